	.target	sm_80

	.elftype	@"ET_EXEC"


//--------------------- .note.nv.tkinfo           --------------------------
	.section	.note.nv.tkinfo,"",@"SHT_NOTE"
	.sectionflags	@"SHF_NOTE_NV_TKINFO"
	.tkinfo
        /*0018*/ 	.word	0x00000002
        /*0030*/ 	.string	""
        /*0030*/ 	.string	"ptxas"
        /*0030*/ 	.string	"Cuda compilation tools, release 13.0, V13.0.88"
        /*0030*/ 	.string	"Build cuda_13.0.r13.0/compiler.36424714_0"
        /*0030*/ 	.string	"-arch sm_80 -m 64 "



//--------------------- .note.nv.cuinfo           --------------------------
	.section	.note.nv.cuinfo,"",@"SHT_NOTE"
	.sectionflags	@"SHF_NOTE_NV_CUINFO"
        /*0018*/ 	.short	0x0002
        /*001a*/ 	.short	0x0050
        /*001c*/ 	.short	0x0082
	.zero		2


//--------------------- .nv.info                  --------------------------
	.section	.nv.info,"",@"SHT_CUDA_INFO"
	.align	4


	//----- nvinfo : EIATTR_REGCOUNT
	.align		4
        /*0000*/ 	.byte	0x04, 0x2f
        /*0002*/ 	.short	(.L_12 - .L_11)
	.align		4
.L_11:
        /*0004*/ 	.word	index@(_ZN5flash25flash_bwd_dot_do_o_kernelILb1E23Flash_bwd_kernel_traitsILi64ELi128ELi128ELi8ELi4ELi4ELi4ELb0ELb0EN7cutlass6half_tE19Flash_kernel_traitsILi64ELi128ELi128ELi8ES3_EEEEvNS_16Flash_bwd_paramsE)
        /*0008*/ 	.word	0x00000020


	//----- nvinfo : EIATTR_FRAME_SIZE
	.align		4
.L_12:
        /*000c*/ 	.byte	0x04, 0x11
        /*000e*/ 	.short	(.L_14 - .L_13)
	.align		4
.L_13:
        /*0010*/ 	.word	index@(_ZN5flash25flash_bwd_dot_do_o_kernelILb1E23Flash_bwd_kernel_traitsILi64ELi128ELi128ELi8ELi4ELi4ELi4ELb0ELb0EN7cutlass6half_tE19Flash_kernel_traitsILi64ELi128ELi128ELi8ES3_EEEEvNS_16Flash_bwd_paramsE)
        /*0014*/ 	.word	0x00000000


	//----- nvinfo : EIATTR_REGCOUNT
	.align		4
.L_14:
        /*0018*/ 	.byte	0x04, 0x2f
        /*001a*/ 	.short	(.L_16 - .L_15)
	.align		4
.L_15:
        /*001c*/ 	.word	index@(_ZN5flash25flash_bwd_dot_do_o_kernelILb0E23Flash_bwd_kernel_traitsILi64ELi128ELi128ELi8ELi4ELi4ELi4ELb0ELb0EN7cutlass6half_tE19Flash_kernel_traitsILi64ELi128ELi128ELi8ES3_EEEEvNS_16Flash_bwd_paramsE)
        /*0020*/ 	.word	0x00000020


	//----- nvinfo : EIATTR_FRAME_SIZE
	.align		4
.L_16:
        /*0024*/ 	.byte	0x04, 0x11
        /*0026*/ 	.short	(.L_18 - .L_17)
	.align		4
.L_17:
        /*0028*/ 	.word	index@(_ZN5flash25flash_bwd_dot_do_o_kernelILb0E23Flash_bwd_kernel_traitsILi64ELi128ELi128ELi8ELi4ELi4ELi4ELb0ELb0EN7cutlass6half_tE19Flash_kernel_traitsILi64ELi128ELi128ELi8ES3_EEEEvNS_16Flash_bwd_paramsE)
        /*002c*/ 	.word	0x00000000


	//----- nvinfo : EIATTR_REGCOUNT
	.align		4
.L_18:
        /*0030*/ 	.byte	0x04, 0x2f
        /*0032*/ 	.short	(.L_20 - .L_19)
	.align		4
.L_19:
        /*0034*/ 	.word	index@(_ZN5flash44flash_bwd_dq_dk_dv_loop_seqk_parallel_kernelI23Flash_bwd_kernel_traitsILi64ELi128ELi128ELi8ELi4ELi4ELi4ELb0ELb0EN7cutlass6half_tE19Flash_kernel_traitsILi64ELi128ELi128ELi8ES3_EELb0ELb1ELb0ELb1ELb0ELb0ELb1EEEvNS_16Flash_bwd_paramsE)
        /*0038*/ 	.word	0x000000ff


	//----- nvinfo : EIATTR_FRAME_SIZE
	.align		4
.L_20:
        /*003c*/ 	.byte	0x04, 0x11
        /*003e*/ 	.short	(.L_22 - .L_21)
	.align		4
.L_21:
        /*0040*/ 	.word	index@(_ZN5flash44flash_bwd_dq_dk_dv_loop_seqk_parallel_kernelI23Flash_bwd_kernel_traitsILi64ELi128ELi128ELi8ELi4ELi4ELi4ELb0ELb0EN7cutlass6half_tE19Flash_kernel_traitsILi64ELi128ELi128ELi8ES3_EELb0ELb1ELb0ELb1ELb0ELb0ELb1EEEvNS_16Flash_bwd_paramsE)
        /*0044*/ 	.word	0x000001f0


	//----- nvinfo : EIATTR_REGCOUNT
	.align		4
.L_22:
        /*0048*/ 	.byte	0x04, 0x2f
        /*004a*/ 	.short	(.L_24 - .L_23)
	.align		4
.L_23:
        /*004c*/ 	.word	index@(_ZN5flash44flash_bwd_dq_dk_dv_loop_seqk_parallel_kernelI23Flash_bwd_kernel_traitsILi64ELi128ELi128ELi8ELi4ELi4ELi4ELb0ELb0EN7cutlass6half_tE19Flash_kernel_traitsILi64ELi128ELi128ELi8ES3_EELb1ELb1ELb0ELb1ELb0ELb0ELb0EEEvNS_16Flash_bwd_paramsE)
        /*0050*/ 	.word	0x000000ff


	//----- nvinfo : EIATTR_FRAME_SIZE
	.align		4
.L_24:
        /*0054*/ 	.byte	0x04, 0x11
        /*0056*/ 	.short	(.L_26 - .L_25)
	.align		4
.L_25:
        /*0058*/ 	.word	index@(_ZN5flash44flash_bwd_dq_dk_dv_loop_seqk_parallel_kernelI23Flash_bwd_kernel_traitsILi64ELi128ELi128ELi8ELi4ELi4ELi4ELb0ELb0EN7cutlass6half_tE19Flash_kernel_traitsILi64ELi128ELi128ELi8ES3_EELb1ELb1ELb0ELb1ELb0ELb0ELb0EEEvNS_16Flash_bwd_paramsE)
        /*005c*/ 	.word	0x000000e0


	//----- nvinfo : EIATTR_REGCOUNT
	.align		4
.L_26:
        /*0060*/ 	.byte	0x04, 0x2f
        /*0062*/ 	.short	(.L_28 - .L_27)
	.align		4
.L_27:
        /*0064*/ 	.word	index@(_ZN5flash44flash_bwd_dq_dk_dv_loop_seqk_parallel_kernelI23Flash_bwd_kernel_traitsILi64ELi128ELi128ELi8ELi4ELi4ELi4ELb0ELb0EN7cutlass6half_tE19Flash_kernel_traitsILi64ELi128ELi128ELi8ES3_EELb0ELb1ELb0ELb0ELb0ELb1ELb1EEEvNS_16Flash_bwd_paramsE)
        /*0068*/ 	.word	0x000000ff


	//----- nvinfo : EIATTR_FRAME_SIZE
	.align		4
.L_28:
        /*006c*/ 	.byte	0x04, 0x11
        /*006e*/ 	.short	(.L_30 - .L_29)
	.align		4
.L_29:
        /*0070*/ 	.word	index@(_ZN5flash44flash_bwd_dq_dk_dv_loop_seqk_parallel_kernelI23Flash_bwd_kernel_traitsILi64ELi128ELi128ELi8ELi4ELi4ELi4ELb0ELb0EN7cutlass6half_tE19Flash_kernel_traitsILi64ELi128ELi128ELi8ES3_EELb0ELb1ELb0ELb0ELb0ELb1ELb1EEEvNS_16Flash_bwd_paramsE)
        /*0074*/ 	.word	0x00000160


	//----- nvinfo : EIATTR_REGCOUNT
	.align		4
.L_30:
        /*0078*/ 	.byte	0x04, 0x2f
        /*007a*/ 	.short	(.L_32 - .L_31)
	.align		4
.L_31:
        /*007c*/ 	.word	index@(_ZN5flash44flash_bwd_dq_dk_dv_loop_seqk_parallel_kernelI23Flash_bwd_kernel_traitsILi64ELi128ELi128ELi8ELi4ELi4ELi4ELb0ELb0EN7cutlass6half_tE19Flash_kernel_traitsILi64ELi128ELi128ELi8ES3_EELb1ELb1ELb0ELb0ELb0ELb1ELb0EEEvNS_16Flash_bwd_paramsE)
        /*0080*/ 	.word	0x000000ff


	//----- nvinfo : EIATTR_FRAME_SIZE
	.align		4
.L_32:
        /*0084*/ 	.byte	0x04, 0x11
        /*0086*/ 	.short	(.L_34 - .L_33)
	.align		4
.L_33:
        /*0088*/ 	.word	index@(_ZN5flash44flash_bwd_dq_dk_dv_loop_seqk_parallel_kernelI23Flash_bwd_kernel_traitsILi64ELi128ELi128ELi8ELi4ELi4ELi4ELb0ELb0EN7cutlass6half_tE19Flash_kernel_traitsILi64ELi128ELi128ELi8ES3_EELb1ELb1ELb0ELb0ELb0ELb1ELb0EEEvNS_16Flash_bwd_paramsE)
        /*008c*/ 	.word	0x00000050


	//----- nvinfo : EIATTR_REGCOUNT
	.align		4
.L_34:
        /*0090*/ 	.byte	0x04, 0x2f
        /*0092*/ 	.short	(.L_36 - .L_35)
	.align		4
.L_35:
        /*0094*/ 	.word	index@(_ZN5flash44flash_bwd_dq_dk_dv_loop_seqk_parallel_kernelI23Flash_bwd_kernel_traitsILi64ELi128ELi128ELi8ELi4ELi4ELi4ELb0ELb0EN7cutlass6half_tE19Flash_kernel_traitsILi64ELi128ELi128ELi8ES3_EELb0ELb1ELb0ELb0ELb1ELb1ELb1EEEvNS_16Flash_bwd_paramsE)
        /*0098*/ 	.word	0x000000ff


	//----- nvinfo : EIATTR_FRAME_SIZE
	.align		4
.L_36:
        /*009c*/ 	.byte	0x04, 0x11
        /*009e*/ 	.short	(.L_38 - .L_37)
	.align		4
.L_37:
        /*00a0*/ 	.word	index@(_ZN5flash44flash_bwd_dq_dk_dv_loop_seqk_parallel_kernelI23Flash_bwd_kernel_traitsILi64ELi128ELi128ELi8ELi4ELi4ELi4ELb0ELb0EN7cutlass6half_tE19Flash_kernel_traitsILi64ELi128ELi128ELi8ES3_EELb0ELb1ELb0ELb0ELb1ELb1ELb1EEEvNS_16Flash_bwd_paramsE)
        /*00a4*/ 	.word	0x00000158


	//----- nvinfo : EIATTR_REGCOUNT
	.align		4
.L_38:
        /*00a8*/ 	.byte	0x04, 0x2f
        /*00aa*/ 	.short	(.L_40 - .L_39)
	.align		4
.L_39:
        /*00ac*/ 	.word	index@(_ZN5flash44flash_bwd_dq_dk_dv_loop_seqk_parallel_kernelI23Flash_bwd_kernel_traitsILi64ELi128ELi128ELi8ELi4ELi4ELi4ELb0ELb0EN7cutlass6half_tE19Flash_kernel_traitsILi64ELi128ELi128ELi8ES3_EELb1ELb1ELb0ELb0ELb1ELb1ELb0EEEvNS_16Flash_bwd_paramsE)
        /*00b0*/ 	.word	0x000000ff


	//----- nvinfo : EIATTR_FRAME_SIZE
	.align		4
.L_40:
        /*00b4*/ 	.byte	0x04, 0x11
        /*00b6*/ 	.short	(.L_42 - .L_41)
	.align		4
.L_41:
        /*00b8*/ 	.word	index@(_ZN5flash44flash_bwd_dq_dk_dv_loop_seqk_parallel_kernelI23Flash_bwd_kernel_traitsILi64ELi128ELi128ELi8ELi4ELi4ELi4ELb0ELb0EN7cutlass6half_tE19Flash_kernel_traitsILi64ELi128ELi128ELi8ES3_EELb1ELb1ELb0ELb0ELb1ELb1ELb0EEEvNS_16Flash_bwd_paramsE)
        /*00bc*/ 	.word	0x00000050


	//----- nvinfo : EIATTR_REGCOUNT
	.align		4
.L_42:
        /*00c0*/ 	.byte	0x04, 0x2f
        /*00c2*/ 	.short	(.L_44 - .L_43)
	.align		4
.L_43:
        /*00c4*/ 	.word	index@(_ZN5flash44flash_bwd_dq_dk_dv_loop_seqk_parallel_kernelI23Flash_bwd_kernel_traitsILi64ELi128ELi128ELi8ELi4ELi4ELi4ELb0ELb0EN7cutlass6half_tE19Flash_kernel_traitsILi64ELi128ELi128ELi8ES3_EELb0ELb1ELb0ELb0ELb0ELb0ELb1EEEvNS_16Flash_bwd_paramsE)
        /*00c8*/ 	.word	0x000000ff


	//----- nvinfo : EIATTR_FRAME_SIZE
	.align		4
.L_44:
        /*00cc*/ 	.byte	0x04, 0x11
        /*00ce*/ 	.short	(.L_46 - .L_45)
	.align		4
.L_45:
        /*00d0*/ 	.word	index@(_ZN5flash44flash_bwd_dq_dk_dv_loop_seqk_parallel_kernelI23Flash_bwd_kernel_traitsILi64ELi128ELi128ELi8ELi4ELi4ELi4ELb0ELb0EN7cutlass6half_tE19Flash_kernel_traitsILi64ELi128ELi128ELi8ES3_EELb0ELb1ELb0ELb0ELb0ELb0ELb1EEEvNS_16Flash_bwd_paramsE)
        /*00d4*/ 	.word	0x00000170


	//----- nvinfo : EIATTR_REGCOUNT
	.align		4
.L_46:
        /*00d8*/ 	.byte	0x04, 0x2f
        /*00da*/ 	.short	(.L_48 - .L_47)
	.align		4
.L_47:
        /*00dc*/ 	.word	index@(_ZN5flash44flash_bwd_dq_dk_dv_loop_seqk_parallel_kernelI23Flash_bwd_kernel_traitsILi64ELi128ELi128ELi8ELi4ELi4ELi4ELb0ELb0EN7cutlass6half_tE19Flash_kernel_traitsILi64ELi128ELi128ELi8ES3_EELb1ELb1ELb0ELb0ELb0ELb0ELb0EEEvNS_16Flash_bwd_paramsE)
        /*00e0*/ 	.word	0x000000ff


	//----- nvinfo : EIATTR_FRAME_SIZE
	.align		4
.L_48:
        /*00e4*/ 	.byte	0x04, 0x11
        /*00e6*/ 	.short	(.L_50 - .L_49)
	.align		4
.L_49:
        /*00e8*/ 	.word	index@(_ZN5flash44flash_bwd_dq_dk_dv_loop_seqk_parallel_kernelI23Flash_bwd_kernel_traitsILi64ELi128ELi128ELi8ELi4ELi4ELi4ELb0ELb0EN7cutlass6half_tE19Flash_kernel_traitsILi64ELi128ELi128ELi8ES3_EELb1ELb1ELb0ELb0ELb0ELb0ELb0EEEvNS_16Flash_bwd_paramsE)
        /*00ec*/ 	.word	0x00000060


	//----- nvinfo : EIATTR_REGCOUNT
	.align		4
.L_50:
        /*00f0*/ 	.byte	0x04, 0x2f
        /*00f2*/ 	.short	(.L_52 - .L_51)
	.align		4
.L_51:
        /*00f4*/ 	.word	index@(_ZN5flash27flash_bwd_convert_dq_kernelI23Flash_bwd_kernel_traitsILi64ELi128ELi128ELi8ELi4ELi4ELi4ELb0ELb0EN7cutlass6half_tE19Flash_kernel_traitsILi64ELi128ELi128ELi8ES3_EEEEvNS_16Flash_bwd_paramsEi)
        /*00f8*/ 	.word	0x00000040


	//----- nvinfo : EIATTR_FRAME_SIZE
	.align		4
.L_52:
        /*00fc*/ 	.byte	0x04, 0x11
        /*00fe*/ 	.short	(.L_54 - .L_53)
	.align		4
.L_53:
        /*0100*/ 	.word	index@(_ZN5flash27flash_bwd_convert_dq_kernelI23Flash_bwd_kernel_traitsILi64ELi128ELi128ELi8ELi4ELi4ELi4ELb0ELb0EN7cutlass6half_tE19Flash_kernel_traitsILi64ELi128ELi128ELi8ES3_EEEEvNS_16Flash_bwd_paramsEi)
        /*0104*/ 	.word	0x00000000


	//----- nvinfo : EIATTR_REGCOUNT
	.align		4
.L_54:
        /*0108*/ 	.byte	0x04, 0x2f
        /*010a*/ 	.short	(.L_56 - .L_55)
	.align		4
.L_55:
        /*010c*/ 	.word	index@(_ZN5flash25flash_bwd_dot_do_o_kernelILb1E23Flash_bwd_kernel_traitsILi64ELi64ELi128ELi8ELi2ELi4ELi4ELb1ELb0EN7cutlass6half_tE19Flash_kernel_traitsILi64ELi64ELi128ELi8ES3_EEEEvNS_16Flash_bwd_paramsE)
        /*0110*/ 	.word	0x00000022


	//----- nvinfo : EIATTR_FRAME_SIZE
	.align		4
.L_56:
        /*0114*/ 	.byte	0x04, 0x11
        /*0116*/ 	.short	(.L_58 - .L_57)
	.align		4
.L_57:
        /*0118*/ 	.word	index@(_ZN5flash25flash_bwd_dot_do_o_kernelILb1E23Flash_bwd_kernel_traitsILi64ELi64ELi128ELi8ELi2ELi4ELi4ELb1ELb0EN7cutlass6half_tE19Flash_kernel_traitsILi64ELi64ELi128ELi8ES3_EEEEvNS_16Flash_bwd_paramsE)
        /*011c*/ 	.word	0x00000000


	//----- nvinfo : EIATTR_REGCOUNT
	.align		4
.L_58:
        /*0120*/ 	.byte	0x04, 0x2f
        /*0122*/ 	.short	(.L_60 - .L_59)
	.align		4
.L_59:
        /*0124*/ 	.word	index@(_ZN5flash25flash_bwd_dot_do_o_kernelILb0E23Flash_bwd_kernel_traitsILi64ELi64ELi128ELi8ELi2ELi4ELi4ELb1ELb0EN7cutlass6half_tE19Flash_kernel_traitsILi64ELi64ELi128ELi8ES3_EEEEvNS_16Flash_bwd_paramsE)
        /*0128*/ 	.word	0x00000020


	//----- nvinfo : EIATTR_FRAME_SIZE
	.align		4
.L_60:
        /*012c*/ 	.byte	0x04, 0x11
        /*012e*/ 	.short	(.L_62 - .L_61)
	.align		4
.L_61:
        /*0130*/ 	.word	index@(_ZN5flash25flash_bwd_dot_do_o_kernelILb0E23Flash_bwd_kernel_traitsILi64ELi64ELi128ELi8ELi2ELi4ELi4ELb1ELb0EN7cutlass6half_tE19Flash_kernel_traitsILi64ELi64ELi128ELi8ES3_EEEEvNS_16Flash_bwd_paramsE)
        /*0134*/ 	.word	0x00000000


	//----- nvinfo : EIATTR_REGCOUNT
	.align		4
.L_62:
        /*0138*/ 	.byte	0x04, 0x2f
        /*013a*/ 	.short	(.L_64 - .L_63)
	.align		4
.L_63:
        /*013c*/ 	.word	index@(_ZN5flash44flash_bwd_dq_dk_dv_loop_seqk_parallel_kernelI23Flash_bwd_kernel_traitsILi64ELi64ELi128ELi8ELi2ELi4ELi4ELb1ELb0EN7cutlass6half_tE19Flash_kernel_traitsILi64ELi64ELi128ELi8ES3_EELb0ELb1ELb0ELb1ELb0ELb0ELb1EEEvNS_16Flash_bwd_paramsE)
        /*0140*/ 	.word	0x000000ff


	//----- nvinfo : EIATTR_FRAME_SIZE
	.align		4
.L_64:
        /*0144*/ 	.byte	0x04, 0x11
        /*0146*/ 	.short	(.L_66 - .L_65)
	.align		4
.L_65:
        /*0148*/ 	.word	index@(_ZN5flash44flash_bwd_dq_dk_dv_loop_seqk_parallel_kernelI23Flash_bwd_kernel_traitsILi64ELi64ELi128ELi8ELi2ELi4ELi4ELb1ELb0EN7cutlass6half_tE19Flash_kernel_traitsILi64ELi64ELi128ELi8ES3_EELb0ELb1ELb0ELb1ELb0ELb0ELb1EEEvNS_16Flash_bwd_paramsE)
        /*014c*/ 	.word	0x00000048


	//----- nvinfo : EIATTR_REGCOUNT
	.align		4
.L_66:
        /*0150*/ 	.byte	0x04, 0x2f
        /*0152*/ 	.short	(.L_68 - .L_67)
	.align		4
.L_67:
        /*0154*/ 	.word	index@(_ZN5flash44flash_bwd_dq_dk_dv_loop_seqk_parallel_kernelI23Flash_bwd_kernel_traitsILi64ELi64ELi128ELi8ELi2ELi4ELi4ELb1ELb0EN7cutlass6half_tE19Flash_kernel_traitsILi64ELi64ELi128ELi8ES3_EELb1ELb1ELb0ELb1ELb0ELb0ELb0EEEvNS_16Flash_bwd_paramsE)
        /*0158*/ 	.word	0x000000ff


	//----- nvinfo : EIATTR_FRAME_SIZE
	.align		4
.L_68:
        /*015c*/ 	.byte	0x04, 0x11
        /*015e*/ 	.short	(.L_70 - .L_69)
	.align		4
.L_69:
        /*0160*/ 	.word	index@(_ZN5flash44flash_bwd_dq_dk_dv_loop_seqk_parallel_kernelI23Flash_bwd_kernel_traitsILi64ELi64ELi128ELi8ELi2ELi4ELi4ELb1ELb0EN7cutlass6half_tE19Flash_kernel_traitsILi64ELi64ELi128ELi8ES3_EELb1ELb1ELb0ELb1ELb0ELb0ELb0EEEvNS_16Flash_bwd_paramsE)
        /*0164*/ 	.word	0x00000020


	//----- nvinfo : EIATTR_REGCOUNT
	.align		4
.L_70:
        /*0168*/ 	.byte	0x04, 0x2f
        /*016a*/ 	.short	(.L_72 - .L_71)
	.align		4
.L_71:
        /*016c*/ 	.word	index@(_ZN5flash44flash_bwd_dq_dk_dv_loop_seqk_parallel_kernelI23Flash_bwd_kernel_traitsILi64ELi64ELi128ELi8ELi2ELi4ELi4ELb1ELb0EN7cutlass6half_tE19Flash_kernel_traitsILi64ELi64ELi128ELi8ES3_EELb0ELb1ELb0ELb0ELb0ELb1ELb1EEEvNS_16Flash_bwd_paramsE)
        /*0170*/ 	.word	0x000000ff


	//----- nvinfo : EIATTR_FRAME_SIZE
	.align		4
.L_72:
        /*0174*/ 	.byte	0x04, 0x11
        /*0176*/ 	.short	(.L_74 - .L_73)
	.align		4
.L_73:
        /*0178*/ 	.word	index@(_ZN5flash44flash_bwd_dq_dk_dv_loop_seqk_parallel_kernelI23Flash_bwd_kernel_traitsILi64ELi64ELi128ELi8ELi2ELi4ELi4ELb1ELb0EN7cutlass6half_tE19Flash_kernel_traitsILi64ELi64ELi128ELi8ES3_EELb0ELb1ELb0ELb0ELb0ELb1ELb1EEEvNS_16Flash_bwd_paramsE)
        /*017c*/ 	.word	0x00000020


	//----- nvinfo : EIATTR_REGCOUNT
	.align		4
.L_74:
        /*0180*/ 	.byte	0x04, 0x2f
        /*0182*/ 	.short	(.L_76 - .L_75)
	.align		4
.L_75:
        /*0184*/ 	.word	index@(_ZN5flash44flash_bwd_dq_dk_dv_loop_seqk_parallel_kernelI23Flash_bwd_kernel_traitsILi64ELi64ELi128ELi8ELi2ELi4ELi4ELb1ELb0EN7cutlass6half_tE19Flash_kernel_traitsILi64ELi64ELi128ELi8ES3_EELb1ELb1ELb0ELb0ELb0ELb1ELb0EEEvNS_16Flash_bwd_paramsE)
        /*0188*/ 	.word	0x000000fc


	//----- nvinfo : EIATTR_FRAME_SIZE
	.align		4
.L_76:
        /*018c*/ 	.byte	0x04, 0x11
        /*018e*/ 	.short	(.L_78 - .L_77)
	.align		4
.L_77:
        /*0190*/ 	.word	index@(_ZN5flash44flash_bwd_dq_dk_dv_loop_seqk_parallel_kernelI23Flash_bwd_kernel_traitsILi64ELi64ELi128ELi8ELi2ELi4ELi4ELb1ELb0EN7cutlass6half_tE19Flash_kernel_traitsILi64ELi64ELi128ELi8ES3_EELb1ELb1ELb0ELb0ELb0ELb1ELb0EEEvNS_16Flash_bwd_paramsE)
        /*0194*/ 	.word	0x00000000


	//----- nvinfo : EIATTR_REGCOUNT
	.align		4
.L_78:
        /*0198*/ 	.byte	0x04, 0x2f
        /*019a*/ 	.short	(.L_80 - .L_79)
	.align		4
.L_79:
        /*019c*/ 	.word	index@(_ZN5flash44flash_bwd_dq_dk_dv_loop_seqk_parallel_kernelI23Flash_bwd_kernel_traitsILi64ELi64ELi128ELi8ELi2ELi4ELi4ELb1ELb0EN7cutlass6half_tE19Flash_kernel_traitsILi64ELi64ELi128ELi8ES3_EELb0ELb1ELb0ELb0ELb1ELb1ELb1EEEvNS_16Flash_bwd_paramsE)
        /*01a0*/ 	.word	0x000000ff


	//----- nvinfo : EIATTR_FRAME_SIZE
	.align		4
.L_80:
        /*01a4*/ 	.byte	0x04, 0x11
        /*01a6*/ 	.short	(.L_82 - .L_81)
	.align		4
.L_81:
        /*01a8*/ 	.word	index@(_ZN5flash44flash_bwd_dq_dk_dv_loop_seqk_parallel_kernelI23Flash_bwd_kernel_traitsILi64ELi64ELi128ELi8ELi2ELi4ELi4ELb1ELb0EN7cutlass6half_tE19Flash_kernel_traitsILi64ELi64ELi128ELi8ES3_EELb0ELb1ELb0ELb0ELb1ELb1ELb1EEEvNS_16Flash_bwd_paramsE)
        /*01ac*/ 	.word	0x00000000


	//----- nvinfo : EIATTR_REGCOUNT
	.align		4
.L_82:
        /*01b0*/ 	.byte	0x04, 0x2f
        /*01b2*/ 	.short	(.L_84 - .L_83)
	.align		4
.L_83:
        /*01b4*/ 	.word	index@(_ZN5flash44flash_bwd_dq_dk_dv_loop_seqk_parallel_kernelI23Flash_bwd_kernel_traitsILi64ELi64ELi128ELi8ELi2ELi4ELi4ELb1ELb0EN7cutlass6half_tE19Flash_kernel_traitsILi64ELi64ELi128ELi8ES3_EELb1ELb1ELb0ELb0ELb1ELb1ELb0EEEvNS_16Flash_bwd_paramsE)
        /*01b8*/ 	.word	0x000000ff


	//----- nvinfo : EIATTR_FRAME_SIZE
	.align		4
.L_84:
        /*01bc*/ 	.byte	0x04, 0x11
        /*01be*/ 	.short	(.L_86 - .L_85)
	.align		4
.L_85:
        /*01c0*/ 	.word	index@(_ZN5flash44flash_bwd_dq_dk_dv_loop_seqk_parallel_kernelI23Flash_bwd_kernel_traitsILi64ELi64ELi128ELi8ELi2ELi4ELi4ELb1ELb0EN7cutlass6half_tE19Flash_kernel_traitsILi64ELi64ELi128ELi8ES3_EELb1ELb1ELb0ELb0ELb1ELb1ELb0EEEvNS_16Flash_bwd_paramsE)
        /*01c4*/ 	.word	0x00000000


	//----- nvinfo : EIATTR_REGCOUNT
	.align		4
.L_86:
        /*01c8*/ 	.byte	0x04, 0x2f
        /*01ca*/ 	.short	(.L_88 - .L_87)
	.align		4
.L_87:
        /*01cc*/ 	.word	index@(_ZN5flash44flash_bwd_dq_dk_dv_loop_seqk_parallel_kernelI23Flash_bwd_kernel_traitsILi64ELi64ELi128ELi8ELi2ELi4ELi4ELb1ELb0EN7cutlass6half_tE19Flash_kernel_traitsILi64ELi64ELi128ELi8ES3_EELb0ELb1ELb0ELb0ELb0ELb0ELb1EEEvNS_16Flash_bwd_paramsE)
        /*01d0*/ 	.word	0x000000ff


	//----- nvinfo : EIATTR_FRAME_SIZE
	.align		4
.L_88:
        /*01d4*/ 	.byte	0x04, 0x11
        /*01d6*/ 	.short	(.L_90 - .L_89)
	.align		4
.L_89:
        /*01d8*/ 	.word	index@(_ZN5flash44flash_bwd_dq_dk_dv_loop_seqk_parallel_kernelI23Flash_bwd_kernel_traitsILi64ELi64ELi128ELi8ELi2ELi4ELi4ELb1ELb0EN7cutlass6half_tE19Flash_kernel_traitsILi64ELi64ELi128ELi8ES3_EELb0ELb1ELb0ELb0ELb0ELb0ELb1EEEvNS_16Flash_bwd_paramsE)
        /*01dc*/ 	.word	0x00000020


	//----- nvinfo : EIATTR_REGCOUNT
	.align		4
.L_90:
        /*01e0*/ 	.byte	0x04, 0x2f
        /*01e2*/ 	.short	(.L_92 - .L_91)
	.align		4
.L_91:
        /*01e4*/ 	.word	index@(_ZN5flash44flash_bwd_dq_dk_dv_loop_seqk_parallel_kernelI23Flash_bwd_kernel_traitsILi64ELi64ELi128ELi8ELi2ELi4ELi4ELb1ELb0EN7cutlass6half_tE19Flash_kernel_traitsILi64ELi64ELi128ELi8ES3_EELb1ELb1ELb0ELb0ELb0ELb0ELb0EEEvNS_16Flash_bwd_paramsE)
        /*01e8*/ 	.word	0x000000ff


	//----- nvinfo : EIATTR_FRAME_SIZE
	.align		4
.L_92:
        /*01ec*/ 	.byte	0x04, 0x11
        /*01ee*/ 	.short	(.L_94 - .L_93)
	.align		4
.L_93:
        /*01f0*/ 	.word	index@(_ZN5flash44flash_bwd_dq_dk_dv_loop_seqk_parallel_kernelI23Flash_bwd_kernel_traitsILi64ELi64ELi128ELi8ELi2ELi4ELi4ELb1ELb0EN7cutlass6half_tE19Flash_kernel_traitsILi64ELi64ELi128ELi8ES3_EELb1ELb1ELb0ELb0ELb0ELb0ELb0EEEvNS_16Flash_bwd_paramsE)
        /*01f4*/ 	.word	0x00000008


	//----- nvinfo : EIATTR_REGCOUNT
	.align		4
.L_94:
        /*01f8*/ 	.byte	0x04, 0x2f
        /*01fa*/ 	.short	(.L_96 - .L_95)
	.align		4
.L_95:
        /*01fc*/ 	.word	index@(_ZN5flash27flash_bwd_convert_dq_kernelI23Flash_bwd_kernel_traitsILi64ELi64ELi128ELi8ELi2ELi4ELi4ELb1ELb0EN7cutlass6half_tE19Flash_kernel_traitsILi64ELi64ELi128ELi8ES3_EEEEvNS_16Flash_bwd_paramsEi)
        /*0200*/ 	.word	0x0000002a


	//----- nvinfo : EIATTR_FRAME_SIZE
	.align		4
.L_96:
        /*0204*/ 	.byte	0x04, 0x11
        /*0206*/ 	.short	(.L_98 - .L_97)
	.align		4
.L_97:
        /*0208*/ 	.word	index@(_ZN5flash27flash_bwd_convert_dq_kernelI23Flash_bwd_kernel_traitsILi64ELi64ELi128ELi8ELi2ELi4ELi4ELb1ELb0EN7cutlass6half_tE19Flash_kernel_traitsILi64ELi64ELi128ELi8ES3_EEEEvNS_16Flash_bwd_paramsEi)
        /*020c*/ 	.word	0x00000000


	//----- nvinfo : EIATTR_REGCOUNT
	.align		4
.L_98:
        /*0210*/ 	.byte	0x04, 0x2f
        /*0212*/ 	.short	(.L_100 - .L_99)
	.align		4
.L_99:
        /*0214*/ 	.word	index@(_ZN5flash44flash_bwd_dq_dk_dv_loop_seqk_parallel_kernelI23Flash_bwd_kernel_traitsILi64ELi128ELi128ELi8ELi4ELi4ELi4ELb0ELb0EN7cutlass6half_tE19Flash_kernel_traitsILi64ELi128ELi128ELi8ES3_EELb0ELb1ELb0ELb1ELb0ELb0ELb0EEEvNS_16Flash_bwd_paramsE)
        /*0218*/ 	.word	0x000000ff


	//----- nvinfo : EIATTR_FRAME_SIZE
	.align		4
.L_100:
        /*021c*/ 	.byte	0x04, 0x11
        /*021e*/ 	.short	(.L_102 - .L_101)
	.align		4
.L_101:
        /*0220*/ 	.word	index@(_ZN5flash44flash_bwd_dq_dk_dv_loop_seqk_parallel_kernelI23Flash_bwd_kernel_traitsILi64ELi128ELi128ELi8ELi4ELi4ELi4ELb0ELb0EN7cutlass6half_tE19Flash_kernel_traitsILi64ELi128ELi128ELi8ES3_EELb0ELb1ELb0ELb1ELb0ELb0ELb0EEEvNS_16Flash_bwd_paramsE)
        /*0224*/ 	.word	0x00000090


	//----- nvinfo : EIATTR_REGCOUNT
	.align		4
.L_102:
        /*0228*/ 	.byte	0x04, 0x2f
        /*022a*/ 	.short	(.L_104 - .L_103)
	.align		4
.L_103:
        /*022c*/ 	.word	index@(_ZN5flash44flash_bwd_dq_dk_dv_loop_seqk_parallel_kernelI23Flash_bwd_kernel_traitsILi64ELi128ELi128ELi8ELi4ELi4ELi4ELb0ELb0EN7cutlass6half_tE19Flash_kernel_traitsILi64ELi128ELi128ELi8ES3_EELb0ELb1ELb0ELb0ELb0ELb1ELb0EEEvNS_16Flash_bwd_paramsE)
        /*0230*/ 	.word	0x000000ff


	//----- nvinfo : EIATTR_FRAME_SIZE
	.align		4
.L_104:
        /*0234*/ 	.byte	0x04, 0x11
        /*0236*/ 	.short	(.L_106 - .L_105)
	.align		4
.L_105:
        /*0238*/ 	.word	index@(_ZN5flash44flash_bwd_dq_dk_dv_loop_seqk_parallel_kernelI23Flash_bwd_kernel_traitsILi64ELi128ELi128ELi8ELi4ELi4ELi4ELb0ELb0EN7cutlass6half_tE19Flash_kernel_traitsILi64ELi128ELi128ELi8ES3_EELb0ELb1ELb0ELb0ELb0ELb1ELb0EEEvNS_16Flash_bwd_paramsE)
        /*023c*/ 	.word	0x00000060


	//----- nvinfo : EIATTR_REGCOUNT
	.align		4
.L_106:
        /*0240*/ 	.byte	0x04, 0x2f
        /*0242*/ 	.short	(.L_108 - .L_107)
	.align		4
.L_107:
        /*0244*/ 	.word	index@(_ZN5flash44flash_bwd_dq_dk_dv_loop_seqk_parallel_kernelI23Flash_bwd_kernel_traitsILi64ELi128ELi128ELi8ELi4ELi4ELi4ELb0ELb0EN7cutlass6half_tE19Flash_kernel_traitsILi64ELi128ELi128ELi8ES3_EELb0ELb1ELb0ELb0ELb1ELb1ELb0EEEvNS_16Flash_bwd_paramsE)
        /*0248*/ 	.word	0x000000ff


	//----- nvinfo : EIATTR_FRAME_SIZE
	.align		4
.L_108:
        /*024c*/ 	.byte	0x04, 0x11
        /*024e*/ 	.short	(.L_110 - .L_109)
	.align		4
.L_109:
        /*0250*/ 	.word	index@(_ZN5flash44flash_bwd_dq_dk_dv_loop_seqk_parallel_kernelI23Flash_bwd_kernel_traitsILi64ELi128ELi128ELi8ELi4ELi4ELi4ELb0ELb0EN7cutlass6half_tE19Flash_kernel_traitsILi64ELi128ELi128ELi8ES3_EELb0ELb1ELb0ELb0ELb1ELb1ELb0EEEvNS_16Flash_bwd_paramsE)
        /*0254*/ 	.word	0x00000060


	//----- nvinfo : EIATTR_REGCOUNT
	.align		4
.L_110:
        /*0258*/ 	.byte	0x04, 0x2f
        /*025a*/ 	.short	(.L_112 - .L_111)
	.align		4
.L_111:
        /*025c*/ 	.word	index@(_ZN5flash44flash_bwd_dq_dk_dv_loop_seqk_parallel_kernelI23Flash_bwd_kernel_traitsILi64ELi128ELi128ELi8ELi4ELi4ELi4ELb0ELb0EN7cutlass6half_tE19Flash_kernel_traitsILi64ELi128ELi128ELi8ES3_EELb0ELb1ELb0ELb0ELb0ELb0ELb0EEEvNS_16Flash_bwd_paramsE)
        /*0260*/ 	.word	0x000000ff


	//----- nvinfo : EIATTR_FRAME_SIZE
	.align		4
.L_112:
        /*0264*/ 	.byte	0x04, 0x11
        /*0266*/ 	.short	(.L_114 - .L_113)
	.align		4
.L_113:
        /*0268*/ 	.word	index@(_ZN5flash44flash_bwd_dq_dk_dv_loop_seqk_parallel_kernelI23Flash_bwd_kernel_traitsILi64ELi128ELi128ELi8ELi4ELi4ELi4ELb0ELb0EN7cutlass6half_tE19Flash_kernel_traitsILi64ELi128ELi128ELi8ES3_EELb0ELb1ELb0ELb0ELb0ELb0ELb0EEEvNS_16Flash_bwd_paramsE)
        /*026c*/ 	.word	0x00000070


	//----- nvinfo : EIATTR_REGCOUNT
	.align		4
.L_114:
        /*0270*/ 	.byte	0x04, 0x2f
        /*0272*/ 	.short	(.L_116 - .L_115)
	.align		4
.L_115:
        /*0274*/ 	.word	index@(_ZN5flash44flash_bwd_dq_dk_dv_loop_seqk_parallel_kernelI23Flash_bwd_kernel_traitsILi64ELi64ELi128ELi8ELi2ELi4ELi4ELb1ELb0EN7cutlass6half_tE19Flash_kernel_traitsILi64ELi64ELi128ELi8ES3_EELb0ELb1ELb0ELb1ELb0ELb0ELb0EEEvNS_16Flash_bwd_paramsE)
        /*0278*/ 	.word	0x000000ff


	//----- nvinfo : EIATTR_FRAME_SIZE
	.align		4
.L_116:
        /*027c*/ 	.byte	0x04, 0x11
        /*027e*/ 	.short	(.L_118 - .L_117)
	.align		4
.L_117:
        /*0280*/ 	.word	index@(_ZN5flash44flash_bwd_dq_dk_dv_loop_seqk_parallel_kernelI23Flash_bwd_kernel_traitsILi64ELi64ELi128ELi8ELi2ELi4ELi4ELb1ELb0EN7cutlass6half_tE19Flash_kernel_traitsILi64ELi64ELi128ELi8ES3_EELb0ELb1ELb0ELb1ELb0ELb0ELb0EEEvNS_16Flash_bwd_paramsE)
        /*0284*/ 	.word	0x00000010


	//----- nvinfo : EIATTR_REGCOUNT
	.align		4
.L_118:
        /*0288*/ 	.byte	0x04, 0x2f
        /*028a*/ 	.short	(.L_120 - .L_119)
	.align		4
.L_119:
        /*028c*/ 	.word	index@(_ZN5flash44flash_bwd_dq_dk_dv_loop_seqk_parallel_kernelI23Flash_bwd_kernel_traitsILi64ELi64ELi128ELi8ELi2ELi4ELi4ELb1ELb0EN7cutlass6half_tE19Flash_kernel_traitsILi64ELi64ELi128ELi8ES3_EELb0ELb1ELb0ELb0ELb0ELb1ELb0EEEvNS_16Flash_bwd_paramsE)
        /*0290*/ 	.word	0x000000ff


	//----- nvinfo : EIATTR_FRAME_SIZE
	.align		4
.L_120:
        /*0294*/ 	.byte	0x04, 0x11
        /*0296*/ 	.short	(.L_122 - .L_121)
	.align		4
.L_121:
        /*0298*/ 	.word	index@(_ZN5flash44flash_bwd_dq_dk_dv_loop_seqk_parallel_kernelI23Flash_bwd_kernel_traitsILi64ELi64ELi128ELi8ELi2ELi4ELi4ELb1ELb0EN7cutlass6half_tE19Flash_kernel_traitsILi64ELi64ELi128ELi8ES3_EELb0ELb1ELb0ELb0ELb0ELb1ELb0EEEvNS_16Flash_bwd_paramsE)
        /*029c*/ 	.word	0x00000010


	//----- nvinfo : EIATTR_REGCOUNT
	.align		4
.L_122:
        /*02a0*/ 	.byte	0x04, 0x2f
        /*02a2*/ 	.short	(.L_124 - .L_123)
	.align		4
.L_123:
        /*02a4*/ 	.word	index@(_ZN5flash44flash_bwd_dq_dk_dv_loop_seqk_parallel_kernelI23Flash_bwd_kernel_traitsILi64ELi64ELi128ELi8ELi2ELi4ELi4ELb1ELb0EN7cutlass6half_tE19Flash_kernel_traitsILi64ELi64ELi128ELi8ES3_EELb0ELb1ELb0ELb0ELb1ELb1ELb0EEEvNS_16Flash_bwd_paramsE)
        /*02a8*/ 	.word	0x000000ff


	//----- nvinfo : EIATTR_FRAME_SIZE
	.align		4
.L_124:
        /*02ac*/ 	.byte	0x04, 0x11
        /*02ae*/ 	.short	(.L_126 - .L_125)
	.align		4
.L_125:
        /*02b0*/ 	.word	index@(_ZN5flash44flash_bwd_dq_dk_dv_loop_seqk_parallel_kernelI23Flash_bwd_kernel_traitsILi64ELi64ELi128ELi8ELi2ELi4ELi4ELb1ELb0EN7cutlass6half_tE19Flash_kernel_traitsILi64ELi64ELi128ELi8ES3_EELb0ELb1ELb0ELb0ELb1ELb1ELb0EEEvNS_16Flash_bwd_paramsE)
        /*02b4*/ 	.word	0x00000000


	//----- nvinfo : EIATTR_REGCOUNT
	.align		4
.L_126:
        /*02b8*/ 	.byte	0x04, 0x2f
        /*02ba*/ 	.short	(.L_128 - .L_127)
	.align		4
.L_127:
        /*02bc*/ 	.word	index@(_ZN5flash44flash_bwd_dq_dk_dv_loop_seqk_parallel_kernelI23Flash_bwd_kernel_traitsILi64ELi64ELi128ELi8ELi2ELi4ELi4ELb1ELb0EN7cutlass6half_tE19Flash_kernel_traitsILi64ELi64ELi128ELi8ES3_EELb0ELb1ELb0ELb0ELb0ELb0ELb0EEEvNS_16Flash_bwd_paramsE)
        /*02c0*/ 	.word	0x000000ff


	//----- nvinfo : EIATTR_FRAME_SIZE
	.align		4
.L_128:
        /*02c4*/ 	.byte	0x04, 0x11
        /*02c6*/ 	.short	(.L_130 - .L_129)
	.align		4
.L_129:
        /*02c8*/ 	.word	index@(_ZN5flash44flash_bwd_dq_dk_dv_loop_seqk_parallel_kernelI23Flash_bwd_kernel_traitsILi64ELi64ELi128ELi8ELi2ELi4ELi4ELb1ELb0EN7cutlass6half_tE19Flash_kernel_traitsILi64ELi64ELi128ELi8ES3_EELb0ELb1ELb0ELb0ELb0ELb0ELb0EEEvNS_16Flash_bwd_paramsE)
        /*02cc*/ 	.word	0x00000008


	//----- nvinfo : EIATTR_MIN_STACK_SIZE
	.align		4
.L_130:
        /*02d0*/ 	.byte	0x04, 0x12
        /*02d2*/ 	.short	(.L_132 - .L_131)
	.align		4
.L_131:
        /*02d4*/ 	.word	index@(_ZN5flash44flash_bwd_dq_dk_dv_loop_seqk_parallel_kernelI23Flash_bwd_kernel_traitsILi64ELi64ELi128ELi8ELi2ELi4ELi4ELb1ELb0EN7cutlass6half_tE19Flash_kernel_traitsILi64ELi64ELi128ELi8ES3_EELb0ELb1ELb0ELb0ELb0ELb0ELb0EEEvNS_16Flash_bwd_paramsE)
        /*02d8*/ 	.word	0x00000008


	//----- nvinfo : EIATTR_MIN_STACK_SIZE
	.align		4
.L_132:
        /*02dc*/ 	.byte	0x04, 0x12
        /*02de*/ 	.short	(.L_134 - .L_133)
	.align		4
.L_133:
        /*02e0*/ 	.word	index@(_ZN5flash44flash_bwd_dq_dk_dv_loop_seqk_parallel_kernelI23Flash_bwd_kernel_traitsILi64ELi64ELi128ELi8ELi2ELi4ELi4ELb1ELb0EN7cutlass6half_tE19Flash_kernel_traitsILi64ELi64ELi128ELi8ES3_EELb0ELb1ELb0ELb0ELb1ELb1ELb0EEEvNS_16Flash_bwd_paramsE)
        /*02e4*/ 	.word	0x00000000


	//----- nvinfo : EIATTR_MIN_STACK_SIZE
	.align		4
.L_134:
        /*02e8*/ 	.byte	0x04, 0x12
        /*02ea*/ 	.short	(.L_136 - .L_135)
	.align		4
.L_135:
        /*02ec*/ 	.word	index@(_ZN5flash44flash_bwd_dq_dk_dv_loop_seqk_parallel_kernelI23Flash_bwd_kernel_traitsILi64ELi64ELi128ELi8ELi2ELi4ELi4ELb1ELb0EN7cutlass6half_tE19Flash_kernel_traitsILi64ELi64ELi128ELi8ES3_EELb0ELb1ELb0ELb0ELb0ELb1ELb0EEEvNS_16Flash_bwd_paramsE)
        /*02f0*/ 	.word	0x00000010


	//----- nvinfo : EIATTR_MIN_STACK_SIZE
	.align		4
.L_136:
        /*02f4*/ 	.byte	0x04, 0x12
        /*02f6*/ 	.short	(.L_138 - .L_137)
	.align		4
.L_137:
        /*02f8*/ 	.word	index@(_ZN5flash44flash_bwd_dq_dk_dv_loop_seqk_parallel_kernelI23Flash_bwd_kernel_traitsILi64ELi64ELi128ELi8ELi2ELi4ELi4ELb1ELb0EN7cutlass6half_tE19Flash_kernel_traitsILi64ELi64ELi128ELi8ES3_EELb0ELb1ELb0ELb1ELb0ELb0ELb0EEEvNS_16Flash_bwd_paramsE)
        /*02fc*/ 	.word	0x00000010


	//----- nvinfo : EIATTR_MIN_STACK_SIZE
	.align		4
.L_138:
        /*0300*/ 	.byte	0x04, 0x12
        /*0302*/ 	.short	(.L_140 - .L_139)
	.align		4
.L_139:
        /*0304*/ 	.word	index@(_ZN5flash44flash_bwd_dq_dk_dv_loop_seqk_parallel_kernelI23Flash_bwd_kernel_traitsILi64ELi128ELi128ELi8ELi4ELi4ELi4ELb0ELb0EN7cutlass6half_tE19Flash_kernel_traitsILi64ELi128ELi128ELi8ES3_EELb0ELb1ELb0ELb0ELb0ELb0ELb0EEEvNS_16Flash_bwd_paramsE)
        /*0308*/ 	.word	0x00000070


	//----- nvinfo : EIATTR_MIN_STACK_SIZE
	.align		4
.L_140:
        /*030c*/ 	.byte	0x04, 0x12
        /*030e*/ 	.short	(.L_142 - .L_141)
	.align		4
.L_141:
        /*0310*/ 	.word	index@(_ZN5flash44flash_bwd_dq_dk_dv_loop_seqk_parallel_kernelI23Flash_bwd_kernel_traitsILi64ELi128ELi128ELi8ELi4ELi4ELi4ELb0ELb0EN7cutlass6half_tE19Flash_kernel_traitsILi64ELi128ELi128ELi8ES3_EELb0ELb1ELb0ELb0ELb1ELb1ELb0EEEvNS_16Flash_bwd_paramsE)
        /*0314*/ 	.word	0x00000060


	//----- nvinfo : EIATTR_MIN_STACK_SIZE
	.align		4
.L_142:
        /*0318*/ 	.byte	0x04, 0x12
        /*031a*/ 	.short	(.L_144 - .L_143)
	.align		4
.L_143:
        /*031c*/ 	.word	index@(_ZN5flash44flash_bwd_dq_dk_dv_loop_seqk_parallel_kernelI23Flash_bwd_kernel_traitsILi64ELi128ELi128ELi8ELi4ELi4ELi4ELb0ELb0EN7cutlass6half_tE19Flash_kernel_traitsILi64ELi128ELi128ELi8ES3_EELb0ELb1ELb0ELb0ELb0ELb1ELb0EEEvNS_16Flash_bwd_paramsE)
        /*0320*/ 	.word	0x00000060


	//----- nvinfo : EIATTR_MIN_STACK_SIZE
	.align		4
.L_144:
        /*0324*/ 	.byte	0x04, 0x12
        /*0326*/ 	.short	(.L_146 - .L_145)
	.align		4
.L_145:
        /*0328*/ 	.word	index@(_ZN5flash44flash_bwd_dq_dk_dv_loop_seqk_parallel_kernelI23Flash_bwd_kernel_traitsILi64ELi128ELi128ELi8ELi4ELi4ELi4ELb0ELb0EN7cutlass6half_tE19Flash_kernel_traitsILi64ELi128ELi128ELi8ES3_EELb0ELb1ELb0ELb1ELb0ELb0ELb0EEEvNS_16Flash_bwd_paramsE)
        /*032c*/ 	.word	0x00000090


	//----- nvinfo : EIATTR_MIN_STACK_SIZE
	.align		4
.L_146:
        /*0330*/ 	.byte	0x04, 0x12
        /*0332*/ 	.short	(.L_148 - .L_147)
	.align		4
.L_147:
        /*0334*/ 	.word	index@(_ZN5flash27flash_bwd_convert_dq_kernelI23Flash_bwd_kernel_traitsILi64ELi64ELi128ELi8ELi2ELi4ELi4ELb1ELb0EN7cutlass6half_tE19Flash_kernel_traitsILi64ELi64ELi128ELi8ES3_EEEEvNS_16Flash_bwd_paramsEi)
        /*0338*/ 	.word	0x00000000


	//----- nvinfo : EIATTR_MIN_STACK_SIZE
	.align		4
.L_148:
        /*033c*/ 	.byte	0x04, 0x12
        /*033e*/ 	.short	(.L_150 - .L_149)
	.align		4
.L_149:
        /*0340*/ 	.word	index@(_ZN5flash44flash_bwd_dq_dk_dv_loop_seqk_parallel_kernelI23Flash_bwd_kernel_traitsILi64ELi64ELi128ELi8ELi2ELi4ELi4ELb1ELb0EN7cutlass6half_tE19Flash_kernel_traitsILi64ELi64ELi128ELi8ES3_EELb1ELb1ELb0ELb0ELb0ELb0ELb0EEEvNS_16Flash_bwd_paramsE)
        /*0344*/ 	.word	0x00000008


	//----- nvinfo : EIATTR_MIN_STACK_SIZE
	.align		4
.L_150:
        /*0348*/ 	.byte	0x04, 0x12
        /*034a*/ 	.short	(.L_152 - .L_151)
	.align		4
.L_151:
        /*034c*/ 	.word	index@(_ZN5flash44flash_bwd_dq_dk_dv_loop_seqk_parallel_kernelI23Flash_bwd_kernel_traitsILi64ELi64ELi128ELi8ELi2ELi4ELi4ELb1ELb0EN7cutlass6half_tE19Flash_kernel_traitsILi64ELi64ELi128ELi8ES3_EELb0ELb1ELb0ELb0ELb0ELb0ELb1EEEvNS_16Flash_bwd_paramsE)
        /*0350*/ 	.word	0x00000020


	//----- nvinfo : EIATTR_MIN_STACK_SIZE
	.align		4
.L_152:
        /*0354*/ 	.byte	0x04, 0x12
        /*0356*/ 	.short	(.L_154 - .L_153)
	.align		4
.L_153:
        /*0358*/ 	.word	index@(_ZN5flash44flash_bwd_dq_dk_dv_loop_seqk_parallel_kernelI23Flash_bwd_kernel_traitsILi64ELi64ELi128ELi8ELi2ELi4ELi4ELb1ELb0EN7cutlass6half_tE19Flash_kernel_traitsILi64ELi64ELi128ELi8ES3_EELb1ELb1ELb0ELb0ELb1ELb1ELb0EEEvNS_16Flash_bwd_paramsE)
        /*035c*/ 	.word	0x00000000


	//----- nvinfo : EIATTR_MIN_STACK_SIZE
	.align		4
.L_154:
        /*0360*/ 	.byte	0x04, 0x12
        /*0362*/ 	.short	(.L_156 - .L_155)
	.align		4
.L_155:
        /*0364*/ 	.word	index@(_ZN5flash44flash_bwd_dq_dk_dv_loop_seqk_parallel_kernelI23Flash_bwd_kernel_traitsILi64ELi64ELi128ELi8ELi2ELi4ELi4ELb1ELb0EN7cutlass6half_tE19Flash_kernel_traitsILi64ELi64ELi128ELi8ES3_EELb0ELb1ELb0ELb0ELb1ELb1ELb1EEEvNS_16Flash_bwd_paramsE)
        /*0368*/ 	.word	0x00000000


	//----- nvinfo : EIATTR_MIN_STACK_SIZE
	.align		4
.L_156:
        /*036c*/ 	.byte	0x04, 0x12
        /*036e*/ 	.short	(.L_158 - .L_157)
	.align		4
.L_157:
        /*0370*/ 	.word	index@(_ZN5flash44flash_bwd_dq_dk_dv_loop_seqk_parallel_kernelI23Flash_bwd_kernel_traitsILi64ELi64ELi128ELi8ELi2ELi4ELi4ELb1ELb0EN7cutlass6half_tE19Flash_kernel_traitsILi64ELi64ELi128ELi8ES3_EELb1ELb1ELb0ELb0ELb0ELb1ELb0EEEvNS_16Flash_bwd_paramsE)
        /*0374*/ 	.word	0x00000000


	//----- nvinfo : EIATTR_MIN_STACK_SIZE
	.align		4
.L_158:
        /*0378*/ 	.byte	0x04, 0x12
        /*037a*/ 	.short	(.L_160 - .L_159)
	.align		4
.L_159:
        /*037c*/ 	.word	index@(_ZN5flash44flash_bwd_dq_dk_dv_loop_seqk_parallel_kernelI23Flash_bwd_kernel_traitsILi64ELi64ELi128ELi8ELi2ELi4ELi4ELb1ELb0EN7cutlass6half_tE19Flash_kernel_traitsILi64ELi64ELi128ELi8ES3_EELb0ELb1ELb0ELb0ELb0ELb1ELb1EEEvNS_16Flash_bwd_paramsE)
        /*0380*/ 	.word	0x00000020


	//----- nvinfo : EIATTR_MIN_STACK_SIZE
	.align		4
.L_160:
        /*0384*/ 	.byte	0x04, 0x12
        /*0386*/ 	.short	(.L_162 - .L_161)
	.align		4
.L_161:
        /*0388*/ 	.word	index@(_ZN5flash44flash_bwd_dq_dk_dv_loop_seqk_parallel_kernelI23Flash_bwd_kernel_traitsILi64ELi64ELi128ELi8ELi2ELi4ELi4ELb1ELb0EN7cutlass6half_tE19Flash_kernel_traitsILi64ELi64ELi128ELi8ES3_EELb1ELb1ELb0ELb1ELb0ELb0ELb0EEEvNS_16Flash_bwd_paramsE)
        /*038c*/ 	.word	0x00000020


	//----- nvinfo : EIATTR_MIN_STACK_SIZE
	.align		4
.L_162:
        /*0390*/ 	.byte	0x04, 0x12
        /*0392*/ 	.short	(.L_164 - .L_163)
	.align		4
.L_163:
        /*0394*/ 	.word	index@(_ZN5flash44flash_bwd_dq_dk_dv_loop_seqk_parallel_kernelI23Flash_bwd_kernel_traitsILi64ELi64ELi128ELi8ELi2ELi4ELi4ELb1ELb0EN7cutlass6half_tE19Flash_kernel_traitsILi64ELi64ELi128ELi8ES3_EELb0ELb1ELb0ELb1ELb0ELb0ELb1EEEvNS_16Flash_bwd_paramsE)
        /*0398*/ 	.word	0x00000048


	//----- nvinfo : EIATTR_MIN_STACK_SIZE
	.align		4
.L_164:
        /*039c*/ 	.byte	0x04, 0x12
        /*039e*/ 	.short	(.L_166 - .L_165)
	.align		4
.L_165:
        /*03a0*/ 	.word	index@(_ZN5flash25flash_bwd_dot_do_o_kernelILb0E23Flash_bwd_kernel_traitsILi64ELi64ELi128ELi8ELi2ELi4ELi4ELb1ELb0EN7cutlass6half_tE19Flash_kernel_traitsILi64ELi64ELi128ELi8ES3_EEEEvNS_16Flash_bwd_paramsE)
        /*03a4*/ 	.word	0x00000000


	//----- nvinfo : EIATTR_MIN_STACK_SIZE
	.align		4
.L_166:
        /*03a8*/ 	.byte	0x04, 0x12
        /*03aa*/ 	.short	(.L_168 - .L_167)
	.align		4
.L_167:
        /*03ac*/ 	.word	index@(_ZN5flash25flash_bwd_dot_do_o_kernelILb1E23Flash_bwd_kernel_traitsILi64ELi64ELi128ELi8ELi2ELi4ELi4ELb1ELb0EN7cutlass6half_tE19Flash_kernel_traitsILi64ELi64ELi128ELi8ES3_EEEEvNS_16Flash_bwd_paramsE)
        /*03b0*/ 	.word	0x00000000


	//----- nvinfo : EIATTR_MIN_STACK_SIZE
	.align		4
.L_168:
        /*03b4*/ 	.byte	0x04, 0x12
        /*03b6*/ 	.short	(.L_170 - .L_169)
	.align		4
.L_169:
        /*03b8*/ 	.word	index@(_ZN5flash27flash_bwd_convert_dq_kernelI23Flash_bwd_kernel_traitsILi64ELi128ELi128ELi8ELi4ELi4ELi4ELb0ELb0EN7cutlass6half_tE19Flash_kernel_traitsILi64ELi128ELi128ELi8ES3_EEEEvNS_16Flash_bwd_paramsEi)
        /*03bc*/ 	.word	0x00000000


	//----- nvinfo : EIATTR_MIN_STACK_SIZE
	.align		4
.L_170:
        /*03c0*/ 	.byte	0x04, 0x12
        /*03c2*/ 	.short	(.L_172 - .L_171)
	.align		4
.L_171:
        /*03c4*/ 	.word	index@(_ZN5flash44flash_bwd_dq_dk_dv_loop_seqk_parallel_kernelI23Flash_bwd_kernel_traitsILi64ELi128ELi128ELi8ELi4ELi4ELi4ELb0ELb0EN7cutlass6half_tE19Flash_kernel_traitsILi64ELi128ELi128ELi8ES3_EELb1ELb1ELb0ELb0ELb0ELb0ELb0EEEvNS_16Flash_bwd_paramsE)
        /*03c8*/ 	.word	0x00000060


	//----- nvinfo : EIATTR_MIN_STACK_SIZE
	.align		4
.L_172:
        /*03cc*/ 	.byte	0x04, 0x12
        /*03ce*/ 	.short	(.L_174 - .L_173)
	.align		4
.L_173:
        /*03d0*/ 	.word	index@(_ZN5flash44flash_bwd_dq_dk_dv_loop_seqk_parallel_kernelI23Flash_bwd_kernel_traitsILi64ELi128ELi128ELi8ELi4ELi4ELi4ELb0ELb0EN7cutlass6half_tE19Flash_kernel_traitsILi64ELi128ELi128ELi8ES3_EELb0ELb1ELb0ELb0ELb0ELb0ELb1EEEvNS_16Flash_bwd_paramsE)
        /*03d4*/ 	.word	0x00000170


	//----- nvinfo : EIATTR_MIN_STACK_SIZE
	.align		4
.L_174:
        /*03d8*/ 	.byte	0x04, 0x12
        /*03da*/ 	.short	(.L_176 - .L_175)
	.align		4
.L_175:
        /*03dc*/ 	.word	index@(_ZN5flash44flash_bwd_dq_dk_dv_loop_seqk_parallel_kernelI23Flash_bwd_kernel_traitsILi64ELi128ELi128ELi8ELi4ELi4ELi4ELb0ELb0EN7cutlass6half_tE19Flash_kernel_traitsILi64ELi128ELi128ELi8ES3_EELb1ELb1ELb0ELb0ELb1ELb1ELb0EEEvNS_16Flash_bwd_paramsE)
        /*03e0*/ 	.word	0x00000050


	//----- nvinfo : EIATTR_MIN_STACK_SIZE
	.align		4
.L_176:
        /*03e4*/ 	.byte	0x04, 0x12
        /*03e6*/ 	.short	(.L_178 - .L_177)
	.align		4
.L_177:
        /*03e8*/ 	.word	index@(_ZN5flash44flash_bwd_dq_dk_dv_loop_seqk_parallel_kernelI23Flash_bwd_kernel_traitsILi64ELi128ELi128ELi8ELi4ELi4ELi4ELb0ELb0EN7cutlass6half_tE19Flash_kernel_traitsILi64ELi128ELi128ELi8ES3_EELb0ELb1ELb0ELb0ELb1ELb1ELb1EEEvNS_16Flash_bwd_paramsE)
        /*03ec*/ 	.word	0x00000158


	//----- nvinfo : EIATTR_MIN_STACK_SIZE
	.align		4
.L_178:
        /*03f0*/ 	.byte	0x04, 0x12
        /*03f2*/ 	.short	(.L_180 - .L_179)
	.align		4
.L_179:
        /*03f4*/ 	.word	index@(_ZN5flash44flash_bwd_dq_dk_dv_loop_seqk_parallel_kernelI23Flash_bwd_kernel_traitsILi64ELi128ELi128ELi8ELi4ELi4ELi4ELb0ELb0EN7cutlass6half_tE19Flash_kernel_traitsILi64ELi128ELi128ELi8ES3_EELb1ELb1ELb0ELb0ELb0ELb1ELb0EEEvNS_16Flash_bwd_paramsE)
        /*03f8*/ 	.word	0x00000050


	//----- nvinfo : EIATTR_MIN_STACK_SIZE
	.align		4
.L_180:
        /*03fc*/ 	.byte	0x04, 0x12
        /*03fe*/ 	.short	(.L_182 - .L_181)
	.align		4
.L_181:
        /*0400*/ 	.word	index@(_ZN5flash44flash_bwd_dq_dk_dv_loop_seqk_parallel_kernelI23Flash_bwd_kernel_traitsILi64ELi128ELi128ELi8ELi4ELi4ELi4ELb0ELb0EN7cutlass6half_tE19Flash_kernel_traitsILi64ELi128ELi128ELi8ES3_EELb0ELb1ELb0ELb0ELb0ELb1ELb1EEEvNS_16Flash_bwd_paramsE)
        /*0404*/ 	.word	0x00000160


	//----- nvinfo : EIATTR_MIN_STACK_SIZE
	.align		4
.L_182:
        /*0408*/ 	.byte	0x04, 0x12
        /*040a*/ 	.short	(.L_184 - .L_183)
	.align		4
.L_183:
        /*040c*/ 	.word	index@(_ZN5flash44flash_bwd_dq_dk_dv_loop_seqk_parallel_kernelI23Flash_bwd_kernel_traitsILi64ELi128ELi128ELi8ELi4ELi4ELi4ELb0ELb0EN7cutlass6half_tE19Flash_kernel_traitsILi64ELi128ELi128ELi8ES3_EELb1ELb1ELb0ELb1ELb0ELb0ELb0EEEvNS_16Flash_bwd_paramsE)
        /*0410*/ 	.word	0x000000e0


	//----- nvinfo : EIATTR_MIN_STACK_SIZE
	.align		4
.L_184:
        /*0414*/ 	.byte	0x04, 0x12
        /*0416*/ 	.short	(.L_186 - .L_185)
	.align		4
.L_185:
        /*0418*/ 	.word	index@(_ZN5flash44flash_bwd_dq_dk_dv_loop_seqk_parallel_kernelI23Flash_bwd_kernel_traitsILi64ELi128ELi128ELi8ELi4ELi4ELi4ELb0ELb0EN7cutlass6half_tE19Flash_kernel_traitsILi64ELi128ELi128ELi8ES3_EELb0ELb1ELb0ELb1ELb0ELb0ELb1EEEvNS_16Flash_bwd_paramsE)
        /*041c*/ 	.word	0x000001f0


	//----- nvinfo : EIATTR_MIN_STACK_SIZE
	.align		4
.L_186:
        /*0420*/ 	.byte	0x04, 0x12
        /*0422*/ 	.short	(.L_188 - .L_187)
	.align		4
.L_187:
        /*0424*/ 	.word	index@(_ZN5flash25flash_bwd_dot_do_o_kernelILb0E23Flash_bwd_kernel_traitsILi64ELi128ELi128ELi8ELi4ELi4ELi4ELb0ELb0EN7cutlass6half_tE19Flash_kernel_traitsILi64ELi128ELi128ELi8ES3_EEEEvNS_16Flash_bwd_paramsE)
        /*0428*/ 	.word	0x00000000


	//----- nvinfo : EIATTR_MIN_STACK_SIZE
	.align		4
.L_188:
        /*042c*/ 	.byte	0x04, 0x12
        /*042e*/ 	.short	(.L_190 - .L_189)
	.align		4
.L_189:
        /*0430*/ 	.word	index@(_ZN5flash25flash_bwd_dot_do_o_kernelILb1E23Flash_bwd_kernel_traitsILi64ELi128ELi128ELi8ELi4ELi4ELi4ELb0ELb0EN7cutlass6half_tE19Flash_kernel_traitsILi64ELi128ELi128ELi8ES3_EEEEvNS_16Flash_bwd_paramsE)
        /*0434*/ 	.word	0x00000000
.L_190:


//--------------------- .nv.info._ZN5flash44flash_bwd_dq_dk_dv_loop_seqk_parallel_kernelI23Flash_bwd_kernel_traitsILi64ELi64ELi128ELi8ELi2ELi4ELi4ELb1ELb0EN7cutlass6half_tE19Flash_kernel_traitsILi64ELi64ELi128ELi8ES3_EELb0ELb1ELb0ELb0ELb0ELb0ELb0EEEvNS_16Flash_bwd_paramsE --------------------------
	.section	.nv.info._ZN5flash44flash_bwd_dq_dk_dv_loop_seqk_parallel_kernelI23Flash_bwd_kernel_traitsILi64ELi64ELi128ELi8ELi2ELi4ELi4ELb1ELb0EN7cutlass6half_tE19Flash_kernel_traitsILi64ELi64ELi128ELi8ES3_EELb0ELb1ELb0ELb0ELb0ELb0ELb0EEEvNS_16Flash_bwd_paramsE,"",@"SHT_CUDA_INFO"
	.sectionflags	@""
	.align	4


	//----- nvinfo : EIATTR_CUDA_API_VERSION
	.align		4
        /*0000*/ 	.byte	0x04, 0x37
        /*0002*/ 	.short	(.L_192 - .L_191)
.L_191:
        /*0004*/ 	.word	0x00000082


	//----- nvinfo : EIATTR_SW2861232_WAR
	.align		4
.L_192:
        /*0008*/ 	.byte	0x01, 0x35
	.zero		2


	//----- nvinfo : EIATTR_PARAM_CBANK
	.align		4
        /*000c*/ 	.byte	0x04, 0x0a
        /*000e*/ 	.short	(.L_194 - .L_193)
	.align		4
.L_193:
        /*0010*/ 	.word	index@(.nv.constant0._ZN5flash44flash_bwd_dq_dk_dv_loop_seqk_parallel_kernelI23Flash_bwd_kernel_traitsILi64ELi64ELi128ELi8ELi2ELi4ELi4ELb1ELb0EN7cutlass6half_tE19Flash_kernel_traitsILi64ELi64ELi128ELi8ES3_EELb0ELb1ELb0ELb0ELb0ELb0ELb0EEEvNS_16Flash_bwd_paramsE)
        /*0014*/ 	.short	0x0160
        /*0016*/ 	.short	0x0280


	//----- nvinfo : EIATTR_CBANK_PARAM_SIZE
	.align		4
.L_194:
        /*0018*/ 	.byte	0x03, 0x19
        /*001a*/ 	.short	0x0280


	//----- nvinfo : EIATTR_KPARAM_INFO
	.align		4
        /*001c*/ 	.byte	0x04, 0x17
        /*001e*/ 	.short	(.L_196 - .L_195)
.L_195:
        /*0020*/ 	.word	0x00000000
        /*0024*/ 	.short	0x0000
        /*0026*/ 	.short	0x0000
        /*0028*/ 	.byte	0x00, 0xf0, 0x01, 0x0a


	//----- nvinfo : EIATTR_MAXREG_COUNT
	.align		4
.L_196:
        /*002c*/ 	.byte	0x03, 0x1b
        /*002e*/ 	.short	0x00ff


	//----- nvinfo : EIATTR_NUM_BARRIERS
	.align		4
        /*0030*/ 	.byte	0x02, 0x4c
        /*0032*/ 	.byte	0x01
	.zero		1


	//----- nvinfo : EIATTR_ANNOTATIONS
	.align		4
        /*0034*/ 	.byte	0x04, 0x55
        /*0036*/ 	.short	(.L_198 - .L_197)


	//   ....[0]....
.L_197:
        /*0038*/ 	.word	0x00000001
        /*003c*/ 	.byte	0x40, 0x06, 0x00, 0x00, 0x01, 0x00, 0x00, 0x00, 0x90, 0x07, 0x00, 0x00, 0x01, 0x00, 0x00, 0x00
        /*004c*/ 	.byte	0x60, 0x14, 0x00, 0x00, 0x01, 0x00, 0x00, 0x00, 0xd0, 0x64, 0x00, 0x00


	//----- nvinfo : EIATTR_MERCURY_ISA_VERSION
	.align		4
.L_198:
        /*0058*/ 	.byte	0x03, 0x5f
        /*005a*/ 	.short	0x0000


	//----- nvinfo : EIATTR_EXIT_INSTR_OFFSETS
	.align		4
        /*005c*/ 	.byte	0x04, 0x1c
        /*005e*/ 	.short	(.L_200 - .L_199)


	//   ....[0]....
.L_199:
        /*0060*/ 	.word	0x00000090


	//   ....[1]....
        /*0064*/ 	.word	0x000076b0


	//----- nvinfo : EIATTR_CTAIDZ_USED
	.align		4
.L_200:
        /*0068*/ 	.byte	0x01, 0x04
	.zero		2


	//----- nvinfo : EIATTR_CRS_STACK_SIZE
	.align		4
        /*006c*/ 	.byte	0x04, 0x1e
        /*006e*/ 	.short	(.L_202 - .L_201)
.L_201:
        /*0070*/ 	.word	0x00000000
.L_202:


//--------------------- .nv.info._ZN5flash44flash_bwd_dq_dk_dv_loop_seqk_parallel_kernelI23Flash_bwd_kernel_traitsILi64ELi64ELi128ELi8ELi2ELi4ELi4ELb1ELb0EN7cutlass6half_tE19Flash_kernel_traitsILi64ELi64ELi128ELi8ES3_EELb0ELb1ELb0ELb0ELb1ELb1ELb0EEEvNS_16Flash_bwd_paramsE --------------------------
	.section	.nv.info._ZN5flash44flash_bwd_dq_dk_dv_loop_seqk_parallel_kernelI23Flash_bwd_kernel_traitsILi64ELi64ELi128ELi8ELi2ELi4ELi4ELb1ELb0EN7cutlass6half_tE19Flash_kernel_traitsILi64ELi64ELi128ELi8ES3_EELb0ELb1ELb0ELb0ELb1ELb1ELb0EEEvNS_16Flash_bwd_paramsE,"",@"SHT_CUDA_INFO"
	.sectionflags	@""
	.align	4


	//----- nvinfo : EIATTR_CUDA_API_VERSION
	.align		4
        /*0000*/ 	.byte	0x04, 0x37
        /*0002*/ 	.short	(.L_204 - .L_203)
.L_203:
        /*0004*/ 	.word	0x00000082


	//----- nvinfo : EIATTR_SW2861232_WAR
	.align		4
.L_204:
        /*0008*/ 	.byte	0x01, 0x35
	.zero		2


	//----- nvinfo : EIATTR_PARAM_CBANK
	.align		4
        /*000c*/ 	.byte	0x04, 0x0a
        /*000e*/ 	.short	(.L_206 - .L_205)
	.align		4
.L_205:
        /*0010*/ 	.word	index@(.nv.constant0._ZN5flash44flash_bwd_dq_dk_dv_loop_seqk_parallel_kernelI23Flash_bwd_kernel_traitsILi64ELi64ELi128ELi8ELi2ELi4ELi4ELb1ELb0EN7cutlass6half_tE19Flash_kernel_traitsILi64ELi64ELi128ELi8ES3_EELb0ELb1ELb0ELb0ELb1ELb1ELb0EEEvNS_16Flash_bwd_paramsE)
        /*0014*/ 	.short	0x0160
        /*0016*/ 	.short	0x0280


	//----- nvinfo : EIATTR_CBANK_PARAM_SIZE
	.align		4
.L_206:
        /*0018*/ 	.byte	0x03, 0x19
        /*001a*/ 	.short	0x0280


	//----- nvinfo : EIATTR_KPARAM_INFO
	.align		4
        /*001c*/ 	.byte	0x04, 0x17
        /*001e*/ 	.short	(.L_208 - .L_207)
.L_207:
        /*0020*/ 	.word	0x00000000
        /*0024*/ 	.short	0x0000
        /*0026*/ 	.short	0x0000
        /*0028*/ 	.byte	0x00, 0xf0, 0x01, 0x0a


	//----- nvinfo : EIATTR_MAXREG_COUNT
	.align		4
.L_208:
        /*002c*/ 	.byte	0x03, 0x1b
        /*002e*/ 	.short	0x00ff


	//----- nvinfo : EIATTR_NUM_BARRIERS
	.align		4
        /*0030*/ 	.byte	0x02, 0x4c
        /*0032*/ 	.byte	0x01
	.zero		1


	//----- nvinfo : EIATTR_MERCURY_ISA_VERSION
	.align		4
        /*0034*/ 	.byte	0x03, 0x5f
        /*0036*/ 	.short	0x0000


	//----- nvinfo : EIATTR_EXIT_INSTR_OFFSETS
	.align		4
        /*0038*/ 	.byte	0x04, 0x1c
        /*003a*/ 	.short	(.L_210 - .L_209)


	//   ....[0]....
.L_209:
        /*003c*/ 	.word	0x00000080


	//   ....[1]....
        /*0040*/ 	.word	0x000055c0


	//----- nvinfo : EIATTR_CTAIDZ_USED
	.align		4
.L_210:
        /*0044*/ 	.byte	0x01, 0x04
	.zero		2


//--------------------- .nv.info._ZN5flash44flash_bwd_dq_dk_dv_loop_seqk_parallel_kernelI23Flash_bwd_kernel_traitsILi64ELi64ELi128ELi8ELi2ELi4ELi4ELb1ELb0EN7cutlass6half_tE19Flash_kernel_traitsILi64ELi64ELi128ELi8ES3_EELb0ELb1ELb0ELb0ELb0ELb1ELb0EEEvNS_16Flash_bwd_paramsE --------------------------
	.section	.nv.info._ZN5flash44flash_bwd_dq_dk_dv_loop_seqk_parallel_kernelI23Flash_bwd_kernel_traitsILi64ELi64ELi128ELi8ELi2ELi4ELi4ELb1ELb0EN7cutlass6half_tE19Flash_kernel_traitsILi64ELi64ELi128ELi8ES3_EELb0ELb1ELb0ELb0ELb0ELb1ELb0EEEvNS_16Flash_bwd_paramsE,"",@"SHT_CUDA_INFO"
	.sectionflags	@""
	.align	4


	//----- nvinfo : EIATTR_CUDA_API_VERSION
	.align		4
        /*0000*/ 	.byte	0x04, 0x37
        /*0002*/ 	.short	(.L_212 - .L_211)
.L_211:
        /*0004*/ 	.word	0x00000082


	//----- nvinfo : EIATTR_SW2861232_WAR
	.align		4
.L_212:
        /*0008*/ 	.byte	0x01, 0x35
	.zero		2


	//----- nvinfo : EIATTR_PARAM_CBANK
	.align		4
        /*000c*/ 	.byte	0x04, 0x0a
        /*000e*/ 	.short	(.L_214 - .L_213)
	.align		4
.L_213:
        /*0010*/ 	.word	index@(.nv.constant0._ZN5flash44flash_bwd_dq_dk_dv_loop_seqk_parallel_kernelI23Flash_bwd_kernel_traitsILi64ELi64ELi128ELi8ELi2ELi4ELi4ELb1ELb0EN7cutlass6half_tE19Flash_kernel_traitsILi64ELi64ELi128ELi8ES3_EELb0ELb1ELb0ELb0ELb0ELb1ELb0EEEvNS_16Flash_bwd_paramsE)
        /*0014*/ 	.short	0x0160
        /*0016*/ 	.short	0x0280


	//----- nvinfo : EIATTR_CBANK_PARAM_SIZE
	.align		4
.L_214:
        /*0018*/ 	.byte	0x03, 0x19
        /*001a*/ 	.short	0x0280


	//----- nvinfo : EIATTR_KPARAM_INFO
	.align		4
        /*001c*/ 	.byte	0x04, 0x17
        /*001e*/ 	.short	(.L_216 - .L_215)
.L_215:
        /*0020*/ 	.word	0x00000000
        /*0024*/ 	.short	0x0000
        /*0026*/ 	.short	0x0000
        /*0028*/ 	.byte	0x00, 0xf0, 0x01, 0x0a


	//----- nvinfo : EIATTR_MAXREG_COUNT
	.align		4
.L_216:
        /*002c*/ 	.byte	0x03, 0x1b
        /*002e*/ 	.short	0x00ff


	//----- nvinfo : EIATTR_NUM_BARRIERS
	.align		4
        /*0030*/ 	.byte	0x02, 0x4c
        /*0032*/ 	.byte	0x01
	.zero		1


	//----- nvinfo : EIATTR_ANNOTATIONS
	.align		4
        /*0034*/ 	.byte	0x04, 0x55
        /*0036*/ 	.short	(.L_218 - .L_217)


	//   ....[0]....
.L_217:
        /*0038*/ 	.word	0x00000001
        /*003c*/ 	.byte	0x00, 0x05, 0x00, 0x00, 0x01, 0x00, 0x00, 0x00, 0x60, 0x06, 0x00, 0x00, 0x01, 0x00, 0x00, 0x00
        /*004c*/ 	.byte	0x10, 0x08, 0x00, 0x00, 0x01, 0x00, 0x00, 0x00, 0x70, 0x14, 0x00, 0x00, 0x01, 0x00, 0x00, 0x00
        /*005c*/ 	.byte	0xc0, 0x22, 0x00, 0x00, 0x01, 0x00, 0x00, 0x00, 0x40, 0x5e, 0x00, 0x00


	//----- nvinfo : EIATTR_MERCURY_ISA_VERSION
	.align		4
.L_218:
        /*0068*/ 	.byte	0x03, 0x5f
        /*006a*/ 	.short	0x0000


	//----- nvinfo : EIATTR_EXIT_INSTR_OFFSETS
	.align		4
        /*006c*/ 	.byte	0x04, 0x1c
        /*006e*/ 	.short	(.L_220 - .L_219)


	//   ....[0]....
.L_219:
        /*0070*/ 	.word	0x00000090


	//   ....[1]....
        /*0074*/ 	.word	0x00007010


	//----- nvinfo : EIATTR_CTAIDZ_USED
	.align		4
.L_220:
        /*0078*/ 	.byte	0x01, 0x04
	.zero		2


	//----- nvinfo : EIATTR_CRS_STACK_SIZE
	.align		4
        /*007c*/ 	.byte	0x04, 0x1e
        /*007e*/ 	.short	(.L_222 - .L_221)
.L_221:
        /*0080*/ 	.word	0x00000000
.L_222:


//--------------------- .nv.info._ZN5flash44flash_bwd_dq_dk_dv_loop_seqk_parallel_kernelI23Flash_bwd_kernel_traitsILi64ELi64ELi128ELi8ELi2ELi4ELi4ELb1ELb0EN7cutlass6half_tE19Flash_kernel_traitsILi64ELi64ELi128ELi8ES3_EELb0ELb1ELb0ELb1ELb0ELb0ELb0EEEvNS_16Flash_bwd_paramsE --------------------------
	.section	.nv.info._ZN5flash44flash_bwd_dq_dk_dv_loop_seqk_parallel_kernelI23Flash_bwd_kernel_traitsILi64ELi64ELi128ELi8ELi2ELi4ELi4ELb1ELb0EN7cutlass6half_tE19Flash_kernel_traitsILi64ELi64ELi128ELi8ES3_EELb0ELb1ELb0ELb1ELb0ELb0ELb0EEEvNS_16Flash_bwd_paramsE,"",@"SHT_CUDA_INFO"
	.sectionflags	@""
	.align	4


	//----- nvinfo : EIATTR_CUDA_API_VERSION
	.align		4
        /*0000*/ 	.byte	0x04, 0x37
        /*0002*/ 	.short	(.L_224 - .L_223)
.L_223:
        /*0004*/ 	.word	0x00000082


	//----- nvinfo : EIATTR_SW2861232_WAR
	.align		4
.L_224:
        /*0008*/ 	.byte	0x01, 0x35
	.zero		2


	//----- nvinfo : EIATTR_PARAM_CBANK
	.align		4
        /*000c*/ 	.byte	0x04, 0x0a
        /*000e*/ 	.short	(.L_226 - .L_225)
	.align		4
.L_225:
        /*0010*/ 	.word	index@(.nv.constant0._ZN5flash44flash_bwd_dq_dk_dv_loop_seqk_parallel_kernelI23Flash_bwd_kernel_traitsILi64ELi64ELi128ELi8ELi2ELi4ELi4ELb1ELb0EN7cutlass6half_tE19Flash_kernel_traitsILi64ELi64ELi128ELi8ES3_EELb0ELb1ELb0ELb1ELb0ELb0ELb0EEEvNS_16Flash_bwd_paramsE)
        /*0014*/ 	.short	0x0160
        /*0016*/ 	.short	0x0280


	//----- nvinfo : EIATTR_CBANK_PARAM_SIZE
	.align		4
.L_226:
        /*0018*/ 	.byte	0x03, 0x19
        /*001a*/ 	.short	0x0280


	//----- nvinfo : EIATTR_KPARAM_INFO
	.align		4
        /*001c*/ 	.byte	0x04, 0x17
        /*001e*/ 	.short	(.L_228 - .L_227)
.L_227:
        /*0020*/ 	.word	0x00000000
        /*0024*/ 	.short	0x0000
        /*0026*/ 	.short	0x0000
        /*0028*/ 	.byte	0x00, 0xf0, 0x01, 0x0a


	//----- nvinfo : EIATTR_MAXREG_COUNT
	.align		4
.L_228:
        /*002c*/ 	.byte	0x03, 0x1b
        /*002e*/ 	.short	0x00ff


	//----- nvinfo : EIATTR_NUM_BARRIERS
	.align		4
        /*0030*/ 	.byte	0x02, 0x4c
        /*0032*/ 	.byte	0x01
	.zero		1


	//----- nvinfo : EIATTR_ANNOTATIONS
	.align		4
        /*0034*/ 	.byte	0x04, 0x55
        /*0036*/ 	.short	(.L_230 - .L_229)


	//   ....[0]....
.L_229:
        /*0038*/ 	.word	0x00000001
        /*003c*/ 	.byte	0x30, 0x05, 0x00, 0x00, 0x01, 0x00, 0x00, 0x00, 0xa0, 0x08, 0x00, 0x00, 0x01, 0x00, 0x00, 0x00
        /*004c*/ 	.byte	0xf0, 0x08, 0x00, 0x00, 0x01, 0x00, 0x00, 0x00, 0x10, 0x09, 0x00, 0x00, 0x01, 0x00, 0x00, 0x00
        /*005c*/ 	.byte	0x80, 0x14, 0x00, 0x00, 0x01, 0x00, 0x00, 0x00, 0x60, 0x69, 0x00, 0x00, 0x01, 0x00, 0x00, 0x00
        /*006c*/ 	.byte	0x70, 0x69, 0x00, 0x00, 0x01, 0x00, 0x00, 0x00, 0x80, 0x69, 0x00, 0x00


	//----- nvinfo : EIATTR_MERCURY_ISA_VERSION
	.align		4
.L_230:
        /*0078*/ 	.byte	0x03, 0x5f
        /*007a*/ 	.short	0x0000


	//----- nvinfo : EIATTR_EXIT_INSTR_OFFSETS
	.align		4
        /*007c*/ 	.byte	0x04, 0x1c
        /*007e*/ 	.short	(.L_232 - .L_231)


	//   ....[0]....
.L_231:
        /*0080*/ 	.word	0x00000090


	//   ....[1]....
        /*0084*/ 	.word	0x00007b60


	//----- nvinfo : EIATTR_CTAIDZ_USED
	.align		4
.L_232:
        /*0088*/ 	.byte	0x01, 0x04
	.zero		2


	//----- nvinfo : EIATTR_CRS_STACK_SIZE
	.align		4
        /*008c*/ 	.byte	0x04, 0x1e
        /*008e*/ 	.short	(.L_234 - .L_233)
.L_233:
        /*0090*/ 	.word	0x00000000
.L_234:


//--------------------- .nv.info._ZN5flash44flash_bwd_dq_dk_dv_loop_seqk_parallel_kernelI23Flash_bwd_kernel_traitsILi64ELi128ELi128ELi8ELi4ELi4ELi4ELb0ELb0EN7cutlass6half_tE19Flash_kernel_traitsILi64ELi128ELi128ELi8ES3_EELb0ELb1ELb0ELb0ELb0ELb0ELb0EEEvNS_16Flash_bwd_paramsE --------------------------
	.section	.nv.info._ZN5flash44flash_bwd_dq_dk_dv_loop_seqk_parallel_kernelI23Flash_bwd_kernel_traitsILi64ELi128ELi128ELi8ELi4ELi4ELi4ELb0ELb0EN7cutlass6half_tE19Flash_kernel_traitsILi64ELi128ELi128ELi8ES3_EELb0ELb1ELb0ELb0ELb0ELb0ELb0EEEvNS_16Flash_bwd_paramsE,"",@"SHT_CUDA_INFO"
	.sectionflags	@""
	.align	4


	//----- nvinfo : EIATTR_CUDA_API_VERSION
	.align		4
        /*0000*/ 	.byte	0x04, 0x37
        /*0002*/ 	.short	(.L_236 - .L_235)
.L_235:
        /*0004*/ 	.word	0x00000082


	//----- nvinfo : EIATTR_SW2861232_WAR
	.align		4
.L_236:
        /*0008*/ 	.byte	0x01, 0x35
	.zero		2


	//----- nvinfo : EIATTR_PARAM_CBANK
	.align		4
        /*000c*/ 	.byte	0x04, 0x0a
        /*000e*/ 	.short	(.L_238 - .L_237)
	.align		4
.L_237:
        /*0010*/ 	.word	index@(.nv.constant0._ZN5flash44flash_bwd_dq_dk_dv_loop_seqk_parallel_kernelI23Flash_bwd_kernel_traitsILi64ELi128ELi128ELi8ELi4ELi4ELi4ELb0ELb0EN7cutlass6half_tE19Flash_kernel_traitsILi64ELi128ELi128ELi8ES3_EELb0ELb1ELb0ELb0ELb0ELb0ELb0EEEvNS_16Flash_bwd_paramsE)
        /*0014*/ 	.short	0x0160
        /*0016*/ 	.short	0x0280


	//----- nvinfo : EIATTR_CBANK_PARAM_SIZE
	.align		4
.L_238:
        /*0018*/ 	.byte	0x03, 0x19
        /*001a*/ 	.short	0x0280


	//----- nvinfo : EIATTR_KPARAM_INFO
	.align		4
        /*001c*/ 	.byte	0x04, 0x17
        /*001e*/ 	.short	(.L_240 - .L_239)
.L_239:
        /*0020*/ 	.word	0x00000000
        /*0024*/ 	.short	0x0000
        /*0026*/ 	.short	0x0000
        /*0028*/ 	.byte	0x00, 0xf0, 0x01, 0x0a


	//----- nvinfo : EIATTR_MAXREG_COUNT
	.align		4
.L_240:
        /*002c*/ 	.byte	0x03, 0x1b
        /*002e*/ 	.short	0x00ff


	//----- nvinfo : EIATTR_NUM_BARRIERS
	.align		4
        /*0030*/ 	.byte	0x02, 0x4c
        /*0032*/ 	.byte	0x01
	.zero		1


	//----- nvinfo : EIATTR_ANNOTATIONS
	.align		4
        /*0034*/ 	.byte	0x04, 0x55
        /*0036*/ 	.short	(.L_242 - .L_241)


	//   ....[0]....
.L_241:
        /*0038*/ 	.word	0x00000001
        /*003c*/ 	.byte	0xa0, 0x06, 0x00, 0x00, 0x01, 0x00, 0x00, 0x00, 0xe0, 0x07, 0x00, 0x00, 0x01, 0x00, 0x00, 0x00
        /* <DEDUP_REMOVED lines=26> */
        /*01ec*/ 	.byte	0xd0, 0x9e, 0x00, 0x00


	//----- nvinfo : EIATTR_MERCURY_ISA_VERSION
	.align		4
.L_242:
        /*01f0*/ 	.byte	0x03, 0x5f
        /*01f2*/ 	.short	0x0000


	//----- nvinfo : EIATTR_EXIT_INSTR_OFFSETS
	.align		4
        /*01f4*/ 	.byte	0x04, 0x1c
        /*01f6*/ 	.short	(.L_244 - .L_243)


	//   ....[0]....
.L_243:
        /*01f8*/ 	.word	0x000000a0


	//   ....[1]....
        /*01fc*/ 	.word	0x0000b230


	//----- nvinfo : EIATTR_CTAIDZ_USED
	.align		4
.L_244:
        /*0200*/ 	.byte	0x01, 0x04
	.zero		2


	//----- nvinfo : EIATTR_CRS_STACK_SIZE
	.align		4
        /*0204*/ 	.byte	0x04, 0x1e
        /*0206*/ 	.short	(.L_246 - .L_245)
.L_245:
        /*0208*/ 	.word	0x00000000
.L_246:


//--------------------- .nv.info._ZN5flash44flash_bwd_dq_dk_dv_loop_seqk_parallel_kernelI23Flash_bwd_kernel_traitsILi64ELi128ELi128ELi8ELi4ELi4ELi4ELb0ELb0EN7cutlass6half_tE19Flash_kernel_traitsILi64ELi128ELi128ELi8ES3_EELb0ELb1ELb0ELb0ELb1ELb1ELb0EEEvNS_16Flash_bwd_paramsE --------------------------
	.section	.nv.info._ZN5flash44flash_bwd_dq_dk_dv_loop_seqk_parallel_kernelI23Flash_bwd_kernel_traitsILi64ELi128ELi128ELi8ELi4ELi4ELi4ELb0ELb0EN7cutlass6half_tE19Flash_kernel_traitsILi64ELi128ELi128ELi8ES3_EELb0ELb1ELb0ELb0ELb1ELb1ELb0EEEvNS_16Flash_bwd_paramsE,"",@"SHT_CUDA_INFO"
	.sectionflags	@""
	.align	4


	//----- nvinfo : EIATTR_CUDA_API_VERSION
	.align		4
        /*0000*/ 	.byte	0x04, 0x37
        /*0002*/ 	.short	(.L_248 - .L_247)
.L_247:
        /*0004*/ 	.word	0x00000082


	//----- nvinfo : EIATTR_SW2861232_WAR
	.align		4
.L_248:
        /*0008*/ 	.byte	0x01, 0x35
	.zero		2


	//----- nvinfo : EIATTR_PARAM_CBANK
	.align		4
        /*000c*/ 	.byte	0x04, 0x0a
        /*000e*/ 	.short	(.L_250 - .L_249)
	.align		4
.L_249:
        /*0010*/ 	.word	index@(.nv.constant0._ZN5flash44flash_bwd_dq_dk_dv_loop_seqk_parallel_kernelI23Flash_bwd_kernel_traitsILi64ELi128ELi128ELi8ELi4ELi4ELi4ELb0ELb0EN7cutlass6half_tE19Flash_kernel_traitsILi64ELi128ELi128ELi8ES3_EELb0ELb1ELb0ELb0ELb1ELb1ELb0EEEvNS_16Flash_bwd_paramsE)
        /*0014*/ 	.short	0x0160
        /*0016*/ 	.short	0x0280


	//----- nvinfo : EIATTR_CBANK_PARAM_SIZE
	.align		4
.L_250:
        /*0018*/ 	.byte	0x03, 0x19
        /*001a*/ 	.short	0x0280


	//----- nvinfo : EIATTR_KPARAM_INFO
	.align		4
        /*001c*/ 	.byte	0x04, 0x17
        /*001e*/ 	.short	(.L_252 - .L_251)
.L_251:
        /*0020*/ 	.word	0x00000000
        /*0024*/ 	.short	0x0000
        /*0026*/ 	.short	0x0000
        /*0028*/ 	.byte	0x00, 0xf0, 0x01, 0x0a


	//----- nvinfo : EIATTR_MAXREG_COUNT
	.align		4
.L_252:
        /*002c*/ 	.byte	0x03, 0x1b
        /*002e*/ 	.short	0x00ff


	//----- nvinfo : EIATTR_NUM_BARRIERS
	.align		4
        /*0030*/ 	.byte	0x02, 0x4c
        /*0032*/ 	.byte	0x01
	.zero		1


	//----- nvinfo : EIATTR_ANNOTATIONS
	.align		4
        /*0034*/ 	.byte	0x04, 0x55
        /*0036*/ 	.short	(.L_254 - .L_253)


	//   ....[0]....
.L_253:
        /* <DEDUP_REMOVED lines=25> */
        /*01bc*/ 	.byte	0xa0, 0x76, 0x00, 0x00, 0x01, 0x00, 0x00, 0x00, 0xb0, 0x76, 0x00, 0x00


	//----- nvinfo : EIATTR_MERCURY_ISA_VERSION
	.align		4
.L_254:
        /*01c8*/ 	.byte	0x03, 0x5f
        /*01ca*/ 	.short	0x0000


	//----- nvinfo : EIATTR_EXIT_INSTR_OFFSETS
	.align		4
        /*01cc*/ 	.byte	0x04, 0x1c
        /*01ce*/ 	.short	(.L_256 - .L_255)


	//   ....[0]....
.L_255:
        /*01d0*/ 	.word	0x000000a0


	//   ....[1]....
        /*01d4*/ 	.word	0x00008330


	//----- nvinfo : EIATTR_CTAIDZ_USED
	.align		4
.L_256:
        /*01d8*/ 	.byte	0x01, 0x04
	.zero		2


//--------------------- .nv.info._ZN5flash44flash_bwd_dq_dk_dv_loop_seqk_parallel_kernelI23Flash_bwd_kernel_traitsILi64ELi128ELi128ELi8ELi4ELi4ELi4ELb0ELb0EN7cutlass6half_tE19Flash_kernel_traitsILi64ELi128ELi128ELi8ES3_EELb0ELb1ELb0ELb0ELb0ELb1ELb0EEEvNS_16Flash_bwd_paramsE --------------------------
	.section	.nv.info._ZN5flash44flash_bwd_dq_dk_dv_loop_seqk_parallel_kernelI23Flash_bwd_kernel_traitsILi64ELi128ELi128ELi8ELi4ELi4ELi4ELb0ELb0EN7cutlass6half_tE19Flash_kernel_traitsILi64ELi128ELi128ELi8ES3_EELb0ELb1ELb0ELb0ELb0ELb1ELb0EEEvNS_16Flash_bwd_paramsE,"",@"SHT_CUDA_INFO"
	.sectionflags	@""
	.align	4


	//----- nvinfo : EIATTR_CUDA_API_VERSION
	.align		4
        /*0000*/ 	.byte	0x04, 0x37
        /*0002*/ 	.short	(.L_258 - .L_257)
.L_257:
        /*0004*/ 	.word	0x00000082


	//----- nvinfo : EIATTR_SW2861232_WAR
	.align		4
.L_258:
        /*0008*/ 	.byte	0x01, 0x35
	.zero		2


	//----- nvinfo : EIATTR_PARAM_CBANK
	.align		4
        /*000c*/ 	.byte	0x04, 0x0a
        /*000e*/ 	.short	(.L_260 - .L_259)
	.align		4
.L_259:
        /*0010*/ 	.word	index@(.nv.constant0._ZN5flash44flash_bwd_dq_dk_dv_loop_seqk_parallel_kernelI23Flash_bwd_kernel_traitsILi64ELi128ELi128ELi8ELi4ELi4ELi4ELb0ELb0EN7cutlass6half_tE19Flash_kernel_traitsILi64ELi128ELi128ELi8ES3_EELb0ELb1ELb0ELb0ELb0ELb1ELb0EEEvNS_16Flash_bwd_paramsE)
        /*0014*/ 	.short	0x0160
        /*0016*/ 	.short	0x0280


	//----- nvinfo : EIATTR_CBANK_PARAM_SIZE
	.align		4
.L_260:
        /*0018*/ 	.byte	0x03, 0x19
        /*001a*/ 	.short	0x0280


	//----- nvinfo : EIATTR_KPARAM_INFO
	.align		4
        /*001c*/ 	.byte	0x04, 0x17
        /*001e*/ 	.short	(.L_262 - .L_261)
.L_261:
        /*0020*/ 	.word	0x00000000
        /*0024*/ 	.short	0x0000
        /*0026*/ 	.short	0x0000
        /*0028*/ 	.byte	0x00, 0xf0, 0x01, 0x0a


	//----- nvinfo : EIATTR_MAXREG_COUNT
	.align		4
.L_262:
        /*002c*/ 	.byte	0x03, 0x1b
        /*002e*/ 	.short	0x00ff


	//----- nvinfo : EIATTR_NUM_BARRIERS
	.align		4
        /*0030*/ 	.byte	0x02, 0x4c
        /*0032*/ 	.byte	0x01
	.zero		1


	//----- nvinfo : EIATTR_ANNOTATIONS
	.align		4
        /*0034*/ 	.byte	0x04, 0x55
        /*0036*/ 	.short	(.L_264 - .L_263)


	//   ....[0]....
.L_263:
        /* <DEDUP_REMOVED lines=25> */


	//----- nvinfo : EIATTR_MERCURY_ISA_VERSION
	.align		4
.L_264:
        /*01b0*/ 	.byte	0x03, 0x5f
        /*01b2*/ 	.short	0x0000


	//----- nvinfo : EIATTR_EXIT_INSTR_OFFSETS
	.align		4
        /*01b4*/ 	.byte	0x04, 0x1c
        /*01b6*/ 	.short	(.L_266 - .L_265)


	//   ....[0]....
.L_265:
        /*01b8*/ 	.word	0x000000a0


	//   ....[1]....
        /*01bc*/ 	.word	0x0000a4d0


	//----- nvinfo : EIATTR_CTAIDZ_USED
	.align		4
.L_266:
        /*01c0*/ 	.byte	0x01, 0x04
	.zero		2


	//----- nvinfo : EIATTR_CRS_STACK_SIZE
	.align		4
        /*01c4*/ 	.byte	0x04, 0x1e
        /*01c6*/ 	.short	(.L_268 - .L_267)
.L_267:
        /*01c8*/ 	.word	0x00000000
.L_268:


//--------------------- .nv.info._ZN5flash44flash_bwd_dq_dk_dv_loop_seqk_parallel_kernelI23Flash_bwd_kernel_traitsILi64ELi128ELi128ELi8ELi4ELi4ELi4ELb0ELb0EN7cutlass6half_tE19Flash_kernel_traitsILi64ELi128ELi128ELi8ES3_EELb0ELb1ELb0ELb1ELb0ELb0ELb0EEEvNS_16Flash_bwd_paramsE --------------------------
	.section	.nv.info._ZN5flash44flash_bwd_dq_dk_dv_loop_seqk_parallel_kernelI23Flash_bwd_kernel_traitsILi64ELi128ELi128ELi8ELi4ELi4ELi4ELb0ELb0EN7cutlass6half_tE19Flash_kernel_traitsILi64ELi128ELi128ELi8ES3_EELb0ELb1ELb0ELb1ELb0ELb0ELb0EEEvNS_16Flash_bwd_paramsE,"",@"SHT_CUDA_INFO"
	.sectionflags	@""
	.align	4


	//----- nvinfo : EIATTR_CUDA_API_VERSION
	.align		4
        /*0000*/ 	.byte	0x04, 0x37
        /*0002*/ 	.short	(.L_270 - .L_269)
.L_269:
        /*0004*/ 	.word	0x00000082


	//----- nvinfo : EIATTR_SW2861232_WAR
	.align		4
.L_270:
        /*0008*/ 	.byte	0x01, 0x35
	.zero		2


	//----- nvinfo : EIATTR_PARAM_CBANK
	.align		4
        /*000c*/ 	.byte	0x04, 0x0a
        /*000e*/ 	.short	(.L_272 - .L_271)
	.align		4
.L_271:
        /*0010*/ 	.word	index@(.nv.constant0._ZN5flash44flash_bwd_dq_dk_dv_loop_seqk_parallel_kernelI23Flash_bwd_kernel_traitsILi64ELi128ELi128ELi8ELi4ELi4ELi4ELb0ELb0EN7cutlass6half_tE19Flash_kernel_traitsILi64ELi128ELi128ELi8ES3_EELb0ELb1ELb0ELb1ELb0ELb0ELb0EEEvNS_16Flash_bwd_paramsE)
        /*0014*/ 	.short	0x0160
        /*0016*/ 	.short	0x0280


	//----- nvinfo : EIATTR_CBANK_PARAM_SIZE
	.align		4
.L_272:
        /*0018*/ 	.byte	0x03, 0x19
        /*001a*/ 	.short	0x0280


	//----- nvinfo : EIATTR_KPARAM_INFO
	.align		4
        /*001c*/ 	.byte	0x04, 0x17
        /*001e*/ 	.short	(.L_274 - .L_273)
.L_273:
        /*0020*/ 	.word	0x00000000
        /*0024*/ 	.short	0x0000
        /*0026*/ 	.short	0x0000
        /*0028*/ 	.byte	0x00, 0xf0, 0x01, 0x0a


	//----- nvinfo : EIATTR_MAXREG_COUNT
	.align		4
.L_274:
        /*002c*/ 	.byte	0x03, 0x1b
        /*002e*/ 	.short	0x00ff


	//----- nvinfo : EIATTR_NUM_BARRIERS
	.align		4
        /*0030*/ 	.byte	0x02, 0x4c
        /*0032*/ 	.byte	0x01
	.zero		1


	//----- nvinfo : EIATTR_ANNOTATIONS
	.align		4
        /*0034*/ 	.byte	0x04, 0x55
        /*0036*/ 	.short	(.L_276 - .L_275)


	//   ....[0]....
.L_275:
        /* <DEDUP_REMOVED lines=42> */


	//----- nvinfo : EIATTR_MERCURY_ISA_VERSION
	.align		4
.L_276:
        /*02c0*/ 	.byte	0x03, 0x5f
        /*02c2*/ 	.short	0x0000


	//----- nvinfo : EIATTR_EXIT_INSTR_OFFSETS
	.align		4
        /*02c4*/ 	.byte	0x04, 0x1c
        /*02c6*/ 	.short	(.L_278 - .L_277)


	//   ....[0]....
.L_277:
        /*02c8*/ 	.word	0x000000a0


	//   ....[1]....
        /*02cc*/ 	.word	0x0000b940


	//----- nvinfo : EIATTR_CTAIDZ_USED
	.align		4
.L_278:
        /*02d0*/ 	.byte	0x01, 0x04
	.zero		2


	//----- nvinfo : EIATTR_CRS_STACK_SIZE
	.align		4
        /*02d4*/ 	.byte	0x04, 0x1e
        /*02d6*/ 	.short	(.L_280 - .L_279)
.L_279:
        /*02d8*/ 	.word	0x00000000
.L_280:


//--------------------- .nv.info._ZN5flash27flash_bwd_convert_dq_kernelI23Flash_bwd_kernel_traitsILi64ELi64ELi128ELi8ELi2ELi4ELi4ELb1ELb0EN7cutlass6half_tE19Flash_kernel_traitsILi64ELi64ELi128ELi8ES3_EEEEvNS_16Flash_bwd_paramsEi --------------------------
	.section	.nv.info._ZN5flash27flash_bwd_convert_dq_kernelI23Flash_bwd_kernel_traitsILi64ELi64ELi128ELi8ELi2ELi4ELi4ELb1ELb0EN7cutlass6half_tE19Flash_kernel_traitsILi64ELi64ELi128ELi8ES3_EEEEvNS_16Flash_bwd_paramsEi,"",@"SHT_CUDA_INFO"
	.sectionflags	@""
	.align	4


	//----- nvinfo : EIATTR_CUDA_API_VERSION
	.align		4
        /*0000*/ 	.byte	0x04, 0x37
        /*0002*/ 	.short	(.L_282 - .L_281)
.L_281:
        /*0004*/ 	.word	0x00000082


	//----- nvinfo : EIATTR_SW2861232_WAR
	.align		4
.L_282:
        /*0008*/ 	.byte	0x01, 0x35
	.zero		2


	//----- nvinfo : EIATTR_PARAM_CBANK
	.align		4
        /*000c*/ 	.byte	0x04, 0x0a
        /*000e*/ 	.short	(.L_284 - .L_283)
	.align		4
.L_283:
        /*0010*/ 	.word	index@(.nv.constant0._ZN5flash27flash_bwd_convert_dq_kernelI23Flash_bwd_kernel_traitsILi64ELi64ELi128ELi8ELi2ELi4ELi4ELb1ELb0EN7cutlass6half_tE19Flash_kernel_traitsILi64ELi64ELi128ELi8ES3_EEEEvNS_16Flash_bwd_paramsEi)
        /*0014*/ 	.short	0x0160
        /*0016*/ 	.short	0x0284


	//----- nvinfo : EIATTR_CBANK_PARAM_SIZE
	.align		4
.L_284:
        /*0018*/ 	.byte	0x03, 0x19
        /*001a*/ 	.short	0x0284


	//----- nvinfo : EIATTR_KPARAM_INFO
	.align		4
        /*001c*/ 	.byte	0x04, 0x17
        /*001e*/ 	.short	(.L_286 - .L_285)
.L_285:
        /*0020*/ 	.word	0x00000000
        /*0024*/ 	.short	0x0001
        /*0026*/ 	.short	0x0280
        /*0028*/ 	.byte	0x00, 0xf0, 0x11, 0x00


	//----- nvinfo : EIATTR_KPARAM_INFO
	.align		4
.L_286:
        /*002c*/ 	.byte	0x04, 0x17
        /*002e*/ 	.short	(.L_288 - .L_287)
.L_287:
        /*0030*/ 	.word	0x00000000
        /*0034*/ 	.short	0x0000
        /*0036*/ 	.short	0x0000
        /*0038*/ 	.byte	0x00, 0xf0, 0x01, 0x0a


	//----- nvinfo : EIATTR_MAXREG_COUNT
	.align		4
.L_288:
        /*003c*/ 	.byte	0x03, 0x1b
        /*003e*/ 	.short	0x00ff


	//----- nvinfo : EIATTR_NUM_BARRIERS
	.align		4
        /*0040*/ 	.byte	0x02, 0x4c
        /*0042*/ 	.byte	0x01
	.zero		1


	//----- nvinfo : EIATTR_MERCURY_ISA_VERSION
	.align		4
        /*0044*/ 	.byte	0x03, 0x5f
        /*0046*/ 	.short	0x0000


	//----- nvinfo : EIATTR_EXIT_INSTR_OFFSETS
	.align		4
        /*0048*/ 	.byte	0x04, 0x1c
        /*004a*/ 	.short	(.L_290 - .L_289)


	//   ....[0]....
.L_289:
        /*004c*/ 	.word	0x00000170


	//   ....[1]....
        /*0050*/ 	.word	0x00001b70


	//   ....[2]....
        /*0054*/ 	.word	0x00001c30


	//----- nvinfo : EIATTR_CTAIDZ_USED
	.align		4
.L_290:
        /*0058*/ 	.byte	0x01, 0x04
	.zero		2


	//----- nvinfo : EIATTR_CRS_STACK_SIZE
	.align		4
        /*005c*/ 	.byte	0x04, 0x1e
        /*005e*/ 	.short	(.L_292 - .L_291)
.L_291:
        /*0060*/ 	.word	0x00000000
.L_292:


//--------------------- .nv.info._ZN5flash44flash_bwd_dq_dk_dv_loop_seqk_parallel_kernelI23Flash_bwd_kernel_traitsILi64ELi64ELi128ELi8ELi2ELi4ELi4ELb1ELb0EN7cutlass6half_tE19Flash_kernel_traitsILi64ELi64ELi128ELi8ES3_EELb1ELb1ELb0ELb0ELb0ELb0ELb0EEEvNS_16Flash_bwd_paramsE --------------------------
	.section	.nv.info._ZN5flash44flash_bwd_dq_dk_dv_loop_seqk_parallel_kernelI23Flash_bwd_kernel_traitsILi64ELi64ELi128ELi8ELi2ELi4ELi4ELb1ELb0EN7cutlass6half_tE19Flash_kernel_traitsILi64ELi64ELi128ELi8ES3_EELb1ELb1ELb0ELb0ELb0ELb0ELb0EEEvNS_16Flash_bwd_paramsE,"",@"SHT_CUDA_INFO"
	.sectionflags	@""
	.align	4


	//----- nvinfo : EIATTR_CUDA_API_VERSION
	.align		4
        /*0000*/ 	.byte	0x04, 0x37
        /*0002*/ 	.short	(.L_294 - .L_293)
.L_293:
        /*0004*/ 	.word	0x00000082


	//----- nvinfo : EIATTR_SW2861232_WAR
	.align		4
.L_294:
        /*0008*/ 	.byte	0x01, 0x35
	.zero		2


	//----- nvinfo : EIATTR_PARAM_CBANK
	.align		4
        /*000c*/ 	.byte	0x04, 0x0a
        /*000e*/ 	.short	(.L_296 - .L_295)
	.align		4
.L_295:
        /*0010*/ 	.word	index@(.nv.constant0._ZN5flash44flash_bwd_dq_dk_dv_loop_seqk_parallel_kernelI23Flash_bwd_kernel_traitsILi64ELi64ELi128ELi8ELi2ELi4ELi4ELb1ELb0EN7cutlass6half_tE19Flash_kernel_traitsILi64ELi64ELi128ELi8ES3_EELb1ELb1ELb0ELb0ELb0ELb0ELb0EEEvNS_16Flash_bwd_paramsE)
        /*0014*/ 	.short	0x0160
        /*0016*/ 	.short	0x0280


	//----- nvinfo : EIATTR_CBANK_PARAM_SIZE
	.align		4
.L_296:
        /*0018*/ 	.byte	0x03, 0x19
        /*001a*/ 	.short	0x0280


	//----- nvinfo : EIATTR_KPARAM_INFO
	.align		4
        /*001c*/ 	.byte	0x04, 0x17
        /*001e*/ 	.short	(.L_298 - .L_297)
.L_297:
        /*0020*/ 	.word	0x00000000
        /*0024*/ 	.short	0x0000
        /*0026*/ 	.short	0x0000
        /*0028*/ 	.byte	0x00, 0xf0, 0x01, 0x0a


	//----- nvinfo : EIATTR_MAXREG_COUNT
	.align		4
.L_298:
        /*002c*/ 	.byte	0x03, 0x1b
        /*002e*/ 	.short	0x00ff


	//----- nvinfo : EIATTR_NUM_BARRIERS
	.align		4
        /*0030*/ 	.byte	0x02, 0x4c
        /*0032*/ 	.byte	0x01
	.zero		1


	//----- nvinfo : EIATTR_ANNOTATIONS
	.align		4
        /*0034*/ 	.byte	0x04, 0x55
        /*0036*/ 	.short	(.L_300 - .L_299)


	//   ....[0]....
.L_299:
        /*0038*/ 	.word	0x00000001
        /*003c*/ 	.byte	0xb0, 0x07, 0x00, 0x00, 0x01, 0x00, 0x00, 0x00, 0x90, 0x74, 0x00, 0x00


	//----- nvinfo : EIATTR_MERCURY_ISA_VERSION
	.align		4
.L_300:
        /*0048*/ 	.byte	0x03, 0x5f
        /*004a*/ 	.short	0x0000


	//----- nvinfo : EIATTR_EXIT_INSTR_OFFSETS
	.align		4
        /*004c*/ 	.byte	0x04, 0x1c
        /*004e*/ 	.short	(.L_302 - .L_301)


	//   ....[0]....
.L_301:
        /*0050*/ 	.word	0x00000090


	//   ....[1]....
        /*0054*/ 	.word	0x00008870


	//----- nvinfo : EIATTR_CTAIDZ_USED
	.align		4
.L_302:
        /*0058*/ 	.byte	0x01, 0x04
	.zero		2


	//----- nvinfo : EIATTR_CRS_STACK_SIZE
	.align		4
        /*005c*/ 	.byte	0x04, 0x1e
        /*005e*/ 	.short	(.L_304 - .L_303)
.L_303:
        /*0060*/ 	.word	0x00000000
.L_304:


//--------------------- .nv.info._ZN5flash44flash_bwd_dq_dk_dv_loop_seqk_parallel_kernelI23Flash_bwd_kernel_traitsILi64ELi64ELi128ELi8ELi2ELi4ELi4ELb1ELb0EN7cutlass6half_tE19Flash_kernel_traitsILi64ELi64ELi128ELi8ES3_EELb0ELb1ELb0ELb0ELb0ELb0ELb1EEEvNS_16Flash_bwd_paramsE --------------------------
	.section	.nv.info._ZN5flash44flash_bwd_dq_dk_dv_loop_seqk_parallel_kernelI23Flash_bwd_kernel_traitsILi64ELi64ELi128ELi8ELi2ELi4ELi4ELb1ELb0EN7cutlass6half_tE19Flash_kernel_traitsILi64ELi64ELi128ELi8ES3_EELb0ELb1ELb0ELb0ELb0ELb0ELb1EEEvNS_16Flash_bwd_paramsE,"",@"SHT_CUDA_INFO"
	.sectionflags	@""
	.align	4


	//----- nvinfo : EIATTR_CUDA_API_VERSION
	.align		4
        /*0000*/ 	.byte	0x04, 0x37
        /*0002*/ 	.short	(.L_306 - .L_305)
.L_305:
        /*0004*/ 	.word	0x00000082


	//----- nvinfo : EIATTR_SW2861232_WAR
	.align		4
.L_306:
        /*0008*/ 	.byte	0x01, 0x35
	.zero		2


	//----- nvinfo : EIATTR_PARAM_CBANK
	.align		4
        /*000c*/ 	.byte	0x04, 0x0a
        /*000e*/ 	.short	(.L_308 - .L_307)
	.align		4
.L_307:
        /*0010*/ 	.word	index@(.nv.constant0._ZN5flash44flash_bwd_dq_dk_dv_loop_seqk_parallel_kernelI23Flash_bwd_kernel_traitsILi64ELi64ELi128ELi8ELi2ELi4ELi4ELb1ELb0EN7cutlass6half_tE19Flash_kernel_traitsILi64ELi64ELi128ELi8ES3_EELb0ELb1ELb0ELb0ELb0ELb0ELb1EEEvNS_16Flash_bwd_paramsE)
        /*0014*/ 	.short	0x0160
        /*0016*/ 	.short	0x0280


	//----- nvinfo : EIATTR_CBANK_PARAM_SIZE
	.align		4
.L_308:
        /*0018*/ 	.byte	0x03, 0x19
        /*001a*/ 	.short	0x0280


	//----- nvinfo : EIATTR_KPARAM_INFO
	.align		4
        /*001c*/ 	.byte	0x04, 0x17
        /*001e*/ 	.short	(.L_310 - .L_309)
.L_309:
        /*0020*/ 	.word	0x00000000
        /*0024*/ 	.short	0x0000
        /*0026*/ 	.short	0x0000
        /*0028*/ 	.byte	0x00, 0xf0, 0x01, 0x0a


	//----- nvinfo : EIATTR_MAXREG_COUNT
	.align		4
.L_310:
        /*002c*/ 	.byte	0x03, 0x1b
        /*002e*/ 	.short	0x00ff


	//----- nvinfo : EIATTR_NUM_BARRIERS
	.align		4
        /*0030*/ 	.byte	0x02, 0x4c
        /*0032*/ 	.byte	0x01
	.zero		1


	//----- nvinfo : EIATTR_ANNOTATIONS
	.align		4
        /*0034*/ 	.byte	0x04, 0x55
        /*0036*/ 	.short	(.L_312 - .L_311)


	//   ....[0]....
.L_311:
        /* <DEDUP_REMOVED lines=9> */


	//----- nvinfo : EIATTR_MERCURY_ISA_VERSION
	.align		4
.L_312:
        /*00b8*/ 	.byte	0x03, 0x5f
        /*00ba*/ 	.short	0x0000


	//----- nvinfo : EIATTR_EXIT_INSTR_OFFSETS
	.align		4
        /*00bc*/ 	.byte	0x04, 0x1c
        /*00be*/ 	.short	(.L_314 - .L_313)


	//   ....[0]....
.L_313:
        /*00c0*/ 	.word	0x000000a0


	//   ....[1]....
        /*00c4*/ 	.word	0x00008d90


	//----- nvinfo : EIATTR_CTAIDZ_USED
	.align		4
.L_314:
        /*00c8*/ 	.byte	0x01, 0x04
	.zero		2


	//----- nvinfo : EIATTR_CRS_STACK_SIZE
	.align		4
        /*00cc*/ 	.byte	0x04, 0x1e
        /*00ce*/ 	.short	(.L_316 - .L_315)
.L_315:
        /*00d0*/ 	.word	0x00000000
.L_316:


//--------------------- .nv.info._ZN5flash44flash_bwd_dq_dk_dv_loop_seqk_parallel_kernelI23Flash_bwd_kernel_traitsILi64ELi64ELi128ELi8ELi2ELi4ELi4ELb1ELb0EN7cutlass6half_tE19Flash_kernel_traitsILi64ELi64ELi128ELi8ES3_EELb1ELb1ELb0ELb0ELb1ELb1ELb0EEEvNS_16Flash_bwd_paramsE --------------------------
	.section	.nv.info._ZN5flash44flash_bwd_dq_dk_dv_loop_seqk_parallel_kernelI23Flash_bwd_kernel_traitsILi64ELi64ELi128ELi8ELi2ELi4ELi4ELb1ELb0EN7cutlass6half_tE19Flash_kernel_traitsILi64ELi64ELi128ELi8ES3_EELb1ELb1ELb0ELb0ELb1ELb1ELb0EEEvNS_16Flash_bwd_paramsE,"",@"SHT_CUDA_INFO"
	.sectionflags	@""
	.align	4


	//----- nvinfo : EIATTR_CUDA_API_VERSION
	.align		4
        /*0000*/ 	.byte	0x04, 0x37
        /*0002*/ 	.short	(.L_318 - .L_317)
.L_317:
        /*0004*/ 	.word	0x00000082


	//----- nvinfo : EIATTR_SW2861232_WAR
	.align		4
.L_318:
        /*0008*/ 	.byte	0x01, 0x35
	.zero		2


	//----- nvinfo : EIATTR_PARAM_CBANK
	.align		4
        /*000c*/ 	.byte	0x04, 0x0a
        /*000e*/ 	.short	(.L_320 - .L_319)
	.align		4
.L_319:
        /*0010*/ 	.word	index@(.nv.constant0._ZN5flash44flash_bwd_dq_dk_dv_loop_seqk_parallel_kernelI23Flash_bwd_kernel_traitsILi64ELi64ELi128ELi8ELi2ELi4ELi4ELb1ELb0EN7cutlass6half_tE19Flash_kernel_traitsILi64ELi64ELi128ELi8ES3_EELb1ELb1ELb0ELb0ELb1ELb1ELb0EEEvNS_16Flash_bwd_paramsE)
        /*0014*/ 	.short	0x0160
        /*0016*/ 	.short	0x0280


	//----- nvinfo : EIATTR_CBANK_PARAM_SIZE
	.align		4
.L_320:
        /*0018*/ 	.byte	0x03, 0x19
        /*001a*/ 	.short	0x0280


	//----- nvinfo : EIATTR_KPARAM_INFO
	.align		4
        /*001c*/ 	.byte	0x04, 0x17
        /*001e*/ 	.short	(.L_322 - .L_321)
.L_321:
        /*0020*/ 	.word	0x00000000
        /*0024*/ 	.short	0x0000
        /*0026*/ 	.short	0x0000
        /*0028*/ 	.byte	0x00, 0xf0, 0x01, 0x0a


	//----- nvinfo : EIATTR_MAXREG_COUNT
	.align		4
.L_322:
        /*002c*/ 	.byte	0x03, 0x1b
        /*002e*/ 	.short	0x00ff


	//----- nvinfo : EIATTR_NUM_BARRIERS
	.align		4
        /*0030*/ 	.byte	0x02, 0x4c
        /*0032*/ 	.byte	0x01
	.zero		1


	//----- nvinfo : EIATTR_MERCURY_ISA_VERSION
	.align		4
        /*0034*/ 	.byte	0x03, 0x5f
        /*0036*/ 	.short	0x0000


	//----- nvinfo : EIATTR_EXIT_INSTR_OFFSETS
	.align		4
        /*0038*/ 	.byte	0x04, 0x1c
        /*003a*/ 	.short	(.L_324 - .L_323)


	//   ....[0]....
.L_323:
        /*003c*/ 	.word	0x00000080


	//   ....[1]....
        /*0040*/ 	.word	0x000067b0


	//----- nvinfo : EIATTR_CTAIDZ_USED
	.align		4
.L_324:
        /*0044*/ 	.byte	0x01, 0x04
	.zero		2


//--------------------- .nv.info._ZN5flash44flash_bwd_dq_dk_dv_loop_seqk_parallel_kernelI23Flash_bwd_kernel_traitsILi64ELi64ELi128ELi8ELi2ELi4ELi4ELb1ELb0EN7cutlass6half_tE19Flash_kernel_traitsILi64ELi64ELi128ELi8ES3_EELb0ELb1ELb0ELb0ELb1ELb1ELb1EEEvNS_16Flash_bwd_paramsE --------------------------
	.section	.nv.info._ZN5flash44flash_bwd_dq_dk_dv_loop_seqk_parallel_kernelI23Flash_bwd_kernel_traitsILi64ELi64ELi128ELi8ELi2ELi4ELi4ELb1ELb0EN7cutlass6half_tE19Flash_kernel_traitsILi64ELi64ELi128ELi8ES3_EELb0ELb1ELb0ELb0ELb1ELb1ELb1EEEvNS_16Flash_bwd_paramsE,"",@"SHT_CUDA_INFO"
	.sectionflags	@""
	.align	4


	//----- nvinfo : EIATTR_CUDA_API_VERSION
	.align		4
        /*0000*/ 	.byte	0x04, 0x37
        /*0002*/ 	.short	(.L_326 - .L_325)
.L_325:
        /*0004*/ 	.word	0x00000082


	//----- nvinfo : EIATTR_SW2861232_WAR
	.align		4
.L_326:
        /*0008*/ 	.byte	0x01, 0x35
	.zero		2


	//----- nvinfo : EIATTR_PARAM_CBANK
	.align		4
        /*000c*/ 	.byte	0x04, 0x0a
        /*000e*/ 	.short	(.L_328 - .L_327)
	.align		4
.L_327:
        /*0010*/ 	.word	index@(.nv.constant0._ZN5flash44flash_bwd_dq_dk_dv_loop_seqk_parallel_kernelI23Flash_bwd_kernel_traitsILi64ELi64ELi128ELi8ELi2ELi4ELi4ELb1ELb0EN7cutlass6half_tE19Flash_kernel_traitsILi64ELi64ELi128ELi8ES3_EELb0ELb1ELb0ELb0ELb1ELb1ELb1EEEvNS_16Flash_bwd_paramsE)
        /*0014*/ 	.short	0x0160
        /*0016*/ 	.short	0x0280


	//----- nvinfo : EIATTR_CBANK_PARAM_SIZE
	.align		4
.L_328:
        /*0018*/ 	.byte	0x03, 0x19
        /*001a*/ 	.short	0x0280


	//----- nvinfo : EIATTR_KPARAM_INFO
	.align		4
        /*001c*/ 	.byte	0x04, 0x17
        /*001e*/ 	.short	(.L_330 - .L_329)
.L_329:
        /*0020*/ 	.word	0x00000000
        /*0024*/ 	.short	0x0000
        /*0026*/ 	.short	0x0000
        /*0028*/ 	.byte	0x00, 0xf0, 0x01, 0x0a


	//----- nvinfo : EIATTR_MAXREG_COUNT
	.align		4
.L_330:
        /*002c*/ 	.byte	0x03, 0x1b
        /*002e*/ 	.short	0x00ff


	//----- nvinfo : EIATTR_NUM_BARRIERS
	.align		4
        /*0030*/ 	.byte	0x02, 0x4c
        /*0032*/ 	.byte	0x01
	.zero		1


	//----- nvinfo : EIATTR_MERCURY_ISA_VERSION
	.align		4
        /*0034*/ 	.byte	0x03, 0x5f
        /*0036*/ 	.short	0x0000


	//----- nvinfo : EIATTR_EXIT_INSTR_OFFSETS
	.align		4
        /*0038*/ 	.byte	0x04, 0x1c
        /*003a*/ 	.short	(.L_332 - .L_331)


	//   ....[0]....
.L_331:
        /*003c*/ 	.word	0x00000090


	//   ....[1]....
        /*0040*/ 	.word	0x00006560


	//----- nvinfo : EIATTR_CTAIDZ_USED
	.align		4
.L_332:
        /*0044*/ 	.byte	0x01, 0x04
	.zero		2


//--------------------- .nv.info._ZN5flash44flash_bwd_dq_dk_dv_loop_seqk_parallel_kernelI23Flash_bwd_kernel_traitsILi64ELi64ELi128ELi8ELi2ELi4ELi4ELb1ELb0EN7cutlass6half_tE19Flash_kernel_traitsILi64ELi64ELi128ELi8ES3_EELb1ELb1ELb0ELb0ELb0ELb1ELb0EEEvNS_16Flash_bwd_paramsE --------------------------
	.section	.nv.info._ZN5flash44flash_bwd_dq_dk_dv_loop_seqk_parallel_kernelI23Flash_bwd_kernel_traitsILi64ELi64ELi128ELi8ELi2ELi4ELi4ELb1ELb0EN7cutlass6half_tE19Flash_kernel_traitsILi64ELi64ELi128ELi8ES3_EELb1ELb1ELb0ELb0ELb0ELb1ELb0EEEvNS_16Flash_bwd_paramsE,"",@"SHT_CUDA_INFO"
	.sectionflags	@""
	.align	4


	//----- nvinfo : EIATTR_CUDA_API_VERSION
	.align		4
        /*0000*/ 	.byte	0x04, 0x37
        /*0002*/ 	.short	(.L_334 - .L_333)
.L_333:
        /*0004*/ 	.word	0x00000082


	//----- nvinfo : EIATTR_SW2861232_WAR
	.align		4
.L_334:
        /*0008*/ 	.byte	0x01, 0x35
	.zero		2


	//----- nvinfo : EIATTR_PARAM_CBANK
	.align		4
        /*000c*/ 	.byte	0x04, 0x0a
        /*000e*/ 	.short	(.L_336 - .L_335)
	.align		4
.L_335:
        /*0010*/ 	.word	index@(.nv.constant0._ZN5flash44flash_bwd_dq_dk_dv_loop_seqk_parallel_kernelI23Flash_bwd_kernel_traitsILi64ELi64ELi128ELi8ELi2ELi4ELi4ELb1ELb0EN7cutlass6half_tE19Flash_kernel_traitsILi64ELi64ELi128ELi8ES3_EELb1ELb1ELb0ELb0ELb0ELb1ELb0EEEvNS_16Flash_bwd_paramsE)
        /*0014*/ 	.short	0x0160
        /*0016*/ 	.short	0x0280


	//----- nvinfo : EIATTR_CBANK_PARAM_SIZE
	.align		4
.L_336:
        /*0018*/ 	.byte	0x03, 0x19
        /*001a*/ 	.short	0x0280


	//----- nvinfo : EIATTR_KPARAM_INFO
	.align		4
        /*001c*/ 	.byte	0x04, 0x17
        /*001e*/ 	.short	(.L_338 - .L_337)
.L_337:
        /*0020*/ 	.word	0x00000000
        /*0024*/ 	.short	0x0000
        /*0026*/ 	.short	0x0000
        /*0028*/ 	.byte	0x00, 0xf0, 0x01, 0x0a


	//----- nvinfo : EIATTR_MAXREG_COUNT
	.align		4
.L_338:
        /*002c*/ 	.byte	0x03, 0x1b
        /*002e*/ 	.short	0x00ff


	//----- nvinfo : EIATTR_NUM_BARRIERS
	.align		4
        /*0030*/ 	.byte	0x02, 0x4c
        /*0032*/ 	.byte	0x01
	.zero		1


	//----- nvinfo : EIATTR_MERCURY_ISA_VERSION
	.align		4
        /*0034*/ 	.byte	0x03, 0x5f
        /*0036*/ 	.short	0x0000


	//----- nvinfo : EIATTR_EXIT_INSTR_OFFSETS
	.align		4
        /*0038*/ 	.byte	0x04, 0x1c
        /*003a*/ 	.short	(.L_340 - .L_339)


	//   ....[0]....
.L_339:
        /*003c*/ 	.word	0x00000080


	//   ....[1]....
        /*0040*/ 	.word	0x000080f0


	//----- nvinfo : EIATTR_CTAIDZ_USED
	.align		4
.L_340:
        /*0044*/ 	.byte	0x01, 0x04
	.zero		2


	//----- nvinfo : EIATTR_CRS_STACK_SIZE
	.align		4
        /*0048*/ 	.byte	0x04, 0x1e
        /*004a*/ 	.short	(.L_342 - .L_341)
.L_341:
        /*004c*/ 	.word	0x00000000
.L_342:


//--------------------- .nv.info._ZN5flash44flash_bwd_dq_dk_dv_loop_seqk_parallel_kernelI23Flash_bwd_kernel_traitsILi64ELi64ELi128ELi8ELi2ELi4ELi4ELb1ELb0EN7cutlass6half_tE19Flash_kernel_traitsILi64ELi64ELi128ELi8ES3_EELb0ELb1ELb0ELb0ELb0ELb1ELb1EEEvNS_16Flash_bwd_paramsE --------------------------
	.section	.nv.info._ZN5flash44flash_bwd_dq_dk_dv_loop_seqk_parallel_kernelI23Flash_bwd_kernel_traitsILi64ELi64ELi128ELi8ELi2ELi4ELi4ELb1ELb0EN7cutlass6half_tE19Flash_kernel_traitsILi64ELi64ELi128ELi8ES3_EELb0ELb1ELb0ELb0ELb0ELb1ELb1EEEvNS_16Flash_bwd_paramsE,"",@"SHT_CUDA_INFO"
	.sectionflags	@""
	.align	4


	//----- nvinfo : EIATTR_CUDA_API_VERSION
	.align		4
        /*0000*/ 	.byte	0x04, 0x37
        /*0002*/ 	.short	(.L_344 - .L_343)
.L_343:
        /*0004*/ 	.word	0x00000082


	//----- nvinfo : EIATTR_SW2861232_WAR
	.align		4
.L_344:
        /*0008*/ 	.byte	0x01, 0x35
	.zero		2


	//----- nvinfo : EIATTR_PARAM_CBANK
	.align		4
        /*000c*/ 	.byte	0x04, 0x0a
        /*000e*/ 	.short	(.L_346 - .L_345)
	.align		4
.L_345:
        /*0010*/ 	.word	index@(.nv.constant0._ZN5flash44flash_bwd_dq_dk_dv_loop_seqk_parallel_kernelI23Flash_bwd_kernel_traitsILi64ELi64ELi128ELi8ELi2ELi4ELi4ELb1ELb0EN7cutlass6half_tE19Flash_kernel_traitsILi64ELi64ELi128ELi8ES3_EELb0ELb1ELb0ELb0ELb0ELb1ELb1EEEvNS_16Flash_bwd_paramsE)
        /*0014*/ 	.short	0x0160
        /*0016*/ 	.short	0x0280


	//----- nvinfo : EIATTR_CBANK_PARAM_SIZE
	.align		4
.L_346:
        /*0018*/ 	.byte	0x03, 0x19
        /*001a*/ 	.short	0x0280


	//----- nvinfo : EIATTR_KPARAM_INFO
	.align		4
        /*001c*/ 	.byte	0x04, 0x17
        /*001e*/ 	.short	(.L_348 - .L_347)
.L_347:
        /*0020*/ 	.word	0x00000000
        /*0024*/ 	.short	0x0000
        /*0026*/ 	.short	0x0000
        /*0028*/ 	.byte	0x00, 0xf0, 0x01, 0x0a


	//----- nvinfo : EIATTR_MAXREG_COUNT
	.align		4
.L_348:
        /*002c*/ 	.byte	0x03, 0x1b
        /*002e*/ 	.short	0x00ff


	//----- nvinfo : EIATTR_NUM_BARRIERS
	.align		4
        /*0030*/ 	.byte	0x02, 0x4c
        /*0032*/ 	.byte	0x01
	.zero		1


	//----- nvinfo : EIATTR_ANNOTATIONS
	.align		4
        /*0034*/ 	.byte	0x04, 0x55
        /*0036*/ 	.short	(.L_350 - .L_349)


	//   ....[0]....
.L_349:
        /* <DEDUP_REMOVED lines=9> */


	//----- nvinfo : EIATTR_MERCURY_ISA_VERSION
	.align		4
.L_350:
        /*00b8*/ 	.byte	0x03, 0x5f
        /*00ba*/ 	.short	0x0000


	//----- nvinfo : EIATTR_EXIT_INSTR_OFFSETS
	.align		4
        /*00bc*/ 	.byte	0x04, 0x1c
        /*00be*/ 	.short	(.L_352 - .L_351)


	//   ....[0]....
.L_351:
        /*00c0*/ 	.word	0x000000a0


	//   ....[1]....
        /*00c4*/ 	.word	0x00008710


	//----- nvinfo : EIATTR_CTAIDZ_USED
	.align		4
.L_352:
        /*00c8*/ 	.byte	0x01, 0x04
	.zero		2


	//----- nvinfo : EIATTR_CRS_STACK_SIZE
	.align		4
        /*00cc*/ 	.byte	0x04, 0x1e
        /*00ce*/ 	.short	(.L_354 - .L_353)
.L_353:
        /*00d0*/ 	.word	0x00000000
.L_354:


//--------------------- .nv.info._ZN5flash44flash_bwd_dq_dk_dv_loop_seqk_parallel_kernelI23Flash_bwd_kernel_traitsILi64ELi64ELi128ELi8ELi2ELi4ELi4ELb1ELb0EN7cutlass6half_tE19Flash_kernel_traitsILi64ELi64ELi128ELi8ES3_EELb1ELb1ELb0ELb1ELb0ELb0ELb0EEEvNS_16Flash_bwd_paramsE --------------------------
	.section	.nv.info._ZN5flash44flash_bwd_dq_dk_dv_loop_seqk_parallel_kernelI23Flash_bwd_kernel_traitsILi64ELi64ELi128ELi8ELi2ELi4ELi4ELb1ELb0EN7cutlass6half_tE19Flash_kernel_traitsILi64ELi64ELi128ELi8ES3_EELb1ELb1ELb0ELb1ELb0ELb0ELb0EEEvNS_16Flash_bwd_paramsE,"",@"SHT_CUDA_INFO"
	.sectionflags	@""
	.align	4


	//----- nvinfo : EIATTR_CUDA_API_VERSION
	.align		4
        /*0000*/ 	.byte	0x04, 0x37
        /*0002*/ 	.short	(.L_356 - .L_355)
.L_355:
        /*0004*/ 	.word	0x00000082


	//----- nvinfo : EIATTR_SW2861232_WAR
	.align		4
.L_356:
        /*0008*/ 	.byte	0x01, 0x35
	.zero		2


	//----- nvinfo : EIATTR_PARAM_CBANK
	.align		4
        /*000c*/ 	.byte	0x04, 0x0a
        /*000e*/ 	.short	(.L_358 - .L_357)
	.align		4
.L_357:
        /*0010*/ 	.word	index@(.nv.constant0._ZN5flash44flash_bwd_dq_dk_dv_loop_seqk_parallel_kernelI23Flash_bwd_kernel_traitsILi64ELi64ELi128ELi8ELi2ELi4ELi4ELb1ELb0EN7cutlass6half_tE19Flash_kernel_traitsILi64ELi64ELi128ELi8ES3_EELb1ELb1ELb0ELb1ELb0ELb0ELb0EEEvNS_16Flash_bwd_paramsE)
        /*0014*/ 	.short	0x0160
        /*0016*/ 	.short	0x0280


	//----- nvinfo : EIATTR_CBANK_PARAM_SIZE
	.align		4
.L_358:
        /*0018*/ 	.byte	0x03, 0x19
        /*001a*/ 	.short	0x0280


	//----- nvinfo : EIATTR_KPARAM_INFO
	.align		4
        /*001c*/ 	.byte	0x04, 0x17
        /*001e*/ 	.short	(.L_360 - .L_359)
.L_359:
        /*0020*/ 	.word	0x00000000
        /*0024*/ 	.short	0x0000
        /*0026*/ 	.short	0x0000
        /*0028*/ 	.byte	0x00, 0xf0, 0x01, 0x0a


	//----- nvinfo : EIATTR_MAXREG_COUNT
	.align		4
.L_360:
        /*002c*/ 	.byte	0x03, 0x1b
        /*002e*/ 	.short	0x00ff


	//----- nvinfo : EIATTR_NUM_BARRIERS
	.align		4
        /*0030*/ 	.byte	0x02, 0x4c
        /*0032*/ 	.byte	0x01
	.zero		1


	//----- nvinfo : EIATTR_ANNOTATIONS
	.align		4
        /*0034*/ 	.byte	0x04, 0x55
        /*0036*/ 	.short	(.L_362 - .L_361)


	//   ....[0]....
.L_361:
        /* <DEDUP_REMOVED lines=10> */


	//----- nvinfo : EIATTR_MERCURY_ISA_VERSION
	.align		4
.L_362:
        /*00c0*/ 	.byte	0x03, 0x5f
        /*00c2*/ 	.short	0x0000


	//----- nvinfo : EIATTR_EXIT_INSTR_OFFSETS
	.align		4
        /*00c4*/ 	.byte	0x04, 0x1c
        /*00c6*/ 	.short	(.L_364 - .L_363)


	//   ....[0]....
.L_363:
        /*00c8*/ 	.word	0x00000090


	//   ....[1]....
        /*00cc*/ 	.word	0x00008ed0


	//----- nvinfo : EIATTR_CTAIDZ_USED
	.align		4
.L_364:
        /*00d0*/ 	.byte	0x01, 0x04
	.zero		2


	//----- nvinfo : EIATTR_CRS_STACK_SIZE
	.align		4
        /*00d4*/ 	.byte	0x04, 0x1e
        /*00d6*/ 	.short	(.L_366 - .L_365)
.L_365:
        /*00d8*/ 	.word	0x00000000
.L_366:


//--------------------- .nv.info._ZN5flash44flash_bwd_dq_dk_dv_loop_seqk_parallel_kernelI23Flash_bwd_kernel_traitsILi64ELi64ELi128ELi8ELi2ELi4ELi4ELb1ELb0EN7cutlass6half_tE19Flash_kernel_traitsILi64ELi64ELi128ELi8ES3_EELb0ELb1ELb0ELb1ELb0ELb0ELb1EEEvNS_16Flash_bwd_paramsE --------------------------
	.section	.nv.info._ZN5flash44flash_bwd_dq_dk_dv_loop_seqk_parallel_kernelI23Flash_bwd_kernel_traitsILi64ELi64ELi128ELi8ELi2ELi4ELi4ELb1ELb0EN7cutlass6half_tE19Flash_kernel_traitsILi64ELi64ELi128ELi8ES3_EELb0ELb1ELb0ELb1ELb0ELb0ELb1EEEvNS_16Flash_bwd_paramsE,"",@"SHT_CUDA_INFO"
	.sectionflags	@""
	.align	4


	//----- nvinfo : EIATTR_CUDA_API_VERSION
	.align		4
        /*0000*/ 	.byte	0x04, 0x37
        /*0002*/ 	.short	(.L_368 - .L_367)
.L_367:
        /*0004*/ 	.word	0x00000082


	//----- nvinfo : EIATTR_SW2861232_WAR
	.align		4
.L_368:
        /*0008*/ 	.byte	0x01, 0x35
	.zero		2


	//----- nvinfo : EIATTR_PARAM_CBANK
	.align		4
        /*000c*/ 	.byte	0x04, 0x0a
        /*000e*/ 	.short	(.L_370 - .L_369)
	.align		4
.L_369:
        /*0010*/ 	.word	index@(.nv.constant0._ZN5flash44flash_bwd_dq_dk_dv_loop_seqk_parallel_kernelI23Flash_bwd_kernel_traitsILi64ELi64ELi128ELi8ELi2ELi4ELi4ELb1ELb0EN7cutlass6half_tE19Flash_kernel_traitsILi64ELi64ELi128ELi8ES3_EELb0ELb1ELb0ELb1ELb0ELb0ELb1EEEvNS_16Flash_bwd_paramsE)
        /*0014*/ 	.short	0x0160
        /*0016*/ 	.short	0x0280


	//----- nvinfo : EIATTR_CBANK_PARAM_SIZE
	.align		4
.L_370:
        /*0018*/ 	.byte	0x03, 0x19
        /*001a*/ 	.short	0x0280


	//----- nvinfo : EIATTR_KPARAM_INFO
	.align		4
        /*001c*/ 	.byte	0x04, 0x17
        /*001e*/ 	.short	(.L_372 - .L_371)
.L_371:
        /*0020*/ 	.word	0x00000000
        /*0024*/ 	.short	0x0000
        /*0026*/ 	.short	0x0000
        /*0028*/ 	.byte	0x00, 0xf0, 0x01, 0x0a


	//----- nvinfo : EIATTR_MAXREG_COUNT
	.align		4
.L_372:
        /*002c*/ 	.byte	0x03, 0x1b
        /*002e*/ 	.short	0x00ff


	//----- nvinfo : EIATTR_NUM_BARRIERS
	.align		4
        /*0030*/ 	.byte	0x02, 0x4c
        /*0032*/ 	.byte	0x01
	.zero		1


	//----- nvinfo : EIATTR_ANNOTATIONS
	.align		4
        /*0034*/ 	.byte	0x04, 0x55
        /*0036*/ 	.short	(.L_374 - .L_373)


	//   ....[0]....
.L_373:
        /* <DEDUP_REMOVED lines=18> */


	//----- nvinfo : EIATTR_MERCURY_ISA_VERSION
	.align		4
.L_374:
        /*0148*/ 	.byte	0x03, 0x5f
        /*014a*/ 	.short	0x0000


	//----- nvinfo : EIATTR_EXIT_INSTR_OFFSETS
	.align		4
        /*014c*/ 	.byte	0x04, 0x1c
        /*014e*/ 	.short	(.L_376 - .L_375)


	//   ....[0]....
.L_375:
        /*0150*/ 	.word	0x000000a0


	//   ....[1]....
        /*0154*/ 	.word	0x00009170


	//----- nvinfo : EIATTR_CTAIDZ_USED
	.align		4
.L_376:
        /*0158*/ 	.byte	0x01, 0x04
	.zero		2


	//----- nvinfo : EIATTR_CRS_STACK_SIZE
	.align		4
        /*015c*/ 	.byte	0x04, 0x1e
        /*015e*/ 	.short	(.L_378 - .L_377)
.L_377:
        /*0160*/ 	.word	0x00000000
.L_378:


//--------------------- .nv.info._ZN5flash25flash_bwd_dot_do_o_kernelILb0E23Flash_bwd_kernel_traitsILi64ELi64ELi128ELi8ELi2ELi4ELi4ELb1ELb0EN7cutlass6half_tE19Flash_kernel_traitsILi64ELi64ELi128ELi8ES3_EEEEvNS_16Flash_bwd_paramsE --------------------------
	.section	.nv.info._ZN5flash25flash_bwd_dot_do_o_kernelILb0E23Flash_bwd_kernel_traitsILi64ELi64ELi128ELi8ELi2ELi4ELi4ELb1ELb0EN7cutlass6half_tE19Flash_kernel_traitsILi64ELi64ELi128ELi8ES3_EEEEvNS_16Flash_bwd_paramsE,"",@"SHT_CUDA_INFO"
	.sectionflags	@""
	.align	4


	//----- nvinfo : EIATTR_CUDA_API_VERSION
	.align		4
        /*0000*/ 	.byte	0x04, 0x37
        /*0002*/ 	.short	(.L_380 - .L_379)
.L_379:
        /*0004*/ 	.word	0x00000082


	//----- nvinfo : EIATTR_SW2861232_WAR
	.align		4
.L_380:
        /*0008*/ 	.byte	0x01, 0x35
	.zero		2


	//----- nvinfo : EIATTR_PARAM_CBANK
	.align		4
        /*000c*/ 	.byte	0x04, 0x0a
        /*000e*/ 	.short	(.L_382 - .L_381)
	.align		4
.L_381:
        /*0010*/ 	.word	index@(.nv.constant0._ZN5flash25flash_bwd_dot_do_o_kernelILb0E23Flash_bwd_kernel_traitsILi64ELi64ELi128ELi8ELi2ELi4ELi4ELb1ELb0EN7cutlass6half_tE19Flash_kernel_traitsILi64ELi64ELi128ELi8ES3_EEEEvNS_16Flash_bwd_paramsE)
        /*0014*/ 	.short	0x0160
        /*0016*/ 	.short	0x0280


	//----- nvinfo : EIATTR_CBANK_PARAM_SIZE
	.align		4
.L_382:
        /*0018*/ 	.byte	0x03, 0x19
        /*001a*/ 	.short	0x0280


	//----- nvinfo : EIATTR_KPARAM_INFO
	.align		4
        /*001c*/ 	.byte	0x04, 0x17
        /*001e*/ 	.short	(.L_384 - .L_383)
.L_383:
        /*0020*/ 	.word	0x00000000
        /*0024*/ 	.short	0x0000
        /*0026*/ 	.short	0x0000
        /*0028*/ 	.byte	0x00, 0xf0, 0x01, 0x0a


	//----- nvinfo : EIATTR_MAXREG_COUNT
	.align		4
.L_384:
        /*002c*/ 	.byte	0x03, 0x1b
        /*002e*/ 	.short	0x00ff


	//----- nvinfo : EIATTR_MERCURY_ISA_VERSION
	.align		4
        /*0030*/ 	.byte	0x03, 0x5f
        /*0032*/ 	.short	0x0000


	//----- nvinfo : EIATTR_COOP_GROUP_MASK_REGIDS
	.align		4
        /*0034*/ 	.byte	0x04, 0x29
        /*0036*/ 	.short	(.L_386 - .L_385)


	//   ....[0]....
.L_385:
        /*0038*/ 	.word	0xffffffff


	//   ....[1]....
        /*003c*/ 	.word	0xffffffff


	//   ....[2]....
        /*0040*/ 	.word	0xffffffff


	//   ....[3]....
        /*0044*/ 	.word	0xffffffff


	//   ....[4]....
        /*0048*/ 	.word	0xffffffff


	//   ....[5]....
        /*004c*/ 	.word	0xffffffff


	//----- nvinfo : EIATTR_COOP_GROUP_INSTR_OFFSETS
	.align		4
.L_386:
        /*0050*/ 	.byte	0x04, 0x28
        /*0052*/ 	.short	(.L_388 - .L_387)


	//   ....[0]....
.L_387:
        /*0054*/ 	.word	0x00000ac0


	//   ....[1]....
        /*0058*/ 	.word	0x00000af0


	//   ....[2]....
        /*005c*/ 	.word	0x00000b10


	//   ....[3]....
        /*0060*/ 	.word	0x00000b30


	//   ....[4]....
        /*0064*/ 	.word	0x00000b50


	//   ....[5]....
        /*0068*/ 	.word	0x00000b70


	//----- nvinfo : EIATTR_EXIT_INSTR_OFFSETS
	.align		4
.L_388:
        /*006c*/ 	.byte	0x04, 0x1c
        /*006e*/ 	.short	(.L_390 - .L_389)


	//   ....[0]....
.L_389:
        /*0070*/ 	.word	0x000000f0


	//   ....[1]....
        /*0074*/ 	.word	0x00000c00


	//   ....[2]....
        /*0078*/ 	.word	0x00000c30


	//----- nvinfo : EIATTR_CTAIDZ_USED
	.align		4
.L_390:
        /*007c*/ 	.byte	0x01, 0x04
	.zero		2


//--------------------- .nv.info._ZN5flash25flash_bwd_dot_do_o_kernelILb1E23Flash_bwd_kernel_traitsILi64ELi64ELi128ELi8ELi2ELi4ELi4ELb1ELb0EN7cutlass6half_tE19Flash_kernel_traitsILi64ELi64ELi128ELi8ES3_EEEEvNS_16Flash_bwd_paramsE --------------------------
	.section	.nv.info._ZN5flash25flash_bwd_dot_do_o_kernelILb1E23Flash_bwd_kernel_traitsILi64ELi64ELi128ELi8ELi2ELi4ELi4ELb1ELb0EN7cutlass6half_tE19Flash_kernel_traitsILi64ELi64ELi128ELi8ES3_EEEEvNS_16Flash_bwd_paramsE,"",@"SHT_CUDA_INFO"
	.sectionflags	@""
	.align	4


	//----- nvinfo : EIATTR_CUDA_API_VERSION
	.align		4
        /*0000*/ 	.byte	0x04, 0x37
        /*0002*/ 	.short	(.L_392 - .L_391)
.L_391:
        /*0004*/ 	.word	0x00000082


	//----- nvinfo : EIATTR_SW2861232_WAR
	.align		4
.L_392:
        /*0008*/ 	.byte	0x01, 0x35
	.zero		2


	//----- nvinfo : EIATTR_PARAM_CBANK
	.align		4
        /*000c*/ 	.byte	0x04, 0x0a
        /*000e*/ 	.short	(.L_394 - .L_393)
	.align		4
.L_393:
        /*0010*/ 	.word	index@(.nv.constant0._ZN5flash25flash_bwd_dot_do_o_kernelILb1E23Flash_bwd_kernel_traitsILi64ELi64ELi128ELi8ELi2ELi4ELi4ELb1ELb0EN7cutlass6half_tE19Flash_kernel_traitsILi64ELi64ELi128ELi8ES3_EEEEvNS_16Flash_bwd_paramsE)
        /*0014*/ 	.short	0x0160
        /*0016*/ 	.short	0x0280


	//----- nvinfo : EIATTR_CBANK_PARAM_SIZE
	.align		4
.L_394:
        /*0018*/ 	.byte	0x03, 0x19
        /*001a*/ 	.short	0x0280


	//----- nvinfo : EIATTR_KPARAM_INFO
	.align		4
        /*001c*/ 	.byte	0x04, 0x17
        /*001e*/ 	.short	(.L_396 - .L_395)
.L_395:
        /*0020*/ 	.word	0x00000000
        /*0024*/ 	.short	0x0000
        /*0026*/ 	.short	0x0000
        /*0028*/ 	.byte	0x00, 0xf0, 0x01, 0x0a


	//----- nvinfo : EIATTR_MAXREG_COUNT
	.align		4
.L_396:
        /*002c*/ 	.byte	0x03, 0x1b
        /*002e*/ 	.short	0x00ff


	//----- nvinfo : EIATTR_MERCURY_ISA_VERSION
	.align		4
        /*0030*/ 	.byte	0x03, 0x5f
        /*0032*/ 	.short	0x0000


	//----- nvinfo : EIATTR_COOP_GROUP_MASK_REGIDS
	.align		4
        /*0034*/ 	.byte	0x04, 0x29
        /*0036*/ 	.short	(.L_398 - .L_397)


	//   ....[0]....
.L_397:
        /*0038*/ 	.word	0xffffffff


	//   ....[1]....
        /*003c*/ 	.word	0xffffffff


	//   ....[2]....
        /*0040*/ 	.word	0xffffffff


	//   ....[3]....
        /*0044*/ 	.word	0xffffffff


	//   ....[4]....
        /*0048*/ 	.word	0xffffffff


	//   ....[5]....
        /*004c*/ 	.word	0xffffffff


	//----- nvinfo : EIATTR_COOP_GROUP_INSTR_OFFSETS
	.align		4
.L_398:
        /*0050*/ 	.byte	0x04, 0x28
        /*0052*/ 	.short	(.L_400 - .L_399)


	//   ....[0]....
.L_399:
        /*0054*/ 	.word	0x00000d40


	//   ....[1]....
        /*0058*/ 	.word	0x00000d50


	//   ....[2]....
        /*005c*/ 	.word	0x00000d80


	//   ....[3]....
        /*0060*/ 	.word	0x00000d90


	//   ....[4]....
        /*0064*/ 	.word	0x00000de0


	//   ....[5]....
        /*0068*/ 	.word	0x00000e10


	//----- nvinfo : EIATTR_EXIT_INSTR_OFFSETS
	.align		4
.L_400:
        /*006c*/ 	.byte	0x04, 0x1c
        /*006e*/ 	.short	(.L_402 - .L_401)


	//   ....[0]....
.L_401:
        /*0070*/ 	.word	0x000000f0


	//   ....[1]....
        /*0074*/ 	.word	0x00000f90


	//----- nvinfo : EIATTR_CTAIDZ_USED
	.align		4
.L_402:
        /*0078*/ 	.byte	0x01, 0x04
	.zero		2


//--------------------- .nv.info._ZN5flash27flash_bwd_convert_dq_kernelI23Flash_bwd_kernel_traitsILi64ELi128ELi128ELi8ELi4ELi4ELi4ELb0ELb0EN7cutlass6half_tE19Flash_kernel_traitsILi64ELi128ELi128ELi8ES3_EEEEvNS_16Flash_bwd_paramsEi --------------------------
	.section	.nv.info._ZN5flash27flash_bwd_convert_dq_kernelI23Flash_bwd_kernel_traitsILi64ELi128ELi128ELi8ELi4ELi4ELi4ELb0ELb0EN7cutlass6half_tE19Flash_kernel_traitsILi64ELi128ELi128ELi8ES3_EEEEvNS_16Flash_bwd_paramsEi,"",@"SHT_CUDA_INFO"
	.sectionflags	@""
	.align	4


	//----- nvinfo : EIATTR_CUDA_API_VERSION
	.align		4
        /*0000*/ 	.byte	0x04, 0x37
        /*0002*/ 	.short	(.L_404 - .L_403)
.L_403:
        /*0004*/ 	.word	0x00000082


	//----- nvinfo : EIATTR_SW2861232_WAR
	.align		4
.L_404:
        /*0008*/ 	.byte	0x01, 0x35
	.zero		2


	//----- nvinfo : EIATTR_PARAM_CBANK
	.align		4
        /*000c*/ 	.byte	0x04, 0x0a
        /*000e*/ 	.short	(.L_406 - .L_405)
	.align		4
.L_405:
        /*0010*/ 	.word	index@(.nv.constant0._ZN5flash27flash_bwd_convert_dq_kernelI23Flash_bwd_kernel_traitsILi64ELi128ELi128ELi8ELi4ELi4ELi4ELb0ELb0EN7cutlass6half_tE19Flash_kernel_traitsILi64ELi128ELi128ELi8ES3_EEEEvNS_16Flash_bwd_paramsEi)
        /*0014*/ 	.short	0x0160
        /*0016*/ 	.short	0x0284


	//----- nvinfo : EIATTR_CBANK_PARAM_SIZE
	.align		4
.L_406:
        /*0018*/ 	.byte	0x03, 0x19
        /*001a*/ 	.short	0x0284


	//----- nvinfo : EIATTR_KPARAM_INFO
	.align		4
        /*001c*/ 	.byte	0x04, 0x17
        /*001e*/ 	.short	(.L_408 - .L_407)
.L_407:
        /*0020*/ 	.word	0x00000000
        /*0024*/ 	.short	0x0001
        /*0026*/ 	.short	0x0280
        /*0028*/ 	.byte	0x00, 0xf0, 0x11, 0x00


	//----- nvinfo : EIATTR_KPARAM_INFO
	.align		4
.L_408:
        /*002c*/ 	.byte	0x04, 0x17
        /*002e*/ 	.short	(.L_410 - .L_409)
.L_409:
        /*0030*/ 	.word	0x00000000
        /*0034*/ 	.short	0x0000
        /*0036*/ 	.short	0x0000
        /*0038*/ 	.byte	0x00, 0xf0, 0x01, 0x0a


	//----- nvinfo : EIATTR_MAXREG_COUNT
	.align		4
.L_410:
        /*003c*/ 	.byte	0x03, 0x1b
        /*003e*/ 	.short	0x00ff


	//----- nvinfo : EIATTR_NUM_BARRIERS
	.align		4
        /*0040*/ 	.byte	0x02, 0x4c
        /*0042*/ 	.byte	0x01
	.zero		1


	//----- nvinfo : EIATTR_MERCURY_ISA_VERSION
	.align		4
        /*0044*/ 	.byte	0x03, 0x5f
        /*0046*/ 	.short	0x0000


	//----- nvinfo : EIATTR_EXIT_INSTR_OFFSETS
	.align		4
        /*0048*/ 	.byte	0x04, 0x1c
        /*004a*/ 	.short	(.L_412 - .L_411)


	//   ....[0]....
.L_411:
        /*004c*/ 	.word	0x000000f0


	//   ....[1]....
        /*0050*/ 	.word	0x00001910


	//   ....[2]....
        /*0054*/ 	.word	0x000019c0


	//----- nvinfo : EIATTR_CTAIDZ_USED
	.align		4
.L_412:
        /*0058*/ 	.byte	0x01, 0x04
	.zero		2


	//----- nvinfo : EIATTR_CRS_STACK_SIZE
	.align		4
        /*005c*/ 	.byte	0x04, 0x1e
        /*005e*/ 	.short	(.L_414 - .L_413)
.L_413:
        /*0060*/ 	.word	0x00000000
.L_414:


//--------------------- .nv.info._ZN5flash44flash_bwd_dq_dk_dv_loop_seqk_parallel_kernelI23Flash_bwd_kernel_traitsILi64ELi128ELi128ELi8ELi4ELi4ELi4ELb0ELb0EN7cutlass6half_tE19Flash_kernel_traitsILi64ELi128ELi128ELi8ES3_EELb1ELb1ELb0ELb0ELb0ELb0ELb0EEEvNS_16Flash_bwd_paramsE --------------------------
	.section	.nv.info._ZN5flash44flash_bwd_dq_dk_dv_loop_seqk_parallel_kernelI23Flash_bwd_kernel_traitsILi64ELi128ELi128ELi8ELi4ELi4ELi4ELb0ELb0EN7cutlass6half_tE19Flash_kernel_traitsILi64ELi128ELi128ELi8ES3_EELb1ELb1ELb0ELb0ELb0ELb0ELb0EEEvNS_16Flash_bwd_paramsE,"",@"SHT_CUDA_INFO"
	.sectionflags	@""
	.align	4


	//----- nvinfo : EIATTR_CUDA_API_VERSION
	.align		4
        /*0000*/ 	.byte	0x04, 0x37
        /*0002*/ 	.short	(.L_416 - .L_415)
.L_415:
        /*0004*/ 	.word	0x00000082


	//----- nvinfo : EIATTR_SW2861232_WAR
	.align		4
.L_416:
        /*0008*/ 	.byte	0x01, 0x35
	.zero		2


	//----- nvinfo : EIATTR_PARAM_CBANK
	.align		4
        /*000c*/ 	.byte	0x04, 0x0a
        /*000e*/ 	.short	(.L_418 - .L_417)
	.align		4
.L_417:
        /*0010*/ 	.word	index@(.nv.constant0._ZN5flash44flash_bwd_dq_dk_dv_loop_seqk_parallel_kernelI23Flash_bwd_kernel_traitsILi64ELi128ELi128ELi8ELi4ELi4ELi4ELb0ELb0EN7cutlass6half_tE19Flash_kernel_traitsILi64ELi128ELi128ELi8ES3_EELb1ELb1ELb0ELb0ELb0ELb0ELb0EEEvNS_16Flash_bwd_paramsE)
        /*0014*/ 	.short	0x0160
        /*0016*/ 	.short	0x0280


	//----- nvinfo : EIATTR_CBANK_PARAM_SIZE
	.align		4
.L_418:
        /*0018*/ 	.byte	0x03, 0x19
        /*001a*/ 	.short	0x0280


	//----- nvinfo : EIATTR_KPARAM_INFO
	.align		4
        /*001c*/ 	.byte	0x04, 0x17
        /*001e*/ 	.short	(.L_420 - .L_419)
.L_419:
        /*0020*/ 	.word	0x00000000
        /*0024*/ 	.short	0x0000
        /*0026*/ 	.short	0x0000
        /*0028*/ 	.byte	0x00, 0xf0, 0x01, 0x0a


	//----- nvinfo : EIATTR_MAXREG_COUNT
	.align		4
.L_420:
        /*002c*/ 	.byte	0x03, 0x1b
        /*002e*/ 	.short	0x00ff


	//----- nvinfo : EIATTR_NUM_BARRIERS
	.align		4
        /*0030*/ 	.byte	0x02, 0x4c
        /*0032*/ 	.byte	0x01
	.zero		1


	//----- nvinfo : EIATTR_ANNOTATIONS
	.align		4
        /*0034*/ 	.byte	0x04, 0x55
        /*0036*/ 	.short	(.L_422 - .L_421)


	//   ....[0]....
.L_421:
        /* <DEDUP_REMOVED lines=26> */


	//----- nvinfo : EIATTR_MERCURY_ISA_VERSION
	.align		4
.L_422:
        /*01c8*/ 	.byte	0x03, 0x5f
        /*01ca*/ 	.short	0x0000


	//----- nvinfo : EIATTR_EXIT_INSTR_OFFSETS
	.align		4
        /*01cc*/ 	.byte	0x04, 0x1c
        /*01ce*/ 	.short	(.L_424 - .L_423)


	//   ....[0]....
.L_423:
        /*01d0*/ 	.word	0x000000a0


	//   ....[1]....
        /*01d4*/ 	.word	0x0000d3e0


	//----- nvinfo : EIATTR_CTAIDZ_USED
	.align		4
.L_424:
        /*01d8*/ 	.byte	0x01, 0x04
	.zero		2


	//----- nvinfo : EIATTR_CRS_STACK_SIZE
	.align		4
        /*01dc*/ 	.byte	0x04, 0x1e
        /*01de*/ 	.short	(.L_426 - .L_425)
.L_425:
        /*01e0*/ 	.word	0x00000000
.L_426:


//--------------------- .nv.info._ZN5flash44flash_bwd_dq_dk_dv_loop_seqk_parallel_kernelI23Flash_bwd_kernel_traitsILi64ELi128ELi128ELi8ELi4ELi4ELi4ELb0ELb0EN7cutlass6half_tE19Flash_kernel_traitsILi64ELi128ELi128ELi8ES3_EELb0ELb1ELb0ELb0ELb0ELb0ELb1EEEvNS_16Flash_bwd_paramsE --------------------------
	.section	.nv.info._ZN5flash44flash_bwd_dq_dk_dv_loop_seqk_parallel_kernelI23Flash_bwd_kernel_traitsILi64ELi128ELi128ELi8ELi4ELi4ELi4ELb0ELb0EN7cutlass6half_tE19Flash_kernel_traitsILi64ELi128ELi128ELi8ES3_EELb0ELb1ELb0ELb0ELb0ELb0ELb1EEEvNS_16Flash_bwd_paramsE,"",@"SHT_CUDA_INFO"
	.sectionflags	@""
	.align	4


	//----- nvinfo : EIATTR_CUDA_API_VERSION
	.align		4
        /*0000*/ 	.byte	0x04, 0x37
        /*0002*/ 	.short	(.L_428 - .L_427)
.L_427:
        /*0004*/ 	.word	0x00000082


	//----- nvinfo : EIATTR_SW2861232_WAR
	.align		4
.L_428:
        /*0008*/ 	.byte	0x01, 0x35
	.zero		2


	//----- nvinfo : EIATTR_PARAM_CBANK
	.align		4
        /*000c*/ 	.byte	0x04, 0x0a
        /*000e*/ 	.short	(.L_430 - .L_429)
	.align		4
.L_429:
        /*0010*/ 	.word	index@(.nv.constant0._ZN5flash44flash_bwd_dq_dk_dv_loop_seqk_parallel_kernelI23Flash_bwd_kernel_traitsILi64ELi128ELi128ELi8ELi4ELi4ELi4ELb0ELb0EN7cutlass6half_tE19Flash_kernel_traitsILi64ELi128ELi128ELi8ES3_EELb0ELb1ELb0ELb0ELb0ELb0ELb1EEEvNS_16Flash_bwd_paramsE)
        /*0014*/ 	.short	0x0160
        /*0016*/ 	.short	0x0280


	//----- nvinfo : EIATTR_CBANK_PARAM_SIZE
	.align		4
.L_430:
        /*0018*/ 	.byte	0x03, 0x19
        /*001a*/ 	.short	0x0280


	//----- nvinfo : EIATTR_KPARAM_INFO
	.align		4
        /*001c*/ 	.byte	0x04, 0x17
        /*001e*/ 	.short	(.L_432 - .L_431)
.L_431:
        /*0020*/ 	.word	0x00000000
        /*0024*/ 	.short	0x0000
        /*0026*/ 	.short	0x0000
        /*0028*/ 	.byte	0x00, 0xf0, 0x01, 0x0a


	//----- nvinfo : EIATTR_MAXREG_COUNT
	.align		4
.L_432:
        /*002c*/ 	.byte	0x03, 0x1b
        /*002e*/ 	.short	0x00ff


	//----- nvinfo : EIATTR_NUM_BARRIERS
	.align		4
        /*0030*/ 	.byte	0x02, 0x4c
        /*0032*/ 	.byte	0x01
	.zero		1


	//----- nvinfo : EIATTR_ANNOTATIONS
	.align		4
        /*0034*/ 	.byte	0x04, 0x55
        /*0036*/ 	.short	(.L_434 - .L_433)


	//   ....[0]....
.L_433:
        /* <DEDUP_REMOVED lines=98> */


	//----- nvinfo : EIATTR_MERCURY_ISA_VERSION
	.align		4
.L_434:
        /*0640*/ 	.byte	0x03, 0x5f
        /*0642*/ 	.short	0x0000


	//----- nvinfo : EIATTR_EXIT_INSTR_OFFSETS
	.align		4
        /*0644*/ 	.byte	0x04, 0x1c
        /*0646*/ 	.short	(.L_436 - .L_435)


	//   ....[0]....
.L_435:
        /*0648*/ 	.word	0x000000a0


	//   ....[1]....
        /*064c*/ 	.word	0x0000d0d0


	//----- nvinfo : EIATTR_CTAIDZ_USED
	.align		4
.L_436:
        /*0650*/ 	.byte	0x01, 0x04
	.zero		2


	//----- nvinfo : EIATTR_CRS_STACK_SIZE
	.align		4
        /*0654*/ 	.byte	0x04, 0x1e
        /*0656*/ 	.short	(.L_438 - .L_437)
.L_437:
        /*0658*/ 	.word	0x00000000
.L_438:


//--------------------- .nv.info._ZN5flash44flash_bwd_dq_dk_dv_loop_seqk_parallel_kernelI23Flash_bwd_kernel_traitsILi64ELi128ELi128ELi8ELi4ELi4ELi4ELb0ELb0EN7cutlass6half_tE19Flash_kernel_traitsILi64ELi128ELi128ELi8ES3_EELb1ELb1ELb0ELb0ELb1ELb1ELb0EEEvNS_16Flash_bwd_paramsE --------------------------
	.section	.nv.info._ZN5flash44flash_bwd_dq_dk_dv_loop_seqk_parallel_kernelI23Flash_bwd_kernel_traitsILi64ELi128ELi128ELi8ELi4ELi4ELi4ELb0ELb0EN7cutlass6half_tE19Flash_kernel_traitsILi64ELi128ELi128ELi8ES3_EELb1ELb1ELb0ELb0ELb1ELb1ELb0EEEvNS_16Flash_bwd_paramsE,"",@"SHT_CUDA_INFO"
	.sectionflags	@""
	.align	4


	//----- nvinfo : EIATTR_CUDA_API_VERSION
	.align		4
        /*0000*/ 	.byte	0x04, 0x37
        /*0002*/ 	.short	(.L_440 - .L_439)
.L_439:
        /*0004*/ 	.word	0x00000082


	//----- nvinfo : EIATTR_SW2861232_WAR
	.align		4
.L_440:
        /*0008*/ 	.byte	0x01, 0x35
	.zero		2


	//----- nvinfo : EIATTR_PARAM_CBANK
	.align		4
        /*000c*/ 	.byte	0x04, 0x0a
        /*000e*/ 	.short	(.L_442 - .L_441)
	.align		4
.L_441:
        /*0010*/ 	.word	index@(.nv.constant0._ZN5flash44flash_bwd_dq_dk_dv_loop_seqk_parallel_kernelI23Flash_bwd_kernel_traitsILi64ELi128ELi128ELi8ELi4ELi4ELi4ELb0ELb0EN7cutlass6half_tE19Flash_kernel_traitsILi64ELi128ELi128ELi8ES3_EELb1ELb1ELb0ELb0ELb1ELb1ELb0EEEvNS_16Flash_bwd_paramsE)
        /*0014*/ 	.short	0x0160
        /*0016*/ 	.short	0x0280


	//----- nvinfo : EIATTR_CBANK_PARAM_SIZE
	.align		4
.L_442:
        /*0018*/ 	.byte	0x03, 0x19
        /*001a*/ 	.short	0x0280


	//----- nvinfo : EIATTR_KPARAM_INFO
	.align		4
        /*001c*/ 	.byte	0x04, 0x17
        /*001e*/ 	.short	(.L_444 - .L_443)
.L_443:
        /*0020*/ 	.word	0x00000000
        /*0024*/ 	.short	0x0000
        /*0026*/ 	.short	0x0000
        /*0028*/ 	.byte	0x00, 0xf0, 0x01, 0x0a


	//----- nvinfo : EIATTR_MAXREG_COUNT
	.align		4
.L_444:
        /*002c*/ 	.byte	0x03, 0x1b
        /*002e*/ 	.short	0x00ff


	//----- nvinfo : EIATTR_NUM_BARRIERS
	.align		4
        /*0030*/ 	.byte	0x02, 0x4c
        /*0032*/ 	.byte	0x01
	.zero		1


	//----- nvinfo : EIATTR_ANNOTATIONS
	.align		4
        /*0034*/ 	.byte	0x04, 0x55
        /*0036*/ 	.short	(.L_446 - .L_445)


	//   ....[0]....
.L_445:
        /* <DEDUP_REMOVED lines=23> */


	//----- nvinfo : EIATTR_MERCURY_ISA_VERSION
	.align		4
.L_446:
        /*0190*/ 	.byte	0x03, 0x5f
        /*0192*/ 	.short	0x0000


	//----- nvinfo : EIATTR_EXIT_INSTR_OFFSETS
	.align		4
        /*0194*/ 	.byte	0x04, 0x1c
        /*0196*/ 	.short	(.L_448 - .L_447)


	//   ....[0]....
.L_447:
        /*0198*/ 	.word	0x000000a0


	//   ....[1]....
        /*019c*/ 	.word	0x0000a540


	//----- nvinfo : EIATTR_CTAIDZ_USED
	.align		4
.L_448:
        /*01a0*/ 	.byte	0x01, 0x04
	.zero		2


//--------------------- .nv.info._ZN5flash44flash_bwd_dq_dk_dv_loop_seqk_parallel_kernelI23Flash_bwd_kernel_traitsILi64ELi128ELi128ELi8ELi4ELi4ELi4ELb0ELb0EN7cutlass6half_tE19Flash_kernel_traitsILi64ELi128ELi128ELi8ES3_EELb0ELb1ELb0ELb0ELb1ELb1ELb1EEEvNS_16Flash_bwd_paramsE --------------------------
	.section	.nv.info._ZN5flash44flash_bwd_dq_dk_dv_loop_seqk_parallel_kernelI23Flash_bwd_kernel_traitsILi64ELi128ELi128ELi8ELi4ELi4ELi4ELb0ELb0EN7cutlass6half_tE19Flash_kernel_traitsILi64ELi128ELi128ELi8ES3_EELb0ELb1ELb0ELb0ELb1ELb1ELb1EEEvNS_16Flash_bwd_paramsE,"",@"SHT_CUDA_INFO"
	.sectionflags	@""
	.align	4


	//----- nvinfo : EIATTR_CUDA_API_VERSION
	.align		4
        /*0000*/ 	.byte	0x04, 0x37
        /*0002*/ 	.short	(.L_450 - .L_449)
.L_449:
        /*0004*/ 	.word	0x00000082


	//----- nvinfo : EIATTR_SW2861232_WAR
	.align		4
.L_450:
        /*0008*/ 	.byte	0x01, 0x35
	.zero		2


	//----- nvinfo : EIATTR_PARAM_CBANK
	.align		4
        /*000c*/ 	.byte	0x04, 0x0a
        /*000e*/ 	.short	(.L_452 - .L_451)
	.align		4
.L_451:
        /*0010*/ 	.word	index@(.nv.constant0._ZN5flash44flash_bwd_dq_dk_dv_loop_seqk_parallel_kernelI23Flash_bwd_kernel_traitsILi64ELi128ELi128ELi8ELi4ELi4ELi4ELb0ELb0EN7cutlass6half_tE19Flash_kernel_traitsILi64ELi128ELi128ELi8ES3_EELb0ELb1ELb0ELb0ELb1ELb1ELb1EEEvNS_16Flash_bwd_paramsE)
        /*0014*/ 	.short	0x0160
        /*0016*/ 	.short	0x0280


	//----- nvinfo : EIATTR_CBANK_PARAM_SIZE
	.align		4
.L_452:
        /*0018*/ 	.byte	0x03, 0x19
        /*001a*/ 	.short	0x0280


	//----- nvinfo : EIATTR_KPARAM_INFO
	.align		4
        /*001c*/ 	.byte	0x04, 0x17
        /*001e*/ 	.short	(.L_454 - .L_453)
.L_453:
        /*0020*/ 	.word	0x00000000
        /*0024*/ 	.short	0x0000
        /*0026*/ 	.short	0x0000
        /*0028*/ 	.byte	0x00, 0xf0, 0x01, 0x0a


	//----- nvinfo : EIATTR_MAXREG_COUNT
	.align		4
.L_454:
        /*002c*/ 	.byte	0x03, 0x1b
        /*002e*/ 	.short	0x00ff


	//----- nvinfo : EIATTR_NUM_BARRIERS
	.align		4
        /*0030*/ 	.byte	0x02, 0x4c
        /*0032*/ 	.byte	0x01
	.zero		1


	//----- nvinfo : EIATTR_ANNOTATIONS
	.align		4
        /*0034*/ 	.byte	0x04, 0x55
        /*0036*/ 	.short	(.L_456 - .L_455)


	//   ....[0]....
.L_455:
        /* <DEDUP_REMOVED lines=92> */


	//----- nvinfo : EIATTR_MERCURY_ISA_VERSION
	.align		4
.L_456:
        /*05e8*/ 	.byte	0x03, 0x5f
        /*05ea*/ 	.short	0x0000


	//----- nvinfo : EIATTR_EXIT_INSTR_OFFSETS
	.align		4
        /*05ec*/ 	.byte	0x04, 0x1c
        /*05ee*/ 	.short	(.L_458 - .L_457)


	//   ....[0]....
.L_457:
        /*05f0*/ 	.word	0x000000a0


	//   ....[1]....
        /*05f4*/ 	.word	0x0000a370


	//----- nvinfo : EIATTR_CTAIDZ_USED
	.align		4
.L_458:
        /*05f8*/ 	.byte	0x01, 0x04
	.zero		2


//--------------------- .nv.info._ZN5flash44flash_bwd_dq_dk_dv_loop_seqk_parallel_kernelI23Flash_bwd_kernel_traitsILi64ELi128ELi128ELi8ELi4ELi4ELi4ELb0ELb0EN7cutlass6half_tE19Flash_kernel_traitsILi64ELi128ELi128ELi8ES3_EELb1ELb1ELb0ELb0ELb0ELb1ELb0EEEvNS_16Flash_bwd_paramsE --------------------------
	.section	.nv.info._ZN5flash44flash_bwd_dq_dk_dv_loop_seqk_parallel_kernelI23Flash_bwd_kernel_traitsILi64ELi128ELi128ELi8ELi4ELi4ELi4ELb0ELb0EN7cutlass6half_tE19Flash_kernel_traitsILi64ELi128ELi128ELi8ES3_EELb1ELb1ELb0ELb0ELb0ELb1ELb0EEEvNS_16Flash_bwd_paramsE,"",@"SHT_CUDA_INFO"
	.sectionflags	@""
	.align	4


	//----- nvinfo : EIATTR_CUDA_API_VERSION
	.align		4
        /*0000*/ 	.byte	0x04, 0x37
        /*0002*/ 	.short	(.L_460 - .L_459)
.L_459:
        /*0004*/ 	.word	0x00000082


	//----- nvinfo : EIATTR_SW2861232_WAR
	.align		4
.L_460:
        /*0008*/ 	.byte	0x01, 0x35
	.zero		2


	//----- nvinfo : EIATTR_PARAM_CBANK
	.align		4
        /*000c*/ 	.byte	0x04, 0x0a
        /*000e*/ 	.short	(.L_462 - .L_461)
	.align		4
.L_461:
        /*0010*/ 	.word	index@(.nv.constant0._ZN5flash44flash_bwd_dq_dk_dv_loop_seqk_parallel_kernelI23Flash_bwd_kernel_traitsILi64ELi128ELi128ELi8ELi4ELi4ELi4ELb0ELb0EN7cutlass6half_tE19Flash_kernel_traitsILi64ELi128ELi128ELi8ES3_EELb1ELb1ELb0ELb0ELb0ELb1ELb0EEEvNS_16Flash_bwd_paramsE)
        /*0014*/ 	.short	0x0160
        /*0016*/ 	.short	0x0280


	//----- nvinfo : EIATTR_CBANK_PARAM_SIZE
	.align		4
.L_462:
        /*0018*/ 	.byte	0x03, 0x19
        /*001a*/ 	.short	0x0280


	//----- nvinfo : EIATTR_KPARAM_INFO
	.align		4
        /*001c*/ 	.byte	0x04, 0x17
        /*001e*/ 	.short	(.L_464 - .L_463)
.L_463:
        /*0020*/ 	.word	0x00000000
        /*0024*/ 	.short	0x0000
        /*0026*/ 	.short	0x0000
        /*0028*/ 	.byte	0x00, 0xf0, 0x01, 0x0a


	//----- nvinfo : EIATTR_MAXREG_COUNT
	.align		4
.L_464:
        /*002c*/ 	.byte	0x03, 0x1b
        /*002e*/ 	.short	0x00ff


	//----- nvinfo : EIATTR_NUM_BARRIERS
	.align		4
        /*0030*/ 	.byte	0x02, 0x4c
        /*0032*/ 	.byte	0x01
	.zero		1


	//----- nvinfo : EIATTR_ANNOTATIONS
	.align		4
        /*0034*/ 	.byte	0x04, 0x55
        /*0036*/ 	.short	(.L_466 - .L_465)


	//   ....[0]....
.L_465:
        /* <DEDUP_REMOVED lines=21> */


	//----- nvinfo : EIATTR_MERCURY_ISA_VERSION
	.align		4
.L_466:
        /*0178*/ 	.byte	0x03, 0x5f
        /*017a*/ 	.short	0x0000


	//----- nvinfo : EIATTR_EXIT_INSTR_OFFSETS
	.align		4
        /*017c*/ 	.byte	0x04, 0x1c
        /*017e*/ 	.short	(.L_468 - .L_467)


	//   ....[0]....
.L_467:
        /*0180*/ 	.word	0x000000a0


	//   ....[1]....
        /*0184*/ 	.word	0x0000c650


	//----- nvinfo : EIATTR_CTAIDZ_USED
	.align		4
.L_468:
        /*0188*/ 	.byte	0x01, 0x04
	.zero		2


	//----- nvinfo : EIATTR_CRS_STACK_SIZE
	.align		4
        /*018c*/ 	.byte	0x04, 0x1e
        /*018e*/ 	.short	(.L_470 - .L_469)
.L_469:
        /*0190*/ 	.word	0x00000000
.L_470:


//--------------------- .nv.info._ZN5flash44flash_bwd_dq_dk_dv_loop_seqk_parallel_kernelI23Flash_bwd_kernel_traitsILi64ELi128ELi128ELi8ELi4ELi4ELi4ELb0ELb0EN7cutlass6half_tE19Flash_kernel_traitsILi64ELi128ELi128ELi8ES3_EELb0ELb1ELb0ELb0ELb0ELb1ELb1EEEvNS_16Flash_bwd_paramsE --------------------------
	.section	.nv.info._ZN5flash44flash_bwd_dq_dk_dv_loop_seqk_parallel_kernelI23Flash_bwd_kernel_traitsILi64ELi128ELi128ELi8ELi4ELi4ELi4ELb0ELb0EN7cutlass6half_tE19Flash_kernel_traitsILi64ELi128ELi128ELi8ES3_EELb0ELb1ELb0ELb0ELb0ELb1ELb1EEEvNS_16Flash_bwd_paramsE,"",@"SHT_CUDA_INFO"
	.sectionflags	@""
	.align	4


	//----- nvinfo : EIATTR_CUDA_API_VERSION
	.align		4
        /*0000*/ 	.byte	0x04, 0x37
        /*0002*/ 	.short	(.L_472 - .L_471)
.L_471:
        /*0004*/ 	.word	0x00000082


	//----- nvinfo : EIATTR_SW2861232_WAR
	.align		4
.L_472:
        /*0008*/ 	.byte	0x01, 0x35
	.zero		2


	//----- nvinfo : EIATTR_PARAM_CBANK
	.align		4
        /*000c*/ 	.byte	0x04, 0x0a
        /*000e*/ 	.short	(.L_474 - .L_473)
	.align		4
.L_473:
        /*0010*/ 	.word	index@(.nv.constant0._ZN5flash44flash_bwd_dq_dk_dv_loop_seqk_parallel_kernelI23Flash_bwd_kernel_traitsILi64ELi128ELi128ELi8ELi4ELi4ELi4ELb0ELb0EN7cutlass6half_tE19Flash_kernel_traitsILi64ELi128ELi128ELi8ES3_EELb0ELb1ELb0ELb0ELb0ELb1ELb1EEEvNS_16Flash_bwd_paramsE)
        /*0014*/ 	.short	0x0160
        /*0016*/ 	.short	0x0280


	//----- nvinfo : EIATTR_CBANK_PARAM_SIZE
	.align		4
.L_474:
        /*0018*/ 	.byte	0x03, 0x19
        /*001a*/ 	.short	0x0280


	//----- nvinfo : EIATTR_KPARAM_INFO
	.align		4
        /*001c*/ 	.byte	0x04, 0x17
        /*001e*/ 	.short	(.L_476 - .L_475)
.L_475:
        /*0020*/ 	.word	0x00000000
        /*0024*/ 	.short	0x0000
        /*0026*/ 	.short	0x0000
        /*0028*/ 	.byte	0x00, 0xf0, 0x01, 0x0a


	//----- nvinfo : EIATTR_MAXREG_COUNT
	.align		4
.L_476:
        /*002c*/ 	.byte	0x03, 0x1b
        /*002e*/ 	.short	0x00ff


	//----- nvinfo : EIATTR_NUM_BARRIERS
	.align		4
        /*0030*/ 	.byte	0x02, 0x4c
        /*0032*/ 	.byte	0x01
	.zero		1


	//----- nvinfo : EIATTR_ANNOTATIONS
	.align		4
        /*0034*/ 	.byte	0x04, 0x55
        /*0036*/ 	.short	(.L_478 - .L_477)


	//   ....[0]....
.L_477:
        /* <DEDUP_REMOVED lines=95> */


	//----- nvinfo : EIATTR_MERCURY_ISA_VERSION
	.align		4
.L_478:
        /*0610*/ 	.byte	0x03, 0x5f
        /*0612*/ 	.short	0x0000


	//----- nvinfo : EIATTR_EXIT_INSTR_OFFSETS
	.align		4
        /*0614*/ 	.byte	0x04, 0x1c
        /*0616*/ 	.short	(.L_480 - .L_479)


	//   ....[0]....
.L_479:
        /*0618*/ 	.word	0x000000a0


	//   ....[1]....
        /*061c*/ 	.word	0x0000c4a0


	//----- nvinfo : EIATTR_CTAIDZ_USED
	.align		4
.L_480:
        /*0620*/ 	.byte	0x01, 0x04
	.zero		2


	//----- nvinfo : EIATTR_CRS_STACK_SIZE
	.align		4
        /*0624*/ 	.byte	0x04, 0x1e
        /*0626*/ 	.short	(.L_482 - .L_481)
.L_481:
        /*0628*/ 	.word	0x00000000
.L_482:


//--------------------- .nv.info._ZN5flash44flash_bwd_dq_dk_dv_loop_seqk_parallel_kernelI23Flash_bwd_kernel_traitsILi64ELi128ELi128ELi8ELi4ELi4ELi4ELb0ELb0EN7cutlass6half_tE19Flash_kernel_traitsILi64ELi128ELi128ELi8ES3_EELb1ELb1ELb0ELb1ELb0ELb0ELb0EEEvNS_16Flash_bwd_paramsE --------------------------
	.section	.nv.info._ZN5flash44flash_bwd_dq_dk_dv_loop_seqk_parallel_kernelI23Flash_bwd_kernel_traitsILi64ELi128ELi128ELi8ELi4ELi4ELi4ELb0ELb0EN7cutlass6half_tE19Flash_kernel_traitsILi64ELi128ELi128ELi8ES3_EELb1ELb1ELb0ELb1ELb0ELb0ELb0EEEvNS_16Flash_bwd_paramsE,"",@"SHT_CUDA_INFO"
	.sectionflags	@""
	.align	4


	//----- nvinfo : EIATTR_CUDA_API_VERSION
	.align		4
        /*0000*/ 	.byte	0x04, 0x37
        /*0002*/ 	.short	(.L_484 - .L_483)
.L_483:
        /*0004*/ 	.word	0x00000082


	//----- nvinfo : EIATTR_SW2861232_WAR
	.align		4
.L_484:
        /*0008*/ 	.byte	0x01, 0x35
	.zero		2


	//----- nvinfo : EIATTR_PARAM_CBANK
	.align		4
        /*000c*/ 	.byte	0x04, 0x0a
        /*000e*/ 	.short	(.L_486 - .L_485)
	.align		4
.L_485:
        /*0010*/ 	.word	index@(.nv.constant0._ZN5flash44flash_bwd_dq_dk_dv_loop_seqk_parallel_kernelI23Flash_bwd_kernel_traitsILi64ELi128ELi128ELi8ELi4ELi4ELi4ELb0ELb0EN7cutlass6half_tE19Flash_kernel_traitsILi64ELi128ELi128ELi8ES3_EELb1ELb1ELb0ELb1ELb0ELb0ELb0EEEvNS_16Flash_bwd_paramsE)
        /*0014*/ 	.short	0x0160
        /*0016*/ 	.short	0x0280


	//----- nvinfo : EIATTR_CBANK_PARAM_SIZE
	.align		4
.L_486:
        /*0018*/ 	.byte	0x03, 0x19
        /*001a*/ 	.short	0x0280


	//----- nvinfo : EIATTR_KPARAM_INFO
	.align		4
        /*001c*/ 	.byte	0x04, 0x17
        /*001e*/ 	.short	(.L_488 - .L_487)
.L_487:
        /*0020*/ 	.word	0x00000000
        /*0024*/ 	.short	0x0000
        /*0026*/ 	.short	0x0000
        /*0028*/ 	.byte	0x00, 0xf0, 0x01, 0x0a


	//----- nvinfo : EIATTR_MAXREG_COUNT
	.align		4
.L_488:
        /*002c*/ 	.byte	0x03, 0x1b
        /*002e*/ 	.short	0x00ff


	//----- nvinfo : EIATTR_NUM_BARRIERS
	.align		4
        /*0030*/ 	.byte	0x02, 0x4c
        /*0032*/ 	.byte	0x01
	.zero		1


	//----- nvinfo : EIATTR_ANNOTATIONS
	.align		4
        /*0034*/ 	.byte	0x04, 0x55
        /*0036*/ 	.short	(.L_490 - .L_489)


	//   ....[0]....
.L_489:
        /* <DEDUP_REMOVED lines=61> */


	//----- nvinfo : EIATTR_MERCURY_ISA_VERSION
	.align		4
.L_490:
        /*03f8*/ 	.byte	0x03, 0x5f
        /*03fa*/ 	.short	0x0000


	//----- nvinfo : EIATTR_EXIT_INSTR_OFFSETS
	.align		4
        /*03fc*/ 	.byte	0x04, 0x1c
        /*03fe*/ 	.short	(.L_492 - .L_491)


	//   ....[0]....
.L_491:
        /*0400*/ 	.word	0x000000a0


	//   ....[1]....
        /*0404*/ 	.word	0x0000ded0


	//----- nvinfo : EIATTR_CTAIDZ_USED
	.align		4
.L_492:
        /*0408*/ 	.byte	0x01, 0x04
	.zero		2


	//----- nvinfo : EIATTR_CRS_STACK_SIZE
	.align		4
        /*040c*/ 	.byte	0x04, 0x1e
        /*040e*/ 	.short	(.L_494 - .L_493)
.L_493:
        /*0410*/ 	.word	0x00000000
.L_494:


//--------------------- .nv.info._ZN5flash44flash_bwd_dq_dk_dv_loop_seqk_parallel_kernelI23Flash_bwd_kernel_traitsILi64ELi128ELi128ELi8ELi4ELi4ELi4ELb0ELb0EN7cutlass6half_tE19Flash_kernel_traitsILi64ELi128ELi128ELi8ES3_EELb0ELb1ELb0ELb1ELb0ELb0ELb1EEEvNS_16Flash_bwd_paramsE --------------------------
	.section	.nv.info._ZN5flash44flash_bwd_dq_dk_dv_loop_seqk_parallel_kernelI23Flash_bwd_kernel_traitsILi64ELi128ELi128ELi8ELi4ELi4ELi4ELb0ELb0EN7cutlass6half_tE19Flash_kernel_traitsILi64ELi128ELi128ELi8ES3_EELb0ELb1ELb0ELb1ELb0ELb0ELb1EEEvNS_16Flash_bwd_paramsE,"",@"SHT_CUDA_INFO"
	.sectionflags	@""
	.align	4


	//----- nvinfo : EIATTR_CUDA_API_VERSION
	.align		4
        /*0000*/ 	.byte	0x04, 0x37
        /*0002*/ 	.short	(.L_496 - .L_495)
.L_495:
        /*0004*/ 	.word	0x00000082


	//----- nvinfo : EIATTR_SW2861232_WAR
	.align		4
.L_496:
        /*0008*/ 	.byte	0x01, 0x35
	.zero		2


	//----- nvinfo : EIATTR_PARAM_CBANK
	.align		4
        /*000c*/ 	.byte	0x04, 0x0a
        /*000e*/ 	.short	(.L_498 - .L_497)
	.align		4
.L_497:
        /*0010*/ 	.word	index@(.nv.constant0._ZN5flash44flash_bwd_dq_dk_dv_loop_seqk_parallel_kernelI23Flash_bwd_kernel_traitsILi64ELi128ELi128ELi8ELi4ELi4ELi4ELb0ELb0EN7cutlass6half_tE19Flash_kernel_traitsILi64ELi128ELi128ELi8ES3_EELb0ELb1ELb0ELb1ELb0ELb0ELb1EEEvNS_16Flash_bwd_paramsE)
        /*0014*/ 	.short	0x0160
        /*0016*/ 	.short	0x0280


	//----- nvinfo : EIATTR_CBANK_PARAM_SIZE
	.align		4
.L_498:
        /*0018*/ 	.byte	0x03, 0x19
        /*001a*/ 	.short	0x0280


	//----- nvinfo : EIATTR_KPARAM_INFO
	.align		4
        /*001c*/ 	.byte	0x04, 0x17
        /*001e*/ 	.short	(.L_500 - .L_499)
.L_499:
        /*0020*/ 	.word	0x00000000
        /*0024*/ 	.short	0x0000
        /*0026*/ 	.short	0x0000
        /*0028*/ 	.byte	0x00, 0xf0, 0x01, 0x0a


	//----- nvinfo : EIATTR_MAXREG_COUNT
	.align		4
.L_500:
        /*002c*/ 	.byte	0x03, 0x1b
        /*002e*/ 	.short	0x00ff


	//----- nvinfo : EIATTR_NUM_BARRIERS
	.align		4
        /*0030*/ 	.byte	0x02, 0x4c
        /*0032*/ 	.byte	0x01
	.zero		1


	//----- nvinfo : EIATTR_ANNOTATIONS
	.align		4
        /*0034*/ 	.byte	0x04, 0x55
        /*0036*/ 	.short	(.L_502 - .L_501)


	//   ....[0]....
.L_501:
        /* <DEDUP_REMOVED lines=129> */


	//----- nvinfo : EIATTR_MERCURY_ISA_VERSION
	.align		4
.L_502:
        /*0838*/ 	.byte	0x03, 0x5f
        /*083a*/ 	.short	0x0000


	//----- nvinfo : EIATTR_EXIT_INSTR_OFFSETS
	.align		4
        /*083c*/ 	.byte	0x04, 0x1c
        /*083e*/ 	.short	(.L_504 - .L_503)


	//   ....[0]....
.L_503:
        /*0840*/ 	.word	0x000000a0


	//   ....[1]....
        /*0844*/ 	.word	0x0000d660


	//----- nvinfo : EIATTR_CTAIDZ_USED
	.align		4
.L_504:
        /*0848*/ 	.byte	0x01, 0x04
	.zero		2


	//----- nvinfo : EIATTR_CRS_STACK_SIZE
	.align		4
        /*084c*/ 	.byte	0x04, 0x1e
        /*084e*/ 	.short	(.L_506 - .L_505)
.L_505:
        /*0850*/ 	.word	0x00000000
.L_506:


//--------------------- .nv.info._ZN5flash25flash_bwd_dot_do_o_kernelILb0E23Flash_bwd_kernel_traitsILi64ELi128ELi128ELi8ELi4ELi4ELi4ELb0ELb0EN7cutlass6half_tE19Flash_kernel_traitsILi64ELi128ELi128ELi8ES3_EEEEvNS_16Flash_bwd_paramsE --------------------------
	.section	.nv.info._ZN5flash25flash_bwd_dot_do_o_kernelILb0E23Flash_bwd_kernel_traitsILi64ELi128ELi128ELi8ELi4ELi4ELi4ELb0ELb0EN7cutlass6half_tE19Flash_kernel_traitsILi64ELi128ELi128ELi8ES3_EEEEvNS_16Flash_bwd_paramsE,"",@"SHT_CUDA_INFO"
	.sectionflags	@""
	.align	4


	//----- nvinfo : EIATTR_CUDA_API_VERSION
	.align		4
        /*0000*/ 	.byte	0x04, 0x37
        /*0002*/ 	.short	(.L_508 - .L_507)
.L_507:
        /*0004*/ 	.word	0x00000082


	//----- nvinfo : EIATTR_SW2861232_WAR
	.align		4
.L_508:
        /*0008*/ 	.byte	0x01, 0x35
	.zero		2


	//----- nvinfo : EIATTR_PARAM_CBANK
	.align		4
        /*000c*/ 	.byte	0x04, 0x0a
        /*000e*/ 	.short	(.L_510 - .L_509)
	.align		4
.L_509:
        /*0010*/ 	.word	index@(.nv.constant0._ZN5flash25flash_bwd_dot_do_o_kernelILb0E23Flash_bwd_kernel_traitsILi64ELi128ELi128ELi8ELi4ELi4ELi4ELb0ELb0EN7cutlass6half_tE19Flash_kernel_traitsILi64ELi128ELi128ELi8ES3_EEEEvNS_16Flash_bwd_paramsE)
        /*0014*/ 	.short	0x0160
        /*0016*/ 	.short	0x0280


	//----- nvinfo : EIATTR_CBANK_PARAM_SIZE
	.align		4
.L_510:
        /*0018*/ 	.byte	0x03, 0x19
        /*001a*/ 	.short	0x0280


	//----- nvinfo : EIATTR_KPARAM_INFO
	.align		4
        /*001c*/ 	.byte	0x04, 0x17
        /*001e*/ 	.short	(.L_512 - .L_511)
.L_511:
        /*0020*/ 	.word	0x00000000
        /*0024*/ 	.short	0x0000
        /*0026*/ 	.short	0x0000
        /*0028*/ 	.byte	0x00, 0xf0, 0x01, 0x0a


	//----- nvinfo : EIATTR_MAXREG_COUNT
	.align		4
.L_512:
        /*002c*/ 	.byte	0x03, 0x1b
        /*002e*/ 	.short	0x00ff


	//----- nvinfo : EIATTR_MERCURY_ISA_VERSION
	.align		4
        /*0030*/ 	.byte	0x03, 0x5f
        /*0032*/ 	.short	0x0000


	//----- nvinfo : EIATTR_COOP_GROUP_MASK_REGIDS
	.align		4
        /*0034*/ 	.byte	0x04, 0x29
        /*0036*/ 	.short	(.L_514 - .L_513)


	//   ....[0]....
.L_513:
        /*0038*/ 	.word	0xffffffff


	//   ....[1]....
        /*003c*/ 	.word	0xffffffff


	//   ....[2]....
        /*0040*/ 	.word	0xffffffff


	//   ....[3]....
        /*0044*/ 	.word	0xffffffff


	//   ....[4]....
        /*0048*/ 	.word	0xffffffff


	//   ....[5]....
        /*004c*/ 	.word	0xffffffff


	//   ....[6]....
        /*0050*/ 	.word	0xffffffff


	//   ....[7]....
        /*0054*/ 	.word	0xffffffff


	//   ....[8]....
        /*0058*/ 	.word	0xffffffff


	//   ....[9]....
        /*005c*/ 	.word	0xffffffff


	//   ....[10]....
        /*0060*/ 	.word	0xffffffff


	//   ....[11]....
        /*0064*/ 	.word	0xffffffff


	//----- nvinfo : EIATTR_COOP_GROUP_INSTR_OFFSETS
	.align		4
.L_514:
        /*0068*/ 	.byte	0x04, 0x28
        /*006a*/ 	.short	(.L_516 - .L_515)


	//   ....[0]....
.L_515:
        /*006c*/ 	.word	0x00001160


	//   ....[1]....
        /*0070*/ 	.word	0x00001180


	//   ....[2]....
        /*0074*/ 	.word	0x00001190


	//   ....[3]....
        /*0078*/ 	.word	0x000011a0


	//   ....[4]....
        /*007c*/ 	.word	0x000011e0


	//   ....[5]....
        /*0080*/ 	.word	0x000011f0


	//   ....[6]....
        /*0084*/ 	.word	0x00001200


	//   ....[7]....
        /*0088*/ 	.word	0x00001220


	//   ....[8]....
        /*008c*/ 	.word	0x00001260


	//   ....[9]....
        /*0090*/ 	.word	0x00001270


	//   ....[10]....
        /*0094*/ 	.word	0x00001280


	//   ....[11]....
        /*0098*/ 	.word	0x000012a0


	//----- nvinfo : EIATTR_EXIT_INSTR_OFFSETS
	.align		4
.L_516:
        /*009c*/ 	.byte	0x04, 0x1c
        /*009e*/ 	.short	(.L_518 - .L_517)


	//   ....[0]....
.L_517:
        /*00a0*/ 	.word	0x000000f0


	//   ....[1]....
        /*00a4*/ 	.word	0x00001350


	//   ....[2]....
        /*00a8*/ 	.word	0x00001380


	//----- nvinfo : EIATTR_CTAIDZ_USED
	.align		4
.L_518:
        /*00ac*/ 	.byte	0x01, 0x04
	.zero		2


//--------------------- .nv.info._ZN5flash25flash_bwd_dot_do_o_kernelILb1E23Flash_bwd_kernel_traitsILi64ELi128ELi128ELi8ELi4ELi4ELi4ELb0ELb0EN7cutlass6half_tE19Flash_kernel_traitsILi64ELi128ELi128ELi8ES3_EEEEvNS_16Flash_bwd_paramsE --------------------------
	.section	.nv.info._ZN5flash25flash_bwd_dot_do_o_kernelILb1E23Flash_bwd_kernel_traitsILi64ELi128ELi128ELi8ELi4ELi4ELi4ELb0ELb0EN7cutlass6half_tE19Flash_kernel_traitsILi64ELi128ELi128ELi8ES3_EEEEvNS_16Flash_bwd_paramsE,"",@"SHT_CUDA_INFO"
	.sectionflags	@""
	.align	4


	//----- nvinfo : EIATTR_CUDA_API_VERSION
	.align		4
        /*0000*/ 	.byte	0x04, 0x37
        /*0002*/ 	.short	(.L_520 - .L_519)
.L_519:
        /*0004*/ 	.word	0x00000082


	//----- nvinfo : EIATTR_SW2861232_WAR
	.align		4
.L_520:
        /*0008*/ 	.byte	0x01, 0x35
	.zero		2


	//----- nvinfo : EIATTR_PARAM_CBANK
	.align		4
        /*000c*/ 	.byte	0x04, 0x0a
        /*000e*/ 	.short	(.L_522 - .L_521)
	.align		4
.L_521:
        /*0010*/ 	.word	index@(.nv.constant0._ZN5flash25flash_bwd_dot_do_o_kernelILb1E23Flash_bwd_kernel_traitsILi64ELi128ELi128ELi8ELi4ELi4ELi4ELb0ELb0EN7cutlass6half_tE19Flash_kernel_traitsILi64ELi128ELi128ELi8ES3_EEEEvNS_16Flash_bwd_paramsE)
        /*0014*/ 	.short	0x0160
        /*0016*/ 	.short	0x0280


	//----- nvinfo : EIATTR_CBANK_PARAM_SIZE
	.align		4
.L_522:
        /*0018*/ 	.byte	0x03, 0x19
        /*001a*/ 	.short	0x0280


	//----- nvinfo : EIATTR_KPARAM_INFO
	.align		4
        /*001c*/ 	.byte	0x04, 0x17
        /*001e*/ 	.short	(.L_524 - .L_523)
.L_523:
        /*0020*/ 	.word	0x00000000
        /*0024*/ 	.short	0x0000
        /*0026*/ 	.short	0x0000
        /*0028*/ 	.byte	0x00, 0xf0, 0x01, 0x0a


	//----- nvinfo : EIATTR_MAXREG_COUNT
	.align		4
.L_524:
        /*002c*/ 	.byte	0x03, 0x1b
        /*002e*/ 	.short	0x00ff


	//----- nvinfo : EIATTR_MERCURY_ISA_VERSION
	.align		4
        /*0030*/ 	.byte	0x03, 0x5f
        /*0032*/ 	.short	0x0000


	//----- nvinfo : EIATTR_COOP_GROUP_MASK_REGIDS
	.align		4
        /*0034*/ 	.byte	0x04, 0x29
        /*0036*/ 	.short	(.L_526 - .L_525)


	//   ....[0]....
.L_525:
        /*0038*/ 	.word	0xffffffff


	//   ....[1]....
        /*003c*/ 	.word	0xffffffff


	//   ....[2]....
        /*0040*/ 	.word	0xffffffff


	//   ....[3]....
        /*0044*/ 	.word	0xffffffff


	//   ....[4]....
        /*0048*/ 	.word	0xffffffff


	//   ....[5]....
        /*004c*/ 	.word	0xffffffff


	//   ....[6]....
        /*0050*/ 	.word	0xffffffff


	//   ....[7]....
        /*0054*/ 	.word	0xffffffff


	//   ....[8]....
        /*0058*/ 	.word	0xffffffff


	//   ....[9]....
        /*005c*/ 	.word	0xffffffff


	//   ....[10]....
        /*0060*/ 	.word	0xffffffff


	//   ....[11]....
        /*0064*/ 	.word	0xffffffff


	//----- nvinfo : EIATTR_COOP_GROUP_INSTR_OFFSETS
	.align		4
.L_526:
        /*0068*/ 	.byte	0x04, 0x28
        /*006a*/ 	.short	(.L_528 - .L_527)


	//   ....[0]....
.L_527:
        /*006c*/ 	.word	0x000010b0


	//   ....[1]....
        /*0070*/ 	.word	0x000011b0


	//   ....[2]....
        /*0074*/ 	.word	0x00001370


	//   ....[3]....
        /*0078*/ 	.word	0x00001440


	//   ....[4]....
        /*007c*/ 	.word	0x00001460


	//   ....[5]....
        /*0080*/ 	.word	0x00001470


	//   ....[6]....
        /*0084*/ 	.word	0x00001490


	//   ....[7]....
        /*0088*/ 	.word	0x000014d0


	//   ....[8]....
        /*008c*/ 	.word	0x00001510


	//   ....[9]....
        /*0090*/ 	.word	0x00001520


	//   ....[10]....
        /*0094*/ 	.word	0x000015a0


	//   ....[11]....
        /*0098*/ 	.word	0x000015c0


	//----- nvinfo : EIATTR_EXIT_INSTR_OFFSETS
	.align		4
.L_528:
        /*009c*/ 	.byte	0x04, 0x1c
        /*009e*/ 	.short	(.L_530 - .L_529)


	//   ....[0]....
.L_529:
        /*00a0*/ 	.word	0x000000f0


	//   ....[1]....
        /*00a4*/ 	.word	0x00001720


	//----- nvinfo : EIATTR_CTAIDZ_USED
	.align		4
.L_530:
        /*00a8*/ 	.byte	0x01, 0x04
	.zero		2


//--------------------- .nv.callgraph             --------------------------
	.section	.nv.callgraph,"",@"SHT_CUDA_CALLGRAPH"
	.align	4
	.sectionentsize	8
	.align		4
        /*0000*/ 	.word	0x00000000
	.align		4
        /*0004*/ 	.word	0xffffffff
	.align		4
        /*0008*/ 	.word	0x00000000
	.align		4
        /*000c*/ 	.word	0xfffffffe
	.align		4
        /*0010*/ 	.word	0x00000000
	.align		4
        /*0014*/ 	.word	0xfffffffd
	.align		4
        /*0018*/ 	.word	0x00000000
	.align		4
        /*001c*/ 	.word	0xfffffffc


//--------------------- .nv.rel.action            --------------------------
	.section	.nv.rel.action,"",@"SHT_CUDA_RELOCINFO"
	.align	8
	.sectionentsize	8
        /*0000*/ 	.byte	0x73, 0x00, 0x00, 0x00, 0x00, 0x00, 0x00, 0x00, 0x00, 0x00, 0x00, 0x11, 0x25, 0x00, 0x05, 0x36


//--------------------- .nv.constant4             --------------------------
	.section	.nv.constant4,"a",@progbits
	.align	8
	.align		8
.nv.constant4:
        /*0000*/ 	.dword	_ZN72_INTERNAL_5bd93074_36_flash_bwd_hdim64_fp16_causal_sm80_cu_d53ad458_28124cuda3std3__45__cpo5beginE
	.align		8
        /*0008*/ 	.dword	_ZN72_INTERNAL_5bd93074_36_flash_bwd_hdim64_fp16_causal_sm80_cu_d53ad458_28124cuda3std3__45__cpo3endE
	.align		8
        /*0010*/ 	.dword	_ZN72_INTERNAL_5bd93074_36_flash_bwd_hdim64_fp16_causal_sm80_cu_d53ad458_28124cuda3std3__45__cpo6cbeginE
	.align		8
        /*0018*/ 	.dword	_ZN72_INTERNAL_5bd93074_36_flash_bwd_hdim64_fp16_causal_sm80_cu_d53ad458_28124cuda3std3__45__cpo4cendE
	.align		8
        /*0020*/ 	.dword	_ZN72_INTERNAL_5bd93074_36_flash_bwd_hdim64_fp16_causal_sm80_cu_d53ad458_28124cuda3std3__474_GLOBAL__N__5bd93074_36_flash_bwd_hdim64_fp16_causal_sm80_cu_d53ad458_28126ignoreE
	.align		8
        /*0028*/ 	.dword	_ZN72_INTERNAL_5bd93074_36_flash_bwd_hdim64_fp16_causal_sm80_cu_d53ad458_28124cuda3std3__419piecewise_constructE
	.align		8
        /*0030*/ 	.dword	_ZN72_INTERNAL_5bd93074_36_flash_bwd_hdim64_fp16_causal_sm80_cu_d53ad458_28124cuda3std3__48in_placeE
	.align		8
        /*0038*/ 	.dword	_ZN72_INTERNAL_5bd93074_36_flash_bwd_hdim64_fp16_causal_sm80_cu_d53ad458_28124cuda3std6ranges3__45__cpo4swapE
	.align		8
        /*0040*/ 	.dword	_ZN72_INTERNAL_5bd93074_36_flash_bwd_hdim64_fp16_causal_sm80_cu_d53ad458_28124cuda3std6ranges3__45__cpo9iter_moveE
	.align		8
        /*0048*/ 	.dword	_ZN72_INTERNAL_5bd93074_36_flash_bwd_hdim64_fp16_causal_sm80_cu_d53ad458_28124cute7productE
	.align		8
        /*0050*/ 	.dword	_ZN72_INTERNAL_5bd93074_36_flash_bwd_hdim64_fp16_causal_sm80_cu_d53ad458_28124cute1_E


//--------------------- .nv.constant0._ZN5flash44flash_bwd_dq_dk_dv_loop_seqk_parallel_kernelI23Flash_bwd_kernel_traitsILi64ELi64ELi128ELi8ELi2ELi4ELi4ELb1ELb0EN7cutlass6half_tE19Flash_kernel_traitsILi64ELi64ELi128ELi8ES3_EELb0ELb1ELb0ELb0ELb0ELb0ELb0EEEvNS_16Flash_bwd_paramsE --------------------------
	.section	.nv.constant0._ZN5flash44flash_bwd_dq_dk_dv_loop_seqk_parallel_kernelI23Flash_bwd_kernel_traitsILi64ELi64ELi128ELi8ELi2ELi4ELi4ELb1ELb0EN7cutlass6half_tE19Flash_kernel_traitsILi64ELi64ELi128ELi8ES3_EELb0ELb1ELb0ELb0ELb0ELb0ELb0EEEvNS_16Flash_bwd_paramsE,"a",@progbits
	.sectionflags	@""
	.align	4
.nv.constant0._ZN5flash44flash_bwd_dq_dk_dv_loop_seqk_parallel_kernelI23Flash_bwd_kernel_traitsILi64ELi64ELi128ELi8ELi2ELi4ELi4ELb1ELb0EN7cutlass6half_tE19Flash_kernel_traitsILi64ELi64ELi128ELi8ES3_EELb0ELb1ELb0ELb0ELb0ELb0ELb0EEEvNS_16Flash_bwd_paramsE:
	.zero		992


//--------------------- .nv.constant0._ZN5flash44flash_bwd_dq_dk_dv_loop_seqk_parallel_kernelI23Flash_bwd_kernel_traitsILi64ELi64ELi128ELi8ELi2ELi4ELi4ELb1ELb0EN7cutlass6half_tE19Flash_kernel_traitsILi64ELi64ELi128ELi8ES3_EELb0ELb1ELb0ELb0ELb1ELb1ELb0EEEvNS_16Flash_bwd_paramsE --------------------------
	.section	.nv.constant0._ZN5flash44flash_bwd_dq_dk_dv_loop_seqk_parallel_kernelI23Flash_bwd_kernel_traitsILi64ELi64ELi128ELi8ELi2ELi4ELi4ELb1ELb0EN7cutlass6half_tE19Flash_kernel_traitsILi64ELi64ELi128ELi8ES3_EELb0ELb1ELb0ELb0ELb1ELb1ELb0EEEvNS_16Flash_bwd_paramsE,"a",@progbits
	.sectionflags	@""
	.align	4
.nv.constant0._ZN5flash44flash_bwd_dq_dk_dv_loop_seqk_parallel_kernelI23Flash_bwd_kernel_traitsILi64ELi64ELi128ELi8ELi2ELi4ELi4ELb1ELb0EN7cutlass6half_tE19Flash_kernel_traitsILi64ELi64ELi128ELi8ES3_EELb0ELb1ELb0ELb0ELb1ELb1ELb0EEEvNS_16Flash_bwd_paramsE:
	.zero		992


//--------------------- .nv.constant0._ZN5flash44flash_bwd_dq_dk_dv_loop_seqk_parallel_kernelI23Flash_bwd_kernel_traitsILi64ELi64ELi128ELi8ELi2ELi4ELi4ELb1ELb0EN7cutlass6half_tE19Flash_kernel_traitsILi64ELi64ELi128ELi8ES3_EELb0ELb1ELb0ELb0ELb0ELb1ELb0EEEvNS_16Flash_bwd_paramsE --------------------------
	.section	.nv.constant0._ZN5flash44flash_bwd_dq_dk_dv_loop_seqk_parallel_kernelI23Flash_bwd_kernel_traitsILi64ELi64ELi128ELi8ELi2ELi4ELi4ELb1ELb0EN7cutlass6half_tE19Flash_kernel_traitsILi64ELi64ELi128ELi8ES3_EELb0ELb1ELb0ELb0ELb0ELb1ELb0EEEvNS_16Flash_bwd_paramsE,"a",@progbits
	.sectionflags	@""
	.align	4
.nv.constant0._ZN5flash44flash_bwd_dq_dk_dv_loop_seqk_parallel_kernelI23Flash_bwd_kernel_traitsILi64ELi64ELi128ELi8ELi2ELi4ELi4ELb1ELb0EN7cutlass6half_tE19Flash_kernel_traitsILi64ELi64ELi128ELi8ES3_EELb0ELb1ELb0ELb0ELb0ELb1ELb0EEEvNS_16Flash_bwd_paramsE:
	.zero		992


//--------------------- .nv.constant0._ZN5flash44flash_bwd_dq_dk_dv_loop_seqk_parallel_kernelI23Flash_bwd_kernel_traitsILi64ELi64ELi128ELi8ELi2ELi4ELi4ELb1ELb0EN7cutlass6half_tE19Flash_kernel_traitsILi64ELi64ELi128ELi8ES3_EELb0ELb1ELb0ELb1ELb0ELb0ELb0EEEvNS_16Flash_bwd_paramsE --------------------------
	.section	.nv.constant0._ZN5flash44flash_bwd_dq_dk_dv_loop_seqk_parallel_kernelI23Flash_bwd_kernel_traitsILi64ELi64ELi128ELi8ELi2ELi4ELi4ELb1ELb0EN7cutlass6half_tE19Flash_kernel_traitsILi64ELi64ELi128ELi8ES3_EELb0ELb1ELb0ELb1ELb0ELb0ELb0EEEvNS_16Flash_bwd_paramsE,"a",@progbits
	.sectionflags	@""
	.align	4
.nv.constant0._ZN5flash44flash_bwd_dq_dk_dv_loop_seqk_parallel_kernelI23Flash_bwd_kernel_traitsILi64ELi64ELi128ELi8ELi2ELi4ELi4ELb1ELb0EN7cutlass6half_tE19Flash_kernel_traitsILi64ELi64ELi128ELi8ES3_EELb0ELb1ELb0ELb1ELb0ELb0ELb0EEEvNS_16Flash_bwd_paramsE:
	.zero		992


//--------------------- .nv.constant0._ZN5flash44flash_bwd_dq_dk_dv_loop_seqk_parallel_kernelI23Flash_bwd_kernel_traitsILi64ELi128ELi128ELi8ELi4ELi4ELi4ELb0ELb0EN7cutlass6half_tE19Flash_kernel_traitsILi64ELi128ELi128ELi8ES3_EELb0ELb1ELb0ELb0ELb0ELb0ELb0EEEvNS_16Flash_bwd_paramsE --------------------------
	.section	.nv.constant0._ZN5flash44flash_bwd_dq_dk_dv_loop_seqk_parallel_kernelI23Flash_bwd_kernel_traitsILi64ELi128ELi128ELi8ELi4ELi4ELi4ELb0ELb0EN7cutlass6half_tE19Flash_kernel_traitsILi64ELi128ELi128ELi8ES3_EELb0ELb1ELb0ELb0ELb0ELb0ELb0EEEvNS_16Flash_bwd_paramsE,"a",@progbits
	.sectionflags	@""
	.align	4
.nv.constant0._ZN5flash44flash_bwd_dq_dk_dv_loop_seqk_parallel_kernelI23Flash_bwd_kernel_traitsILi64ELi128ELi128ELi8ELi4ELi4ELi4ELb0ELb0EN7cutlass6half_tE19Flash_kernel_traitsILi64ELi128ELi128ELi8ES3_EELb0ELb1ELb0ELb0ELb0ELb0ELb0EEEvNS_16Flash_bwd_paramsE:
	.zero		992


//--------------------- .nv.constant0._ZN5flash44flash_bwd_dq_dk_dv_loop_seqk_parallel_kernelI23Flash_bwd_kernel_traitsILi64ELi128ELi128ELi8ELi4ELi4ELi4ELb0ELb0EN7cutlass6half_tE19Flash_kernel_traitsILi64ELi128ELi128ELi8ES3_EELb0ELb1ELb0ELb0ELb1ELb1ELb0EEEvNS_16Flash_bwd_paramsE --------------------------
	.section	.nv.constant0._ZN5flash44flash_bwd_dq_dk_dv_loop_seqk_parallel_kernelI23Flash_bwd_kernel_traitsILi64ELi128ELi128ELi8ELi4ELi4ELi4ELb0ELb0EN7cutlass6half_tE19Flash_kernel_traitsILi64ELi128ELi128ELi8ES3_EELb0ELb1ELb0ELb0ELb1ELb1ELb0EEEvNS_16Flash_bwd_paramsE,"a",@progbits
	.sectionflags	@""
	.align	4
.nv.constant0._ZN5flash44flash_bwd_dq_dk_dv_loop_seqk_parallel_kernelI23Flash_bwd_kernel_traitsILi64ELi128ELi128ELi8ELi4ELi4ELi4ELb0ELb0EN7cutlass6half_tE19Flash_kernel_traitsILi64ELi128ELi128ELi8ES3_EELb0ELb1ELb0ELb0ELb1ELb1ELb0EEEvNS_16Flash_bwd_paramsE:
	.zero		992


//--------------------- .nv.constant0._ZN5flash44flash_bwd_dq_dk_dv_loop_seqk_parallel_kernelI23Flash_bwd_kernel_traitsILi64ELi128ELi128ELi8ELi4ELi4ELi4ELb0ELb0EN7cutlass6half_tE19Flash_kernel_traitsILi64ELi128ELi128ELi8ES3_EELb0ELb1ELb0ELb0ELb0ELb1ELb0EEEvNS_16Flash_bwd_paramsE --------------------------
	.section	.nv.constant0._ZN5flash44flash_bwd_dq_dk_dv_loop_seqk_parallel_kernelI23Flash_bwd_kernel_traitsILi64ELi128ELi128ELi8ELi4ELi4ELi4ELb0ELb0EN7cutlass6half_tE19Flash_kernel_traitsILi64ELi128ELi128ELi8ES3_EELb0ELb1ELb0ELb0ELb0ELb1ELb0EEEvNS_16Flash_bwd_paramsE,"a",@progbits
	.sectionflags	@""
	.align	4
.nv.constant0._ZN5flash44flash_bwd_dq_dk_dv_loop_seqk_parallel_kernelI23Flash_bwd_kernel_traitsILi64ELi128ELi128ELi8ELi4ELi4ELi4ELb0ELb0EN7cutlass6half_tE19Flash_kernel_traitsILi64ELi128ELi128ELi8ES3_EELb0ELb1ELb0ELb0ELb0ELb1ELb0EEEvNS_16Flash_bwd_paramsE:
	.zero		992


//--------------------- .nv.constant0._ZN5flash44flash_bwd_dq_dk_dv_loop_seqk_parallel_kernelI23Flash_bwd_kernel_traitsILi64ELi128ELi128ELi8ELi4ELi4ELi4ELb0ELb0EN7cutlass6half_tE19Flash_kernel_traitsILi64ELi128ELi128ELi8ES3_EELb0ELb1ELb0ELb1ELb0ELb0ELb0EEEvNS_16Flash_bwd_paramsE --------------------------
	.section	.nv.constant0._ZN5flash44flash_bwd_dq_dk_dv_loop_seqk_parallel_kernelI23Flash_bwd_kernel_traitsILi64ELi128ELi128ELi8ELi4ELi4ELi4ELb0ELb0EN7cutlass6half_tE19Flash_kernel_traitsILi64ELi128ELi128ELi8ES3_EELb0ELb1ELb0ELb1ELb0ELb0ELb0EEEvNS_16Flash_bwd_paramsE,"a",@progbits
	.sectionflags	@""
	.align	4
.nv.constant0._ZN5flash44flash_bwd_dq_dk_dv_loop_seqk_parallel_kernelI23Flash_bwd_kernel_traitsILi64ELi128ELi128ELi8ELi4ELi4ELi4ELb0ELb0EN7cutlass6half_tE19Flash_kernel_traitsILi64ELi128ELi128ELi8ES3_EELb0ELb1ELb0ELb1ELb0ELb0ELb0EEEvNS_16Flash_bwd_paramsE:
	.zero		992


//--------------------- .nv.constant0._ZN5flash27flash_bwd_convert_dq_kernelI23Flash_bwd_kernel_traitsILi64ELi64ELi128ELi8ELi2ELi4ELi4ELb1ELb0EN7cutlass6half_tE19Flash_kernel_traitsILi64ELi64ELi128ELi8ES3_EEEEvNS_16Flash_bwd_paramsEi --------------------------
	.section	.nv.constant0._ZN5flash27flash_bwd_convert_dq_kernelI23Flash_bwd_kernel_traitsILi64ELi64ELi128ELi8ELi2ELi4ELi4ELb1ELb0EN7cutlass6half_tE19Flash_kernel_traitsILi64ELi64ELi128ELi8ES3_EEEEvNS_16Flash_bwd_paramsEi,"a",@progbits
	.sectionflags	@""
	.align	4
.nv.constant0._ZN5flash27flash_bwd_convert_dq_kernelI23Flash_bwd_kernel_traitsILi64ELi64ELi128ELi8ELi2ELi4ELi4ELb1ELb0EN7cutlass6half_tE19Flash_kernel_traitsILi64ELi64ELi128ELi8ES3_EEEEvNS_16Flash_bwd_paramsEi:
	.zero		996


//--------------------- .nv.constant0._ZN5flash44flash_bwd_dq_dk_dv_loop_seqk_parallel_kernelI23Flash_bwd_kernel_traitsILi64ELi64ELi128ELi8ELi2ELi4ELi4ELb1ELb0EN7cutlass6half_tE19Flash_kernel_traitsILi64ELi64ELi128ELi8ES3_EELb1ELb1ELb0ELb0ELb0ELb0ELb0EEEvNS_16Flash_bwd_paramsE --------------------------
	.section	.nv.constant0._ZN5flash44flash_bwd_dq_dk_dv_loop_seqk_parallel_kernelI23Flash_bwd_kernel_traitsILi64ELi64ELi128ELi8ELi2ELi4ELi4ELb1ELb0EN7cutlass6half_tE19Flash_kernel_traitsILi64ELi64ELi128ELi8ES3_EELb1ELb1ELb0ELb0ELb0ELb0ELb0EEEvNS_16Flash_bwd_paramsE,"a",@progbits
	.sectionflags	@""
	.align	4
.nv.constant0._ZN5flash44flash_bwd_dq_dk_dv_loop_seqk_parallel_kernelI23Flash_bwd_kernel_traitsILi64ELi64ELi128ELi8ELi2ELi4ELi4ELb1ELb0EN7cutlass6half_tE19Flash_kernel_traitsILi64ELi64ELi128ELi8ES3_EELb1ELb1ELb0ELb0ELb0ELb0ELb0EEEvNS_16Flash_bwd_paramsE:
	.zero		992


//--------------------- .nv.constant0._ZN5flash44flash_bwd_dq_dk_dv_loop_seqk_parallel_kernelI23Flash_bwd_kernel_traitsILi64ELi64ELi128ELi8ELi2ELi4ELi4ELb1ELb0EN7cutlass6half_tE19Flash_kernel_traitsILi64ELi64ELi128ELi8ES3_EELb0ELb1ELb0ELb0ELb0ELb0ELb1EEEvNS_16Flash_bwd_paramsE --------------------------
	.section	.nv.constant0._ZN5flash44flash_bwd_dq_dk_dv_loop_seqk_parallel_kernelI23Flash_bwd_kernel_traitsILi64ELi64ELi128ELi8ELi2ELi4ELi4ELb1ELb0EN7cutlass6half_tE19Flash_kernel_traitsILi64ELi64ELi128ELi8ES3_EELb0ELb1ELb0ELb0ELb0ELb0ELb1EEEvNS_16Flash_bwd_paramsE,"a",@progbits
	.sectionflags	@""
	.align	4
.nv.constant0._ZN5flash44flash_bwd_dq_dk_dv_loop_seqk_parallel_kernelI23Flash_bwd_kernel_traitsILi64ELi64ELi128ELi8ELi2ELi4ELi4ELb1ELb0EN7cutlass6half_tE19Flash_kernel_traitsILi64ELi64ELi128ELi8ES3_EELb0ELb1ELb0ELb0ELb0ELb0ELb1EEEvNS_16Flash_bwd_paramsE:
	.zero		992


//--------------------- .nv.constant0._ZN5flash44flash_bwd_dq_dk_dv_loop_seqk_parallel_kernelI23Flash_bwd_kernel_traitsILi64ELi64ELi128ELi8ELi2ELi4ELi4ELb1ELb0EN7cutlass6half_tE19Flash_kernel_traitsILi64ELi64ELi128ELi8ES3_EELb1ELb1ELb0ELb0ELb1ELb1ELb0EEEvNS_16Flash_bwd_paramsE --------------------------
	.section	.nv.constant0._ZN5flash44flash_bwd_dq_dk_dv_loop_seqk_parallel_kernelI23Flash_bwd_kernel_traitsILi64ELi64ELi128ELi8ELi2ELi4ELi4ELb1ELb0EN7cutlass6half_tE19Flash_kernel_traitsILi64ELi64ELi128ELi8ES3_EELb1ELb1ELb0ELb0ELb1ELb1ELb0EEEvNS_16Flash_bwd_paramsE,"a",@progbits
	.sectionflags	@""
	.align	4
.nv.constant0._ZN5flash44flash_bwd_dq_dk_dv_loop_seqk_parallel_kernelI23Flash_bwd_kernel_traitsILi64ELi64ELi128ELi8ELi2ELi4ELi4ELb1ELb0EN7cutlass6half_tE19Flash_kernel_traitsILi64ELi64ELi128ELi8ES3_EELb1ELb1ELb0ELb0ELb1ELb1ELb0EEEvNS_16Flash_bwd_paramsE:
	.zero		992


//--------------------- .nv.constant0._ZN5flash44flash_bwd_dq_dk_dv_loop_seqk_parallel_kernelI23Flash_bwd_kernel_traitsILi64ELi64ELi128ELi8ELi2ELi4ELi4ELb1ELb0EN7cutlass6half_tE19Flash_kernel_traitsILi64ELi64ELi128ELi8ES3_EELb0ELb1ELb0ELb0ELb1ELb1ELb1EEEvNS_16Flash_bwd_paramsE --------------------------
	.section	.nv.constant0._ZN5flash44flash_bwd_dq_dk_dv_loop_seqk_parallel_kernelI23Flash_bwd_kernel_traitsILi64ELi64ELi128ELi8ELi2ELi4ELi4ELb1ELb0EN7cutlass6half_tE19Flash_kernel_traitsILi64ELi64ELi128ELi8ES3_EELb0ELb1ELb0ELb0ELb1ELb1ELb1EEEvNS_16Flash_bwd_paramsE,"a",@progbits
	.sectionflags	@""
	.align	4
.nv.constant0._ZN5flash44flash_bwd_dq_dk_dv_loop_seqk_parallel_kernelI23Flash_bwd_kernel_traitsILi64ELi64ELi128ELi8ELi2ELi4ELi4ELb1ELb0EN7cutlass6half_tE19Flash_kernel_traitsILi64ELi64ELi128ELi8ES3_EELb0ELb1ELb0ELb0ELb1ELb1ELb1EEEvNS_16Flash_bwd_paramsE:
	.zero		992


//--------------------- .nv.constant0._ZN5flash44flash_bwd_dq_dk_dv_loop_seqk_parallel_kernelI23Flash_bwd_kernel_traitsILi64ELi64ELi128ELi8ELi2ELi4ELi4ELb1ELb0EN7cutlass6half_tE19Flash_kernel_traitsILi64ELi64ELi128ELi8ES3_EELb1ELb1ELb0ELb0ELb0ELb1ELb0EEEvNS_16Flash_bwd_paramsE --------------------------
	.section	.nv.constant0._ZN5flash44flash_bwd_dq_dk_dv_loop_seqk_parallel_kernelI23Flash_bwd_kernel_traitsILi64ELi64ELi128ELi8ELi2ELi4ELi4ELb1ELb0EN7cutlass6half_tE19Flash_kernel_traitsILi64ELi64ELi128ELi8ES3_EELb1ELb1ELb0ELb0ELb0ELb1ELb0EEEvNS_16Flash_bwd_paramsE,"a",@progbits
	.sectionflags	@""
	.align	4
.nv.constant0._ZN5flash44flash_bwd_dq_dk_dv_loop_seqk_parallel_kernelI23Flash_bwd_kernel_traitsILi64ELi64ELi128ELi8ELi2ELi4ELi4ELb1ELb0EN7cutlass6half_tE19Flash_kernel_traitsILi64ELi64ELi128ELi8ES3_EELb1ELb1ELb0ELb0ELb0ELb1ELb0EEEvNS_16Flash_bwd_paramsE:
	.zero		992


//--------------------- .nv.constant0._ZN5flash44flash_bwd_dq_dk_dv_loop_seqk_parallel_kernelI23Flash_bwd_kernel_traitsILi64ELi64ELi128ELi8ELi2ELi4ELi4ELb1ELb0EN7cutlass6half_tE19Flash_kernel_traitsILi64ELi64ELi128ELi8ES3_EELb0ELb1ELb0ELb0ELb0ELb1ELb1EEEvNS_16Flash_bwd_paramsE --------------------------
	.section	.nv.constant0._ZN5flash44flash_bwd_dq_dk_dv_loop_seqk_parallel_kernelI23Flash_bwd_kernel_traitsILi64ELi64ELi128ELi8ELi2ELi4ELi4ELb1ELb0EN7cutlass6half_tE19Flash_kernel_traitsILi64ELi64ELi128ELi8ES3_EELb0ELb1ELb0ELb0ELb0ELb1ELb1EEEvNS_16Flash_bwd_paramsE,"a",@progbits
	.sectionflags	@""
	.align	4
.nv.constant0._ZN5flash44flash_bwd_dq_dk_dv_loop_seqk_parallel_kernelI23Flash_bwd_kernel_traitsILi64ELi64ELi128ELi8ELi2ELi4ELi4ELb1ELb0EN7cutlass6half_tE19Flash_kernel_traitsILi64ELi64ELi128ELi8ES3_EELb0ELb1ELb0ELb0ELb0ELb1ELb1EEEvNS_16Flash_bwd_paramsE:
	.zero		992


//--------------------- .nv.constant0._ZN5flash44flash_bwd_dq_dk_dv_loop_seqk_parallel_kernelI23Flash_bwd_kernel_traitsILi64ELi64ELi128ELi8ELi2ELi4ELi4ELb1ELb0EN7cutlass6half_tE19Flash_kernel_traitsILi64ELi64ELi128ELi8ES3_EELb1ELb1ELb0ELb1ELb0ELb0ELb0EEEvNS_16Flash_bwd_paramsE --------------------------
	.section	.nv.constant0._ZN5flash44flash_bwd_dq_dk_dv_loop_seqk_parallel_kernelI23Flash_bwd_kernel_traitsILi64ELi64ELi128ELi8ELi2ELi4ELi4ELb1ELb0EN7cutlass6half_tE19Flash_kernel_traitsILi64ELi64ELi128ELi8ES3_EELb1ELb1ELb0ELb1ELb0ELb0ELb0EEEvNS_16Flash_bwd_paramsE,"a",@progbits
	.sectionflags	@""
	.align	4
.nv.constant0._ZN5flash44flash_bwd_dq_dk_dv_loop_seqk_parallel_kernelI23Flash_bwd_kernel_traitsILi64ELi64ELi128ELi8ELi2ELi4ELi4ELb1ELb0EN7cutlass6half_tE19Flash_kernel_traitsILi64ELi64ELi128ELi8ES3_EELb1ELb1ELb0ELb1ELb0ELb0ELb0EEEvNS_16Flash_bwd_paramsE:
	.zero		992


//--------------------- .nv.constant0._ZN5flash44flash_bwd_dq_dk_dv_loop_seqk_parallel_kernelI23Flash_bwd_kernel_traitsILi64ELi64ELi128ELi8ELi2ELi4ELi4ELb1ELb0EN7cutlass6half_tE19Flash_kernel_traitsILi64ELi64ELi128ELi8ES3_EELb0ELb1ELb0ELb1ELb0ELb0ELb1EEEvNS_16Flash_bwd_paramsE --------------------------
	.section	.nv.constant0._ZN5flash44flash_bwd_dq_dk_dv_loop_seqk_parallel_kernelI23Flash_bwd_kernel_traitsILi64ELi64ELi128ELi8ELi2ELi4ELi4ELb1ELb0EN7cutlass6half_tE19Flash_kernel_traitsILi64ELi64ELi128ELi8ES3_EELb0ELb1ELb0ELb1ELb0ELb0ELb1EEEvNS_16Flash_bwd_paramsE,"a",@progbits
	.sectionflags	@""
	.align	4
.nv.constant0._ZN5flash44flash_bwd_dq_dk_dv_loop_seqk_parallel_kernelI23Flash_bwd_kernel_traitsILi64ELi64ELi128ELi8ELi2ELi4ELi4ELb1ELb0EN7cutlass6half_tE19Flash_kernel_traitsILi64ELi64ELi128ELi8ES3_EELb0ELb1ELb0ELb1ELb0ELb0ELb1EEEvNS_16Flash_bwd_paramsE:
	.zero		992


//--------------------- .nv.constant0._ZN5flash25flash_bwd_dot_do_o_kernelILb0E23Flash_bwd_kernel_traitsILi64ELi64ELi128ELi8ELi2ELi4ELi4ELb1ELb0EN7cutlass6half_tE19Flash_kernel_traitsILi64ELi64ELi128ELi8ES3_EEEEvNS_16Flash_bwd_paramsE --------------------------
	.section	.nv.constant0._ZN5flash25flash_bwd_dot_do_o_kernelILb0E23Flash_bwd_kernel_traitsILi64ELi64ELi128ELi8ELi2ELi4ELi4ELb1ELb0EN7cutlass6half_tE19Flash_kernel_traitsILi64ELi64ELi128ELi8ES3_EEEEvNS_16Flash_bwd_paramsE,"a",@progbits
	.sectionflags	@""
	.align	4
.nv.constant0._ZN5flash25flash_bwd_dot_do_o_kernelILb0E23Flash_bwd_kernel_traitsILi64ELi64ELi128ELi8ELi2ELi4ELi4ELb1ELb0EN7cutlass6half_tE19Flash_kernel_traitsILi64ELi64ELi128ELi8ES3_EEEEvNS_16Flash_bwd_paramsE:
	.zero		992


//--------------------- .nv.constant0._ZN5flash25flash_bwd_dot_do_o_kernelILb1E23Flash_bwd_kernel_traitsILi64ELi64ELi128ELi8ELi2ELi4ELi4ELb1ELb0EN7cutlass6half_tE19Flash_kernel_traitsILi64ELi64ELi128ELi8ES3_EEEEvNS_16Flash_bwd_paramsE --------------------------
	.section	.nv.constant0._ZN5flash25flash_bwd_dot_do_o_kernelILb1E23Flash_bwd_kernel_traitsILi64ELi64ELi128ELi8ELi2ELi4ELi4ELb1ELb0EN7cutlass6half_tE19Flash_kernel_traitsILi64ELi64ELi128ELi8ES3_EEEEvNS_16Flash_bwd_paramsE,"a",@progbits
	.sectionflags	@""
	.align	4
.nv.constant0._ZN5flash25flash_bwd_dot_do_o_kernelILb1E23Flash_bwd_kernel_traitsILi64ELi64ELi128ELi8ELi2ELi4ELi4ELb1ELb0EN7cutlass6half_tE19Flash_kernel_traitsILi64ELi64ELi128ELi8ES3_EEEEvNS_16Flash_bwd_paramsE:
	.zero		992


//--------------------- .nv.constant0._ZN5flash27flash_bwd_convert_dq_kernelI23Flash_bwd_kernel_traitsILi64ELi128ELi128ELi8ELi4ELi4ELi4ELb0ELb0EN7cutlass6half_tE19Flash_kernel_traitsILi64ELi128ELi128ELi8ES3_EEEEvNS_16Flash_bwd_paramsEi --------------------------
	.section	.nv.constant0._ZN5flash27flash_bwd_convert_dq_kernelI23Flash_bwd_kernel_traitsILi64ELi128ELi128ELi8ELi4ELi4ELi4ELb0ELb0EN7cutlass6half_tE19Flash_kernel_traitsILi64ELi128ELi128ELi8ES3_EEEEvNS_16Flash_bwd_paramsEi,"a",@progbits
	.sectionflags	@""
	.align	4
.nv.constant0._ZN5flash27flash_bwd_convert_dq_kernelI23Flash_bwd_kernel_traitsILi64ELi128ELi128ELi8ELi4ELi4ELi4ELb0ELb0EN7cutlass6half_tE19Flash_kernel_traitsILi64ELi128ELi128ELi8ES3_EEEEvNS_16Flash_bwd_paramsEi:
	.zero		996


//--------------------- .nv.constant0._ZN5flash44flash_bwd_dq_dk_dv_loop_seqk_parallel_kernelI23Flash_bwd_kernel_traitsILi64ELi128ELi128ELi8ELi4ELi4ELi4ELb0ELb0EN7cutlass6half_tE19Flash_kernel_traitsILi64ELi128ELi128ELi8ES3_EELb1ELb1ELb0ELb0ELb0ELb0ELb0EEEvNS_16Flash_bwd_paramsE --------------------------
	.section	.nv.constant0._ZN5flash44flash_bwd_dq_dk_dv_loop_seqk_parallel_kernelI23Flash_bwd_kernel_traitsILi64ELi128ELi128ELi8ELi4ELi4ELi4ELb0ELb0EN7cutlass6half_tE19Flash_kernel_traitsILi64ELi128ELi128ELi8ES3_EELb1ELb1ELb0ELb0ELb0ELb0ELb0EEEvNS_16Flash_bwd_paramsE,"a",@progbits
	.sectionflags	@""
	.align	4
.nv.constant0._ZN5flash44flash_bwd_dq_dk_dv_loop_seqk_parallel_kernelI23Flash_bwd_kernel_traitsILi64ELi128ELi128ELi8ELi4ELi4ELi4ELb0ELb0EN7cutlass6half_tE19Flash_kernel_traitsILi64ELi128ELi128ELi8ES3_EELb1ELb1ELb0ELb0ELb0ELb0ELb0EEEvNS_16Flash_bwd_paramsE:
	.zero		992


//--------------------- .nv.constant0._ZN5flash44flash_bwd_dq_dk_dv_loop_seqk_parallel_kernelI23Flash_bwd_kernel_traitsILi64ELi128ELi128ELi8ELi4ELi4ELi4ELb0ELb0EN7cutlass6half_tE19Flash_kernel_traitsILi64ELi128ELi128ELi8ES3_EELb0ELb1ELb0ELb0ELb0ELb0ELb1EEEvNS_16Flash_bwd_paramsE --------------------------
	.section	.nv.constant0._ZN5flash44flash_bwd_dq_dk_dv_loop_seqk_parallel_kernelI23Flash_bwd_kernel_traitsILi64ELi128ELi128ELi8ELi4ELi4ELi4ELb0ELb0EN7cutlass6half_tE19Flash_kernel_traitsILi64ELi128ELi128ELi8ES3_EELb0ELb1ELb0ELb0ELb0ELb0ELb1EEEvNS_16Flash_bwd_paramsE,"a",@progbits
	.sectionflags	@""
	.align	4
.nv.constant0._ZN5flash44flash_bwd_dq_dk_dv_loop_seqk_parallel_kernelI23Flash_bwd_kernel_traitsILi64ELi128ELi128ELi8ELi4ELi4ELi4ELb0ELb0EN7cutlass6half_tE19Flash_kernel_traitsILi64ELi128ELi128ELi8ES3_EELb0ELb1ELb0ELb0ELb0ELb0ELb1EEEvNS_16Flash_bwd_paramsE:
	.zero		992


//--------------------- .nv.constant0._ZN5flash44flash_bwd_dq_dk_dv_loop_seqk_parallel_kernelI23Flash_bwd_kernel_traitsILi64ELi128ELi128ELi8ELi4ELi4ELi4ELb0ELb0EN7cutlass6half_tE19Flash_kernel_traitsILi64ELi128ELi128ELi8ES3_EELb1ELb1ELb0ELb0ELb1ELb1ELb0EEEvNS_16Flash_bwd_paramsE --------------------------
	.section	.nv.constant0._ZN5flash44flash_bwd_dq_dk_dv_loop_seqk_parallel_kernelI23Flash_bwd_kernel_traitsILi64ELi128ELi128ELi8ELi4ELi4ELi4ELb0ELb0EN7cutlass6half_tE19Flash_kernel_traitsILi64ELi128ELi128ELi8ES3_EELb1ELb1ELb0ELb0ELb1ELb1ELb0EEEvNS_16Flash_bwd_paramsE,"a",@progbits
	.sectionflags	@""
	.align	4
.nv.constant0._ZN5flash44flash_bwd_dq_dk_dv_loop_seqk_parallel_kernelI23Flash_bwd_kernel_traitsILi64ELi128ELi128ELi8ELi4ELi4ELi4ELb0ELb0EN7cutlass6half_tE19Flash_kernel_traitsILi64ELi128ELi128ELi8ES3_EELb1ELb1ELb0ELb0ELb1ELb1ELb0EEEvNS_16Flash_bwd_paramsE:
	.zero		992


//--------------------- .nv.constant0._ZN5flash44flash_bwd_dq_dk_dv_loop_seqk_parallel_kernelI23Flash_bwd_kernel_traitsILi64ELi128ELi128ELi8ELi4ELi4ELi4ELb0ELb0EN7cutlass6half_tE19Flash_kernel_traitsILi64ELi128ELi128ELi8ES3_EELb0ELb1ELb0ELb0ELb1ELb1ELb1EEEvNS_16Flash_bwd_paramsE --------------------------
	.section	.nv.constant0._ZN5flash44flash_bwd_dq_dk_dv_loop_seqk_parallel_kernelI23Flash_bwd_kernel_traitsILi64ELi128ELi128ELi8ELi4ELi4ELi4ELb0ELb0EN7cutlass6half_tE19Flash_kernel_traitsILi64ELi128ELi128ELi8ES3_EELb0ELb1ELb0ELb0ELb1ELb1ELb1EEEvNS_16Flash_bwd_paramsE,"a",@progbits
	.sectionflags	@""
	.align	4
.nv.constant0._ZN5flash44flash_bwd_dq_dk_dv_loop_seqk_parallel_kernelI23Flash_bwd_kernel_traitsILi64ELi128ELi128ELi8ELi4ELi4ELi4ELb0ELb0EN7cutlass6half_tE19Flash_kernel_traitsILi64ELi128ELi128ELi8ES3_EELb0ELb1ELb0ELb0ELb1ELb1ELb1EEEvNS_16Flash_bwd_paramsE:
	.zero		992


//--------------------- .nv.constant0._ZN5flash44flash_bwd_dq_dk_dv_loop_seqk_parallel_kernelI23Flash_bwd_kernel_traitsILi64ELi128ELi128ELi8ELi4ELi4ELi4ELb0ELb0EN7cutlass6half_tE19Flash_kernel_traitsILi64ELi128ELi128ELi8ES3_EELb1ELb1ELb0ELb0ELb0ELb1ELb0EEEvNS_16Flash_bwd_paramsE --------------------------
	.section	.nv.constant0._ZN5flash44flash_bwd_dq_dk_dv_loop_seqk_parallel_kernelI23Flash_bwd_kernel_traitsILi64ELi128ELi128ELi8ELi4ELi4ELi4ELb0ELb0EN7cutlass6half_tE19Flash_kernel_traitsILi64ELi128ELi128ELi8ES3_EELb1ELb1ELb0ELb0ELb0ELb1ELb0EEEvNS_16Flash_bwd_paramsE,"a",@progbits
	.sectionflags	@""
	.align	4
.nv.constant0._ZN5flash44flash_bwd_dq_dk_dv_loop_seqk_parallel_kernelI23Flash_bwd_kernel_traitsILi64ELi128ELi128ELi8ELi4ELi4ELi4ELb0ELb0EN7cutlass6half_tE19Flash_kernel_traitsILi64ELi128ELi128ELi8ES3_EELb1ELb1ELb0ELb0ELb0ELb1ELb0EEEvNS_16Flash_bwd_paramsE:
	.zero		992


//--------------------- .nv.constant0._ZN5flash44flash_bwd_dq_dk_dv_loop_seqk_parallel_kernelI23Flash_bwd_kernel_traitsILi64ELi128ELi128ELi8ELi4ELi4ELi4ELb0ELb0EN7cutlass6half_tE19Flash_kernel_traitsILi64ELi128ELi128ELi8ES3_EELb0ELb1ELb0ELb0ELb0ELb1ELb1EEEvNS_16Flash_bwd_paramsE --------------------------
	.section	.nv.constant0._ZN5flash44flash_bwd_dq_dk_dv_loop_seqk_parallel_kernelI23Flash_bwd_kernel_traitsILi64ELi128ELi128ELi8ELi4ELi4ELi4ELb0ELb0EN7cutlass6half_tE19Flash_kernel_traitsILi64ELi128ELi128ELi8ES3_EELb0ELb1ELb0ELb0ELb0ELb1ELb1EEEvNS_16Flash_bwd_paramsE,"a",@progbits
	.sectionflags	@""
	.align	4
.nv.constant0._ZN5flash44flash_bwd_dq_dk_dv_loop_seqk_parallel_kernelI23Flash_bwd_kernel_traitsILi64ELi128ELi128ELi8ELi4ELi4ELi4ELb0ELb0EN7cutlass6half_tE19Flash_kernel_traitsILi64ELi128ELi128ELi8ES3_EELb0ELb1ELb0ELb0ELb0ELb1ELb1EEEvNS_16Flash_bwd_paramsE:
	.zero		992


//--------------------- .nv.constant0._ZN5flash44flash_bwd_dq_dk_dv_loop_seqk_parallel_kernelI23Flash_bwd_kernel_traitsILi64ELi128ELi128ELi8ELi4ELi4ELi4ELb0ELb0EN7cutlass6half_tE19Flash_kernel_traitsILi64ELi128ELi128ELi8ES3_EELb1ELb1ELb0ELb1ELb0ELb0ELb0EEEvNS_16Flash_bwd_paramsE --------------------------
	.section	.nv.constant0._ZN5flash44flash_bwd_dq_dk_dv_loop_seqk_parallel_kernelI23Flash_bwd_kernel_traitsILi64ELi128ELi128ELi8ELi4ELi4ELi4ELb0ELb0EN7cutlass6half_tE19Flash_kernel_traitsILi64ELi128ELi128ELi8ES3_EELb1ELb1ELb0ELb1ELb0ELb0ELb0EEEvNS_16Flash_bwd_paramsE,"a",@progbits
	.sectionflags	@""
	.align	4
.nv.constant0._ZN5flash44flash_bwd_dq_dk_dv_loop_seqk_parallel_kernelI23Flash_bwd_kernel_traitsILi64ELi128ELi128ELi8ELi4ELi4ELi4ELb0ELb0EN7cutlass6half_tE19Flash_kernel_traitsILi64ELi128ELi128ELi8ES3_EELb1ELb1ELb0ELb1ELb0ELb0ELb0EEEvNS_16Flash_bwd_paramsE:
	.zero		992


//--------------------- .nv.constant0._ZN5flash44flash_bwd_dq_dk_dv_loop_seqk_parallel_kernelI23Flash_bwd_kernel_traitsILi64ELi128ELi128ELi8ELi4ELi4ELi4ELb0ELb0EN7cutlass6half_tE19Flash_kernel_traitsILi64ELi128ELi128ELi8ES3_EELb0ELb1ELb0ELb1ELb0ELb0ELb1EEEvNS_16Flash_bwd_paramsE --------------------------
	.section	.nv.constant0._ZN5flash44flash_bwd_dq_dk_dv_loop_seqk_parallel_kernelI23Flash_bwd_kernel_traitsILi64ELi128ELi128ELi8ELi4ELi4ELi4ELb0ELb0EN7cutlass6half_tE19Flash_kernel_traitsILi64ELi128ELi128ELi8ES3_EELb0ELb1ELb0ELb1ELb0ELb0ELb1EEEvNS_16Flash_bwd_paramsE,"a",@progbits
	.sectionflags	@""
	.align	4
.nv.constant0._ZN5flash44flash_bwd_dq_dk_dv_loop_seqk_parallel_kernelI23Flash_bwd_kernel_traitsILi64ELi128ELi128ELi8ELi4ELi4ELi4ELb0ELb0EN7cutlass6half_tE19Flash_kernel_traitsILi64ELi128ELi128ELi8ES3_EELb0ELb1ELb0ELb1ELb0ELb0ELb1EEEvNS_16Flash_bwd_paramsE:
	.zero		992


//--------------------- .nv.constant0._ZN5flash25flash_bwd_dot_do_o_kernelILb0E23Flash_bwd_kernel_traitsILi64ELi128ELi128ELi8ELi4ELi4ELi4ELb0ELb0EN7cutlass6half_tE19Flash_kernel_traitsILi64ELi128ELi128ELi8ES3_EEEEvNS_16Flash_bwd_paramsE --------------------------
	.section	.nv.constant0._ZN5flash25flash_bwd_dot_do_o_kernelILb0E23Flash_bwd_kernel_traitsILi64ELi128ELi128ELi8ELi4ELi4ELi4ELb0ELb0EN7cutlass6half_tE19Flash_kernel_traitsILi64ELi128ELi128ELi8ES3_EEEEvNS_16Flash_bwd_paramsE,"a",@progbits
	.sectionflags	@""
	.align	4
.nv.constant0._ZN5flash25flash_bwd_dot_do_o_kernelILb0E23Flash_bwd_kernel_traitsILi64ELi128ELi128ELi8ELi4ELi4ELi4ELb0ELb0EN7cutlass6half_tE19Flash_kernel_traitsILi64ELi128ELi128ELi8ES3_EEEEvNS_16Flash_bwd_paramsE:
	.zero		992


//--------------------- .nv.constant0._ZN5flash25flash_bwd_dot_do_o_kernelILb1E23Flash_bwd_kernel_traitsILi64ELi128ELi128ELi8ELi4ELi4ELi4ELb0ELb0EN7cutlass6half_tE19Flash_kernel_traitsILi64ELi128ELi128ELi8ES3_EEEEvNS_16Flash_bwd_paramsE --------------------------
	.section	.nv.constant0._ZN5flash25flash_bwd_dot_do_o_kernelILb1E23Flash_bwd_kernel_traitsILi64ELi128ELi128ELi8ELi4ELi4ELi4ELb0ELb0EN7cutlass6half_tE19Flash_kernel_traitsILi64ELi128ELi128ELi8ES3_EEEEvNS_16Flash_bwd_paramsE,"a",@progbits
	.sectionflags	@""
	.align	4
.nv.constant0._ZN5flash25flash_bwd_dot_do_o_kernelILb1E23Flash_bwd_kernel_traitsILi64ELi128ELi128ELi8ELi4ELi4ELi4ELb0ELb0EN7cutlass6half_tE19Flash_kernel_traitsILi64ELi128ELi128ELi8ES3_EEEEvNS_16Flash_bwd_paramsE:
	.zero		992


//--------------------- .text._ZN5flash44flash_bwd_dq_dk_dv_loop_seqk_parallel_kernelI23Flash_bwd_kernel_traitsILi64ELi64ELi128ELi8ELi2ELi4ELi4ELb1ELb0EN7cutlass6half_tE19Flash_kernel_traitsILi64ELi64ELi128ELi8ES3_EELb0ELb1ELb0ELb0ELb0ELb0ELb0EEEvNS_16Flash_bwd_paramsE --------------------------
	.section	.text._ZN5flash44flash_bwd_dq_dk_dv_loop_seqk_parallel_kernelI23Flash_bwd_kernel_traitsILi64ELi64ELi128ELi8ELi2ELi4ELi4ELb1ELb0EN7cutlass6half_tE19Flash_kernel_traitsILi64ELi64ELi128ELi8ES3_EELb0ELb1ELb0ELb0ELb0ELb0ELb0EEEvNS_16Flash_bwd_paramsE,"ax",@progbits
	.sectioninfo	@"SHI_REGISTERS=255"
	.align	128
        .global         _ZN5flash44flash_bwd_dq_dk_dv_loop_seqk_parallel_kernelI23Flash_bwd_kernel_traitsILi64ELi64ELi128ELi8ELi2ELi4ELi4ELb1ELb0EN7cutlass6half_tE19Flash_kernel_traitsILi64ELi64ELi128ELi8ES3_EELb0ELb1ELb0ELb0ELb0ELb0ELb0EEEvNS_16Flash_bwd_paramsE
        .type           _ZN5flash44flash_bwd_dq_dk_dv_loop_seqk_parallel_kernelI23Flash_bwd_kernel_traitsILi64ELi64ELi128ELi8ELi2ELi4ELi4ELb1ELb0EN7cutlass6half_tE19Flash_kernel_traitsILi64ELi64ELi128ELi8ES3_EELb0ELb1ELb0ELb0ELb0ELb0ELb0EEEvNS_16Flash_bwd_paramsE,@function
        .size           _ZN5flash44flash_bwd_dq_dk_dv_loop_seqk_parallel_kernelI23Flash_bwd_kernel_traitsILi64ELi64ELi128ELi8ELi2ELi4ELi4ELb1ELb0EN7cutlass6half_tE19Flash_kernel_traitsILi64ELi64ELi128ELi8ES3_EELb0ELb1ELb0ELb0ELb0ELb0ELb0EEEvNS_16Flash_bwd_paramsE,(.L_x_1251 - _ZN5flash44flash_bwd_dq_dk_dv_loop_seqk_parallel_kernelI23Flash_bwd_kernel_traitsILi64ELi64ELi128ELi8ELi2ELi4ELi4ELb1ELb0EN7cutlass6half_tE19Flash_kernel_traitsILi64ELi64ELi128ELi8ES3_EELb0ELb1ELb0ELb0ELb0ELb0ELb0EEEvNS_16Flash_bwd_paramsE)
        .other          _ZN5flash44flash_bwd_dq_dk_dv_loop_seqk_parallel_kernelI23Flash_bwd_kernel_traitsILi64ELi64ELi128ELi8ELi2ELi4ELi4ELb1ELb0EN7cutlass6half_tE19Flash_kernel_traitsILi64ELi64ELi128ELi8ES3_EELb0ELb1ELb0ELb0ELb0ELb0ELb0EEEvNS_16Flash_bwd_paramsE,@"STO_CUDA_ENTRY STV_DEFAULT"
_ZN5flash44flash_bwd_dq_dk_dv_loop_seqk_parallel_kernelI23Flash_bwd_kernel_traitsILi64ELi64ELi128ELi8ELi2ELi4ELi4ELb1ELb0EN7cutlass6half_tE19Flash_kernel_traitsILi64ELi64ELi128ELi8ES3_EELb0ELb1ELb0ELb0ELb0ELb0ELb0EEEvNS_16Flash_bwd_paramsE:
.text._ZN5flash44flash_bwd_dq_dk_dv_loop_seqk_parallel_kernelI23Flash_bwd_kernel_traitsILi64ELi64ELi128ELi8ELi2ELi4ELi4ELb1ELb0EN7cutlass6half_tE19Flash_kernel_traitsILi64ELi64ELi128ELi8ES3_EELb0ELb1ELb0ELb0ELb0ELb0ELb0EEEvNS_16Flash_bwd_paramsE:
[----:B------:R-:W-:Y:S02]  /*0000*/  MOV R1, c[0x0][0x28] ;  /* 0x00000a0000017a02 */ /* 0x000fe40000000f00 */
[----:B------:R-:W1:Y:S01]  /*0010*/  S2R R226, SR_CTAID.X ;  /* 0x0000000000e27919 */ /* 0x000e620000002500 */
[----:B------:R-:W-:Y:S01]  /*0020*/  ULDC UR5, c[0x0][0x218] ;  /* 0x0000860000057ab9 */ /* 0x000fe20000000800 */
[----:B------:R-:W-:Y:S01]  /*0030*/  IADD3 R1, R1, -0x8, RZ ;  /* 0xfffffff801017810 */ /* 0x000fe20007ffe0ff */
[----:B------:R-:W-:-:S04]  /*0040*/  UIADD3 UR5, UR5, 0x7f, URZ ;  /* 0x0000007f05057890 */ /* 0x000fc8000fffe03f */
[----:B------:R-:W-:-:S04]  /*0050*/  USHF.R.S32.HI UR4, URZ, 0x1f, UR5 ;  /* 0x0000001f3f047899 */ /* 0x000fc80008011405 */
[----:B------:R-:W-:-:S04]  /*0060*/  ULEA.HI UR4, UR4, UR5, URZ, 0x7 ;  /* 0x0000000504047291 */ /* 0x000fc8000f8f383f */
[----:B------:R-:W-:-:S06]  /*0070*/  USHF.R.S32.HI UR4, URZ, 0x7, UR4 ;  /* 0x000000073f047899 */ /* 0x000fcc0008011404 */
[----:B-1----:R-:W-:-:S13]  /*0080*/  ISETP.GE.AND P0, PT, R226, UR4, PT ;  /* 0x00000004e2007c0c */ /* 0x002fda000bf06270 */
[----:B------:R-:W-:Y:S05]  /*0090*/  @P0 EXIT ;  /* 0x000000000000094d */ /* 0x000fea0003800000 */
[----:B------:R-:W1:Y:S01]  /*00a0*/  S2R R16, SR_TID.X ;  /* 0x0000000000107919 */ /* 0x000e620000002100 */
[----:B------:R-:W-:Y:S01]  /*00b0*/  IMAD.MOV.U32 R183, RZ, RZ, -0x10 ;  /* 0xfffffff0ffb77424 */ /* 0x000fe200078e00ff */
[----:B------:R-:W-:Y:S02]  /*00c0*/  ULDC.64 UR6, c[0x0][0x118] ;  /* 0x0000460000067ab9 */ /* 0x000fe40000000a00 */
[----:B------:R-:W2:Y:S01]  /*00d0*/  S2R R251, SR_CTAID.Y ;  /* 0x0000000000fb7919 */ /* 0x000ea20000002600 */
[----:B-1----:R-:W-:Y:S01]  /*00e0*/  SHF.R.S32.HI R15, RZ, 0x1f, R16 ;  /* 0x0000001fff0f7819 */ /* 0x002fe20000011410 */
[----:B------:R-:W-:-:S03]  /*00f0*/  IMAD.SHL.U32 R237, R16, 0x2, RZ ;  /* 0x0000000210ed7824 */ /* 0x000fc600078e00ff */
[CC--:B------:R-:W-:Y:S02]  /*0100*/  LEA.HI R4, R15.reuse, R16.reuse, RZ, 0x4 ;  /* 0x000000100f047211 */ /* 0x0c0fe400078f20ff */
[C---:B------:R-:W-:Y:S02]  /*0110*/  LEA.HI R18, R15.reuse, R16, RZ, 0x3 ;  /* 0x000000100f127211 */ /* 0x040fe400078f18ff */
[----:B------:R-:W-:Y:S02]  /*0120*/  SHF.R.S32.HI R2, RZ, 0x4, R4 ;  /* 0x00000004ff027819 */ /* 0x000fe40000011404 */
[----:B------:R-:W-:Y:S02]  /*0130*/  SHF.R.S32.HI R218, RZ, 0x3, R18 ;  /* 0x00000003ffda7819 */ /* 0x000fe40000011412 */
[----:B------:R-:W-:Y:S02]  /*0140*/  LEA.HI R0, R4, R2, RZ, 0x1 ;  /* 0x0000000204007211 */ /* 0x000fe400078f08ff */
[----:B------:R-:W-:-:S02]  /*0150*/  LEA.HI R17, R15, R16, RZ, 0x2 ;  /* 0x000000100f117211 */ /* 0x000fc400078f10ff */
[----:B------:R-:W-:Y:S02]  /*0160*/  LOP3.LUT R0, R0, 0xfffffffe, RZ, 0xc0, !PT ;  /* 0xfffffffe00007812 */ /* 0x000fe400078ec0ff */
[--C-:B------:R-:W-:Y:S02]  /*0170*/  SHF.R.S32.HI R9, RZ, 0x2, R17.reuse ;  /* 0x00000002ff097819 */ /* 0x100fe40000011411 */
[----:B------:R-:W-:Y:S01]  /*0180*/  SHF.R.S32.HI R3, RZ, 0x1f, R17 ;  /* 0x0000001fff037819 */ /* 0x000fe20000011411 */
[----:B------:R-:W-:Y:S01]  /*0190*/  IMAD.IADD R12, R2, 0x1, -R0 ;  /* 0x00000001020c7824 */ /* 0x000fe200078e0a00 */
[----:B------:R-:W-:Y:S01]  /*01a0*/  LOP3.LUT R0, R18, 0xfffffff8, RZ, 0xc0, !PT ;  /* 0xfffffff812007812 */ /* 0x000fe200078ec0ff */
[----:B------:R-:W-:Y:S01]  /*01b0*/  IMAD.SHL.U32 R2, R218, 0x40, RZ ;  /* 0x00000040da027824 */ /* 0x000fe200078e00ff */
[----:B------:R-:W-:Y:S02]  /*01c0*/  LEA.HI R10, R15, R16, RZ, 0x5 ;  /* 0x000000100f0a7211 */ /* 0x000fe400078f28ff */
[----:B------:R-:W-:Y:S01]  /*01d0*/  LEA.HI R3, R3, R9, RZ, 0x3 ;  /* 0x0000000903037211 */ /* 0x000fe200078f18ff */
[----:B------:R-:W-:Y:S01]  /*01e0*/  IMAD.IADD R0, R16, 0x1, -R0 ;  /* 0x0000000110007824 */ /* 0x000fe200078e0a00 */
[----:B------:R-:W-:-:S02]  /*01f0*/  LOP3.LUT R2, R2, 0x1c0, RZ, 0xc0, !PT ;  /* 0x000001c002027812 */ /* 0x000fc400078ec0ff */
[--C-:B------:R-:W-:Y:S01]  /*0200*/  SHF.R.S32.HI R20, RZ, 0x5, R10.reuse ;  /* 0x00000005ff147819 */ /* 0x100fe2000001140a */
[----:B------:R-:W-:Y:S01]  /*0210*/  IMAD.SHL.U32 R206, R0, 0x8, RZ ;  /* 0x0000000800ce7824 */ /* 0x000fe200078e00ff */
[----:B------:R-:W-:Y:S02]  /*0220*/  SHF.R.S32.HI R7, RZ, 0x1f, R10 ;  /* 0x0000001fff077819 */ /* 0x000fe4000001140a */
[----:B------:R-:W-:Y:S02]  /*0230*/  LOP3.LUT R5, R3, 0xfffffff8, RZ, 0xc0, !PT ;  /* 0xfffffff803057812 */ /* 0x000fe400078ec0ff */
[----:B------:R-:W-:Y:S02]  /*0240*/  SHF.R.U32.HI R6, RZ, 0x3, R2 ;  /* 0x00000003ff067819 */ /* 0x000fe40000011602 */
[----:B------:R-:W-:Y:S01]  /*0250*/  LOP3.LUT R3, R2, 0x38, R206, 0xf8, !PT ;  /* 0x0000003802037812 */ /* 0x000fe200078ef8ce */
[----:B------:R-:W-:Y:S01]  /*0260*/  IMAD.IADD R9, R9, 0x1, -R5 ;  /* 0x0000000109097824 */ /* 0x000fe200078e0a05 */
[----:B------:R-:W-:-:S02]  /*0270*/  LOP3.LUT R2, R4, 0xfffffff0, RZ, 0xc0, !PT ;  /* 0xfffffff004027812 */ /* 0x000fc400078ec0ff */
[----:B------:R-:W-:Y:S02]  /*0280*/  LEA.HI R4, R7, R20, RZ, 0x2 ;  /* 0x0000001407047211 */ /* 0x000fe400078f10ff */
[----:B------:R-:W-:Y:S01]  /*0290*/  LOP3.LUT R11, R3, R6, RZ, 0x3c, !PT ;  /* 0x00000006030b7212 */ /* 0x000fe200078e3cff */
[----:B------:R-:W-:Y:S01]  /*02a0*/  IMAD.IADD R2, R16, 0x1, -R2 ;  /* 0x0000000110027824 */ /* 0x000fe200078e0a02 */
[----:B------:R-:W-:Y:S02]  /*02b0*/  LOP3.LUT R3, R4, 0xfffffffc, RZ, 0xc0, !PT ;  /* 0xfffffffc04037812 */ /* 0x000fe400078ec0ff */
[C---:B------:R-:W-:Y:S02]  /*02c0*/  LOP3.LUT P4, RZ, R0.reuse, 0x2, RZ, 0xc0, !PT ;  /* 0x0000000200ff7812 */ /* 0x040fe4000788c0ff */
[C---:B------:R-:W-:Y:S01]  /*02d0*/  LOP3.LUT P3, RZ, R0.reuse, 0x4, RZ, 0xc0, !PT ;  /* 0x0000000400ff7812 */ /* 0x040fe2000786c0ff */
[----:B------:R-:W-:Y:S01]  /*02e0*/  IMAD.SHL.U32 R0, R0, 0x40, RZ ;  /* 0x0000004000007824 */ /* 0x000fe200078e00ff */
[----:B------:R-:W-:Y:S01]  /*02f0*/  SHF.R.S32.HI R5, RZ, 0x1f, R2 ;  /* 0x0000001fff057819 */ /* 0x000fe20000011402 */
[----:B------:R-:W-:Y:S01]  /*0300*/  IMAD.IADD R171, R20, 0x1, -R3 ;  /* 0x0000000114ab7824 */ /* 0x000fe200078e0a03 */
[----:B------:R-:W-:-:S02]  /*0310*/  LEA.HI R4, R15, R16, RZ, 0x6 ;  /* 0x000000100f047211 */ /* 0x000fc400078f30ff */
[----:B------:R-:W-:Y:S01]  /*0320*/  LOP3.LUT R0, R0, 0x1c0, RZ, 0xc0, !PT ;  /* 0x000001c000007812 */ /* 0x000fe200078ec0ff */
[----:B------:R-:W-:Y:S01]  /*0330*/  IMAD.SHL.U32 R3, R171, 0x10, RZ ;  /* 0x00000010ab037824 */ /* 0x000fe200078e00ff */
[----:B------:R-:W-:Y:S02]  /*0340*/  LEA.HI R13, R5, R2, RZ, 0x3 ;  /* 0x00000002050d7211 */ /* 0x000fe400078f18ff */
[C---:B------:R-:W-:Y:S02]  /*0350*/  LOP3.LUT R174, R0.reuse, 0x8, R18, 0xf8, !PT ;  /* 0x0000000800ae7812 */ /* 0x040fe400078ef812 */
[----:B------:R-:W-:Y:S01]  /*0360*/  LOP3.LUT R8, R0, 0x30, R3, 0xf8, !PT ;  /* 0x0000003000087812 */ /* 0x000fe200078ef803 */
[----:B------:R-:W-:Y:S01]  /*0370*/  IMAD.SHL.U32 R3, R12, 0x200, RZ ;  /* 0x000002000c037824 */ /* 0x000fe200078e00ff */
[----:B------:R-:W-:Y:S02]  /*0380*/  LOP3.LUT R7, R13, 0xfffffff8, RZ, 0xc0, !PT ;  /* 0xfffffff80d077812 */ /* 0x000fe400078ec0ff */
[----:B------:R-:W-:-:S02]  /*0390*/  SHF.R.S32.HI R4, RZ, 0x6, R4 ;  /* 0x00000006ff047819 */ /* 0x000fc40000011404 */
[----:B------:R-:W-:Y:S01]  /*03a0*/  SHF.R.U32.HI R0, RZ, 0x3, R0 ;  /* 0x00000003ff007819 */ /* 0x000fe20000011600 */
[----:B------:R-:W-:Y:S01]  /*03b0*/  IMAD.IADD R14, R2, 0x1, -R7 ;  /* 0x00000001020e7824 */ /* 0x000fe200078e0a07 */
[----:B------:R-:W-:Y:S01]  /*03c0*/  LOP3.LUT R2, R8, 0x8, R18, 0xf8, !PT ;  /* 0x0000000808027812 */ /* 0x000fe200078ef812 */
[----:B------:R-:W-:Y:S01]  /*03d0*/  IMAD R6, R4, 0x800, R3 ;  /* 0x0000080004067824 */ /* 0x000fe200078e0203 */
[----:B------:R-:W-:Y:S01]  /*03e0*/  LOP3.LUT R174, R174, R0, RZ, 0x3c, !PT ;  /* 0x00000000aeae7212 */ /* 0x000fe200078e3cff */
[C---:B------:R-:W-:Y:S01]  /*03f0*/  IMAD R252, R4.reuse, 0x200, R11 ;  /* 0x0000020004fc7824 */ /* 0x040fe200078e020b */
[----:B------:R-:W-:Y:S01]  /*0400*/  LOP3.LUT R5, R9, 0x1, RZ, 0xc0, !PT ;  /* 0x0000000109057812 */ /* 0x000fe200078ec0ff */
[----:B------:R-:W-:Y:S01]  /*0410*/  IMAD.SHL.U32 R4, R4, 0x20, RZ ;  /* 0x0000002004047824 */ /* 0x000fe200078e00ff */
[----:B------:R-:W-:Y:S01]  /*0420*/  LOP3.LUT R3, R3, R2, R0, 0xf6, !PT ;  /* 0x0000000203037212 */ /* 0x000fe200078ef600 */
[----:B------:R-:W-:Y:S01]  /*0430*/  IMAD.IADD R174, R6, 0x1, R174 ;  /* 0x0000000106ae7824 */ /* 0x000fe200078e02ae */
[----:B------:R-:W-:Y:S01]  /*0440*/  LOP3.LUT R6, R10, 0xffffffe0, RZ, 0xc0, !PT ;  /* 0xffffffe00a067812 */ /* 0x000fe200078ec0ff */
[----:B------:R-:W-:Y:S01]  /*0450*/  IMAD.SHL.U32 R193, R252, 0x2, RZ ;  /* 0x00000002fcc17824 */ /* 0x000fe200078e00ff */
[----:B------:R-:W-:Y:S01]  /*0460*/  LEA.HI R2, R15, R16, RZ, 0x7 ;  /* 0x000000100f027211 */ /* 0x000fe200078f38ff */
[----:B------:R-:W-:Y:S01]  /*0470*/  IMAD.SHL.U32 R174, R174, 0x2, RZ ;  /* 0x00000002aeae7824 */ /* 0x000fe200078e00ff */
[----:B------:R-:W-:Y:S01]  /*0480*/  ISETP.NE.U32.AND P0, PT, R5, 0x1, PT ;  /* 0x000000010500780c */ /* 0x000fe20003f05070 */
[----:B------:R-:W-:Y:S01]  /*0490*/  IMAD.IADD R19, R16, 0x1, -R6 ;  /* 0x0000000110137824 */ /* 0x000fe200078e0a06 */
[----:B------:R-:W-:Y:S01]  /*04a0*/  LOP3.LUT R5, R17, 0x7ffffffc, RZ, 0xc0, !PT ;  /* 0x7ffffffc11057812 */ /* 0x000fe200078ec0ff */
[----:B------:R-:W-:Y:S01]  /*04b0*/  IMAD.SHL.U32 R3, R3, 0x2, RZ ;  /* 0x0000000203037824 */ /* 0x000fe200078e00ff */
[----:B------:R-:W-:-:S02]  /*04c0*/  LEA.HI R0, R10, R20, RZ, 0x1 ;  /* 0x000000140a007211 */ /* 0x000fc400078f08ff */
[----:B------:R-:W-:Y:S01]  /*04d0*/  SHF.R.S32.HI R2, RZ, 0x7, R2 ;  /* 0x00000007ff027819 */ /* 0x000fe20000011402 */
[----:B------:R-:W-:Y:S01]  /*04e0*/  IMAD.IADD R5, R16, 0x1, -R5 ;  /* 0x0000000110057824 */ /* 0x000fe200078e0a05 */
[----:B------:R-:W-:Y:S01]  /*04f0*/  LOP3.LUT R6, R0, 0xfffffffe, RZ, 0xc0, !PT ;  /* 0xfffffffe00067812 */ /* 0x000fe200078ec0ff */
[C---:B------:R-:W-:Y:S01]  /*0500*/  IMAD.SHL.U32 R0, R9.reuse, 0x40, RZ ;  /* 0x0000004009007824 */ /* 0x040fe200078e00ff */
[----:B------:R-:W-:Y:S01]  /*0510*/  R2P PR, R9, 0x6 ;  /* 0x0000000609007804 */ /* 0x000fe20000000000 */
[----:B------:R-:W-:Y:S01]  /*0520*/  IMAD.SHL.U32 R7, R2, 0x8, RZ ;  /* 0x0000000802077824 */ /* 0x000fe200078e00ff */
[----:B------:R-:W-:Y:S01]  /*0530*/  LOP3.LUT R237, R4, 0x6, R237, 0xf8, !PT ;  /* 0x0000000604ed7812 */ /* 0x000fe200078ef8ed */
[----:B------:R-:W-:Y:S01]  /*0540*/  IMAD.SHL.U32 R9, R5, 0x2, RZ ;  /* 0x0000000205097824 */ /* 0x000fe200078e00ff */
[----:B------:R-:W-:Y:S01]  /*0550*/  LOP3.LUT R0, R0, 0x1c0, RZ, 0xc0, !PT ;  /* 0x000001c000007812 */ /* 0x000fe200078ec0ff */
[----:B------:R-:W-:Y:S01]  /*0560*/  IMAD.IADD R180, R20, 0x1, -R6 ;  /* 0x0000000114b47824 */ /* 0x000fe200078e0a06 */
[----:B------:R-:W-:Y:S01]  /*0570*/  LOP3.LUT R5, R7, 0x8, RZ, 0xc0, !PT ;  /* 0x0000000807057812 */ /* 0x000fe200078ec0ff */
[----:B------:R-:W-:Y:S01]  /*0580*/  IMAD R6, R2, 0x1000, R9 ;  /* 0x0000100002067824 */ /* 0x000fe200078e0209 */
[----:B------:R-:W-:Y:S01]  /*0590*/  SHF.R.U32.HI R2, RZ, 0x3, R0 ;  /* 0x00000003ff027819 */ /* 0x000fe20000011600 */
[----:B------:R-:W-:Y:S01]  /*05a0*/  IMAD.SHL.U32 R7, R12, 0x10, RZ ;  /* 0x000000100c077824 */ /* 0x000fe200078e00ff */
[----:B------:R-:W-:Y:S01]  /*05b0*/  LOP3.LUT R4, R0, 0x20, R4, 0xf8, !PT ;  /* 0x0000002000047812 */ /* 0x000fe200078ef804 */
[----:B------:R-:W-:Y:S01]  /*05c0*/  IMAD R8, R180, 0x400, R6 ;  /* 0x00000400b4087824 */ /* 0x000fe200078e0206 */
[----:B------:R-:W-:Y:S01]  /*05d0*/  LOP3.LUT R11, R2, R0, R5, 0x1e, !PT ;  /* 0x00000000020b7212 */ /* 0x000fe200078e1e05 */
[----:B------:R-:W-:Y:S01]  /*05e0*/  IMAD.SHL.U32 R6, R14, 0x40, RZ ;  /* 0x000000400e067824 */ /* 0x000fe200078e00ff */
[----:B------:R-:W-:Y:S01]  /*05f0*/  LOP3.LUT R10, R5, 0x10, R7, 0xf8, !PT ;  /* 0x00000010050a7812 */ /* 0x000fe200078ef807 */
[----:B------:R-:W-:Y:S01]  /*0600*/  IMAD.SHL.U32 R0, R12, 0x8, RZ ;  /* 0x000000080c007824 */ /* 0x000fe200078e00ff */
[----:B------:R-:W-:Y:S01]  /*0610*/  SHF.R.S32.HI R5, RZ, 0x1f, R19 ;  /* 0x0000001fff057819 */ /* 0x000fe20000011413 */
[----:B------:R-:W-:Y:S01]  /*0620*/  IMAD.SHL.U32 R7, R13, 0x40, RZ ;  /* 0x000000400d077824 */ /* 0x000fe200078e00ff */
[----:B------:R-:W-:Y:S01]  /*0630*/  LOP3.LUT R4, R4, R2, RZ, 0x3c, !PT ;  /* 0x0000000204047212 */ /* 0x000fe200078e3cff */
[----:B------:R1:W-:Y:S01]  /*0640*/  STL [R1+0x4], R19 ;  /* 0x0000041301007387 */ /* 0x0003e20000100800 */
[----:B------:R-:W-:-:S02]  /*0650*/  LEA.HI R5, R5, R19, RZ, 0x2 ;  /* 0x0000001305057211 */ /* 0x000fc400078f10ff */
[----:B------:R-:W-:Y:S01]  /*0660*/  LOP3.LUT R2, R6, 0x1c0, RZ, 0xc0, !PT ;  /* 0x000001c006027812 */ /* 0x000fe200078ec0ff */
[----:B------:R-:W-:Y:S01]  /*0670*/  IMAD.IADD R189, R4, 0x1, R8 ;  /* 0x0000000104bd7824 */ /* 0x000fe200078e0208 */
[----:B------:R-:W-:Y:S01]  /*0680*/  SHF.R.S32.HI R6, RZ, 0x2, R5 ;  /* 0x00000002ff067819 */ /* 0x000fe20000011405 */
[----:B------:R-:W-:Y:S01]  /*0690*/  IMAD R5, R171, 0x400, R9 ;  /* 0x00000400ab057824 */ /* 0x000fe200078e0209 */
[----:B------:R-:W-:Y:S01]  /*06a0*/  SHF.R.U32.HI R4, RZ, 0x3, R2 ;  /* 0x00000003ff047819 */ /* 0x000fe20000011602 */
[----:B------:R-:W-:Y:S01]  /*06b0*/  IMAD.SHL.U32 R189, R189, 0x2, RZ ;  /* 0x00000002bdbd7824 */ /* 0x000fe200078e00ff */
[----:B------:R-:W-:Y:S01]  /*06c0*/  LOP3.LUT R8, R2, 0x8, R0, 0xf8, !PT ;  /* 0x0000000802087812 */ /* 0x000fe200078ef800 */
[----:B------:R-:W-:Y:S01]  /*06d0*/  IMAD.IADD R5, R5, 0x1, R11 ;  /* 0x0000000105057824 */ /* 0x000fe200078e020b */
[----:B------:R-:W-:Y:S01]  /*06e0*/  LOP3.LUT R0, R7, 0xfffffe00, RZ, 0xc0, !PT ;  /* 0xfffffe0007007812 */ /* 0x000fe200078ec0ff */
[----:B------:R-:W-:Y:S01]  /*06f0*/  IMAD R240, R180, 0x10, R6 ;  /* 0x00000010b4f07824 */ /* 0x000fe200078e0206 */
[----:B------:R-:W-:-:S02]  /*0700*/  LOP3.LUT R2, R4, R10, R2, 0x1e, !PT ;  /* 0x0000000a04027212 */ /* 0x000fc400078e1e02 */
[----:B------:R-:W-:Y:S01]  /*0710*/  LEA R241, R5, 0x6000, 0x1 ;  /* 0x0000600005f17811 */ /* 0x000fe200078e08ff */
[----:B------:R-:W-:Y:S01]  /*0720*/  IMAD R180, R180, 0x400, R0 ;  /* 0x00000400b4b47824 */ /* 0x000fe200078e0200 */
[----:B------:R-:W-:Y:S01]  /*0730*/  SHF.R.S32.HI R6, RZ, 0x1f, R240 ;  /* 0x0000001fff067819 */ /* 0x000fe200000114f0 */
[----:B------:R-:W-:Y:S01]  /*0740*/  IMAD R171, R171, 0x400, R0 ;  /* 0x00000400abab7824 */ /* 0x000fe200078e0200 */
[C---:B------:R-:W-:Y:S02]  /*0750*/  IADD3 R6, R241.reuse, 0x420, RZ ;  /* 0x00000420f1067810 */ /* 0x040fe40007ffe0ff */
[----:B------:R-:W-:Y:S02]  /*0760*/  @P1 IADD3 R6, R241, 0x3e0, RZ ;  /* 0x000003e0f1061810 */ /* 0x000fe40007ffe0ff */
[----:B------:R-:W-:Y:S02]  /*0770*/  LOP3.LUT R4, R8, R4, RZ, 0x3c, !PT ;  /* 0x0000000408047212 */ /* 0x000fe400078e3cff */
[----:B------:R-:W-:Y:S01]  /*0780*/  LOP3.LUT R179, R2, R0, RZ, 0xfc, !PT ;  /* 0x0000000002b37212 */ /* 0x000fe200078efcff */
[----:B------:R1:W-:Y:S01]  /*0790*/  STL [R1], R6 ;  /* 0x0000000601007387 */ /* 0x0003e20000100800 */
[----:B------:R-:W-:Y:S01]  /*07a0*/  IMAD.MOV.U32 R0, RZ, RZ, 0x40 ;  /* 0x00000040ff007424 */ /* 0x000fe200078e00ff */
[----:B------:R-:W-:Y:S01]  /*07b0*/  IADD3 R2, R240, -0x40, RZ ;  /* 0xffffffc0f0027810 */ /* 0x000fe20007ffe0ff */
[----:B------:R-:W-:Y:S01]  /*07c0*/  IMAD.IADD R180, R180, 0x1, R4 ;  /* 0x00000001b4b47824 */ /* 0x000fe200078e0204 */
[----:B------:R-:W-:Y:S01]  /*07d0*/  SEL R183, R183, 0x10, !P0 ;  /* 0x00000010b7b77807 */ /* 0x000fe20004000000 */
[----:B------:R-:W-:Y:S01]  /*07e0*/  IMAD.IADD R171, R4, 0x1, R171 ;  /* 0x0000000104ab7824 */ /* 0x000fe200078e02ab */
[----:B------:R-:W-:Y:S01]  /*07f0*/  SEL R0, R0, 0xffffffc0, !P3 ;  /* 0xffffffc000007807 */ /* 0x000fe20005800000 */
[----:B------:R-:W-:Y:S01]  /*0800*/  IMAD.MOV.U32 R4, RZ, RZ, 0x20 ;  /* 0x00000020ff047424 */ /* 0x000fe200078e00ff */
[----:B------:R-:W-:Y:S01]  /*0810*/  IADD3 R242, R241, 0x40, RZ ;  /* 0x00000040f1f27810 */ /* 0x000fe20007ffe0ff */
[----:B------:R-:W-:Y:S01]  /*0820*/  IMAD.IADD R190, R189, 0x1, R183 ;  /* 0x00000001bdbe7824 */ /* 0x000fe200078e02b7 */
[----:B------:R-:W-:Y:S01]  /*0830*/  @P2 IADD3 R242, R241, -0x40, RZ ;  /* 0xffffffc0f1f22810 */ /* 0x000fe20007ffe0ff */
[----:B------:R-:W-:Y:S01]  /*0840*/  IMAD.IADD R175, R174, 0x1, R0 ;  /* 0x00000001aeaf7824 */ /* 0x000fe200078e0200 */
[----:B------:R-:W-:Y:S01]  /*0850*/  SEL R176, R4, 0xffffffe0, !P4 ;  /* 0xffffffe004b07807 */ /* 0x000fe20006000000 */
[----:B------:R-:W-:Y:S01]  /*0860*/  IMAD.SHL.U32 R235, R2, 0x4, RZ ;  /* 0x0000000402eb7824 */ /* 0x000fe200078e00ff */
[----:B------:R-:W-:-:S02]  /*0870*/  SEL R4, R4, 0xffffffe0, !P1 ;  /* 0xffffffe004047807 */ /* 0x000fc40004800000 */
[----:B------:R-:W-:Y:S01]  /*0880*/  SHF.R.S32.HI R236, RZ, 0x1f, R2 ;  /* 0x0000001fffec7819 */ /* 0x000fe20000011402 */
[----:B------:R-:W-:Y:S01]  /*0890*/  IMAD.IADD R177, R174, 0x1, R176 ;  /* 0x00000001aeb17824 */ /* 0x000fe200078e02b0 */
[----:B------:R-:W-:Y:S01]  /*08a0*/  LEA R171, R171, 0xa000, 0x1 ;  /* 0x0000a000abab7811 */ /* 0x000fe200078e08ff */
[----:B------:R-:W-:Y:S01]  /*08b0*/  IMAD.IADD R188, R189, 0x1, R4 ;  /* 0x00000001bdbc7824 */ /* 0x000fe200078e0204 */
[----:B------:R-:W-:Y:S01]  /*08c0*/  SHF.L.U64.HI R236, R2, 0x2, R236 ;  /* 0x0000000202ec7819 */ /* 0x000fe200000102ec */
[----:B------:R-:W-:Y:S02]  /*08d0*/  IMAD.IADD R176, R176, 0x1, R175 ;  /* 0x00000001b0b07824 */ /* 0x000fe400078e02af */
[C---:B------:R-:W-:Y:S02]  /*08e0*/  IMAD.IADD R244, R4.reuse, 0x1, R241 ;  /* 0x0000000104f47824 */ /* 0x040fe400078e02f1 */
[----:B------:R-:W-:Y:S02]  /*08f0*/  IMAD.IADD R183, R183, 0x1, R188 ;  /* 0x00000001b7b77824 */ /* 0x000fe400078e02bc */
[----:B-12---:R-:W-:-:S02]  /*0900*/  IMAD.IADD R243, R4, 0x1, R242 ;  /* 0x0000000104f37824 */ /* 0x006fc400078e02f2 */
.L_x_68:
[----:B-1----:R-:W1:Y:S01]  /*0910*/  LDC.U8 R0, c[0x0][0x312] ;  /* 0x0000c480ff007b82 */ /* 0x002e620000000000 */
[----:B------:R-:W-:Y:S01]  /*0920*/  ISETP.NE.U32.AND P2, PT, RZ, c[0x0][0x240], PT ;  /* 0x00009000ff007a0c */ /* 0x000fe20003f45070 */
[----:B------:R-:W-:Y:S01]  /*0930*/  IMAD.SHL.U32 R9, R251, 0x4, RZ ;  /* 0x00000004fb097824 */ /* 0x000fe200078e00ff */
[----:B------:R-:W-:-:S02]  /*0940*/  ISETP.NE.U32.AND P3, PT, RZ, c[0x0][0x250], PT ;  /* 0x00009400ff007a0c */ /* 0x000fc40003f65070 */
[----:B------:R-:W-:Y:S02]  /*0950*/  SHF.R.S32.HI R30, RZ, 0x1f, R251 ;  /* 0x0000001fff1e7819 */ /* 0x000fe400000114fb */
[----:B------:R-:W-:Y:S02]  /*0960*/  ISETP.NE.AND.EX P2, PT, RZ, c[0x0][0x244], PT, P2 ;  /* 0x00009100ff007a0c */ /* 0x000fe40003f45320 */
[----:B------:R-:W-:Y:S02]  /*0970*/  ISETP.NE.AND.EX P3, PT, RZ, c[0x0][0x254], PT, P3 ;  /* 0x00009500ff007a0c */ /* 0x000fe40003f65330 */
[----:B------:R-:W-:Y:S02]  /*0980*/  SHF.L.U64.HI R8, R251, 0x2, R30 ;  /* 0x00000002fb087819 */ /* 0x000fe4000001021e */
[----:B--2---:R-:W-:Y:S02]  /*0990*/  IADD3 R4, P0, R9, c[0x0][0x240], RZ ;  /* 0x0000900009047a10 */ /* 0x004fe40007f1e0ff */
[----:B------:R-:W-:-:S02]  /*09a0*/  ISETP.EQ.U32.AND P5, PT, RZ, c[0x0][0x248], PT ;  /* 0x00009200ff007a0c */ /* 0x000fc40003fa2070 */
[----:B------:R-:W-:Y:S01]  /*09b0*/  IADD3.X R5, R8, c[0x0][0x244], RZ, P0, !PT ;  /* 0x0000910008057a10 */ /* 0x000fe200007fe4ff */
[----:B------:R-:W-:-:S04]  /*09c0*/  IMAD.MOV.U32 R225, RZ, RZ, RZ ;  /* 0x000000ffffe17224 */ /* 0x000fc800078e00ff */
[----:B---3--:R2:W3:Y:S01]  /*09d0*/  @P2 LDG.E R2, [R4.64+0x4] ;  /* 0x0000040604022981 */ /* 0x0084e2000c1e1900 */
[----:B------:R-:W-:Y:S02]  /*09e0*/  @P3 IADD3 R6, P0, R9, c[0x0][0x250], RZ ;  /* 0x0000940009063a10 */ /* 0x000fe40007f1e0ff */
[----:B-1----:R-:W-:Y:S01]  /*09f0*/  ISETP.NE.AND P4, PT, R0, RZ, PT ;  /* 0x000000ff0000720c */ /* 0x002fe20003f85270 */
[----:B------:R-:W-:-:S03]  /*0a00*/  IMAD.MOV.U32 R0, RZ, RZ, -0x1 ;  /* 0xffffffffff007424 */ /* 0x000fc600078e00ff */
[----:B------:R-:W-:-:S03]  /*0a10*/  ISETP.EQ.OR.EX P5, PT, RZ, c[0x0][0x24c], !P4, P5 ;  /* 0x00009300ff007a0c */ /* 0x000fc600067a2750 */
[----:B------:R2:W3:Y:S01]  /*0a20*/  @P2 LDG.E R0, [R4.64] ;  /* 0x0000000604002981 */ /* 0x0004e2000c1e1900 */
[----:B------:R-:W-:Y:S01]  /*0a30*/  IMAD.MOV.U32 R238, RZ, RZ, -0x1 ;  /* 0xffffffffffee7424 */ /* 0x000fe200078e00ff */
[----:B------:R-:W-:-:S05]  /*0a40*/  @P3 IADD3.X R7, R8, c[0x0][0x254], RZ, P0, !PT ;  /* 0x0000950008073a10 */ /* 0x000fca00007fe4ff */
[----:B-----5:R1:W5:Y:S01]  /*0a50*/  @P3 LDG.E R225, [R6.64] ;  /* 0x0000000606e13981 */ /* 0x020362000c1e1900 */
[----:B--2---:R-:W-:-:S04]  /*0a60*/  IADD3 R4, P1, R9, c[0x0][0x248], RZ ;  /* 0x0000920009047a10 */ /* 0x004fc80007f3e0ff */
[----:B------:R-:W-:-:S05]  /*0a70*/  IADD3.X R5, R8, c[0x0][0x24c], RZ, P1, !PT ;  /* 0x0000930008057a10 */ /* 0x000fca0000ffe4ff */
[----:B------:R1:W5:Y:S01]  /*0a80*/  @!P5 LDG.E R238, [R4.64] ;  /* 0x0000000604eed981 */ /* 0x000362000c1e1900 */
[----:B------:R-:W-:-:S04]  /*0a90*/  ISETP.NE.U32.AND P0, PT, RZ, c[0x0][0x248], PT ;  /* 0x00009200ff007a0c */ /* 0x000fc80003f05070 */
[----:B------:R-:W-:Y:S01]  /*0aa0*/  ISETP.NE.AND.EX P0, PT, RZ, c[0x0][0x24c], PT, P0 ;  /* 0x00009300ff007a0c */ /* 0x000fe20003f05300 */
[----:B---3--:R-:W-:Y:S02]  /*0ab0*/  @P2 IMAD.IADD R19, R2, 0x1, -R0 ;  /* 0x0000000102132824 */ /* 0x008fe400078e0a00 */
[----:B------:R-:W-:Y:S02]  /*0ac0*/  IMAD.MOV.U32 R2, RZ, RZ, c[0x0][0x218] ;  /* 0x00008600ff027624 */ /* 0x000fe400078e00ff */
[----:B------:R-:W-:-:S08]  /*0ad0*/  @!P2 IMAD.MOV.U32 R19, RZ, RZ, c[0x0][0x214] ;  /* 0x00008500ff13a624 */ /* 0x000fd000078e00ff */
[----:B----4-:R-:W-:Y:S05]  /*0ae0*/  @!P0 BRA `(.L_x_0) ;  /* 0x0000003000008947 */ /* 0x010fea0003800000 */
[----:B-1----:R-:W2:Y:S02]  /*0af0*/  @P4 LDG.E R2, [R4.64+0x4] ;  /* 0x0000040604024981 */ /* 0x002ea4000c1e1900 */
[----:B--2--5:R-:W-:-:S06]  /*0b00*/  @P4 IADD3 R2, R2, -R238, RZ ;  /* 0x800000ee02024210 */ /* 0x024fcc0007ffe0ff */
[----:B------:R1:W5:Y:S02]  /*0b10*/  @!P4 LDG.E R2, [R4.64] ;  /* 0x000000060402c981 */ /* 0x000364000c1e1900 */
.L_x_0:
[----:B-1----:R-:W-:-:S04]  /*0b20*/  ISETP.NE.U32.AND P1, PT, RZ, c[0x0][0x258], PT ;  /* 0x00009600ff007a0c */ /* 0x002fc80003f25070 */
[----:B------:R-:W-:-:S13]  /*0b30*/  ISETP.NE.AND.EX P1, PT, RZ, c[0x0][0x25c], PT, P1 ;  /* 0x00009700ff007a0c */ /* 0x000fda0003f25310 */
[----:B------:R-:W-:-:S04]  /*0b40*/  @P1 IADD3 R4, P0, R9, c[0x0][0x258], RZ ;  /* 0x0000960009041a10 */ /* 0x000fc80007f1e0ff */
[----:B------:R-:W-:-:S06]  /*0b50*/  @P1 IADD3.X R5, R8, c[0x0][0x25c], RZ, P0, !PT ;  /* 0x0000970008051a10 */ /* 0x000fcc00007fe4ff */
[----:B------:R-:W2:Y:S01]  /*0b60*/  @P1 LDG.E R5, [R4.64] ;  /* 0x0000000604051981 */ /* 0x000ea2000c1e1900 */
[----:B------:R-:W-:Y:S01]  /*0b70*/  @!P1 ISETP.NE.U32.AND P0, PT, RZ, c[0x0][0x268], PT ;  /* 0x00009a00ff009a0c */ /* 0x000fe20003f05070 */
[----:B------:R-:W-:-:S03]  /*0b80*/  IMAD.SHL.U32 R233, R226, 0x80, RZ ;  /* 0x00000080e2e97824 */ /* 0x000fc600078e00ff */
[----:B------:R-:W-:-:S04]  /*0b90*/  @!P1 ISETP.NE.AND.EX P0, PT, RZ, c[0x0][0x26c], PT, P0 ;  /* 0x00009b00ff009a0c */ /* 0x000fc80003f05300 */
[----:B------:R-:W-:Y:S01]  /*0ba0*/  @!P1 SEL R4, RZ, c[0x0][0x21c], !P0 ;  /* 0x00008700ff049a07 */ /* 0x000fe20004000000 */
[----:B--2--5:R-:W-:-:S03]  /*0bb0*/  @P1 IMAD.IADD R194, R5, 0x1, -R225 ;  /* 0x0000000105c21824 */ /* 0x024fc600078e0ae1 */
[----:B------:R-:W-:-:S04]  /*0bc0*/  @!P1 IADD3 R194, R4, R2, -R225 ;  /* 0x0000000204c29210 */ /* 0x000fc80007ffe8e1 */
[----:B------:R-:W-:-:S13]  /*0bd0*/  ISETP.GT.AND P0, PT, R194, R233, PT ;  /* 0x000000e9c200720c */ /* 0x000fda0003f04270 */
[----:B------:R-:W-:Y:S05]  /*0be0*/  @!P0 BRA `(.L_x_1) ;  /* 0x00006a3000008947 */ /* 0x000fea0003800000 */
[----:B------:R-:W-:Y:S01]  /*0bf0*/  ISETP.NE.AND P0, PT, R238, -0x1, PT ;  /* 0xffffffffee00780c */ /* 0x000fe20003f05270 */
[----:B------:R-:W-:Y:S01]  /*0c00*/  IMAD R4, R30, c[0x0][0x178], RZ ;  /* 0x00005e001e047a24 */ /* 0x000fe200078e02ff */
[----:B------:R-:W-:Y:S01]  /*0c10*/  IADD3 R2, R19, 0x3f, RZ ;  /* 0x0000003f13027810 */ /* 0x000fe20007ffe0ff */
[C---:B------:R-:W-:Y:S01]  /*0c20*/  IMAD.WIDE.U32 R26, R251.reuse, c[0x0][0x178], RZ ;  /* 0x00005e00fb1a7a25 */ /* 0x040fe200078e00ff */
[C---:B------:R-:W-:Y:S02]  /*0c30*/  ISETP.NE.AND P1, PT, R0.reuse, -0x1, PT ;  /* 0xffffffff0000780c */ /* 0x040fe40003f25270 */
[----:B------:R-:W-:Y:S01]  /*0c40*/  SHF.R.S32.HI R8, RZ, 0x1f, R2 ;  /* 0x0000001fff087819 */ /* 0x000fe20000011402 */
[----:B------:R-:W-:Y:S02]  /*0c50*/  IMAD R4, R251, c[0x0][0x17c], R4 ;  /* 0x00005f00fb047a24 */ /* 0x000fe400078e0204 */
[----:B------:R-:W-:Y:S01]  /*0c60*/  IMAD.WIDE.U32 R6, R0, c[0x0][0x190], RZ ;  /* 0x0000640000067a25 */ /* 0x000fe200078e00ff */
[----:B------:R-:W-:-:S03]  /*0c70*/  LEA.HI R8, R8, R2, RZ, 0x6 ;  /* 0x0000000208087211 */ /* 0x000fc600078f30ff */
[----:B------:R-:W-:Y:S01]  /*0c80*/  IMAD R10, R0, c[0x0][0x194], RZ ;  /* 0x00006500000a7a24 */ /* 0x000fe200078e02ff */
[----:B------:R-:W-:Y:S01]  /*0c90*/  LOP3.LUT R9, R8, 0xffffffc0, RZ, 0xc0, !PT ;  /* 0xffffffc008097812 */ /* 0x000fe200078ec0ff */
[----:B------:R-:W-:Y:S01]  /*0ca0*/  @P0 IMAD.IADD R2, R225, 0x1, R238 ;  /* 0x00000001e1020824 */ /* 0x000fe200078e02ee */
[----:B------:R-:W-:Y:S01]  /*0cb0*/  SEL R26, R26, R6, !P1 ;  /* 0x000000061a1a7207 */ /* 0x000fe20004800000 */
[----:B------:R-:W-:Y:S01]  /*0cc0*/  IMAD.IADD R23, R27, 0x1, R4 ;  /* 0x000000011b177824 */ /* 0x000fe200078e0204 */
[----:B------:R-:W-:Y:S01]  /*0cd0*/  @P1 IADD3 R23, R7, R10, RZ ;  /* 0x0000000a07171210 */ /* 0x000fe20007ffe0ff */
[C---:B------:R-:W-:Y:S01]  /*0ce0*/  @P0 IMAD.WIDE.U32 R4, R2.reuse, c[0x0][0x198], RZ ;  /* 0x0000660002040a25 */ /* 0x040fe200078e00ff */
[----:B------:R-:W-:Y:S02]  /*0cf0*/  IADD3 R10, R9, -0x40, RZ ;  /* 0xffffffc0090a7810 */ /* 0x000fe40007ffe0ff */
[----:B------:R-:W-:Y:S01]  /*0d00*/  SHF.R.S32.HI R182, RZ, 0x6, R8 ;  /* 0x00000006ffb67819 */ /* 0x000fe20000011408 */
[----:B------:R-:W-:Y:S01]  /*0d10*/  @P0 IMAD R28, R2, c[0x0][0x19c], R5 ;  /* 0x00006700021c0a24 */ /* 0x000fe200078e0205 */
[----:B------:R-:W-:Y:S01]  /*0d20*/  SHF.R.S32.HI R16, RZ, 0x1f, R10 ;  /* 0x0000001fff107819 */ /* 0x000fe2000001140a */
[----:B------:R-:W-:Y:S01]  /*0d30*/  @P0 IMAD.MOV.U32 R27, RZ, RZ, R4 ;  /* 0x000000ffff1b0224 */ /* 0x000fe200078e0004 */
[----:B------:R-:W-:Y:S05]  /*0d40*/  @P0 BRA `(.L_x_2) ;  /* 0x000000a000000947 */ /* 0x000fea0003800000 */
[----:B------:R-:W-:Y:S01]  /*0d50*/  SHF.R.S32.HI R2, RZ, 0x1f, R225 ;  /* 0x0000001fff027819 */ /* 0x000fe200000114e1 */
[----:B------:R-:W-:-:S04]  /*0d60*/  IMAD.WIDE.U32 R4, R225, c[0x0][0x198], RZ ;  /* 0x00006600e1047a25 */ /* 0x000fc800078e00ff */
[----:B------:R-:W-:Y:S02]  /*0d70*/  IMAD R2, R2, c[0x0][0x198], RZ ;  /* 0x0000660002027a24 */ /* 0x000fe400078e02ff */
[----:B------:R-:W-:Y:S02]  /*0d80*/  IMAD R6, R30, c[0x0][0x180], RZ ;  /* 0x000060001e067a24 */ /* 0x000fe400078e02ff */
[----:B------:R-:W-:-:S05]  /*0d90*/  IMAD R2, R225, c[0x0][0x19c], R2 ;  /* 0x00006700e1027a24 */ /* 0x000fca00078e0202 */
[----:B------:R-:W-:Y:S01]  /*0da0*/  IADD3 R5, R5, R2, RZ ;  /* 0x0000000205057210 */ /* 0x000fe20007ffe0ff */
[----:B------:R-:W-:-:S04]  /*0db0*/  IMAD R2, R251, c[0x0][0x184], R6 ;  /* 0x00006100fb027a24 */ /* 0x000fc800078e0206 */
[----:B------:R-:W-:-:S05]  /*0dc0*/  IMAD.WIDE.U32 R4, R251, c[0x0][0x180], R4 ;  /* 0x00006000fb047a25 */ /* 0x000fca00078e0004 */
[----:B------:R-:W-:Y:S02]  /*0dd0*/  IADD3 R28, R5, R2, RZ ;  /* 0x00000002051c7210 */ /* 0x000fe40007ffe0ff */
[----:B------:R-:W-:Y:S02]  /*0de0*/  MOV R27, R4 ;  /* 0x00000004001b7202 */ /* 0x000fe40000000f00 */
.L_x_2:
[----:B------:R-:W-:-:S05]  /*0df0*/  @P0 IADD3 R2, R225, R238, RZ ;  /* 0x000000eee1020210 */ /* 0x000fca0007ffe0ff */
[----:B------:R-:W-:-:S04]  /*0e00*/  @P0 IMAD.WIDE.U32 R4, R2, c[0x0][0x1a0], RZ ;  /* 0x0000680002040a25 */ /* 0x000fc800078e00ff */
[----:B------:R-:W-:Y:S01]  /*0e10*/  @P0 IMAD R24, R2, c[0x0][0x1a4], R5 ;  /* 0x0000690002180a24 */ /* 0x000fe200078e0205 */
[----:B------:R-:W-:Y:S01]  /*0e20*/  @P0 MOV R22, R4 ;  /* 0x0000000400160202 */ /* 0x000fe20000000f00 */
        /* <DEDUP_REMOVED lines=11> */
.L_x_3:
[----:B------:R-:W-:Y:S01]  /*0ee0*/  IABS R11, c[0x0][0x1c8] ;  /* 0x00007200000b7a13 */ /* 0x000fe20000000000 */
[----:B------:R-:W1:Y:S01]  /*0ef0*/  S2R R34, SR_CTAID.Z ;  /* 0x0000000000227919 */ /* 0x000e620000002700 */
[----:B------:R-:W-:Y:S01]  /*0f00*/  IMAD.MOV.U32 R14, RZ, RZ, c[0x0][0x224] ;  /* 0x00008900ff0e7624 */ /* 0x000fe200078e00ff */
[----:B------:R-:W2:Y:S01]  /*0f10*/  LDC.U8 R17, c[0x0][0x328] ;  /* 0x0000ca00ff117b82 */ /* 0x000ea20000000000 */
[----:B------:R-:W3:Y:S01]  /*0f20*/  I2F.RP R4, R11 ;  /* 0x0000000b00047306 */ /* 0x000ee20000209400 */
[C---:B------:R-:W-:Y:S01]  /*0f30*/  @P1 IMAD.WIDE.U32 R6, R0.reuse, c[0x0][0x370], RZ ;  /* 0x0000dc0000061a25 */ /* 0x040fe200078e00ff */
[----:B------:R-:W4:Y:S01]  /*0f40*/  S2R R25, SR_CTAID.X ;  /* 0x0000000000197919 */ /* 0x000f220000002500 */
[----:B------:R-:W-:Y:S02]  /*0f50*/  SHF.R.S32.HI R14, RZ, 0x1f, R14 ;  /* 0x0000001fff0e7819 */ /* 0x000fe4000001140e */
[----:B------:R-:W-:Y:S01]  /*0f60*/  @P1 IMAD R13, R0, c[0x0][0x374], R7 ;  /* 0x0000dd00000d1a24 */ /* 0x000fe200078e0207 */
[----:B------:R-:W-:Y:S01]  /*0f70*/  @P1 MOV R12, R6 ;  /* 0x00000006000c1202 */ /* 0x000fe20000000f00 */
[----:B------:R-:W-:Y:S01]  /*0f80*/  @!P1 IMAD.WIDE.U32 R6, R251, c[0x0][0x368], RZ ;  /* 0x0000da00fb069a25 */ /* 0x000fe200078e00ff */
[----:B------:R-:W5:Y:S03]  /*0f90*/  LDC.U8 R29, c[0x0][0x3d0] ;  /* 0x0000f400ff1d7b82 */ /* 0x000f660000000000 */
[----:B------:R-:W-:-:S02]  /*0fa0*/  IMAD.MOV.U32 R245, RZ, RZ, c[0x0][0x22c] ;  /* 0x00008b00fff57624 */ /* 0x000fc400078e00ff */
[----:B------:R-:W-:Y:S02]  /*0fb0*/  @!P1 IMAD.MOV.U32 R12, RZ, RZ, R6 ;  /* 0x000000ffff0c9224 */ /* 0x000fe400078e0006 */
[----:B------:R-:W-:Y:S01]  /*0fc0*/  IMAD.WIDE R20, R245, c[0x0][0x1c0], RZ ;  /* 0x00007000f5147a25 */ /* 0x000fe200078e02ff */
[----:B---3--:R-:W3:Y:S03]  /*0fd0*/  MUFU.RCP R4, R4 ;  /* 0x0000000400047308 */ /* 0x008ee60000001000 */
[----:B------:R-:W-:Y:S01]  /*0fe0*/  IMAD.SHL.U32 R6, R251, 0x80, RZ ;  /* 0x00000080fb067824 */ /* 0x000fe200078e00ff */
[----:B-1----:R-:W-:Y:S02]  /*0ff0*/  IABS R8, R34 ;  /* 0x0000002200087213 */ /* 0x002fe40000000000 */
[----:B------:R-:W-:Y:S02]  /*1000*/  LOP3.LUT R9, R34, c[0x0][0x1c8], RZ, 0x3c, !PT ;  /* 0x0000720022097a12 */ /* 0x000fe400078e3cff */
[----:B--2---:R-:W-:-:S02]  /*1010*/  ISETP.NE.AND P3, PT, R17, RZ, PT ;  /* 0x000000ff1100720c */ /* 0x004fc40003f65270 */
[----:B------:R-:W-:Y:S02]  /*1020*/  ISETP.GE.AND P4, PT, R9, RZ, PT ;  /* 0x000000ff0900720c */ /* 0x000fe40003f86270 */
[----:B------:R-:W-:Y:S02]  /*1030*/  SHF.L.U64.HI R9, R251, 0x7, R30 ;  /* 0x00000007fb097819 */ /* 0x000fe4000001021e */
[----:B------:R-:W-:Y:S02]  /*1040*/  SHF.R.S32.HI R32, RZ, 0x1f, R34 ;  /* 0x0000001fff207819 */ /* 0x000fe40000011422 */
[----:B---3--:R-:W-:Y:S02]  /*1050*/  IADD3 R4, R4, 0xffffffe, RZ ;  /* 0x0ffffffe04047810 */ /* 0x008fe40007ffe0ff */
[----:B------:R-:W-:Y:S02]  /*1060*/  SEL R9, R9, RZ, P2 ;  /* 0x000000ff09097207 */ /* 0x000fe40001000000 */
[----:B------:R-:W1:Y:S02]  /*1070*/  F2I.FTZ.U32.TRUNC.NTZ R5, R4 ;  /* 0x0000000400057305 */ /* 0x000e64000021f000 */
[----:B-1----:R-:W-:Y:S01]  /*1080*/  IADD3 R2, RZ, -R5, RZ ;  /* 0x80000005ff027210 */ /* 0x002fe20007ffe0ff */
[----:B------:R-:W-:-:S04]  /*1090*/  IMAD.MOV.U32 R4, RZ, RZ, RZ ;  /* 0x000000ffff047224 */ /* 0x000fc800078e00ff */
[----:B------:R-:W-:-:S04]  /*10a0*/  IMAD R2, R2, R11, RZ ;  /* 0x0000000b02027224 */ /* 0x000fc800078e02ff */
[----:B------:R-:W-:-:S04]  /*10b0*/  IMAD.HI.U32 R2, R5, R2, R4 ;  /* 0x0000000205027227 */ /* 0x000fc800078e0004 */
[----:B------:R-:W-:Y:S02]  /*10c0*/  @!P1 IMAD R5, R30, c[0x0][0x368], RZ ;  /* 0x0000da001e059a24 */ /* 0x000fe400078e02ff */
[----:B------:R-:W-:-:S04]  /*10d0*/  IMAD.HI.U32 R2, R2, R8, RZ ;  /* 0x0000000802027227 */ /* 0x000fc800078e00ff */
[----:B------:R-:W-:Y:S01]  /*10e0*/  @!P1 IMAD R5, R251, c[0x0][0x36c], R5 ;  /* 0x0000db00fb059a24 */ /* 0x000fe200078e0205 */
[----:B------:R-:W-:-:S04]  /*10f0*/  IADD3 R4, -R2, RZ, RZ ;  /* 0x000000ff02047210 */ /* 0x000fc80007ffe1ff */
[----:B------:R-:W-:Y:S01]  /*1100*/  @!P1 IADD3 R13, R7, R5, RZ ;  /* 0x00000005070d9210 */ /* 0x000fe20007ffe0ff */
[----:B------:R-:W-:Y:S02]  /*1110*/  IMAD R4, R11, R4, R8 ;  /* 0x000000040b047224 */ /* 0x000fe400078e0208 */
[----:B------:R-:W-:Y:S02]  /*1120*/  IMAD R8, R14, R251, RZ ;  /* 0x000000fb0e087224 */ /* 0x000fe400078e02ff */
[----:B------:R-:W-:Y:S01]  /*1130*/  IMAD.WIDE.U32 R14, R251, c[0x0][0x224], RZ ;  /* 0x00008900fb0e7a25 */ /* 0x000fe200078e00ff */
[----:B------:R-:W-:-:S03]  /*1140*/  ISETP.GT.U32.AND P5, PT, R11, R4, PT ;  /* 0x000000040b00720c */ /* 0x000fc60003fa4070 */
[----:B------:R-:W-:Y:S02]  /*1150*/  IMAD R5, R30, c[0x0][0x224], R8 ;  /* 0x000089001e057a24 */ /* 0x000fe400078e0208 */
[----:B------:R-:W-:-:S03]  /*1160*/  IMAD R8, R21, R14, RZ ;  /* 0x0000000e15087224 */ /* 0x000fc600078e02ff */
[----:B------:R-:W-:Y:S01]  /*1170*/  IADD3 R5, R15, R5, RZ ;  /* 0x000000050f057210 */ /* 0x000fe20007ffe0ff */
[----:B------:R-:W-:-:S04]  /*1180*/  IMAD.WIDE.U32 R14, R20, R14, RZ ;  /* 0x0000000e140e7225 */ /* 0x000fc800078e00ff */
[----:B------:R-:W-:Y:S01]  /*1190*/  @!P5 IADD3 R4, R4, -R11, RZ ;  /* 0x8000000b0404d210 */ /* 0x000fe20007ffe0ff */
[----:B------:R-:W-:Y:S01]  /*11a0*/  IMAD R8, R20, R5, R8 ;  /* 0x0000000514087224 */ /* 0x000fe200078e0208 */
[----:B------:R-:W-:Y:S01]  /*11b0*/  SEL R5, R6, RZ, P2 ;  /* 0x000000ff06057207 */ /* 0x000fe20001000000 */
[-C--:B------:R-:W-:Y:S01]  /*11c0*/  IMAD.WIDE.U32 R6, R20, R0.reuse, RZ ;  /* 0x0000000014067225 */ /* 0x080fe200078e00ff */
[----:B------:R-:W-:Y:S02]  /*11d0*/  ISETP.GE.U32.AND P6, PT, R4, R11, PT ;  /* 0x0000000b0400720c */ /* 0x000fe40003fc6070 */
[----:B------:R-:W-:Y:S01]  /*11e0*/  IADD3 R5, P2, R10, R5, RZ ;  /* 0x000000050a057210 */ /* 0x000fe20007f5e0ff */
[C---:B------:R-:W-:Y:S01]  /*11f0*/  IMAD R11, R21.reuse, R0, RZ ;  /* 0x00000000150b7224 */ /* 0x040fe200078e02ff */
[----:B------:R-:W-:Y:S02]  /*1200*/  @!P5 IADD3 R2, R2, 0x1, RZ ;  /* 0x000000010202d810 */ /* 0x000fe40007ffe0ff */
[----:B------:R-:W-:Y:S01]  /*1210*/  ISETP.NE.AND P5, PT, RZ, c[0x0][0x1c8], PT ;  /* 0x00007200ff007a0c */ /* 0x000fe20003fa5270 */
[----:B------:R-:W-:Y:S01]  /*1220*/  IMAD.X R4, R16, 0x1, R9, P2 ;  /* 0x0000000110047824 */ /* 0x000fe200010e0609 */
[----:B------:R-:W-:Y:S01]  /*1230*/  SEL R18, R14, R6, !P1 ;  /* 0x000000060e127207 */ /* 0x000fe20004800000 */
[-C--:B------:R-:W-:Y:S01]  /*1240*/  IMAD R17, R21, R5.reuse, RZ ;  /* 0x0000000515117224 */ /* 0x080fe200078e02ff */
[----:B------:R-:W-:Y:S01]  /*1250*/  IADD3 R15, R15, R8, RZ ;  /* 0x000000080f0f7210 */ /* 0x000fe20007ffe0ff */
[----:B------:R-:W-:Y:S01]  /*1260*/  IMAD.WIDE.U32 R8, R20, R5, RZ ;  /* 0x0000000514087225 */ /* 0x000fe200078e00ff */
[----:B-----5:R-:W-:-:S02]  /*1270*/  ISETP.NE.AND P2, PT, R29, RZ, PT ;  /* 0x000000ff1d00720c */ /* 0x020fc40003f45270 */
[----:B------:R-:W-:Y:S01]  /*1280*/  @P6 IADD3 R2, R2, 0x1, RZ ;  /* 0x0000000102026810 */ /* 0x000fe20007ffe0ff */
[----:B------:R-:W-:Y:S01]  /*1290*/  IMAD R6, R20, R4, R17 ;  /* 0x0000000414067224 */ /* 0x000fe200078e0211 */
[----:B------:R-:W-:Y:S01]  /*12a0*/  @P1 IADD3 R15, R7, R11, RZ ;  /* 0x0000000b070f1210 */ /* 0x000fe20007ffe0ff */
[----:B------:R-:W-:Y:S02]  /*12b0*/  @P3 IMAD R4, R251, c[0x0][0x214], RZ ;  /* 0x00008500fb043a24 */ /* 0x000fe400078e02ff */
[----:B------:R-:W-:Y:S01]  /*12c0*/  IMAD.MOV.U32 R14, RZ, RZ, R2 ;  /* 0x000000ffff0e7224 */ /* 0x000fe200078e0002 */
[----:B------:R-:W-:Y:S01]  /*12d0*/  IADD3 R11, R9, R6, RZ ;  /* 0x00000006090b7210 */ /* 0x000fe20007ffe0ff */
[C---:B----4-:R-:W-:Y:S01]  /*12e0*/  IMAD.WIDE.U32 R20, R25.reuse, c[0x0][0x3d8], RZ ;  /* 0x0000f60019147a25 */ /* 0x050fe200078e00ff */
[----:B------:R-:W-:Y:S02]  /*12f0*/  @P3 SEL R4, R4, R0, !P1 ;  /* 0x0000000004043207 */ /* 0x000fe40004800000 */
[----:B------:R-:W-:Y:S01]  /*1300*/  @!P4 IADD3 R14, -R14, RZ, RZ ;  /* 0x000000ff0e0ec210 */ /* 0x000fe20007ffe1ff */
[----:B------:R-:W-:Y:S01]  /*1310*/  IMAD R5, R25, c[0x0][0x3dc], R21 ;  /* 0x0000f70019057a24 */ /* 0x000fe200078e0215 */
[----:B------:R-:W-:Y:S01]  /*1320*/  @!P5 LOP3.LUT R14, RZ, c[0x0][0x1c8], RZ, 0x33, !PT ;  /* 0x00007200ff0eda12 */ /* 0x000fe200078e33ff */
[----:B------:R-:W-:Y:S01]  /*1330*/  IMAD R29, R34, c[0x0][0x22c], RZ ;  /* 0x00008b00221d7a24 */ /* 0x000fe200078e02ff */
[----:B------:R-:W-:Y:S01]  /*1340*/  SEL R21, R20, RZ, P2 ;  /* 0x000000ff14157207 */ /* 0x000fe20001000000 */
[----:B------:R-:W-:Y:S01]  /*1350*/  @!P3 IMAD R7, R251, c[0x0][0x1c0], R34 ;  /* 0x00007000fb07ba24 */ /* 0x000fe200078e0222 */
[----:B------:R-:W-:Y:S01]  /*1360*/  SHF.R.S32.HI R20, RZ, 0x1f, R233 ;  /* 0x0000001fff147819 */ /* 0x000fe200000114e9 */
[----:B------:R-:W-:Y:S01]  /*1370*/  @P3 IMAD R2, R34, c[0x0][0x234], R4 ;  /* 0x00008d0022023a24 */ /* 0x000fe200078e0204 */
[----:B------:R-:W-:Y:S01]  /*1380*/  SHF.R.S32.HI R31, RZ, 0x1f, R29 ;  /* 0x0000001fff1f7819 */ /* 0x000fe2000001141d */
[----:B------:R-:W-:Y:S01]  /*1390*/  @!P3 IMAD R2, R7, c[0x0][0x214], RZ ;  /* 0x000085000702ba24 */ /* 0x000fe200078e02ff */
[----:B------:R-:W-:-:S02]  /*13a0*/  SEL R17, R5, RZ, P2 ;  /* 0x000000ff05117207 */ /* 0x000fc40001000000 */
[----:B------:R-:W-:Y:S01]  /*13b0*/  SHF.R.S32.HI R25, RZ, 0x1f, R14 ;  /* 0x0000001fff197819 */ /* 0x000fe2000001140e */
[----:B------:R-:W-:Y:S05]  /*13c0*/  @!P3 BRA `(.L_x_4) ;  /* 0x000000700000b947 */ /* 0x000fea0003800000 */
[C---:B------:R-:W-:Y:S01]  /*13d0*/  @!P1 IMAD R0, R251.reuse, c[0x0][0x224], RZ ;  /* 0x00008900fb009a24 */ /* 0x040fe200078e02ff */
[----:B------:R-:W-:Y:S02]  /*13e0*/  MOV R5, 0x80 ;  /* 0x0000008000057802 */ /* 0x000fe40000000f00 */
[----:B------:R-:W-:Y:S02]  /*13f0*/  MOV R4, c[0x0][0x210] ;  /* 0x0000840000047a02 */ /* 0x000fe40000000f00 */
[----:B------:R-:W-:-:S03]  /*1400*/  LEA R0, R251, R0, 0x7 ;  /* 0x00000000fb007211 */ /* 0x000fc600078e38ff */
[----:B------:R-:W-:-:S04]  /*1410*/  IMAD R4, R5, R4, c[0x0][0x234] ;  /* 0x00008d0005047624 */ /* 0x000fc800078e0204 */
[----:B------:R-:W-:Y:S01]  /*1420*/  IMAD R0, R4, R34, R0 ;  /* 0x0000002204007224 */ /* 0x000fe200078e0200 */
[----:B------:R-:W-:Y:S05]  /*1430*/  BRA `(.L_x_5) ;  /* 0x0000002000007947 */ /* 0x000fea0003800000 */
.L_x_4:
[----:B------:R-:W-:-:S04]  /*1440*/  IMAD R0, R251, c[0x0][0x1c0], R34 ;  /* 0x00007000fb007a24 */ /* 0x000fc800078e0222 */
[----:B------:R-:W-:Y:S02]  /*1450*/  IMAD R0, R0, c[0x0][0x224], RZ ;  /* 0x0000890000007a24 */ /* 0x000fe400078e02ff */
.L_x_5:
[----:B------:R-:W2:Y:S01]  /*1460*/  LDL R37, [R1+0x4] ;  /* 0x0000040001257983 */ /* 0x000ea20000100800 */
[----:B------:R-:W-:Y:S01]  /*1470*/  IMAD R245, R245, c[0x0][0x1c0], RZ ;  /* 0x00007000f5f57a24 */ /* 0x000fe200078e02ff */
[----:B------:R-:W-:Y:S01]  /*1480*/  IADD3 R4, P1, R206, R12, RZ ;  /* 0x0000000cce047210 */ /* 0x000fe20007f3e0ff */
[----:B------:R-:W-:Y:S01]  /*1490*/  IMAD.IADD R6, R10, 0x1, R2 ;  /* 0x000000010a067824 */ /* 0x000fe200078e0202 */
[----:B------:R-:W1:Y:S01]  /*14a0*/  S2R R35, SR_TID.X ;  /* 0x0000000000237919 */ /* 0x000e620000002100 */
[----:B------:R-:W-:Y:S01]  /*14b0*/  SHF.R.S32.HI R207, RZ, 0x1f, R206 ;  /* 0x0000001fffcf7819 */ /* 0x000fe200000114ce */
[----:B------:R-:W-:Y:S01]  /*14c0*/  IMAD.SHL.U32 R222, R245, 0x40, RZ ;  /* 0x00000040f5de7824 */ /* 0x000fe200078e00ff */
[----:B------:R-:W-:Y:S01]  /*14d0*/  BSSY B1, `(.L_x_1) ;  /* 0x0000614000017945 */ /* 0x000fe20003800000 */
[----:B------:R-:W3:Y:S01]  /*14e0*/  S2R R36, SR_TID.X ;  /* 0x0000000000247919 */ /* 0x000ee20000002100 */
[----:B------:R-:W-:Y:S02]  /*14f0*/  IMAD.MOV.U32 R33, RZ, RZ, 0x4 ;  /* 0x00000004ff217424 */ /* 0x000fe400078e00ff */
[----:B------:R-:W-:Y:S01]  /*1500*/  IMAD.X R5, R207, 0x1, R13, P1 ;  /* 0x00000001cf057824 */ /* 0x000fe200008e060d */
[----:B------:R-:W-:Y:S01]  /*1510*/  IADD3 R7, P3, P1, R8, R222, R29 ;  /* 0x000000de08077210 */ /* 0x000fe2000797e01d */
[----:B------:R-:W-:Y:S01]  /*1520*/  IMAD.WIDE R8, R6, R33, c[0x0][0x200] ;  /* 0x0000800006087625 */ /* 0x000fe200078e0221 */
[----:B------:R-:W-:-:S02]  /*1530*/  IADD3 R13, R10, R0, RZ ;  /* 0x000000000a0d7210 */ /* 0x000fc40007ffe0ff */
[----:B------:R-:W-:Y:S01]  /*1540*/  SHF.R.S32.HI R0, RZ, 0x1f, R222 ;  /* 0x0000001fff007819 */ /* 0x000fe200000114de */
[----:B------:R-:W-:Y:S01]  /*1550*/  IMAD R2, R16, c[0x0][0x370], RZ ;  /* 0x0000dc0010027a24 */ /* 0x000fe200078e02ff */
[----:B------:R-:W-:Y:S01]  /*1560*/  IADD3 R6, P4, R218, R10, RZ ;  /* 0x0000000ada067210 */ /* 0x000fe20007f9e0ff */
[----:B------:R-:W-:Y:S01]  /*1570*/  IMAD.MOV.U32 R214, RZ, RZ, R9 ;  /* 0x000000ffffd67224 */ /* 0x000fe200078e0009 */
[----:B------:R-:W-:Y:S01]  /*1580*/  SHF.R.S32.HI R29, RZ, 0x1f, R218 ;  /* 0x0000001fff1d7819 */ /* 0x000fe200000114da */
[C---:B------:R-:W-:Y:S01]  /*1590*/  IMAD R2, R10.reuse, c[0x0][0x374], R2 ;  /* 0x0000dd000a027a24 */ /* 0x040fe200078e0202 */
[----:B------:R-:W-:Y:S01]  /*15a0*/  IADD3.X R9, R11, R0, R31, P3, P1 ;  /* 0x000000000b097210 */ /* 0x000fe20001fe241f */
[----:B------:R-:W-:Y:S01]  /*15b0*/  IMAD.WIDE.U32 R4, R10, c[0x0][0x370], R4 ;  /* 0x0000dc000a047a25 */ /* 0x000fe200078e0004 */
[----:B------:R-:W-:-:S03]  /*15c0*/  IADD3.X R0, R29, R16, RZ, P4, !PT ;  /* 0x000000101d007210 */ /* 0x000fc600027fe4ff */
[----:B------:R-:W-:Y:S01]  /*15d0*/  IMAD.IADD R5, R5, 0x1, R2 ;  /* 0x0000000105057824 */ /* 0x000fe200078e0202 */
[----:B-1----:R-:W-:Y:S01]  /*15e0*/  SHF.R.S32.HI R35, RZ, 0x1f, R35 ;  /* 0x0000001fff237819 */ /* 0x002fe20000011423 */
[----:B------:R-:W-:Y:S01]  /*15f0*/  IMAD R0, R0, c[0x0][0x190], RZ ;  /* 0x0000640000007a24 */ /* 0x000fe200078e02ff */
[----:B------:R-:W-:Y:S01]  /*1600*/  IADD3 R2, -R194, R19, R233 ;  /* 0x00000013c2027210 */ /* 0x000fe20007ffe1e9 */
[----:B------:R-:W-:Y:S01]  /*1610*/  IMAD.MOV.U32 R215, RZ, RZ, R8 ;  /* 0x000000ffffd77224 */ /* 0x000fe200078e0008 */
[----:B---3--:R-:W-:Y:S01]  /*1620*/  LEA.HI R35, R35, R36, RZ, 0x5 ;  /* 0x0000002423237211 */ /* 0x008fe200078f28ff */
[----:B------:R-:W-:Y:S01]  /*1630*/  IMAD R12, R6, c[0x0][0x194], R0 ;  /* 0x00006500060c7a24 */ /* 0x000fe200078e0200 */
[----:B------:R-:W-:Y:S01]  /*1640*/  IADD3 R2, R2, -c[0x0][0x2e8], RZ ;  /* 0x8000ba0002027a10 */ /* 0x000fe20007ffe0ff */
[----:B------:R-:W-:Y:S01]  /*1650*/  IMAD R11, R32, c[0x0][0x378], RZ ;  /* 0x0000de00200b7a24 */ /* 0x000fe200078e02ff */
[----:B------:R-:W-:Y:S01]  /*1660*/  SHF.R.S32.HI R35, RZ, 0x5, R35 ;  /* 0x00000005ff237819 */ /* 0x000fe20000011423 */
[----:B------:R-:W-:Y:S01]  /*1670*/  IMAD.WIDE.U32 R4, R34, c[0x0][0x378], R4 ;  /* 0x0000de0022047a25 */ /* 0x000fe200078e0004 */
[----:B------:R-:W-:-:S02]  /*1680*/  IADD3 R8, P3, P1, R21, R7, R18 ;  /* 0x0000000715087210 */ /* 0x000fc4000797e012 */
[----:B------:R-:W-:Y:S01]  /*1690*/  SHF.R.S32.HI R10, RZ, 0x1f, R2 ;  /* 0x0000001fff0a7819 */ /* 0x000fe20000011402 */
[----:B------:R-:W-:Y:S01]  /*16a0*/  IMAD.WIDE.U32 R6, R6, c[0x0][0x190], R206 ;  /* 0x0000640006067a25 */ /* 0x000fe200078e00ce */
[----:B------:R-:W-:Y:S02]  /*16b0*/  IADD3.X R9, R17, R9, R15, P3, P1 ;  /* 0x0000000911097210 */ /* 0x000fe40001fe240f */
[----:B------:R-:W-:Y:S01]  /*16c0*/  LEA.HI R10, R10, R2, RZ, 0x6 ;  /* 0x000000020a0a7211 */ /* 0x000fe200078f30ff */
[----:B------:R-:W-:Y:S01]  /*16d0*/  IMAD R11, R34, c[0x0][0x37c], R11 ;  /* 0x0000df00220b7a24 */ /* 0x000fe200078e020b */
[----:B------:R-:W-:Y:S01]  /*16e0*/  IADD3 R6, P3, R26, R6, RZ ;  /* 0x000000061a067210 */ /* 0x000fe20007f7e0ff */
[----:B------:R-:W-:Y:S02]  /*16f0*/  IMAD R2, R32, c[0x0][0x1a8], RZ ;  /* 0x00006a0020027a24 */ /* 0x000fe400078e02ff */
[----:B------:R-:W-:Y:S01]  /*1700*/  IMAD.IADD R5, R5, 0x1, R11 ;  /* 0x0000000105057824 */ /* 0x000fe200078e020b */
[----:B------:R-:W-:Y:S01]  /*1710*/  IADD3.X R7, R23, R7, R12, P3, !PT ;  /* 0x0000000717077210 */ /* 0x000fe20001ffe40c */
[----:B------:R-:W-:-:S02]  /*1720*/  IMAD R2, R34, c[0x0][0x1ac], R2 ;  /* 0x00006b0022027a24 */ /* 0x000fc400078e0202 */
[----:B------:R-:W-:-:S04]  /*1730*/  IMAD.WIDE.U32 R4, R218, c[0x0][0x370], R4 ;  /* 0x0000dc00da047a25 */ /* 0x000fc800078e0004 */
[----:B------:R-:W-:Y:S01]  /*1740*/  IMAD.WIDE.U32 R6, R34, c[0x0][0x1a8], R6 ;  /* 0x00006a0022067a25 */ /* 0x000fe200078e0006 */
[----:B------:R-:W-:-:S03]  /*1750*/  LEA R184, P3, R4, c[0x0][0x330], 0x1 ;  /* 0x0000cc0004b87a11 */ /* 0x000fc600078608ff */
[----:B------:R-:W-:Y:S01]  /*1760*/  IMAD.IADD R2, R7, 0x1, R2 ;  /* 0x0000000107027824 */ /* 0x000fe200078e0202 */
[----:B------:R-:W-:-:S04]  /*1770*/  LEA R186, P4, R6, c[0x0][0x160], 0x1 ;  /* 0x0000580006ba7a11 */ /* 0x000fc800078808ff */
[----:B------:R-:W-:Y:S01]  /*1780*/  LEA.HI.X R187, R6, c[0x0][0x164], R2, 0x1, P4 ;  /* 0x0000590006bb7a11 */ /* 0x000fe200020f0c02 */
[----:B--2---:R-:W-:-:S05]  /*1790*/  IMAD R0, R35, R245, R37 ;  /* 0x000000f523007224 */ /* 0x004fca00078e0225 */
[----:B------:R-:W-:-:S04]  /*17a0*/  IADD3 R8, P1, R0, R8, RZ ;  /* 0x0000000800087210 */ /* 0x000fc80007f3e0ff */
[----:B------:R-:W-:Y:S01]  /*17b0*/  LEA.HI.X.SX32 R191, R0, R9, 0x1, P1 ;  /* 0x0000000900bf7211 */ /* 0x000fe200008f0eff */
[----:B------:R-:W-:Y:S01]  /*17c0*/  IMAD R0, R29, c[0x0][0x370], RZ ;  /* 0x0000dc001d007a24 */ /* 0x000fe200078e02ff */
[----:B------:R-:W-:Y:S01]  /*17d0*/  SHF.R.S32.HI R9, RZ, 0x6, R10 ;  /* 0x00000006ff097819 */ /* 0x000fe2000001140a */
[----:B------:R-:W-:Y:S01]  /*17e0*/  IMAD.WIDE R10, R13, R33, c[0x0][0x3c8] ;  /* 0x0000f2000d0a7625 */ /* 0x000fe200078e0221 */
[----:B------:R-:W-:Y:S02]  /*17f0*/  LEA R192, P1, R8, c[0x0][0x350], 0x2 ;  /* 0x0000d40008c07a11 */ /* 0x000fe400078210ff */
[----:B------:R-:W-:Y:S01]  /*1800*/  IMNMX R223, RZ, R9, !PT ;  /* 0x00000009ffdf7217 */ /* 0x000fe20007800200 */
[----:B------:R-:W-:Y:S01]  /*1810*/  IMAD R0, R218, c[0x0][0x374], R0 ;  /* 0x0000dd00da007a24 */ /* 0x000fe200078e0200 */
[----:B------:R-:W-:Y:S01]  /*1820*/  MOV R217, R10 ;  /* 0x0000000a00d97202 */ /* 0x000fe20000000f00 */
[----:B------:R-:W-:Y:S01]  /*1830*/  IMAD.MOV.U32 R216, RZ, RZ, R11 ;  /* 0x000000ffffd87224 */ /* 0x000fe200078e000b */
[----:B------:R-:W-:Y:S01]  /*1840*/  ISETP.GT.AND P5, PT, R182, R223, PT ;  /* 0x000000dfb600720c */ /* 0x000fe20003fa4270 */
[----:B------:R-:W-:Y:S01]  /*1850*/  IMAD.IADD R0, R5, 0x1, R0 ;  /* 0x0000000105007824 */ /* 0x000fe200078e0200 */
[----:B------:R-:W-:-:S02]  /*1860*/  LEA.HI.X R191, R8, c[0x0][0x354], R191, 0x2, P1 ;  /* 0x0000d50008bf7a11 */ /* 0x000fc400008f14bf */
[----:B------:R-:W-:Y:S02]  /*1870*/  IADD3 R182, R182, -0x1, RZ ;  /* 0xffffffffb6b67810 */ /* 0x000fe40007ffe0ff */
[----:B------:R-:W-:-:S07]  /*1880*/  LEA.HI.X R185, R4, c[0x0][0x334], R0, 0x1, P3 ;  /* 0x0000cd0004b97a11 */ /* 0x000fce00018f0c00 */
[----:B------:R-:W-:Y:S05]  /*1890*/  @P5 BRA `(.L_x_6) ;  /* 0x00000a2000005947 */ /* 0x000fea0003800000 */
        /* <DEDUP_REMOVED lines=15> */
.L_x_7:
        /* <DEDUP_REMOVED lines=15> */
.L_x_8:
[----:B------:R-:W-:Y:S01]  /*1a80*/  IMAD R11, R226, -0x80, R194 ;  /* 0xffffff80e20b7824 */ /* 0x000fe200078e02c2 */
[----:B------:R-:W-:Y:S01]  /*1a90*/  ISETP.GE.AND P4, PT, R206, c[0x0][0x220], PT ;  /* 0x00008800ce007a0c */ /* 0x000fe20003f86270 */
[----:B------:R-:W-:Y:S01]  /*1aa0*/  IMAD R0, R20, c[0x0][0x3a0], RZ ;  /* 0x0000e80014007a24 */ /* 0x000fe200078e02ff */
[----:B------:R-:W-:Y:S01]  /*1ab0*/  BSSY B0, `(.L_x_9) ;  /* 0x0000014000007945 */ /* 0x000fe20003800000 */
[----:B------:R-:W-:Y:S01]  /*1ac0*/  IMAD.WIDE.U32 R4, R233, c[0x0][0x3a0], R206 ;  /* 0x0000e800e9047a25 */ /* 0x000fe200078e00ce */
[----:B------:R-:W-:-:S03]  /*1ad0*/  ISETP.GE.OR P3, PT, R218, R11, P4 ;  /* 0x0000000bda00720c */ /* 0x000fc60002766670 */
[----:B------:R-:W-:Y:S01]  /*1ae0*/  IMAD R0, R233, c[0x0][0x3a4], R0 ;  /* 0x0000e900e9007a24 */ /* 0x000fe200078e0200 */
[----:B------:R-:W-:-:S04]  /*1af0*/  IADD3 R4, P0, R2, R4, RZ ;  /* 0x0000000402047210 */ /* 0x000fc80007f1e0ff */
[----:B------:R-:W-:Y:S01]  /*1b00*/  IADD3.X R5, R6, R5, R0, P0, !PT ;  /* 0x0000000506057210 */ /* 0x000fe200007fe400 */
[----:B------:R-:W-:-:S04]  /*1b10*/  IMAD R0, R32, c[0x0][0x3b8], RZ ;  /* 0x0000ee0020007a24 */ /* 0x000fc800078e02ff */
[C---:B------:R-:W-:Y:S02]  /*1b20*/  IMAD R0, R34.reuse, c[0x0][0x3bc], R0 ;  /* 0x0000ef0022007a24 */ /* 0x040fe400078e0200 */
[----:B------:R-:W-:-:S05]  /*1b30*/  IMAD.WIDE.U32 R4, R34, c[0x0][0x3b8], R4 ;  /* 0x0000ee0022047a25 */ /* 0x000fca00078e0004 */
[----:B------:R-:W-:Y:S01]  /*1b40*/  IADD3 R10, R5, R0, RZ ;  /* 0x00000000050a7210 */ /* 0x000fe20007ffe0ff */
[----:B------:R-:W-:Y:S05]  /*1b50*/  @P3 BRA `(.L_x_10) ;  /* 0x0000009000003947 */ /* 0x000fea0003800000 */
[----:B------:R-:W-:Y:S01]  /*1b60*/  MOV R6, R4 ;  /* 0x0000000400067202 */ /* 0x000fe20000000f00 */
[----:B------:R-:W-:Y:S01]  /*1b70*/  IMAD R0, R29, c[0x0][0x3a0], RZ ;  /* 0x0000e8001d007a24 */ /* 0x000fe200078e02ff */
[----:B------:R-:W-:-:S03]  /*1b80*/  MOV R7, R10 ;  /* 0x0000000a00077202 */ /* 0x000fc60000000f00 */
[C---:B------:R-:W-:Y:S02]  /*1b90*/  IMAD R0, R218.reuse, c[0x0][0x3a4], R0 ;  /* 0x0000e900da007a24 */ /* 0x040fe400078e0200 */
[----:B------:R-:W-:-:S05]  /*1ba0*/  IMAD.WIDE.U32 R6, R218, c[0x0][0x3a0], R6 ;  /* 0x0000e800da067a25 */ /* 0x000fca00078e0006 */
[----:B------:R-:W-:Y:S02]  /*1bb0*/  IADD3 R0, R7, R0, RZ ;  /* 0x0000000007007210 */ /* 0x000fe40007ffe0ff */
[----:B------:R-:W-:-:S04]  /*1bc0*/  LEA R8, P0, R6, c[0x0][0x340], 0x1 ;  /* 0x0000d00006087a11 */ /* 0x000fc800078008ff */
[----:B------:R-:W-:-:S05]  /*1bd0*/  LEA.HI.X R9, R6, c[0x0][0x344], R0, 0x1, P0 ;  /* 0x0000d10006097a11 */ /* 0x000fca00000f0c00 */
[----:B------:R1:W-:Y:S04]  /*1be0*/  STG.E.128 [R8.64], RZ ;  /* 0x000000ff08007986 */ /* 0x0003e8000c101d06 */
.L_x_10:
[----:B------:R-:W-:Y:S05]  /*1bf0*/  BSYNC B0 ;  /* 0x0000000000007941 */ /* 0x000fea0003800000 */
.L_x_9:
[----:B------:R-:W-:Y:S01]  /*1c00*/  IADD3 R0, R218, 0x20, RZ ;  /* 0x00000020da007810 */ /* 0x000fe20007ffe0ff */
[----:B------:R-:W-:Y:S03]  /*1c10*/  BSSY B0, `(.L_x_11) ;  /* 0x000000e000007945 */ /* 0x000fe60003800000 */
[----:B------:R-:W-:-:S13]  /*1c20*/  ISETP.GE.OR P2, PT, R0, R11, P4 ;  /* 0x0000000b0000720c */ /* 0x000fda0002746670 */
[----:B------:R-:W-:Y:S05]  /*1c30*/  @P2 BRA `(.L_x_12) ;  /* 0x000000b000002947 */ /* 0x000fea0003800000 */
[----:B------:R-:W-:Y:S01]  /*1c40*/  IADD3 R0, P0, R218, 0x20, RZ ;  /* 0x00000020da007810 */ /* 0x000fe20007f1e0ff */
[----:B------:R-:W-:Y:S01]  /*1c50*/  IMAD.MOV.U32 R6, RZ, RZ, R4 ;  /* 0x000000ffff067224 */ /* 0x000fe200078e0004 */
[----:B------:R-:W-:-:S03]  /*1c60*/  MOV R7, R10 ;  /* 0x0000000a00077202 */ /* 0x000fc60000000f00 */
[----:B------:R-:W-:Y:S02]  /*1c70*/  IMAD.X R2, RZ, RZ, R29, P0 ;  /* 0x000000ffff027224 */ /* 0x000fe400000e061d */
[----:B------:R-:W-:-:S04]  /*1c80*/  IMAD.WIDE.U32 R6, R0, c[0x0][0x3a0], R6 ;  /* 0x0000e80000067a25 */ /* 0x000fc800078e0006 */
[----:B------:R-:W-:Y:S01]  /*1c90*/  IMAD R2, R2, c[0x0][0x3a0], RZ ;  /* 0x0000e80002027a24 */ /* 0x000fe200078e02ff */
[----:B-1----:R-:W-:-:S03]  /*1ca0*/  LEA R8, P0, R6, c[0x0][0x340], 0x1 ;  /* 0x0000d00006087a11 */ /* 0x002fc600078008ff */
[----:B------:R-:W-:-:S05]  /*1cb0*/  IMAD R0, R0, c[0x0][0x3a4], R2 ;  /* 0x0000e90000007a24 */ /* 0x000fca00078e0202 */
[----:B------:R-:W-:-:S04]  /*1cc0*/  IADD3 R0, R7, R0, RZ ;  /* 0x0000000007007210 */ /* 0x000fc80007ffe0ff */
[----:B------:R-:W-:-:S05]  /*1cd0*/  LEA.HI.X R9, R6, c[0x0][0x344], R0, 0x1, P0 ;  /* 0x0000d10006097a11 */ /* 0x000fca00000f0c00 */
[----:B------:R1:W-:Y:S02]  /*1ce0*/  STG.E.128 [R8.64], RZ ;  /* 0x000000ff08007986 */ /* 0x0003e4000c101d06 */
.L_x_12:
[----:B------:R-:W-:Y:S05]  /*1cf0*/  BSYNC B0 ;  /* 0x0000000000007941 */ /* 0x000fea0003800000 */
.L_x_11:
        /* <DEDUP_REMOVED lines=15> */
.L_x_14:
[----:B------:R-:W-:Y:S05]  /*1df0*/  BSYNC B0 ;  /* 0x0000000000007941 */ /* 0x000fea0003800000 */
.L_x_13:
[----:B------:R-:W-:Y:S01]  /*1e00*/  IADD3 R0, R218, 0x60, RZ ;  /* 0x00000060da007810 */ /* 0x000fe20007ffe0ff */
[----:B------:R-:W-:Y:S03]  /*1e10*/  BSSY B0, `(.L_x_15) ;  /* 0x000000d000007945 */ /* 0x000fe60003800000 */
[----:B------:R-:W-:-:S13]  /*1e20*/  ISETP.GE.OR P0, PT, R0, R11, P4 ;  /* 0x0000000b0000720c */ /* 0x000fda0002706670 */
[----:B------:R-:W-:Y:S05]  /*1e30*/  @P0 BRA `(.L_x_16) ;  /* 0x000000a000000947 */ /* 0x000fea0003800000 */
[----:B------:R-:W-:Y:S02]  /*1e40*/  IADD3 R0, P4, R218, 0x60, RZ ;  /* 0x00000060da007810 */ /* 0x000fe40007f9e0ff */
[----:B------:R-:W-:Y:S02]  /*1e50*/  MOV R5, R10 ;  /* 0x0000000a00057202 */ /* 0x000fe40000000f00 */
[----:B------:R-:W-:-:S03]  /*1e60*/  IADD3.X R2, RZ, R29, RZ, P4, !PT ;  /* 0x0000001dff027210 */ /* 0x000fc600027fe4ff */
[----:B------:R-:W-:-:S04]  /*1e70*/  IMAD.WIDE.U32 R6, R0, c[0x0][0x3a0], R4 ;  /* 0x0000e80000067a25 */ /* 0x000fc800078e0004 */
[----:B------:R-:W-:Y:S01]  /*1e80*/  IMAD R2, R2, c[0x0][0x3a0], RZ ;  /* 0x0000e80002027a24 */ /* 0x000fe200078e02ff */
[----:B------:R-:W-:-:S03]  /*1e90*/  LEA R4, P4, R6, c[0x0][0x340], 0x1 ;  /* 0x0000d00006047a11 */ /* 0x000fc600078808ff */
[----:B------:R-:W-:-:S05]  /*1ea0*/  IMAD R0, R0, c[0x0][0x3a4], R2 ;  /* 0x0000e90000007a24 */ /* 0x000fca00078e0202 */
[----:B------:R-:W-:-:S04]  /*1eb0*/  IADD3 R0, R7, R0, RZ ;  /* 0x0000000007007210 */ /* 0x000fc80007ffe0ff */
[----:B------:R-:W-:-:S05]  /*1ec0*/  LEA.HI.X R5, R6, c[0x0][0x344], R0, 0x1, P4 ;  /* 0x0000d10006057a11 */ /* 0x000fca00020f0c00 */
[----:B------:R2:W-:Y:S02]  /*1ed0*/  STG.E.128 [R4.64], RZ ;  /* 0x000000ff04007986 */ /* 0x0005e4000c101d06 */
.L_x_16:
[----:B------:R-:W-:Y:S05]  /*1ee0*/  BSYNC B0 ;  /* 0x0000000000007941 */ /* 0x000fea0003800000 */
.L_x_15:
[C---:B--2---:R-:W-:Y:S01]  /*1ef0*/  IMAD.WIDE.U32 R4, R233.reuse, c[0x0][0x3a8], R206 ;  /* 0x0000ea00e9047a25 */ /* 0x044fe200078e00ce */
[----:B------:R-:W-:Y:S03]  /*1f00*/  BSSY B0, `(.L_x_17) ;  /* 0x0000013000007945 */ /* 0x000fe60003800000 */
[----:B------:R-:W-:Y:S01]  /*1f10*/  IMAD R0, R20, c[0x0][0x3a8], RZ ;  /* 0x0000ea0014007a24 */ /* 0x000fe200078e02ff */
[----:B------:R-:W-:Y:S01]  /*1f20*/  IADD3 R4, P4, R12, R4, RZ ;  /* 0x000000040c047210 */ /* 0x000fe20007f9e0ff */
[----:B------:R-:W-:Y:S02]  /*1f30*/  IMAD R2, R32, c[0x0][0x3c0], RZ ;  /* 0x0000f00020027a24 */ /* 0x000fe400078e02ff */
[----:B------:R-:W-:-:S05]  /*1f40*/  IMAD R0, R233, c[0x0][0x3ac], R0 ;  /* 0x0000eb00e9007a24 */ /* 0x000fca00078e0200 */
[----:B------:R-:W-:Y:S01]  /*1f50*/  IADD3.X R5, R13, R5, R0, P4, !PT ;  /* 0x000000050d057210 */ /* 0x000fe200027fe400 */
[----:B------:R-:W-:-:S04]  /*1f60*/  IMAD R0, R34, c[0x0][0x3c4], R2 ;  /* 0x0000f10022007a24 */ /* 0x000fc800078e0202 */
        /* <DEDUP_REMOVED lines=9> */
[----:B-1----:R-:W-:-:S04]  /*2000*/  LEA R8, P3, R6, c[0x0][0x348], 0x1 ;  /* 0x0000d20006087a11 */ /* 0x002fc800078608ff */
[----:B------:R-:W-:-:S05]  /*2010*/  LEA.HI.X R9, R6, c[0x0][0x34c], R0, 0x1, P3 ;  /* 0x0000d30006097a11 */ /* 0x000fca00018f0c00 */
[----:B------:R1:W-:Y:S04]  /*2020*/  STG.E.128 [R8.64], RZ ;  /* 0x000000ff08007986 */ /* 0x0003e8000c101d06 */
.L_x_18:
[----:B------:R-:W-:Y:S05]  /*2030*/  BSYNC B0 ;  /* 0x0000000000007941 */ /* 0x000fea0003800000 */
.L_x_17:
[----:B------:R-:W-:Y:S01]  /*2040*/  BSSY B0, `(.L_x_19) ;  /* 0x000000d000007945 */ /* 0x000fe20003800000 */
        /* <DEDUP_REMOVED lines=12> */
.L_x_20:
[----:B------:R-:W-:Y:S05]  /*2110*/  BSYNC B0 ;  /* 0x0000000000007941 */ /* 0x000fea0003800000 */
.L_x_19:
        /* <DEDUP_REMOVED lines=13> */
.L_x_22:
[----:B------:R-:W-:Y:S05]  /*21f0*/  BSYNC B0 ;  /* 0x0000000000007941 */ /* 0x000fea0003800000 */
.L_x_21:
        /* <DEDUP_REMOVED lines=10> */
[----:B------:R2:W-:Y:S01]  /*22a0*/  STG.E.128 [R4.64], RZ ;  /* 0x000000ff04007986 */ /* 0x0005e2000c101d06 */
[----:B------:R-:W-:Y:S05]  /*22b0*/  BRA `(.L_x_23) ;  /* 0x0000535000007947 */ /* 0x000fea0003800000 */
.L_x_6:
[----:B------:R-:W-:Y:S01]  /*22c0*/  @P2 BAR.SYNC.DEFER_BLOCKING 0x0 ;  /* 0x0000000000002b1d */ /* 0x000fe20000010000 */
[----:B------:R-:W-:Y:S01]  /*22d0*/  IMAD R11, R226, -0x80, R194 ;  /* 0xffffff80e20b7824 */ /* 0x000fe200078e02c2 */
[----:B------:R-:W-:Y:S01]  /*22e0*/  LEA.HI R2, R182, R182, RZ, 0x1 ;  /* 0x000000b6b6027211 */ /* 0x000fe200078f08ff */
[----:B------:R-:W-:-:S03]  /*22f0*/  IMAD.WIDE.U32 R4, R233, c[0x0][0x1a0], R206 ;  /* 0x00006800e9047a25 */ /* 0x000fc600078e00ce */
[----:B------:R-:W-:Y:S01]  /*2300*/  ISETP.GE.AND P3, PT, R218, R11, PT ;  /* 0x0000000bda00720c */ /* 0x000fe20003f66270 */
[----:B------:R-:W-:Y:S01]  /*2310*/  IMAD R0, R20, c[0x0][0x1a0], RZ ;  /* 0x0000680014007a24 */ /* 0x000fe200078e02ff */
[----:B------:R-:W-:Y:S01]  /*2320*/  IADD3 R4, P0, R22, R4, RZ ;  /* 0x0000000416047210 */ /* 0x000fe20007f1e0ff */
[----:B------:R-:W-:Y:S01]  /*2330*/  BSSY B0, `(.L_x_24) ;  /* 0x000001c000007945 */ /* 0x000fe20003800000 */
[----:B------:R-:W-:Y:S01]  /*2340*/  LOP3.LUT R2, R2, 0xfffffffe, RZ, 0xc0, !PT ;  /* 0xfffffffe02027812 */ /* 0x000fe200078ec0ff */
[----:B------:R-:W-:Y:S01]  /*2350*/  IMAD R0, R233, c[0x0][0x1a4], R0 ;  /* 0x00006900e9007a24 */ /* 0x000fe200078e0200 */
[----:B------:R-:W-:Y:S02]  /*2360*/  P2R R12, PR, RZ, 0x8 ;  /* 0x00000008ff0c7803 */ /* 0x000fe40000000000 */
[----:B------:R-:W-:Y:S02]  /*2370*/  IADD3 R2, R182, -R2, RZ ;  /* 0x80000002b6027210 */ /* 0x000fe40007ffe0ff */
[----:B------:R-:W-:Y:S01]  /*2380*/  IADD3.X R5, R24, R5, R0, P0, !PT ;  /* 0x0000000518057210 */ /* 0x000fe200007fe400 */
[----:B------:R-:W-:Y:S01]  /*2390*/  IMAD R0, R25, c[0x0][0x1b8], RZ ;  /* 0x00006e0019007a24 */ /* 0x000fe200078e02ff */
[----:B------:R-:W-:-:S03]  /*23a0*/  ISETP.NE.AND P1, PT, R2, 0x1, PT ;  /* 0x000000010200780c */ /* 0x000fc60003f25270 */
[C---:B------:R-:W-:Y:S02]  /*23b0*/  IMAD R0, R14.reuse, c[0x0][0x1bc], R0 ;  /* 0x00006f000e007a24 */ /* 0x040fe400078e0200 */
[----:B------:R-:W-:Y:S01]  /*23c0*/  IMAD.WIDE.U32 R4, R14, c[0x0][0x1b8], R4 ;  /* 0x00006e000e047a25 */ /* 0x000fe200078e0004 */
[----:B------:R1:W-:Y:S04]  /*23d0*/  @P3 STS.128 [R193+0xa000], RZ ;  /* 0x00a000ffc1003388 */ /* 0x0003e80000000c00 */
[----:B------:R-:W-:Y:S01]  /*23e0*/  IADD3 R10, R5, R0, RZ ;  /* 0x00000000050a7210 */ /* 0x000fe20007ffe0ff */
[----:B------:R-:W-:Y:S05]  /*23f0*/  @P3 BRA `(.L_x_25) ;  /* 0x000000f000003947 */ /* 0x000fea0003800000 */
[----:B------:R-:W-:-:S13]  /*2400*/  ISETP.GE.AND P0, PT, R206, c[0x0][0x220], PT ;  /* 0x00008800ce007a0c */ /* 0x000fda0003f06270 */
[----:B------:R2:W-:Y:S01]  /*2410*/  @P0 STS.128 [R193+0xa000], RZ ;  /* 0x00a000ffc1000388 */ /* 0x0005e20000000c00 */
        /* <DEDUP_REMOVED lines=9> */
[----:B------:R-:W-:Y:S01]  /*24b0*/  @!PT LDS RZ, [RZ] ;  /* 0x00000000fffff984 */ /* 0x000fe20000000800 */
[----:B------:R-:W-:Y:S01]  /*24c0*/  @!PT LDS RZ, [RZ] ;  /* 0x00000000fffff984 */ /* 0x000fe20000000800 */
[----:B------:R-:W-:Y:S01]  /*24d0*/  @!PT LDS RZ, [RZ] ;  /* 0x00000000fffff984 */ /* 0x000fe20000000800 */
[----:B------:R3:W-:Y:S04]  /*24e0*/  LDGSTS.E.BYPASS.LTC128B.128 [R193+0xa000], [R8.64] ;  /* 0x0a00000008c17fae */ /* 0x0007e8000b901d46 */
.L_x_25:
[----:B------:R-:W-:Y:S05]  /*24f0*/  BSYNC B0 ;  /* 0x0000000000007941 */ /* 0x000fea0003800000 */
.L_x_24:
[----:B------:R-:W-:Y:S01]  /*2500*/  IADD3 R13, R218, 0x20, RZ ;  /* 0x00000020da0d7810 */ /* 0x000fe20007ffe0ff */
[----:B------:R-:W-:Y:S03]  /*2510*/  BSSY B0, `(.L_x_26) ;  /* 0x0000015000007945 */ /* 0x000fe60003800000 */
[----:B------:R-:W-:-:S13]  /*2520*/  ISETP.GE.AND P6, PT, R13, R11, PT ;  /* 0x0000000b0d00720c */ /* 0x000fda0003fc6270 */
[----:B------:R4:W-:Y:S01]  /*2530*/  @P6 STS.128 [R193+0xb000], RZ ;  /* 0x00b000ffc1006388 */ /* 0x0009e20000000c00 */
[----:B------:R-:W-:Y:S05]  /*2540*/  @P6 BRA `(.L_x_27) ;  /* 0x0000011000006947 */ /* 0x000fea0003800000 */
[----:B------:R-:W-:-:S13]  /*2550*/  ISETP.GE.AND P0, PT, R206, c[0x0][0x220], PT ;  /* 0x00008800ce007a0c */ /* 0x000fda0003f06270 */
[----:B------:R1:W-:Y:S01]  /*2560*/  @P0 STS.128 [R193+0xb000], RZ ;  /* 0x00b000ffc1000388 */ /* 0x0003e20000000c00 */
[----:B------:R-:W-:Y:S05]  /*2570*/  @P0 BRA `(.L_x_27) ;  /* 0x000000e000000947 */ /* 0x000fea0003800000 */
[----:B------:R-:W-:Y:S01]  /*2580*/  IADD3 R0, P0, R218, 0x20, RZ ;  /* 0x00000020da007810 */ /* 0x000fe20007f1e0ff */
[----:B------:R-:W-:Y:S01]  /*2590*/  IMAD.MOV.U32 R6, RZ, RZ, R4 ;  /* 0x000000ffff067224 */ /* 0x000fe200078e0004 */
[----:B------:R-:W-:-:S03]  /*25a0*/  MOV R7, R10 ;  /* 0x0000000a00077202 */ /* 0x000fc60000000f00 */
[----:B------:R-:W-:Y:S02]  /*25b0*/  IMAD.X R2, RZ, RZ, R29, P0 ;  /* 0x000000ffff027224 */ /* 0x000fe400000e061d */
[----:B------:R-:W-:-:S04]  /*25c0*/  IMAD.WIDE.U32 R6, R0, c[0x0][0x1a0], R6 ;  /* 0x0000680000067a25 */ /* 0x000fc800078e0006 */
[----:B------:R-:W-:Y:S01]  /*25d0*/  IMAD R2, R2, c[0x0][0x1a0], RZ ;  /* 0x0000680002027a24 */ /* 0x000fe200078e02ff */
[----:B---3--:R-:W-:-:S03]  /*25e0*/  LEA R8, P0, R6, c[0x0][0x170], 0x1 ;  /* 0x00005c0006087a11 */ /* 0x008fc600078008ff */
[----:B------:R-:W-:-:S05]  /*25f0*/  IMAD R0, R0, c[0x0][0x1a4], R2 ;  /* 0x0000690000007a24 */ /* 0x000fca00078e0202 */
[----:B------:R-:W-:-:S04]  /*2600*/  IADD3 R0, R7, R0, RZ ;  /* 0x0000000007007210 */ /* 0x000fc80007ffe0ff */
[----:B------:R-:W-:-:S05]  /*2610*/  LEA.HI.X R9, R6, c[0x0][0x174], R0, 0x1, P0 ;  /* 0x00005d0006097a11 */ /* 0x000fca00000f0c00 */
[----:B------:R-:W-:Y:S01]  /*2620*/  @!PT LDS RZ, [RZ] ;  /* 0x00000000fffff984 */ /* 0x000fe20000000800 */
[----:B------:R-:W-:Y:S01]  /*2630*/  @!PT LDS RZ, [RZ] ;  /* 0x00000000fffff984 */ /* 0x000fe20000000800 */
[----:B------:R-:W-:Y:S01]  /*2640*/  @!PT LDS RZ, [RZ] ;  /* 0x00000000fffff984 */ /* 0x000fe20000000800 */
[----:B------:R3:W-:Y:S02]  /*2650*/  LDGSTS.E.BYPASS.LTC128B.128 [R193+0xb000], [R8.64] ;  /* 0x0b00000008c17fae */ /* 0x0007e4000b901d46 */
.L_x_27:
[----:B------:R-:W-:Y:S05]  /*2660*/  BSYNC B0 ;  /* 0x0000000000007941 */ /* 0x000fea0003800000 */
.L_x_26:
        /* <DEDUP_REMOVED lines=22> */
.L_x_29:
[----:B------:R-:W-:Y:S05]  /*27d0*/  BSYNC B0 ;  /* 0x0000000000007941 */ /* 0x000fea0003800000 */
.L_x_28:
        /* <DEDUP_REMOVED lines=17> */
[----:B------:R-:W-:Y:S01]  /*28f0*/  @!PT LDS RZ, [RZ] ;  /* 0x00000000fffff984 */ /* 0x000fe20000000800 */
[----:B------:R-:W-:Y:S01]  /*2900*/  @!PT LDS RZ, [RZ] ;  /* 0x00000000fffff984 */ /* 0x000fe20000000800 */
[----:B------:R-:W-:Y:S01]  /*2910*/  @!PT LDS RZ, [RZ] ;  /* 0x00000000fffff984 */ /* 0x000fe20000000800 */
[----:B------:R1:W-:Y:S02]  /*2920*/  LDGSTS.E.BYPASS.LTC128B.128 [R193+0xd000], [R4.64] ;  /* 0x0d00000004c17fae */ /* 0x0003e4000b901d46 */
.L_x_31:
[----:B------:R-:W-:Y:S05]  /*2930*/  BSYNC B0 ;  /* 0x0000000000007941 */ /* 0x000fea0003800000 */
.L_x_30:
[----:B------:R-:W-:Y:S01]  /*2940*/  IMAD R0, R182, -0x40, R19 ;  /* 0xffffffc0b6007824 */ /* 0x000fe200078e0213 */
[----:B------:R-:W0:Y:S01]  /*2950*/  LDGDEPBAR ;  /* 0x00000000000079af */ /* 0x000e220000000000 */
[----:B------:R-:W-:Y:S03]  /*2960*/  BSSY B0, `(.L_x_32) ;  /* 0x000000b000007945 */ /* 0x000fe60003800000 */
[----:B------:R-:W-:-:S13]  /*2970*/  ISETP.GE.AND P3, PT, R218, R0, PT ;  /* 0x00000000da00720c */ /* 0x000fda0003f66270 */
[----:B------:R1:W-:Y:S01]  /*2980*/  @P3 STS.128 [R193+0x4000], RZ ;  /* 0x004000ffc1003388 */ /* 0x0003e20000000c00 */
[----:B------:R-:W-:Y:S05]  /*2990*/  @P3 BRA `(.L_x_33) ;  /* 0x0000007000003947 */ /* 0x000fea0003800000 */
[----:B------:R-:W-:-:S13]  /*29a0*/  ISETP.GE.AND P0, PT, R206, c[0x0][0x220], PT ;  /* 0x00008800ce007a0c */ /* 0x000fda0003f06270 */
[----:B------:R1:W-:Y:S01]  /*29b0*/  @P0 STS.128 [R193+0x4000], RZ ;  /* 0x004000ffc1000388 */ /* 0x0003e20000000c00 */
[----:B------:R-:W-:Y:S05]  /*29c0*/  @P0 BRA `(.L_x_33) ;  /* 0x0000004000000947 */ /* 0x000fea0003800000 */
[----:B------:R-:W-:Y:S01]  /*29d0*/  @!PT LDS RZ, [RZ] ;  /* 0x00000000fffff984 */ /* 0x000fe20000000800 */
[----:B------:R-:W-:Y:S01]  /*29e0*/  @!PT LDS RZ, [RZ] ;  /* 0x00000000fffff984 */ /* 0x000fe20000000800 */
[----:B------:R-:W-:Y:S01]  /*29f0*/  @!PT LDS RZ, [RZ] ;  /* 0x00000000fffff984 */ /* 0x000fe20000000800 */
[----:B------:R1:W-:Y:S02]  /*2a00*/  LDGSTS.E.BYPASS.LTC128B.128 [R193+0x4000], [R184.64] ;  /* 0x04000000b8c17fae */ /* 0x0003e4000b901d46 */
.L_x_33:
[----:B------:R-:W-:Y:S05]  /*2a10*/  BSYNC B0 ;  /* 0x0000000000007941 */ /* 0x000fea0003800000 */
.L_x_32:
[----:B------:R-:W-:Y:S01]  /*2a20*/  ISETP.GE.AND P2, PT, R13, R0, PT ;  /* 0x000000000d00720c */ /* 0x000fe20003f46270 */
[----:B------:R-:W-:-:S12]  /*2a30*/  BSSY B0, `(.L_x_34) ;  /* 0x000000e000007945 */ /* 0x000fd80003800000 */
[----:B------:R1:W-:Y:S01]  /*2a40*/  @P2 STS.128 [R193+0x5000], RZ ;  /* 0x005000ffc1002388 */ /* 0x0003e20000000c00 */
[----:B------:R-:W-:Y:S05]  /*2a50*/  @P2 BRA `(.L_x_35) ;  /* 0x000000b000002947 */ /* 0x000fea0003800000 */
[----:B------:R-:W-:-:S13]  /*2a60*/  ISETP.GE.AND P0, PT, R206, c[0x0][0x220], PT ;  /* 0x00008800ce007a0c */ /* 0x000fda0003f06270 */
[----:B------:R1:W-:Y:S01]  /*2a70*/  @P0 STS.128 [R193+0x5000], RZ ;  /* 0x005000ffc1000388 */ /* 0x0003e20000000c00 */
[----:B------:R-:W-:Y:S05]  /*2a80*/  @P0 BRA `(.L_x_35) ;  /* 0x0000008000000947 */ /* 0x000fea0003800000 */
[----:B------:R-:W-:Y:S02]  /*2a90*/  IMAD.MOV.U32 R2, RZ, RZ, c[0x0][0x370] ;  /* 0x0000dc00ff027624 */ /* 0x000fe400078e00ff */
[----:B-1----:R-:W-:-:S03]  /*2aa0*/  IMAD.MOV.U32 R5, RZ, RZ, c[0x0][0x374] ;  /* 0x0000dd00ff057624 */ /* 0x002fc600078e00ff */
[----:B------:R-:W-:-:S04]  /*2ab0*/  LEA R4, P0, R2, R184, 0x6 ;  /* 0x000000b802047211 */ /* 0x000fc800078030ff */
[----:B------:R-:W-:-:S05]  /*2ac0*/  LEA.HI.X R5, R2, R185, R5, 0x6, P0 ;  /* 0x000000b902057211 */ /* 0x000fca00000f3405 */
[----:B------:R-:W-:Y:S01]  /*2ad0*/  @!PT LDS RZ, [RZ] ;  /* 0x00000000fffff984 */ /* 0x000fe20000000800 */
[----:B------:R-:W-:Y:S01]  /*2ae0*/  @!PT LDS RZ, [RZ] ;  /* 0x00000000fffff984 */ /* 0x000fe20000000800 */
[----:B------:R-:W-:Y:S01]  /*2af0*/  @!PT LDS RZ, [RZ] ;  /* 0x00000000fffff984 */ /* 0x000fe20000000800 */
[----:B------:R1:W-:Y:S04]  /*2b00*/  LDGSTS.E.BYPASS.LTC128B.128 [R193+0x5000], [R4.64] ;  /* 0x0500000004c17fae */ /* 0x0003e8000b901d46 */
.L_x_35:
[----:B------:R-:W-:Y:S05]  /*2b10*/  BSYNC B0 ;  /* 0x0000000000007941 */ /* 0x000fea0003800000 */
.L_x_34:
[----:B------:R-:W-:Y:S01]  /*2b20*/  IADD3 R2, R252, 0x1000, RZ ;  /* 0x00001000fc027810 */ /* 0x000fe20007ffe0ff */
[----:B------:R-:W-:Y:S03]  /*2b30*/  BSSY B0, `(.L_x_36) ;  /* 0x0000012000007945 */ /* 0x000fe60003800000 */
[----:B------:R-:W-:-:S05]  /*2b40*/  SEL R2, R2, R252, !P1 ;  /* 0x000000fc02027207 */ /* 0x000fca0004800000 */
[----:B------:R-:W-:-:S05]  /*2b50*/  IMAD.SHL.U32 R181, R2, 0x2, RZ ;  /* 0x0000000202b57824 */ /* 0x000fca00078e00ff */
[----:B------:R1:W-:Y:S04]  /*2b60*/  @P3 STS [R181], RZ ;  /* 0x000000ffb5003388 */ /* 0x0003e80000000800 */
[----:B------:R1:W-:Y:S04]  /*2b70*/  @P3 STS [R181+0x4], RZ ;  /* 0x000004ffb5003388 */ /* 0x0003e80000000800 */
[----:B------:R1:W-:Y:S04]  /*2b80*/  @P3 STS [R181+0x8], RZ ;  /* 0x000008ffb5003388 */ /* 0x0003e80000000800 */
[----:B------:R1:W-:Y:S01]  /*2b90*/  @P3 STS [R181+0xc], RZ ;  /* 0x00000cffb5003388 */ /* 0x0003e20000000800 */
[----:B------:R-:W-:Y:S05]  /*2ba0*/  @P3 BRA `(.L_x_37) ;  /* 0x000000a000003947 */ /* 0x000fea0003800000 */
[----:B------:R-:W-:-:S13]  /*2bb0*/  ISETP.GE.AND P0, PT, R206, c[0x0][0x220], PT ;  /* 0x00008800ce007a0c */ /* 0x000fda0003f06270 */
[----:B------:R1:W-:Y:S04]  /*2bc0*/  @P0 STS [R181], RZ ;  /* 0x000000ffb5000388 */ /* 0x0003e80000000800 */
[----:B------:R1:W-:Y:S04]  /*2bd0*/  @P0 STS [R181+0x4], RZ ;  /* 0x000004ffb5000388 */ /* 0x0003e80000000800 */
[----:B------:R1:W-:Y:S04]  /*2be0*/  @P0 STS [R181+0x8], RZ ;  /* 0x000008ffb5000388 */ /* 0x0003e80000000800 */
[----:B------:R1:W-:Y:S01]  /*2bf0*/  @P0 STS [R181+0xc], RZ ;  /* 0x00000cffb5000388 */ /* 0x0003e20000000800 */
[----:B------:R-:W-:Y:S05]  /*2c00*/  @P0 BRA `(.L_x_37) ;  /* 0x0000004000000947 */ /* 0x000fea0003800000 */
[----:B------:R-:W-:Y:S01]  /*2c10*/  @!PT LDS RZ, [RZ] ;  /* 0x00000000fffff984 */ /* 0x000fe20000000800 */
[----:B------:R-:W-:Y:S01]  /*2c20*/  @!PT LDS RZ, [RZ] ;  /* 0x00000000fffff984 */ /* 0x000fe20000000800 */
[----:B------:R-:W-:Y:S01]  /*2c30*/  @!PT LDS RZ, [RZ] ;  /* 0x00000000fffff984 */ /* 0x000fe20000000800 */
[----:B------:R1:W-:Y:S02]  /*2c40*/  LDGSTS.E.BYPASS.LTC128B.128 [R181], [R186.64] ;  /* 0x00000000bab57fae */ /* 0x0003e4000b901d46 */
.L_x_37:
[----:B------:R-:W-:Y:S05]  /*2c50*/  BSYNC B0 ;  /* 0x0000000000007941 */ /* 0x000fea0003800000 */
.L_x_36:
[----:B------:R1:W-:Y:S01]  /*2c60*/  @P2 STS [R181+0x1000], RZ ;  /* 0x001000ffb5002388 */ /* 0x0003e20000000800 */
[----:B------:R-:W-:Y:S03]  /*2c70*/  BSSY B0, `(.L_x_38) ;  /* 0x0000013000007945 */ /* 0x000fe60003800000 */
[----:B------:R1:W-:Y:S04]  /*2c80*/  @P2 STS [R181+0x1004], RZ ;  /* 0x001004ffb5002388 */ /* 0x0003e80000000800 */
[----:B------:R1:W-:Y:S04]  /*2c90*/  @P2 STS [R181+0x1008], RZ ;  /* 0x001008ffb5002388 */ /* 0x0003e80000000800 */
[----:B------:R1:W-:Y:S01]  /*2ca0*/  @P2 STS [R181+0x100c], RZ ;  /* 0x00100cffb5002388 */ /* 0x0003e20000000800 */
[----:B------:R-:W-:Y:S05]  /*2cb0*/  @P2 BRA `(.L_x_39) ;  /* 0x000000e000002947 */ /* 0x000fea0003800000 */
[----:B------:R-:W-:-:S13]  /*2cc0*/  ISETP.GE.AND P0, PT, R206, c[0x0][0x220], PT ;  /* 0x00008800ce007a0c */ /* 0x000fda0003f06270 */
[----:B------:R1:W-:Y:S04]  /*2cd0*/  @P0 STS [R181+0x1000], RZ ;  /* 0x001000ffb5000388 */ /* 0x0003e80000000800 */
[----:B------:R1:W-:Y:S04]  /*2ce0*/  @P0 STS [R181+0x1004], RZ ;  /* 0x001004ffb5000388 */ /* 0x0003e80000000800 */
[----:B------:R1:W-:Y:S04]  /*2cf0*/  @P0 STS [R181+0x1008], RZ ;  /* 0x001008ffb5000388 */ /* 0x0003e80000000800 */
[----:B------:R1:W-:Y:S01]  /*2d00*/  @P0 STS [R181+0x100c], RZ ;  /* 0x00100cffb5000388 */ /* 0x0003e20000000800 */
        /* <DEDUP_REMOVED lines=9> */
.L_x_39:
[----:B------:R-:W-:Y:S05]  /*2da0*/  BSYNC B0 ;  /* 0x0000000000007941 */ /* 0x000fea0003800000 */
.L_x_38:
[C---:B------:R-:W-:Y:S01]  /*2db0*/  IADD3 R2, R240.reuse, 0x28, RZ ;  /* 0x00000028f0027810 */ /* 0x040fe20007ffe0ff */
[----:B-1----:R-:W-:Y:S01]  /*2dc0*/  IMAD.SHL.U32 R5, R240, 0x4, RZ ;  /* 0x00000004f0057824 */ /* 0x002fe200078e00ff */
[----:B------:R-:W-:Y:S01]  /*2dd0*/  SHF.R.S32.HI R10, RZ, 0x1f, R240 ;  /* 0x0000001fff0a7819 */ /* 0x000fe200000114f0 */
[----:B------:R-:W-:Y:S01]  /*2de0*/  IMAD.MOV.U32 R213, RZ, RZ, 0x7f800000 ;  /* 0x7f800000ffd57424 */ /* 0x000fe200078e00ff */
[----:B------:R-:W-:Y:S02]  /*2df0*/  ISETP.GE.AND P2, PT, R2, R0, PT ;  /* 0x000000000200720c */ /* 0x000fe40003f46270 */
[----:B------:R-:W-:Y:S01]  /*2e00*/  SHF.R.S32.HI R4, RZ, 0x1f, R2 ;  /* 0x0000001fff047819 */ /* 0x000fe20000011402 */
[----:B------:R-:W-:Y:S01]  /*2e10*/  IMAD.MOV.U32 R211, RZ, RZ, 0x7f800000 ;  /* 0x7f800000ffd37424 */ /* 0x000fe200078e00ff */
[----:B---3--:R-:W-:Y:S02]  /*2e20*/  SHF.L.U64.HI R8, R240, 0x2, R10 ;  /* 0x00000002f0087819 */ /* 0x008fe4000001020a */
[----:B------:R-:W-:-:S07]  /*2e30*/  ISETP.NE.AND P3, PT, R12, RZ, PT ;  /* 0x000000ff0c00720c */ /* 0x000fce0003f65270 */
[----:B------:R-:W-:-:S04]  /*2e40*/  @!P2 LEA R6, P0, R2, R215, 0x2 ;  /* 0x000000d70206a211 */ /* 0x000fc800078010ff */
[----:B------:R-:W-:Y:S02]  /*2e50*/  @!P2 LEA.HI.X R7, R2, R214, R4, 0x2, P0 ;  /* 0x000000d60207a211 */ /* 0x000fe400000f1404 */
[----:B------:R-:W-:Y:S02]  /*2e60*/  IADD3 R4, P0, R5, R215, RZ ;  /* 0x000000d705047210 */ /* 0x000fe40007f1e0ff */
[----:B------:R-:W-:Y:S01]  /*2e70*/  IADD3 R2, R240, 0x8, RZ ;  /* 0x00000008f0027810 */ /* 0x000fe20007ffe0ff */
[----:B------:R1:W5:Y:S02]  /*2e80*/  @!P2 LDG.E R211, [R6.64] ;  /* 0x0000000606d3a981 */ /* 0x000364000c1e1900 */
[----:B------:R-:W-:Y:S01]  /*2e90*/  IMAD.X R5, R8, 0x1, R214, P0 ;  /* 0x0000000108057824 */ /* 0x000fe200000e06d6 */
[----:B------:R-:W-:Y:S01]  /*2ea0*/  ISETP.GE.AND P0, PT, R240, R0, PT ;  /* 0x00000000f000720c */ /* 0x000fe20003f06270 */
[----:B------:R-:W-:-:S12]  /*2eb0*/  IMAD.MOV.U32 R212, RZ, RZ, 0x7f800000 ;  /* 0x7f800000ffd47424 */ /* 0x000fd800078e00ff */
[----:B------:R3:W5:Y:S01]  /*2ec0*/  @!P0 LDG.E R213, [R4.64] ;  /* 0x0000000604d58981 */ /* 0x000762000c1e1900 */
[----:B------:R-:W-:Y:S02]  /*2ed0*/  ISETP.GE.AND P0, PT, R2, R0, PT ;  /* 0x000000000200720c */ /* 0x000fe40003f06270 */
[----:B------:R-:W-:Y:S01]  /*2ee0*/  IADD3 R2, R240, 0x20, RZ ;  /* 0x00000020f0027810 */ /* 0x000fe20007ffe0ff */
[----:B------:R-:W-:-:S10]  /*2ef0*/  IMAD.MOV.U32 R210, RZ, RZ, 0x7f800000 ;  /* 0x7f800000ffd27424 */ /* 0x000fd400078e00ff */
[----:B------:R3:W5:Y:S01]  /*2f00*/  @!P0 LDG.E R212, [R4.64+0x20] ;  /* 0x0000200604d48981 */ /* 0x000762000c1e1900 */
[----:B------:R-:W-:Y:S01]  /*2f10*/  ISETP.GE.AND P0, PT, R2, R0, PT ;  /* 0x000000000200720c */ /* 0x000fe20003f06270 */
[----:B------:R-:W-:Y:S02]  /*2f20*/  IMAD R0, R20, c[0x0][0x198], RZ ;  /* 0x0000660014007a24 */ /* 0x000fe400078e02ff */
[----:B------:R1:W-:Y:S02]  /*2f30*/  @P3 STS.128 [R193+0x6000], RZ ;  /* 0x006000ffc1003388 */ /* 0x0003e40000000c00 */
[----:B------:R-:W-:-:S08]  /*2f40*/  IMAD R0, R233, c[0x0][0x19c], R0 ;  /* 0x00006700e9007a24 */ /* 0x000fd000078e0200 */
[----:B------:R3:W5:Y:S01]  /*2f50*/  @!P0 LDG.E R210, [R4.64+0x80] ;  /* 0x0000800604d28981 */ /* 0x000762000c1e1900 */
[----:B------:R-:W-:Y:S01]  /*2f60*/  BSSY B0, `(.L_x_40) ;  /* 0x0000018000007945 */ /* 0x000fe20003800000 */
[----:B---3--:R-:W-:-:S05]  /*2f70*/  IMAD.WIDE.U32 R4, R233, c[0x0][0x198], R206 ;  /* 0x00006600e9047a25 */ /* 0x008fca00078e00ce */
[----:B------:R-:W-:-:S04]  /*2f80*/  IADD3 R4, P0, R27, R4, RZ ;  /* 0x000000041b047210 */ /* 0x000fc80007f1e0ff */
[----:B------:R-:W-:Y:S01]  /*2f90*/  IADD3.X R5, R28, R5, R0, P0, !PT ;  /* 0x000000051c057210 */ /* 0x000fe200007fe400 */
[----:B------:R-:W-:-:S04]  /*2fa0*/  IMAD R0, R25, c[0x0][0x1b0], RZ ;  /* 0x00006c0019007a24 */ /* 0x000fc800078e02ff */
[C---:B------:R-:W-:Y:S02]  /*2fb0*/  IMAD R0, R14.reuse, c[0x0][0x1b4], R0 ;  /* 0x00006d000e007a24 */ /* 0x040fe400078e0200 */
[----:B------:R-:W-:-:S04]  /*2fc0*/  IMAD.WIDE.U32 R4, R14, c[0x0][0x1b0], R4 ;  /* 0x00006c000e047a25 */ /* 0x000fc800078e0004 */
[----:B------:R-:W-:Y:S01]  /*2fd0*/  IMAD.IADD R2, R5, 0x1, R0 ;  /* 0x0000000105027824 */ /* 0x000fe200078e0200 */
[----:B------:R-:W-:Y:S05]  /*2fe0*/  @P3 BRA `(.L_x_41) ;  /* 0x000000f000003947 */ /* 0x000fea0003800000 */
[----:B-1----:R-:W-:-:S13]  /*2ff0*/  ISETP.GE.AND P0, PT, R206, c[0x0][0x220], PT ;  /* 0x00008800ce007a0c */ /* 0x002fda0003f06270 */
        /* <DEDUP_REMOVED lines=14> */
.L_x_41:
[----:B-1----:R-:W-:Y:S05]  /*30e0*/  BSYNC B0 ;  /* 0x0000000000007941 */ /* 0x002fea0003800000 */
.L_x_40:
[----:B------:R1:W-:Y:S01]  /*30f0*/  @P6 STS.128 [R193+0x7000], RZ ;  /* 0x007000ffc1006388 */ /* 0x0003e20000000c00 */
[----:B------:R-:W-:Y:S01]  /*3100*/  BSSY B0, `(.L_x_42) ;  /* 0x0000013000007945 */ /* 0x000fe20003800000 */
[----:B------:R-:W-:Y:S05]  /*3110*/  @P6 BRA `(.L_x_43) ;  /* 0x0000011000006947 */ /* 0x000fea0003800000 */
[----:B------:R-:W-:-:S13]  /*3120*/  ISETP.GE.AND P0, PT, R206, c[0x0][0x220], PT ;  /* 0x00008800ce007a0c */ /* 0x000fda0003f06270 */
[----:B------:R1:W-:Y:S01]  /*3130*/  @P0 STS.128 [R193+0x7000], RZ ;  /* 0x007000ffc1000388 */ /* 0x0003e20000000c00 */
[----:B------:R-:W-:Y:S05]  /*3140*/  @P0 BRA `(.L_x_43) ;  /* 0x000000e000000947 */ /* 0x000fea0003800000 */
[----:B------:R-:W-:Y:S02]  /*3150*/  IADD3 R0, P0, R218, 0x20, RZ ;  /* 0x00000020da007810 */ /* 0x000fe40007f1e0ff */
[----:B------:R-:W-:-:S03]  /*3160*/  MOV R7, R2 ;  /* 0x0000000200077202 */ /* 0x000fc60000000f00 */
[----:B------:R-:W-:-:S04]  /*3170*/  IMAD.X R6, RZ, RZ, R29, P0 ;  /* 0x000000ffff067224 */ /* 0x000fc800000e061d */
[----:B---3--:R-:W-:Y:S02]  /*3180*/  IMAD R8, R6, c[0x0][0x198], RZ ;  /* 0x0000660006087a24 */ /* 0x008fe400078e02ff */
[----:B------:R-:W-:-:S04]  /*3190*/  IMAD.MOV.U32 R6, RZ, RZ, R4 ;  /* 0x000000ffff067224 */ /* 0x000fc800078e0004 */
[----:B------:R-:W-:-:S04]  /*31a0*/  IMAD.WIDE.U32 R6, R0, c[0x0][0x198], R6 ;  /* 0x0000660000067a25 */ /* 0x000fc800078e0006 */
[----:B------:R-:W-:Y:S01]  /*31b0*/  IMAD R0, R0, c[0x0][0x19c], R8 ;  /* 0x0000670000007a24 */ /* 0x000fe200078e0208 */
[----:B------:R-:W-:-:S04]  /*31c0*/  LEA R8, P0, R6, c[0x0][0x168], 0x1 ;  /* 0x00005a0006087a11 */ /* 0x000fc800078008ff */
[----:B------:R-:W-:-:S04]  /*31d0*/  IADD3 R0, R7, R0, RZ ;  /* 0x0000000007007210 */ /* 0x000fc80007ffe0ff */
[----:B------:R-:W-:-:S05]  /*31e0*/  LEA.HI.X R9, R6, c[0x0][0x16c], R0, 0x1, P0 ;  /* 0x00005b0006097a11 */ /* 0x000fca00000f0c00 */
[----:B------:R-:W-:Y:S01]  /*31f0*/  @!PT LDS RZ, [RZ] ;  /* 0x00000000fffff984 */ /* 0x000fe20000000800 */
[----:B------:R-:W-:Y:S01]  /*3200*/  @!PT LDS RZ, [RZ] ;  /* 0x00000000fffff984 */ /* 0x000fe20000000800 */
[----:B------:R-:W-:Y:S01]  /*3210*/  @!PT LDS RZ, [RZ] ;  /* 0x00000000fffff984 */ /* 0x000fe20000000800 */
[----:B------:R3:W-:Y:S02]  /*3220*/  LDGSTS.E.BYPASS.LTC128B.128 [R193+0x7000], [R8.64] ;  /* 0x0700000008c17fae */ /* 0x0007e4000b901d46 */
.L_x_43:
[----:B------:R-:W-:Y:S05]  /*3230*/  BSYNC B0 ;  /* 0x0000000000007941 */ /* 0x000fea0003800000 */
.L_x_42:
        /* <DEDUP_REMOVED lines=20> */
.L_x_45:
[----:B------:R-:W-:Y:S05]  /*3380*/  BSYNC B0 ;  /* 0x0000000000007941 */ /* 0x000fea0003800000 */
.L_x_44:
[----:B------:R1:W-:Y:S01]  /*3390*/  @P4 STS.128 [R193+0x9000], RZ ;  /* 0x009000ffc1004388 */ /* 0x0003e20000000c00 */
[----:B------:R-:W-:Y:S01]  /*33a0*/  BSSY B0, `(.L_x_46) ;  /* 0x0000012000007945 */ /* 0x000fe20003800000 */
[----:B------:R-:W-:Y:S05]  /*33b0*/  @P4 BRA `(.L_x_47) ;  /* 0x0000010000004947 */ /* 0x000fea0003800000 */
[----:B------:R-:W-:-:S13]  /*33c0*/  ISETP.GE.AND P0, PT, R206, c[0x0][0x220], PT ;  /* 0x00008800ce007a0c */ /* 0x000fda0003f06270 */
[----:B------:R1:W-:Y:S01]  /*33d0*/  @P0 STS.128 [R193+0x9000], RZ ;  /* 0x009000ffc1000388 */ /* 0x0003e20000000c00 */
[----:B------:R-:W-:Y:S05]  /*33e0*/  @P0 BRA `(.L_x_47) ;  /* 0x000000d000000947 */ /* 0x000fea0003800000 */
[----:B------:R-:W-:-:S04]  /*33f0*/  IADD3 R0, P0, R218, 0x60, RZ ;  /* 0x00000060da007810 */ /* 0x000fc80007f1e0ff */
[----:B------:R-:W-:-:S05]  /*3400*/  IADD3.X R5, RZ, R29, RZ, P0, !PT ;  /* 0x0000001dff057210 */ /* 0x000fca00007fe4ff */
[----:B------:R-:W-:Y:S01]  /*3410*/  IMAD R6, R5, c[0x0][0x198], RZ ;  /* 0x0000660005067a24 */ /* 0x000fe200078e02ff */
[----:B------:R-:W-:-:S05]  /*3420*/  MOV R5, R2 ;  /* 0x0000000200057202 */ /* 0x000fca0000000f00 */
[----:B---3--:R-:W-:-:S04]  /*3430*/  IMAD.WIDE.U32 R8, R0, c[0x0][0x198], R4 ;  /* 0x0000660000087a25 */ /* 0x008fc800078e0004 */
        /* <DEDUP_REMOVED lines=8> */
.L_x_47:
[----:B------:R-:W-:Y:S05]  /*34c0*/  BSYNC B0 ;  /* 0x0000000000007941 */ /* 0x000fea0003800000 */
.L_x_46:
[----:B------:R-:W0:Y:S01]  /*34d0*/  LDGDEPBAR ;  /* 0x00000000000079af */ /* 0x000e220000000000 */
[C---:B------:R-:W-:Y:S01]  /*34e0*/  IMAD.SHL.U32 R239, R245.reuse, 0x10, RZ ;  /* 0x00000010f5ef7824 */ /* 0x040fe200078e00ff */
[C---:B------:R-:W-:Y:S01]  /*34f0*/  SHF.L.U32 R248, R245.reuse, 0x5, RZ ;  /* 0x00000005f5f87819 */ /* 0x040fe200000006ff */
[----:B------:R-:W-:Y:S01]  /*3500*/  IMAD.SHL.U32 R224, R245, 0x8, RZ ;  /* 0x00000008f5e07824 */ /* 0x000fe200078e00ff */
[----:B------:R-:W1:Y:S01]  /*3510*/  S2R R2, SR_TID.X ;  /* 0x0000000000027919 */ /* 0x000e620000002100 */
[----:B------:R-:W-:Y:S01]  /*3520*/  IMAD.MOV.U32 R178, RZ, RZ, 0x20 ;  /* 0x00000020ffb27424 */ /* 0x000fe200078e00ff */
[----:B------:R-:W-:Y:S01]  /*3530*/  IADD3 R234, R239, 0x20, RZ ;  /* 0x00000020efea7810 */ /* 0x000fe20007ffe0ff */
[----:B------:R-:W-:Y:S01]  /*3540*/  IMAD.MOV.U32 R128, RZ, RZ, 0x40 ;  /* 0x00000040ff807424 */ /* 0x000fe200078e00ff */
[----:B------:R-:W-:Y:S01]  /*3550*/  CS2R R94, SRZ ;  /* 0x00000000005e7805 */ /* 0x000fe2000001ff00 */
[----:B------:R-:W-:Y:S01]  /*3560*/  IMAD.SHL.U32 R170, R180, 0x2, RZ ;  /* 0x00000002b4aa7824 */ /* 0x000fe200078e00ff */
[----:B------:R-:W-:Y:S01]  /*3570*/  CS2R R92, SRZ ;  /* 0x00000000005c7805 */ /* 0x000fe2000001ff00 */
[C---:B------:R-:W-:Y:S01]  /*3580*/  IMAD.IADD R232, R224.reuse, 0x1, R234 ;  /* 0x00000001e0e87824 */ /* 0x040fe200078e02ea */
[----:B------:R-:W-:Y:S01]  /*3590*/  CS2R R98, SRZ ;  /* 0x0000000000627805 */ /* 0x000fe2000001ff00 */
[C---:B------:R-:W-:Y:S01]  /*35a0*/  IMAD R249, R245.reuse, 0x18, RZ ;  /* 0x00000018f5f97824 */ /* 0x040fe200078e02ff */
[----:B------:R-:W-:Y:S01]  /*35b0*/  CS2R R96, SRZ ;  /* 0x0000000000607805 */ /* 0x000fe2000001ff00 */
[C---:B------:R-:W-:Y:S01]  /*35c0*/  IMAD.IADD R250, R224.reuse, 0x1, R232 ;  /* 0x00000001e0fa7824 */ /* 0x040fe200078e02e8 */
[----:B------:R-:W-:Y:S01]  /*35d0*/  CS2R R90, SRZ ;  /* 0x00000000005a7805 */ /* 0x000fe2000001ff00 */
[C---:B------:R-:W-:Y:S01]  /*35e0*/  IMAD R247, R245.reuse, 0x28, RZ ;  /* 0x00000028f5f77824 */ /* 0x040fe200078e02ff */
[----:B------:R-:W-:Y:S01]  /*35f0*/  CS2R R88, SRZ ;  /* 0x0000000000587805 */ /* 0x000fe2000001ff00 */
[C---:B------:R-:W-:Y:S01]  /*3600*/  IMAD R246, R245.reuse, 0x30, RZ ;  /* 0x00000030f5f67824 */ /* 0x040fe200078e02ff */
[----:B------:R-:W-:Y:S01]  /*3610*/  IADD3 R220, R224, R250, RZ ;  /* 0x000000fae0dc7210 */ /* 0x000fe20007ffe0ff */
[----:B------:R-:W-:Y:S01]  /*3620*/  IMAD.MOV R222, RZ, RZ, -R222 ;  /* 0x000000ffffde7224 */ /* 0x000fe200078e0ade */
[----:B------:R-:W-:Y:S01]  /*3630*/  CS2R R86, SRZ ;  /* 0x0000000000567805 */ /* 0x000fe2000001ff00 */
[----:B------:R-:W-:Y:S01]  /*3640*/  IMAD R245, R245, 0x38, RZ ;  /* 0x00000038f5f57824 */ /* 0x000fe200078e02ff */
[----:B------:R-:W-:-:S04]  /*3650*/  DEPBAR.LE SB0, 0x1 ;  /* 0x000080400000791a */ /* 0x000fc80000000000 */
[----:B------:R-:W-:Y:S01]  /*3660*/  BAR.SYNC.DEFER_BLOCKING 0x0 ;  /* 0x0000000000007b1d */ /* 0x000fe20000010000 */
[----:B-1----:R-:W-:Y:S01]  /*3670*/  SHF.R.S32.HI R0, RZ, 0x1f, R2 ;  /* 0x0000001fff007819 */ /* 0x002fe20000011402 */
[----:B------:R-:W-:Y:S01]  /*3680*/  IMAD.IADD R219, R224, 0x1, R220 ;  /* 0x00000001e0db7824 */ /* 0x000fe200078e02dc */
[----:B------:R-:W-:Y:S01]  /*3690*/  CS2R R84, SRZ ;  /* 0x0000000000547805 */ /* 0x000fe2000001ff00 */
[----:B------:R-:W-:Y:S01]  /*36a0*/  IMAD.MOV.U32 R195, RZ, RZ, R181 ;  /* 0x000000ffffc37224 */ /* 0x000fe200078e00b5 */
[----:B------:R-:W-:Y:S01]  /*36b0*/  LEA.HI R0, R0, R2, RZ, 0x4 ;  /* 0x0000000200007211 */ /* 0x000fe200078f20ff */
[----:B------:R-:W-:Y:S01]  /*36c0*/  CS2R R78, SRZ ;  /* 0x00000000004e7805 */ /* 0x000fe2000001ff00 */
[----:B------:R-:W-:Y:S01]  /*36d0*/  CS2R R76, SRZ ;  /* 0x00000000004c7805 */ /* 0x000fe2000001ff00 */
[----:B------:R-:W-:Y:S01]  /*36e0*/  CS2R R82, SRZ ;  /* 0x0000000000527805 */ /* 0x000fe2000001ff00 */
[----:B------:R-:W-:Y:S01]  /*36f0*/  LOP3.LUT R0, R0, 0xfffffff0, RZ, 0xc0, !PT ;  /* 0xfffffff000007812 */ /* 0x000fe200078ec0ff */
[----:B------:R-:W-:Y:S01]  /*3700*/  CS2R R80, SRZ ;  /* 0x0000000000507805 */ /* 0x000fe2000001ff00 */
[----:B------:R-:W-:Y:S01]  /*3710*/  CS2R R74, SRZ ;  /* 0x00000000004a7805 */ /* 0x000fe2000001ff00 */
[----:B------:R-:W-:Y:S01]  /*3720*/  CS2R R72, SRZ ;  /* 0x0000000000487805 */ /* 0x000fe2000001ff00 */
[----:B------:R-:W-:Y:S01]  /*3730*/  CS2R R70, SRZ ;  /* 0x0000000000467805 */ /* 0x000fe2000001ff00 */
[----:B------:R-:W-:Y:S01]  /*3740*/  IMAD.IADD R0, R2, 0x1, -R0 ;  /* 0x0000000102007824 */ /* 0x000fe200078e0a00 */
[----:B------:R-:W-:Y:S01]  /*3750*/  CS2R R68, SRZ ;  /* 0x0000000000447805 */ /* 0x000fe2000001ff00 */
[----:B------:R-:W-:Y:S01]  /*3760*/  CS2R R62, SRZ ;  /* 0x00000000003e7805 */ /* 0x000fe2000001ff00 */
[----:B------:R-:W-:Y:S01]  /*3770*/  CS2R R60, SRZ ;  /* 0x00000000003c7805 */ /* 0x000fe2000001ff00 */
[----:B------:R-:W-:Y:S01]  /*3780*/  CS2R R66, SRZ ;  /* 0x0000000000427805 */ /* 0x000fe2000001ff00 */
[----:B------:R-:W-:Y:S01]  /*3790*/  SHF.R.S32.HI R2, RZ, 0x1f, R0 ;  /* 0x0000001fff027819 */ /* 0x000fe20000011400 */
[----:B------:R-:W-:Y:S01]  /*37a0*/  CS2R R64, SRZ ;  /* 0x0000000000407805 */ /* 0x000fe2000001ff00 */
[----:B------:R-:W-:Y:S01]  /*37b0*/  CS2R R58, SRZ ;  /* 0x00000000003a7805 */ /* 0x000fe2000001ff00 */
[----:B------:R-:W-:Y:S01]  /*37c0*/  CS2R R56, SRZ ;  /* 0x0000000000387805 */ /* 0x000fe2000001ff00 */
[----:B------:R-:W-:Y:S01]  /*37d0*/  LEA.HI R2, R2, R0, RZ, 0x3 ;  /* 0x0000000002027211 */ /* 0x000fe200078f18ff */
[----:B------:R1:W2:Y:S01]  /*37e0*/  LDSM.16.M88.4 R136, [R174+0xa000] ;  /* 0x00a00000ae88783b */ /* 0x0002a20000000200 */
[----:B------:R-:W-:Y:S01]  /*37f0*/  CS2R R54, SRZ ;  /* 0x0000000000367805 */ /* 0x000fe2000001ff00 */
[----:B------:R-:W-:Y:S01]  /*3800*/  CS2R R52, SRZ ;  /* 0x0000000000347805 */ /* 0x000fe2000001ff00 */
[----:B------:R-:W-:Y:S01]  /*3810*/  LOP3.LUT R2, R2, 0xfffffff8, RZ, 0xc0, !PT ;  /* 0xfffffff802027812 */ /* 0x000fe200078ec0ff */
[----:B------:R1:W3:Y:S01]  /*3820*/  LDSM.16.M88.4 R140, [R174+0xa800] ;  /* 0x00a80000ae8c783b */ /* 0x0002e20000000200 */
[----:B------:R-:W-:Y:S01]  /*3830*/  CS2R R46, SRZ ;  /* 0x00000000002e7805 */ /* 0x000fe2000001ff00 */
[----:B------:R-:W-:Y:S01]  /*3840*/  CS2R R44, SRZ ;  /* 0x00000000002c7805 */ /* 0x000fe2000001ff00 */
[----:B------:R-:W-:Y:S01]  /*3850*/  CS2R R50, SRZ ;  /* 0x0000000000327805 */ /* 0x000fe2000001ff00 */
[----:B------:R1:W4:Y:S01]  /*3860*/  LDSM.16.M88.4 R144, [R177+0xa000] ;  /* 0x00a00000b190783b */ /* 0x0003220000000200 */
[----:B------:R-:W-:Y:S01]  /*3870*/  IMAD.IADD R0, R0, 0x1, -R2 ;  /* 0x0000000100007824 */ /* 0x000fe200078e0a02 */
[----:B------:R-:W-:Y:S01]  /*3880*/  IADD3 R2, R240, 0x1, RZ ;  /* 0x00000001f0027810 */ /* 0x000fe20007ffe0ff */
[----:B------:R-:W-:Y:S01]  /*3890*/  CS2R R48, SRZ ;  /* 0x0000000000307805 */ /* 0x000fe2000001ff00 */
[----:B------:R1:W1:Y:S01]  /*38a0*/  LDSM.16.M88.4 R148, [R177+0xa800] ;  /* 0x00a80000b194783b */ /* 0x0002620000000200 */
[----:B------:R-:W-:Y:S01]  /*38b0*/  CS2R R42, SRZ ;  /* 0x00000000002a7805 */ /* 0x000fe2000001ff00 */
[C---:B------:R-:W-:Y:S01]  /*38c0*/  LOP3.LUT P0, RZ, R0.reuse, 0x2, RZ, 0xc0, !PT ;  /* 0x0000000200ff7812 */ /* 0x040fe2000780c0ff */
[----:B------:R-:W-:Y:S01]  /*38d0*/  CS2R R40, SRZ ;  /* 0x0000000000287805 */ /* 0x000fe2000001ff00 */
[----:B------:R1:W1:Y:S01]  /*38e0*/  LDSM.16.M88.4 R152, [R175+0xa000] ;  /* 0x00a00000af98783b */ /* 0x0002620000000200 */
[----:B------:R-:W-:Y:S01]  /*38f0*/  LOP3.LUT P2, RZ, R0, 0x4, RZ, 0xc0, !PT ;  /* 0x0000000400ff7812 */ /* 0x000fe2000784c0ff */
[----:B------:R-:W-:Y:S01]  /*3900*/  CS2R R38, SRZ ;  /* 0x0000000000267805 */ /* 0x000fe2000001ff00 */
[----:B------:R-:W-:Y:S01]  /*3910*/  IADD3 R231, R194, R2, -R19 ;  /* 0x00000002c2e77210 */ /* 0x000fe20007ffe813 */
[----:B------:R1:W1:Y:S01]  /*3920*/  LDSM.16.M88.4 R156, [R175+0xa800] ;  /* 0x00a80000af9c783b */ /* 0x0002620000000200 */
[----:B------:R-:W-:Y:S01]  /*3930*/  IADD3 R0, R179, 0x1000, RZ ;  /* 0x00001000b3007810 */ /* 0x000fe20007ffe0ff */
[----:B------:R-:W-:Y:S01]  /*3940*/  CS2R R36, SRZ ;  /* 0x0000000000247805 */ /* 0x000fe2000001ff00 */
[----:B------:R-:W-:Y:S01]  /*3950*/  IADD3 R2, R180, 0x1000, RZ ;  /* 0x00001000b4027810 */ /* 0x000fe20007ffe0ff */
[----:B------:R1:W1:Y:S01]  /*3960*/  LDSM.16.M88.4 R160, [R176+0xa000] ;  /* 0x00a00000b0a0783b */ /* 0x0002620000000200 */
[----:B------:R-:W-:Y:S01]  /*3970*/  IADD3 R19, R19, 0x80, R233 ;  /* 0x0000008013137810 */ /* 0x000fe20007ffe0e9 */
[----:B------:R-:W-:Y:S01]  /*3980*/  IMAD.SHL.U32 R228, R240, 0x4, RZ ;  /* 0x00000004f0e47824 */ /* 0x000fe200078e00ff */
[----:B------:R-:W-:Y:S01]  /*3990*/  SEL R0, R0, R179, !P1 ;  /* 0x000000b300007207 */ /* 0x000fe20004800000 */
[----:B------:R1:W1:Y:S01]  /*39a0*/  LDSM.16.M88.4 R164, [R176+0xa800] ;  /* 0x00a80000b0a4783b */ /* 0x0002620000000200 */
[----:B------:R-:W-:Y:S01]  /*39b0*/  SEL R178, R178, 0xffffffe0, !P0 ;  /* 0xffffffe0b2b27807 */ /* 0x000fe20004000000 */
[----:B------:R-:W-:Y:S01]  /*39c0*/  IMAD.IADD R230, R19, 0x1, -R194 ;  /* 0x0000000113e67824 */ /* 0x000fe200078e0ac2 */
[----:B------:R-:W-:Y:S01]  /*39d0*/  SEL R2, R2, R180, !P1 ;  /* 0x000000b402027207 */ /* 0x000fe20004800000 */
[----:B------:R-:W-:Y:S01]  /*39e0*/  IMAD.SHL.U32 R168, R0, 0x2, RZ ;  /* 0x0000000200a87824 */ /* 0x000fe200078e00ff */
[----:B------:R-:W-:Y:S01]  /*39f0*/  SEL R128, R128, 0xffffffc0, !P2 ;  /* 0xffffffc080807807 */ /* 0x000fe20005000000 */
[----:B------:R-:W-:Y:S01]  /*3a00*/  IMAD.IADD R173, R178, 0x1, R170 ;  /* 0x00000001b2ad7824 */ /* 0x000fe200078e02aa */
[----:B------:R-:W-:Y:S01]  /*3a10*/  SHF.L.U32 R169, R2, 0x1, RZ ;  /* 0x0000000102a97819 */ /* 0x000fe200000006ff */
[----:B------:R-:W-:Y:S01]  /*3a20*/  IMAD.IADD R221, R224, 0x1, R219 ;  /* 0x00000001e0dd7824 */ /* 0x000fe200078e02db */
[----:B------:R-:W-:-:S02]  /*3a30*/  SHF.L.U64.HI R229, R240, 0x2, R10 ;  /* 0x00000002f0e57819 */ /* 0x000fc4000001020a */
[----:B------:R-:W-:Y:S02]  /*3a40*/  IADD3 R227, R233, 0x80, RZ ;  /* 0x00000080e9e37810 */ /* 0x000fe40007ffe0ff */
[----:B--2---:R-:W-:Y:S02]  /*3a50*/  IADD3 R172, R171, R178, RZ ;  /* 0x000000b2abac7210 */ /* 0x004fe40007ffe0ff */
.L_x_50:
[----:B------:R-:W0:Y:S01]  /*3a60*/  LDGDEPBAR ;  /* 0x00000000000079af */ /* 0x000e220000000000 */
[C---:B------:R-:W-:Y:S01]  /*3a70*/  IMAD.IADD R0, R169.reuse, 0x1, R178 ;  /* 0x00000001a9007824 */ /* 0x040fe200078e02b2 */
[----:B------:R-:W-:Y:S01]  /*3a80*/  SHF.L.U32 R2, R182, 0x6, RZ ;  /* 0x00000006b6027819 */ /* 0x000fe200000006ff */
[----:B------:R-:W-:Y:S01]  /*3a90*/  IMAD.IADD R124, R169, 0x1, R128 ;  /* 0x00000001a97c7824 */ /* 0x000fe200078e0280 */
[----:B-----5:R-:W-:Y:S02]  /*3aa0*/  FSETP.NEU.FTZ.AND P0, PT, R213, -INF , PT ;  /* 0xff800000d500780b */ /* 0x020fe40003f1d000 */
[----:B------:R-:W-:Y:S02]  /*3ab0*/  ISETP.GE.AND P3, PT, R2, R230, PT ;  /* 0x000000e60200720c */ /* 0x000fe40003f66270 */
[----:B------:R-:W-:Y:S02]  /*3ac0*/  ISETP.GT.AND P6, PT, R182, R223, PT ;  /* 0x000000dfb600720c */ /* 0x000fe40003fc4270 */
[-C--:B------:R-:W-:Y:S11]  /*3ad0*/  ISETP.LT.AND P3, PT, R227, R194.reuse, P3 ;  /* 0x000000c2e300720c */ /* 0x080ff60001f61270 */
[----:B------:R-:W-:Y:S02]  /*3ae0*/  @!UPT UIADD3 URZ, URZ, URZ, URZ ;  /* 0x0000003f3f3ff290 */ /* 0x000fe4000fffe03f */
[----:B------:R-:W-:Y:S01]  /*3af0*/  @!P3 IMAD.IADD R2, R231, 0x1, R2 ;  /* 0x00000001e702b824 */ /* 0x000fe200078e0202 */
[----:B------:R-:W-:Y:S04]  /*3b00*/  DEPBAR.LE SB0, 0x0 ;  /* 0x000080000000791a */ /* 0x000fe80000000000 */
[----:B------:R-:W-:Y:S08]  /*3b10*/  BAR.SYNC.DEFER_BLOCKING 0x0 ;  /* 0x0000000000007b1d */ /* 0x000ff00000010000 */
[----:B------:R-:W-:Y:S08]  /*3b20*/  LDSM.16.M88.4 R32, [R169] ;  /* 0x00000000a920783b */ /* 0x000ff00000000200 */
[----:B------:R-:W2:Y:S08]  /*3b30*/  LDSM.16.M88.4 R16, [R174+0x6000] ;  /* 0x00600000ae10783b */ /* 0x000eb00000000200 */
[----:B------:R-:W4:Y:S08]  /*3b40*/  LDSM.16.M88.4 R28, [R169+0x1000] ;  /* 0x00100000a91c783b */ /* 0x000f300000000200 */
[----:B------:R-:W3:Y:S08]  /*3b50*/  LDSM.16.M88.4 R100, [R174+0x6800] ;  /* 0x00680000ae64783b */ /* 0x000ef00000000200 */
[----:B------:R-:W-:Y:S08]  /*3b60*/  LDSM.16.M88.4 R104, [R0] ;  /* 0x000000000068783b */ /* 0x000ff00000000200 */
[----:B------:R-:W1:Y:S01]  /*3b70*/  LDSM.16.M88.4 R108, [R177+0x6000] ;  /* 0x00600000b16c783b */ /* 0x000e620000000200 */
[-C--:B--23--:R-:W-:Y:S07]  /*3b80*/  HMMA.16816.F32 R4, R32, R16.reuse, RZ ;  /* 0x000000102004723c */ /* 0x08cfee00000018ff */
[----:B------:R2:W3:Y:S01]  /*3b90*/  LDSM.16.M88.4 R112, [R0+0x1000] ;  /* 0x001000000070783b */ /* 0x0004e20000000200 */
[C---:B----4-:R-:W-:Y:S07]  /*3ba0*/  HMMA.16816.F32 R8, R28.reuse, R16, RZ ;  /* 0x000000101c08723c */ /* 0x050fee00000018ff */
[----:B------:R-:W4:Y:S01]  /*3bb0*/  LDSM.16.M88.4 R116, [R177+0x6800] ;  /* 0x00680000b174783b */ /* 0x000f220000000200 */
[-C--:B------:R-:W-:Y:S07]  /*3bc0*/  HMMA.16816.F32 R12, R28, R18.reuse, RZ ;  /* 0x000000121c0c723c */ /* 0x080fee00000018ff */
[----:B------:R-:W-:Y:S01]  /*3bd0*/  LDSM.16.M88.4 R120, [R175+0x6000] ;  /* 0x00600000af78783b */ /* 0x000fe20000000200 */
[C---:B------:R-:W-:Y:S07]  /*3be0*/  HMMA.16816.F32 R16, R32.reuse, R18, RZ ;  /* 0x000000122010723c */ /* 0x040fee00000018ff */
[----:B------:R-:W-:Y:S01]  /*3bf0*/  LDSM.16.M88.4 R132, [R176+0x6000] ;  /* 0x00600000b084783b */ /* 0x000fe20000000200 */
[----:B--2---:R-:W-:Y:S01]  /*3c00*/  IMAD.IADD R0, R0, 0x1, R128 ;  /* 0x0000000100007824 */ /* 0x004fe200078e0280 */
[-C--:B------:R-:W-:Y:S06]  /*3c10*/  HMMA.16816.F32 R20, R32, R100.reuse, RZ ;  /* 0x000000642014723c */ /* 0x080fec00000018ff */
[----:B------:R-:W-:Y:S02]  /*3c20*/  LDSM.16.M88.4 R128, [R0] ;  /* 0x000000000080783b */ /* 0x000fe40000000200 */
[C---:B------:R-:W-:Y:S08]  /*3c30*/  HMMA.16816.F32 R24, R28.reuse, R100, RZ ;  /* 0x000000641c18723c */ /* 0x040ff000000018ff */
[-C--:B------:R-:W-:Y:S08]  /*3c40*/  HMMA.16816.F32 R28, R28, R102.reuse, RZ ;  /* 0x000000661c1c723c */ /* 0x080ff000000018ff */
[----:B------:R-:W-:Y:S01]  /*3c50*/  HMMA.16816.F32 R32, R32, R102, RZ ;  /* 0x000000662020723c */ /* 0x000fe200000018ff */
[----:B------:R-:W2:Y:S07]  /*3c60*/  LDSM.16.M88.4 R100, [R124] ;  /* 0x000000007c64783b */ /* 0x000eae0000000200 */
[-C--:B-1----:R-:W-:Y:S01]  /*3c70*/  HMMA.16816.F32 R4, R104, R108.reuse, R4 ;  /* 0x0000006c6804723c */ /* 0x082fe20000001804 */
[----:B------:R-:W1:Y:S07]  /*3c80*/  LDSM.16.M88.4 R124, [R124+0x1000] ;  /* 0x001000007c7c783b */ /* 0x000e6e0000000200 */
[C---:B---3--:R-:W-:Y:S08]  /*3c90*/  HMMA.16816.F32 R8, R112.reuse, R108, R8 ;  /* 0x0000006c7008723c */ /* 0x048ff00000001808 */
[-C--:B------:R-:W-:Y:S08]  /*3ca0*/  HMMA.16816.F32 R12, R112, R110.reuse, R12 ;  /* 0x0000006e700c723c */ /* 0x080ff0000000180c */
[C---:B------:R-:W-:Y:S01]  /*3cb0*/  HMMA.16816.F32 R16, R104.reuse, R110, R16 ;  /* 0x0000006e6810723c */ /* 0x040fe20000001810 */
[----:B------:R-:W3:Y:S07]  /*3cc0*/  LDSM.16.M88.4 R108, [R175+0x6800] ;  /* 0x00680000af6c783b */ /* 0x000eee0000000200 */
[-C--:B----4-:R-:W-:Y:S08]  /*3cd0*/  HMMA.16816.F32 R20, R104, R116.reuse, R20 ;  /* 0x000000746814723c */ /* 0x090ff00000001814 */
[C---:B------:R-:W-:Y:S08]  /*3ce0*/  HMMA.16816.F32 R24, R112.reuse, R116, R24 ;  /* 0x000000747018723c */ /* 0x040ff00000001818 */
[-C--:B------:R-:W-:Y:S08]  /*3cf0*/  HMMA.16816.F32 R28, R112, R118.reuse, R28 ;  /* 0x00000076701c723c */ /* 0x080ff0000000181c */
[----:B------:R-:W-:Y:S07]  /*3d00*/  HMMA.16816.F32 R32, R104, R118, R32 ;  /* 0x000000766820723c */ /* 0x000fee0000001820 */
[----:B------:R-:W-:Y:S01]  /*3d10*/  FMUL.FTZ R106, R213, 1.4426950216293334961 ;  /* 0x3fb8aa3bd56a7820 */ /* 0x000fe20000410000 */
[-C--:B--2---:R-:W-:Y:S05]  /*3d20*/  HMMA.16816.F32 R4, R100, R120.reuse, R4 ;  /* 0x000000786404723c */ /* 0x084fea0000001804 */
[----:B------:R-:W-:Y:S01]  /*3d30*/  FSEL R106, R106, RZ, P0 ;  /* 0x000000ff6a6a7208 */ /* 0x000fe20000000000 */
[----:B------:R-:W-:Y:S02]  /*3d40*/  FMUL.FTZ R105, R212, 1.4426950216293334961 ;  /* 0x3fb8aa3bd4697820 */ /* 0x000fe40000410000 */
[C---:B-1----:R-:W-:Y:S04]  /*3d50*/  HMMA.16816.F32 R8, R124.reuse, R120, R8 ;  /* 0x000000787c08723c */ /* 0x042fe80000001808 */
[----:B------:R-:W-:Y:S04]  /*3d60*/  FMUL.FTZ R104, R210, 1.4426950216293334961 ;  /* 0x3fb8aa3bd2687820 */ /* 0x000fe80000410000 */
[-C--:B------:R-:W-:Y:S08]  /*3d70*/  HMMA.16816.F32 R12, R124, R122.reuse, R12 ;  /* 0x0000007a7c0c723c */ /* 0x080ff0000000180c */
[C---:B------:R-:W-:Y:S08]  /*3d80*/  HMMA.16816.F32 R16, R100.reuse, R122, R16 ;  /* 0x0000007a6410723c */ /* 0x040ff00000001810 */
[-C--:B---3--:R-:W-:Y:S08]  /*3d90*/  HMMA.16816.F32 R20, R100, R108.reuse, R20 ;  /* 0x0000006c6414723c */ /* 0x088ff00000001814 */
[C---:B------:R-:W-:Y:S07]  /*3da0*/  HMMA.16816.F32 R24, R124.reuse, R108, R24 ;  /* 0x0000006c7c18723c */ /* 0x040fee0000001818 */
[C---:B------:R-:W-:Y:S01]  /*3db0*/  @!P3 IADD3 R109, R2.reuse, 0x28, RZ ;  /* 0x00000028026db810 */ /* 0x040fe20007ffe0ff */
[-C--:B------:R-:W-:Y:S04]  /*3dc0*/  HMMA.16816.F32 R28, R124, R110.reuse, R28 ;  /* 0x0000006e7c1c723c */ /* 0x080fe8000000181c */
[-C--:B------:R-:W-:Y:S02]  /*3dd0*/  @!P3 IMNMX R109, R109, R194.reuse, PT ;  /* 0x000000c26d6db217 */ /* 0x080fe40003800200 */
[----:B------:R-:W-:Y:S02]  /*3de0*/  @!P3 IADD3 R108, R2, 0x20, RZ ;  /* 0x00000020026cb810 */ /* 0x000fe40007ffe0ff */
[----:B------:R-:W-:Y:S01]  /*3df0*/  HMMA.16816.F32 R32, R100, R110, R32 ;  /* 0x0000006e6420723c */ /* 0x000fe20000001820 */
[----:B------:R1:W2:Y:S03]  /*3e00*/  LDSM.16.M88.4 R100, [R0+0x1000] ;  /* 0x001000000064783b */ /* 0x0002a60000000200 */
[-C--:B------:R-:W-:Y:S03]  /*3e10*/  @!P3 IMNMX R108, R108, R194.reuse, PT ;  /* 0x000000c26c6cb217 */ /* 0x080fe60003800200 */
[CC--:B------:R-:W-:Y:S01]  /*3e20*/  @!P3 IMNMX R111, R2.reuse, R194.reuse, PT ;  /* 0x000000c2026fb217 */ /* 0x0c0fe20003800200 */
[-C--:B------:R-:W-:Y:S05]  /*3e30*/  HMMA.16816.F32 R4, R128, R132.reuse, R4 ;  /* 0x000000848004723c */ /* 0x080fea0000001804 */
[----:B------:R-:W-:Y:S01]  /*3e40*/  @!P3 IADD3 R110, R2, 0x8, RZ ;  /* 0x00000008026eb810 */ /* 0x000fe20007ffe0ff */
[----:B------:R-:W-:Y:S03]  /*3e50*/  FMUL.FTZ R2, R211, 1.4426950216293334961 ;  /* 0x3fb8aa3bd3027820 */ /* 0x000fe60000410000 */
[----:B------:R-:W-:Y:S03]  /*3e60*/  @!P3 IMNMX R110, R110, R194, PT ;  /* 0x000000c26e6eb217 */ /* 0x000fe60003800200 */
[----:B-1----:R-:W-:Y:S05]  /*3e70*/  @!P3 IMAD R0, R226, 0x80, R237 ;  /* 0x00000080e200b824 */ /* 0x002fea00078e02ed */
[C---:B------:R-:W-:Y:S02]  /*3e80*/  @!P3 IADD3 R107, R0.reuse, 0x1, RZ ;  /* 0x00000001006bb810 */ /* 0x040fe40007ffe0ff */
[-C--:B------:R-:W-:Y:S02]  /*3e90*/  @!P3 ISETP.GE.AND P1, PT, R0, R111.reuse, PT ;  /* 0x0000006f0000b20c */ /* 0x080fe40003f26270 */
[----:B------:R-:W-:Y:S03]  /*3ea0*/  @!P3 ISETP.GE.AND P0, PT, R107, R111, PT ;  /* 0x0000006f6b00b20c */ /* 0x000fe60003f06270 */
[----:B------:R-:W-:Y:S02]  /*3eb0*/  @!P3 FSEL R4, R4, -INF , !P1 ;  /* 0xff8000000404b808 */ /* 0x000fe40004800000 */
[----:B------:R-:W-:Y:S02]  /*3ec0*/  @!P3 FSEL R5, R5, -INF , !P0 ;  /* 0xff8000000505b808 */ /* 0x000fe40004000000 */
[----:B------:R-:W-:Y:S01]  /*3ed0*/  FSETP.NEU.FTZ.AND P0, PT, R212, -INF , PT ;  /* 0xff800000d400780b */ /* 0x000fe20003f1d000 */
[--C-:B------:R-:W-:Y:S01]  /*3ee0*/  FFMA.FTZ R4, R4, c[0x0][0x23c], -R106.reuse ;  /* 0x00008f0004047a23 */ /* 0x100fe2000001086a */
[-C--:B------:R-:W-:Y:S01]  /*3ef0*/  @!P3 ISETP.GE.AND P1, PT, R0, R110.reuse, PT ;  /* 0x0000006e0000b20c */ /* 0x080fe20003f26270 */
[C---:B--2---:R-:W-:Y:S02]  /*3f00*/  HMMA.16816.F32 R8, R100.reuse, R132, R8 ;  /* 0x000000846408723c */ /* 0x044fe40000001808 */
[----:B------:R-:W-:Y:S02]  /*3f10*/  MUFU.EX2 R112, R4 ;  /* 0x0000000400707308 */ /* 0x000fe40000000800 */
[----:B------:R-:W-:Y:S01]  /*3f20*/  FSEL R105, R105, RZ, P0 ;  /* 0x000000ff69697208 */ /* 0x000fe20000000000 */
[----:B------:R-:W-:Y:S01]  /*3f30*/  FFMA.FTZ R5, R5, c[0x0][0x23c], -R106 ;  /* 0x00008f0005057a23 */ /* 0x000fe2000001086a */
[----:B------:R-:W-:Y:S02]  /*3f40*/  @!P3 ISETP.GE.AND P0, PT, R107, R110, PT ;  /* 0x0000006e6b00b20c */ /* 0x000fe40003f06270 */
[----:B------:R-:W-:Y:S01]  /*3f50*/  @!P3 FSEL R6, R6, -INF , !P1 ;  /* 0xff8000000606b808 */ /* 0x000fe20004800000 */
[-C--:B------:R-:W-:Y:S03]  /*3f60*/  HMMA.16816.F32 R12, R100, R134.reuse, R12 ;  /* 0x00000086640c723c */ /* 0x080fe6000000180c */
[----:B------:R-:W-:Y:S01]  /*3f70*/  MUFU.EX2 R133, R5 ;  /* 0x0000000500857308 */ /* 0x000fe20000000800 */
[----:B------:R-:W-:Y:S01]  /*3f80*/  @!P3 FSEL R7, R7, -INF , !P0 ;  /* 0xff8000000707b808 */ /* 0x000fe20004000000 */
[--C-:B------:R-:W-:Y:S01]  /*3f90*/  FFMA.FTZ R6, R6, c[0x0][0x23c], -R105.reuse ;  /* 0x00008f0006067a23 */ /* 0x100fe20000010869 */
[-C--:B------:R-:W-:Y:S02]  /*3fa0*/  @!P3 ISETP.GE.AND P1, PT, R0, R108.reuse, PT ;  /* 0x0000006c0000b20c */ /* 0x080fe40003f26270 */
[----:B------:R-:W-:Y:S01]  /*3fb0*/  FSETP.NEU.FTZ.AND P0, PT, R210, -INF , PT ;  /* 0xff800000d200780b */ /* 0x000fe20003f1d000 */
[--C-:B------:R-:W-:Y:S01]  /*3fc0*/  FFMA.FTZ R7, R7, c[0x0][0x23c], -R105.reuse ;  /* 0x00008f0007077a23 */ /* 0x100fe20000010869 */
[C---:B------:R-:W-:Y:S03]  /*3fd0*/  HMMA.16816.F32 R16, R128.reuse, R134, R16 ;  /* 0x000000868010723c */ /* 0x040fe60000001810 */
[----:B------:R-:W-:Y:S01]  /*3fe0*/  MUFU.EX2 R132, R6 ;  /* 0x0000000600847308 */ /* 0x000fe20000000800 */
[----:B------:R-:W-:Y:S02]  /*3ff0*/  FSEL R104, R104, RZ, P0 ;  /* 0x000000ff68687208 */ /* 0x000fe40000000000 */
[-C--:B------:R-:W-:Y:S02]  /*4000*/  @!P3 ISETP.GE.AND P0, PT, R107, R108.reuse, PT ;  /* 0x0000006c6b00b20c */ /* 0x080fe40003f06270 */
[----:B------:R-:W-:Y:S02]  /*4010*/  @!P3 FSEL R8, R8, -INF , !P1 ;  /* 0xff8000000808b808 */ /* 0x000fe40004800000 */
[-C--:B------:R-:W-:Y:S02]  /*4020*/  @!P3 ISETP.GE.AND P1, PT, R0, R109.reuse, PT ;  /* 0x0000006d0000b20c */ /* 0x080fe40003f26270 */
[----:B------:R-:W-:Y:S01]  /*4030*/  @!P3 FSEL R9, R9, -INF , !P0 ;  /* 0xff8000000909b808 */ /* 0x000fe20004000000 */
[----:B------:R1:W2:Y:S01]  /*4040*/  MUFU.EX2 R201, R7 ;  /* 0x0000000700c97308 */ /* 0x0002a20000000800 */
[--C-:B------:R-:W-:Y:S01]  /*4050*/  FFMA.FTZ R8, R8, c[0x0][0x23c], -R104.reuse ;  /* 0x00008f0008087a23 */ /* 0x100fe20000010868 */
[----:B------:R-:W-:Y:S02]  /*4060*/  FSETP.NEU.FTZ.AND P0, PT, R211, -INF , PT ;  /* 0xff800000d300780b */ /* 0x000fe40003f1d000 */
[----:B------:R-:W-:Y:S01]  /*4070*/  FFMA.FTZ R9, R9, c[0x0][0x23c], -R104 ;  /* 0x00008f0009097a23 */ /* 0x000fe20000010868 */
[----:B------:R-:W-:Y:S02]  /*4080*/  @!P3 FSEL R10, R10, -INF , !P1 ;  /* 0xff8000000a0ab808 */ /* 0x000fe40004800000 */
[----:B------:R-:W-:Y:S02]  /*4090*/  FSEL R2, R2, RZ, P0 ;  /* 0x000000ff02027208 */ /* 0x000fe40000000000 */
[-C--:B------:R-:W-:Y:S01]  /*40a0*/  @!P3 ISETP.GE.AND P0, PT, R107, R109.reuse, PT ;  /* 0x0000006d6b00b20c */ /* 0x080fe20003f06270 */
[----:B------:R3:W-:Y:S02]  /*40b0*/  MUFU.EX2 R205, R8 ;  /* 0x0000000800cd7308 */ /* 0x0007e40000000800 */
[--C-:B------:R-:W-:Y:S01]  /*40c0*/  FFMA.FTZ R10, R10, c[0x0][0x23c], -R2.reuse ;  /* 0x00008f000a0a7a23 */ /* 0x100fe20000010802 */
[----:B------:R-:W-:Y:S05]  /*40d0*/  @!P3 FSEL R11, R11, -INF , !P0 ;  /* 0xff8000000b0bb808 */ /* 0x000fea0004000000 */
[----:B------:R-:W-:Y:S02]  /*40e0*/  FFMA.FTZ R11, R11, c[0x0][0x23c], -R2 ;  /* 0x00008f000b0b7a23 */ /* 0x000fe40000010802 */
[----:B------:R4:W2:Y:S01]  /*40f0*/  MUFU.EX2 R204, R9 ;  /* 0x0000000900cc7308 */ /* 0x0008a20000000800 */
[----:B-1----:R-:W1:Y:S09]  /*4100*/  LDSM.16.M88.4 R4, [R176+0x6800] ;  /* 0x00680000b004783b */ /* 0x002e720000000200 */
[----:B------:R-:W-:Y:S01]  /*4110*/  MUFU.EX2 R209, R10 ;  /* 0x0000000a00d17308 */ /* 0x000fe20000000800 */
[----:B---3--:R-:W-:Y:S04]  /*4120*/  @!P3 IADD3 R8, R0, 0x8, RZ ;  /* 0x000000080008b810 */ /* 0x008fe80007ffe0ff */
[-C--:B------:R-:W-:Y:S05]  /*4130*/  @!P3 ISETP.GE.AND P0, PT, R8, R108.reuse, PT ;  /* 0x0000006c0800b20c */ /* 0x080fea0003f06270 */
[----:B------:R-:W-:Y:S01]  /*4140*/  MUFU.EX2 R208, R11 ;  /* 0x0000000b00d07308 */ /* 0x000fe20000000800 */
[----:B------:R-:W-:Y:S02]  /*4150*/  @!P3 FSEL R12, R12, -INF , !P0 ;  /* 0xff8000000c0cb808 */ /* 0x000fe40004000000 */
[----:B----4-:R-:W-:Y:S03]  /*4160*/  @!P3 IADD3 R9, R0, 0x9, RZ ;  /* 0x000000090009b810 */ /* 0x010fe60007ffe0ff */
[--C-:B------:R-:W-:Y:S01]  /*4170*/  FFMA.FTZ R12, R12, c[0x0][0x23c], -R104.reuse ;  /* 0x00008f000c0c7a23 */ /* 0x100fe20000010868 */
[----:B------:R-:W-:Y:S03]  /*4180*/  @!P3 ISETP.GE.AND P0, PT, R9, R108, PT ;  /* 0x0000006c0900b20c */ /* 0x000fe60003f06270 */
[----:B------:R-:W-:Y:S01]  /*4190*/  MUFU.EX2 R200, R12 ;  /* 0x0000000c00c87308 */ /* 0x000fe20000000800 */
[----:B------:R-:W-:Y:S02]  /*41a0*/  @!P3 FSEL R13, R13, -INF , !P0 ;  /* 0xff8000000d0db808 */ /* 0x000fe40004000000 */
[-C--:B------:R-:W-:Y:S03]  /*41b0*/  @!P3 ISETP.GE.AND P0, PT, R8, R109.reuse, PT ;  /* 0x0000006d0800b20c */ /* 0x080fe60003f06270 */
[----:B------:R-:W-:Y:S01]  /*41c0*/  FFMA.FTZ R13, R13, c[0x0][0x23c], -R104 ;  /* 0x00008f000d0d7a23 */ /* 0x000fe20000010868 */
[----:B------:R-:W-:Y:S02]  /*41d0*/  @!P3 FSEL R14, R14, -INF , !P0 ;  /* 0xff8000000e0eb808 */ /* 0x000fe40004000000 */
[----:B------:R-:W-:Y:S01]  /*41e0*/  @!P3 ISETP.GE.AND P0, PT, R9, R109, PT ;  /* 0x0000006d0900b20c */ /* 0x000fe20003f06270 */
[----:B------:R-:W3:Y:S02]  /*41f0*/  MUFU.EX2 R199, R13 ;  /* 0x0000000d00c77308 */ /* 0x000ee40000000800 */
[--C-:B------:R-:W-:Y:S01]  /*4200*/  FFMA.FTZ R14, R14, c[0x0][0x23c], -R2.reuse ;  /* 0x00008f000e0e7a23 */ /* 0x100fe20000010802 */
[-C--:B-1----:R-:W-:Y:S03]  /*4210*/  HMMA.16816.F32 R20, R128, R4.reuse, R20 ;  /* 0x000000048014723c */ /* 0x082fe60000001814 */
[----:B------:R-:W-:Y:S02]  /*4220*/  @!P3 FSEL R15, R15, -INF , !P0 ;  /* 0xff8000000f0fb808 */ /* 0x000fe40004000000 */
[-C--:B------:R-:W-:Y:S02]  /*4230*/  @!P3 ISETP.GE.AND P0, PT, R8, R111.reuse, PT ;  /* 0x0000006f0800b20c */ /* 0x080fe40003f06270 */
[----:B------:R-:W-:Y:S01]  /*4240*/  MUFU.EX2 R203, R14 ;  /* 0x0000000e00cb7308 */ /* 0x000fe20000000800 */
[C---:B------:R-:W-:Y:S04]  /*4250*/  HMMA.16816.F32 R24, R100.reuse, R4, R24 ;  /* 0x000000046418723c */ /* 0x040fe80000001818 */
[----:B------:R-:W-:Y:S01]  /*4260*/  @!P3 FSEL R16, R16, -INF , !P0 ;  /* 0xff8000001010b808 */ /* 0x000fe20004000000 */
[----:B------:R-:W-:Y:S01]  /*4270*/  FFMA.FTZ R15, R15, c[0x0][0x23c], -R2 ;  /* 0x00008f000f0f7a23 */ /* 0x000fe20000010802 */
[-C--:B------:R-:W-:Y:S02]  /*4280*/  @!P3 ISETP.GE.AND P0, PT, R9, R111.reuse, PT ;  /* 0x0000006f0900b20c */ /* 0x080fe40003f06270 */
[-C--:B------:R-:W-:Y:S01]  /*4290*/  HMMA.16816.F32 R28, R100, R6.reuse, R28 ;  /* 0x00000006641c723c */ /* 0x080fe2000000181c */
[----:B------:R-:W-:Y:S03]  /*42a0*/  MUFU.EX2 R202, R15 ;  /* 0x0000000f00ca7308 */ /* 0x000fe60000000800 */
[----:B------:R-:W-:Y:S01]  /*42b0*/  @!P3 FSEL R17, R17, -INF , !P0 ;  /* 0xff8000001111b808 */ /* 0x000fe20004000000 */
[--C-:B------:R-:W-:Y:S01]  /*42c0*/  FFMA.FTZ R16, R16, c[0x0][0x23c], -R106.reuse ;  /* 0x00008f0010107a23 */ /* 0x100fe2000001086a */
[-C--:B------:R-:W-:Y:S02]  /*42d0*/  @!P3 ISETP.GE.AND P0, PT, R8, R110.reuse, PT ;  /* 0x0000006e0800b20c */ /* 0x080fe40003f06270 */
[----:B------:R-:W-:Y:S03]  /*42e0*/  HMMA.16816.F32 R32, R128, R6, R32 ;  /* 0x000000068020723c */ /* 0x000fe60000001820 */
[----:B------:R-:W-:Y:S01]  /*42f0*/  MUFU.EX2 R127, R16 ;  /* 0x00000010007f7308 */ /* 0x000fe20000000800 */
[----:B------:R-:W-:Y:S01]  /*4300*/  @!P3 IADD3 R8, R0, 0x10, RZ ;  /* 0x000000100008b810 */ /* 0x000fe20007ffe0ff */
[--C-:B------:R-:W-:Y:S01]  /*4310*/  FFMA.FTZ R17, R17, c[0x0][0x23c], -R106.reuse ;  /* 0x00008f0011117a23 */ /* 0x100fe2000001086a */
[----:B------:R-:W-:Y:S02]  /*4320*/  @!P3 FSEL R18, R18, -INF , !P0 ;  /* 0xff8000001212b808 */ /* 0x000fe40004000000 */
[-C--:B------:R-:W-:Y:S04]  /*4330*/  @!P3 ISETP.GE.AND P0, PT, R9, R110.reuse, PT ;  /* 0x0000006e0900b20c */ /* 0x080fe80003f06270 */
[----:B------:R-:W-:Y:S01]  /*4340*/  @!P3 IADD3 R9, R0, 0x11, RZ ;  /* 0x000000110009b810 */ /* 0x000fe20007ffe0ff */
[--C-:B------:R-:W-:Y:S01]  /*4350*/  FFMA.FTZ R18, R18, c[0x0][0x23c], -R105.reuse ;  /* 0x00008f0012127a23 */ /* 0x100fe20000010869 */
[----:B------:R-:W-:Y:S01]  /*4360*/  @!P3 FSEL R19, R19, -INF , !P0 ;  /* 0xff8000001313b808 */ /* 0x000fe20004000000 */
[----:B------:R-:W-:Y:S01]  /*4370*/  MUFU.EX2 R125, R17 ;  /* 0x00000011007d7308 */ /* 0x000fe20000000800 */
[-C--:B------:R-:W-:Y:S02]  /*4380*/  @!P3 ISETP.GE.AND P0, PT, R8, R111.reuse, PT ;  /* 0x0000006f0800b20c */ /* 0x080fe40003f06270 */
[----:B------:R-:W-:Y:S01]  /*4390*/  @!P3 IADD3 R4, R0, 0x18, RZ ;  /* 0x000000180004b810 */ /* 0x000fe20007ffe0ff */
[--C-:B------:R-:W-:Y:S01]  /*43a0*/  FFMA.FTZ R19, R19, c[0x0][0x23c], -R105.reuse ;  /* 0x00008f0013137a23 */ /* 0x100fe20000010869 */
[----:B------:R-:W-:Y:S02]  /*43b0*/  @!P3 FSEL R20, R20, -INF , !P0 ;  /* 0xff8000001414b808 */ /* 0x000fe40004000000 */
[----:B------:R-:W-:Y:S02]  /*43c0*/  @!P3 ISETP.GE.AND P0, PT, R9, R111, PT ;  /* 0x0000006f0900b20c */ /* 0x000fe40003f06270 */
[----:B------:R-:W-:Y:S01]  /*43d0*/  @!P3 IADD3 R0, R0, 0x19, RZ ;  /* 0x000000190000b810 */ /* 0x000fe20007ffe0ff */
[----:B------:R-:W-:Y:S01]  /*43e0*/  MUFU.EX2 R135, R18 ;  /* 0x0000001200877308 */ /* 0x000fe20000000800 */
[----:B------:R-:W-:Y:S01]  /*43f0*/  @!P3 FSEL R21, R21, -INF , !P0 ;  /* 0xff8000001515b808 */ /* 0x000fe20004000000 */
[--C-:B------:R-:W-:Y:S01]  /*4400*/  FFMA.FTZ R20, R20, c[0x0][0x23c], -R106.reuse ;  /* 0x00008f0014147a23 */ /* 0x100fe2000001086a */
[----:B------:R-:W-:Y:S02]  /*4410*/  @!P3 ISETP.GE.AND P0, PT, R8, R110, PT ;  /* 0x0000006e0800b20c */ /* 0x000fe40003f06270 */
[----:B--2---:R-:W-:Y:S01]  /*4420*/  F2FP.PACK_AB R6, R201, R132 ;  /* 0x00000084c906723e */ /* 0x004fe200000000ff */
[----:B------:R-:W-:Y:S01]  /*4430*/  FFMA.FTZ R21, R21, c[0x0][0x23c], -R106 ;  /* 0x00008f0015157a23 */ /* 0x000fe2000001086a */
[----:B------:R-:W-:Y:S02]  /*4440*/  @!P3 FSEL R22, R22, -INF , !P0 ;  /* 0xff8000001616b808 */ /* 0x000fe40004000000 */
[----:B------:R-:W-:Y:S01]  /*4450*/  @!P3 ISETP.GE.AND P0, PT, R9, R110, PT ;  /* 0x0000006e0900b20c */ /* 0x000fe20003f06270 */
[----:B------:R-:W1:Y:S01]  /*4460*/  MUFU.EX2 R134, R19 ;  /* 0x0000001300867308 */ /* 0x000e620000000800 */
[----:B------:R3:W-:Y:S01]  /*4470*/  STS [R189+0xe400], R6 ;  /* 0x00e40006bd007388 */ /* 0x0007e20000000800 */
[----:B------:R-:W-:Y:S01]  /*4480*/  F2FP.PACK_AB R5, R204, R205 ;  /* 0x000000cdcc05723e */ /* 0x000fe200000000ff */
[--C-:B------:R-:W-:Y:S01]  /*4490*/  FFMA.FTZ R22, R22, c[0x0][0x23c], -R105.reuse ;  /* 0x00008f0016167a23 */ /* 0x100fe20000010869 */
[----:B------:R-:W-:Y:S02]  /*44a0*/  @!P3 FSEL R23, R23, -INF , !P0 ;  /* 0xff8000001717b808 */ /* 0x000fe40004000000 */
[-C--:B------:R-:W-:Y:S03]  /*44b0*/  @!P3 ISETP.GE.AND P0, PT, R8, R108.reuse, PT ;  /* 0x0000006c0800b20c */ /* 0x080fe60003f06270 */
[--C-:B------:R-:W-:Y:S01]  /*44c0*/  FFMA.FTZ R23, R23, c[0x0][0x23c], -R105.reuse ;  /* 0x00008f0017177a23 */ /* 0x100fe20000010869 */
[----:B------:R-:W-:Y:S01]  /*44d0*/  @!P3 FSEL R24, R24, -INF , !P0 ;  /* 0xff8000001818b808 */ /* 0x000fe20004000000 */
[----:B------:R-:W-:Y:S01]  /*44e0*/  MUFU.EX2 R122, R20 ;  /* 0x00000014007a7308 */ /* 0x000fe20000000800 */
[----:B------:R-:W-:Y:S03]  /*44f0*/  @!P3 ISETP.GE.AND P0, PT, R9, R108, PT ;  /* 0x0000006c0900b20c */ /* 0x000fe60003f06270 */
[--C-:B------:R-:W-:Y:S01]  /*4500*/  FFMA.FTZ R24, R24, c[0x0][0x23c], -R104.reuse ;  /* 0x00008f0018187a23 */ /* 0x100fe20000010868 */
[----:B------:R-:W-:Y:S02]  /*4510*/  @!P3 FSEL R25, R25, -INF , !P0 ;  /* 0xff8000001919b808 */ /* 0x000fe40004000000 */
[-C--:B------:R-:W-:Y:S03]  /*4520*/  @!P3 ISETP.GE.AND P0, PT, R8, R109.reuse, PT ;  /* 0x0000006d0800b20c */ /* 0x080fe60003f06270 */
[----:B------:R-:W-:Y:S01]  /*4530*/  MUFU.EX2 R120, R21 ;  /* 0x0000001500787308 */ /* 0x000fe20000000800 */
[----:B------:R-:W-:Y:S01]  /*4540*/  @!P3 FSEL R26, R26, -INF , !P0 ;  /* 0xff8000001a1ab808 */ /* 0x000fe20004000000 */
[----:B------:R-:W-:Y:S01]  /*4550*/  FFMA.FTZ R25, R25, c[0x0][0x23c], -R104 ;  /* 0x00008f0019197a23 */ /* 0x000fe20000010868 */
[-C--:B------:R-:W-:Y:S02]  /*4560*/  @!P3 ISETP.GE.AND P0, PT, R9, R109.reuse, PT ;  /* 0x0000006d0900b20c */ /* 0x080fe40003f06270 */
[----:B---3--:R-:W-:Y:S01]  /*4570*/  F2FP.PACK_AB R6, R199, R200 ;  /* 0x000000c8c706723e */ /* 0x008fe200000000ff */
[--C-:B------:R-:W-:Y:S01]  /*4580*/  FFMA.FTZ R26, R26, c[0x0][0x23c], -R2.reuse ;  /* 0x00008f001a1a7a23 */ /* 0x100fe20000010802 */
[----:B------:R-:W-:Y:S02]  /*4590*/  @!P3 FSEL R27, R27, -INF , !P0 ;  /* 0xff8000001b1bb808 */ /* 0x000fe40004000000 */
[-C--:B------:R-:W-:Y:S01]  /*45a0*/  @!P3 ISETP.GE.AND P0, PT, R4, R108.reuse, PT ;  /* 0x0000006c0400b20c */ /* 0x080fe20003f06270 */
[----:B------:R-:W-:Y:S02]  /*45b0*/  MUFU.EX2 R124, R22 ;  /* 0x00000016007c7308 */ /* 0x000fe40000000800 */
[----:B------:R-:W-:Y:S01]  /*45c0*/  FFMA.FTZ R27, R27, c[0x0][0x23c], -R2 ;  /* 0x00008f001b1b7a23 */ /* 0x000fe20000010802 */
[----:B------:R-:W-:Y:S02]  /*45d0*/  @!P3 FSEL R28, R28, -INF , !P0 ;  /* 0xff8000001c1cb808 */ /* 0x000fe40004000000 */
[----:B------:R-:W-:Y:S02]  /*45e0*/  @!P3 ISETP.GE.AND P0, PT, R0, R108, PT ;  /* 0x0000006c0000b20c */ /* 0x000fe40003f06270 */
[----:B------:R-:W-:Y:S01]  /*45f0*/  MOV R108, 0x40 ;  /* 0x00000040006c7802 */ /* 0x000fe20000000f00 */
[--C-:B------:R-:W-:Y:S01]  /*4600*/  FFMA.FTZ R28, R28, c[0x0][0x23c], -R104.reuse ;  /* 0x00008f001c1c7a23 */ /* 0x100fe20000010868 */
[----:B------:R-:W-:Y:S01]  /*4610*/  @!P3 FSEL R29, R29, -INF , !P0 ;  /* 0xff8000001d1db808 */ /* 0x000fe20004000000 */
[----:B------:R-:W-:Y:S01]  /*4620*/  MUFU.EX2 R123, R23 ;  /* 0x00000017007b7308 */ /* 0x000fe20000000800 */
[----:B------:R-:W-:Y:S02]  /*4630*/  @!P3 ISETP.GE.AND P0, PT, R4, R109, PT ;  /* 0x0000006d0400b20c */ /* 0x000fe40003f06270 */
[----:B------:R-:W-:Y:S01]  /*4640*/  SEL R128, R108, 0xffffffc0, !P2 ;  /* 0xffffffc06c807807 */ /* 0x000fe20005000000 */
[----:B------:R-:W-:Y:S01]  /*4650*/  FFMA.FTZ R104, R29, c[0x0][0x23c], -R104 ;  /* 0x00008f001d687a23 */ /* 0x000fe20000010868 */
[----:B------:R-:W-:Y:S02]  /*4660*/  @!P3 FSEL R30, R30, -INF , !P0 ;  /* 0xff8000001e1eb808 */ /* 0x000fe40004000000 */
[-C--:B------:R-:W-:Y:S03]  /*4670*/  @!P3 ISETP.GE.AND P0, PT, R4, R111.reuse, PT ;  /* 0x0000006f0400b20c */ /* 0x080fe60003f06270 */
[----:B------:R-:W-:Y:S01]  /*4680*/  FFMA.FTZ R30, R30, c[0x0][0x23c], -R2 ;  /* 0x00008f001e1e7a23 */ /* 0x000fe20000010802 */
[----:B------:R-:W-:Y:S01]  /*4690*/  @!P3 FSEL R32, R32, -INF , !P0 ;  /* 0xff8000002020b808 */ /* 0x000fe20004000000 */
[----:B------:R-:W-:Y:S01]  /*46a0*/  MUFU.EX2 R197, R24 ;  /* 0x0000001800c57308 */ /* 0x000fe20000000800 */
[----:B------:R-:W-:Y:S03]  /*46b0*/  @!P3 ISETP.GE.AND P0, PT, R0, R111, PT ;  /* 0x0000006f0000b20c */ /* 0x000fe60003f06270 */
[--C-:B------:R-:W-:Y:S01]  /*46c0*/  FFMA.FTZ R32, R32, c[0x0][0x23c], -R106.reuse ;  /* 0x00008f0020207a23 */ /* 0x100fe2000001086a */
[----:B------:R-:W-:Y:S02]  /*46d0*/  @!P3 FSEL R33, R33, -INF , !P0 ;  /* 0xff8000002121b808 */ /* 0x000fe40004000000 */
[-C--:B------:R-:W-:Y:S02]  /*46e0*/  @!P3 ISETP.GE.AND P0, PT, R4, R110.reuse, PT ;  /* 0x0000006e0400b20c */ /* 0x080fe40003f06270 */
[----:B------:R-:W-:Y:S01]  /*46f0*/  F2FP.PACK_AB R4, R208, R209 ;  /* 0x000000d1d004723e */ /* 0x000fe200000000ff */
[----:B------:R-:W-:Y:S01]  /*4700*/  FFMA.FTZ R106, R33, c[0x0][0x23c], -R106 ;  /* 0x00008f00216a7a23 */ /* 0x000fe2000001086a */
[----:B------:R-:W-:Y:S01]  /*4710*/  @!P3 FSEL R34, R34, -INF , !P0 ;  /* 0xff8000002222b808 */ /* 0x000fe20004000000 */
[----:B------:R-:W-:Y:S01]  /*4720*/  MUFU.EX2 R114, R32 ;  /* 0x0000002000727308 */ /* 0x000fe20000000800 */
[----:B------:R-:W-:Y:S03]  /*4730*/  @!P3 ISETP.GE.AND P0, PT, R0, R110, PT ;  /* 0x0000006e0000b20c */ /* 0x000fe60003f06270 */
[--C-:B------:R-:W-:Y:S01]  /*4740*/  FFMA.FTZ R34, R34, c[0x0][0x23c], -R105.reuse ;  /* 0x00008f0022227a23 */ /* 0x100fe20000010869 */
[----:B------:R-:W-:Y:S02]  /*4750*/  @!P3 FSEL R35, R35, -INF , !P0 ;  /* 0xff8000002323b808 */ /* 0x000fe40004000000 */
[----:B------:R-:W-:Y:S02]  /*4760*/  @!P3 ISETP.GE.AND P0, PT, R0, R109, PT ;  /* 0x0000006d0000b20c */ /* 0x000fe40003f06270 */
[----:B------:R-:W-:Y:S01]  /*4770*/  F2FP.PACK_AB R0, R133, R112 ;  /* 0x000000708500723e */ /* 0x000fe200000000ff */
[----:B------:R-:W2:Y:S01]  /*4780*/  MUFU.EX2 R113, R106 ;  /* 0x0000006a00717308 */ /* 0x000ea20000000800 */
[----:B------:R-:W-:Y:S01]  /*4790*/  @!P3 FSEL R31, R31, -INF , !P0 ;  /* 0xff8000001f1fb808 */ /* 0x000fe20004000000 */
[----:B------:R-:W-:Y:S01]  /*47a0*/  FFMA.FTZ R105, R35, c[0x0][0x23c], -R105 ;  /* 0x00008f0023697a23 */ /* 0x000fe20000010869 */
[----:B------:R-:W-:Y:S01]  /*47b0*/  IADD3 R110, P0, R228, R217, RZ ;  /* 0x000000d9e46e7210 */ /* 0x000fe20007f1e0ff */
[----:B------:R1:W-:Y:S02]  /*47c0*/  STS [R189+0xe000], R0 ;  /* 0x00e00000bd007388 */ /* 0x0003e40000000800 */
[----:B------:R-:W-:Y:S02]  /*47d0*/  FFMA.FTZ R2, R31, c[0x0][0x23c], -R2 ;  /* 0x00008f001f027a23 */ /* 0x000fe40000010802 */
[----:B------:R-:W-:Y:S02]  /*47e0*/  IMAD.X R111, R229, 0x1, R216, P0 ;  /* 0x00000001e56f7824 */ /* 0x000fe400000e06d8 */
[----:B------:R3:W-:Y:S03]  /*47f0*/  MUFU.EX2 R117, R2 ;  /* 0x0000000200757308 */ /* 0x0007e60000000800 */
[----:B------:R-:W4:Y:S04]  /*4800*/  LDG.E R109, [R110.64] ;  /* 0x000000066e6d7981 */ /* 0x000f28000c1e1900 */
[----:B------:R-:W4:Y:S03]  /*4810*/  LDG.E R108, [R110.64+0x20] ;  /* 0x000020066e6c7981 */ /* 0x000f26000c1e1900 */
[----:B------:R-:W-:Y:S01]  /*4820*/  MUFU.EX2 R116, R34 ;  /* 0x0000002200747308 */ /* 0x000fe20000000800 */
[----:B-1----:R-:W-:Y:S09]  /*4830*/  F2FP.PACK_AB R0, R134, R135 ;  /* 0x000000878600723e */ /* 0x002ff200000000ff */
[----:B------:R-:W-:Y:S01]  /*4840*/  MUFU.EX2 R115, R105 ;  /* 0x0000006900737308 */ /* 0x000fe20000000800 */
[----:B---3--:R-:W-:Y:S01]  /*4850*/  F2FP.PACK_AB R2, R125, R127 ;  /* 0x0000007f7d02723e */ /* 0x008fe200000000ff */
[----:B------:R2:W-:Y:S04]  /*4860*/  STS [R190+0xe400], R0 ;  /* 0x00e40000be007388 */ /* 0x0005e80000000800 */
[----:B------:R1:W-:Y:S04]  /*4870*/  STS [R190+0xe000], R2 ;  /* 0x00e00002be007388 */ /* 0x0003e80000000800 */
[----:B------:R-:W3:Y:S01]  /*4880*/  MUFU.EX2 R126, R25 ;  /* 0x00000019007e7308 */ /* 0x000ee20000000800 */
[----:B------:R3:W-:Y:S04]  /*4890*/  STS [R189+0xf000], R5 ;  /* 0x00f00005bd007388 */ /* 0x0007e80000000800 */
[----:B------:R3:W-:Y:S05]  /*48a0*/  STS [R189+0xf400], R4 ;  /* 0x00f40004bd007388 */ /* 0x0007ea0000000800 */
[----:B------:R-:W-:Y:S01]  /*48b0*/  MUFU.EX2 R198, R26 ;  /* 0x0000001a00c67308 */ /* 0x000fe20000000800 */
[----:B------:R3:W-:Y:S01]  /*48c0*/  STS [R190+0xf000], R6 ;  /* 0x00f00006be007388 */ /* 0x0007e20000000800 */
[----:B--2---:R-:W-:Y:S08]  /*48d0*/  F2FP.PACK_AB R0, R113, R114 ;  /* 0x000000727100723e */ /* 0x004ff000000000ff */
[----:B------:R-:W2:Y:S01]  /*48e0*/  MUFU.EX2 R196, R27 ;  /* 0x0000001b00c47308 */ /* 0x000ea20000000800 */
[----:B-1----:R-:W-:Y:S02]  /*48f0*/  F2FP.PACK_AB R2, R123, R124 ;  /* 0x0000007c7b02723e */ /* 0x002fe400000000ff */
[----:B---3--:R-:W-:Y:S07]  /*4900*/  F2FP.PACK_AB R5, R202, R203 ;  /* 0x000000cbca05723e */ /* 0x008fee00000000ff */
[----:B------:R-:W-:Y:S01]  /*4910*/  MUFU.EX2 R119, R28 ;  /* 0x0000001c00777308 */ /* 0x000fe20000000800 */
[----:B------:R-:W-:Y:S01]  /*4920*/  F2FP.PACK_AB R4, R120, R122 ;  /* 0x0000007a7804723e */ /* 0x000fe200000000ff */
[----:B------:R2:W-:Y:S01]  /*4930*/  STS [R190+0xf400], R5 ;  /* 0x00f40005be007388 */ /* 0x0005e20000000800 */
[----:B------:R-:W-:Y:S03]  /*4940*/  F2FP.PACK_AB R6, R126, R197 ;  /* 0x000000c57e06723e */ /* 0x000fe600000000ff */
[----:B------:R1:W-:Y:S04]  /*4950*/  STS [R188+0xe000], R4 ;  /* 0x00e00004bc007388 */ /* 0x0003e80000000800 */
[----:B------:R3:W-:Y:S01]  /*4960*/  STS [R188+0xe400], R2 ;  /* 0x00e40002bc007388 */ /* 0x0007e20000000800 */
[----:B------:R-:W3:Y:S03]  /*4970*/  MUFU.EX2 R118, R104 ;  /* 0x0000006800767308 */ /* 0x000ee60000000800 */
[----:B------:R3:W-:Y:S07]  /*4980*/  STS [R183+0xe000], R0 ;  /* 0x00e00000b7007388 */ /* 0x0007ee0000000800 */
[----:B------:R-:W3:Y:S01]  /*4990*/  MUFU.EX2 R121, R30 ;  /* 0x0000001e00797308 */ /* 0x000ee20000000800 */
[----:B--2---:R-:W-:Y:S02]  /*49a0*/  F2FP.PACK_AB R5, R196, R198 ;  /* 0x000000c6c405723e */ /* 0x004fe400000000ff */
[----:B-1----:R-:W-:Y:S02]  /*49b0*/  F2FP.PACK_AB R4, R115, R116 ;  /* 0x000000747304723e */ /* 0x002fe400000000ff */
[----:B---3--:R-:W-:Y:S03]  /*49c0*/  F2FP.PACK_AB R2, R118, R119 ;  /* 0x000000777602723e */ /* 0x008fe600000000ff */
[----:B------:R-:W-:Y:S04]  /*49d0*/  STS [R183+0xe400], R4 ;  /* 0x00e40004b7007388 */ /* 0x000fe80000000800 */
[----:B------:R-:W-:Y:S04]  /*49e0*/  STS [R188+0xf000], R6 ;  /* 0x00f00006bc007388 */ /* 0x000fe80000000800 */
[----:B------:R-:W-:Y:S01]  /*49f0*/  STS [R188+0xf400], R5 ;  /* 0x00f40005bc007388 */ /* 0x000fe20000000800 */
[----:B------:R-:W-:Y:S03]  /*4a00*/  F2FP.PACK_AB R0, R117, R121 ;  /* 0x000000797500723e */ /* 0x000fe600000000ff */
[----:B------:R-:W-:Y:S04]  /*4a10*/  STS [R183+0xf000], R2 ;  /* 0x00f00002b7007388 */ /* 0x000fe80000000800 */
[----:B------:R1:W-:Y:S04]  /*4a20*/  STS [R183+0xf400], R0 ;  /* 0x00f40000b7007388 */ /* 0x0003e80000000800 */
[----:B------:R-:W2:Y:S08]  /*4a30*/  LDSM.16.M88.4 R32, [R170+0x4000] ;  /* 0x00400000aa20783b */ /* 0x000eb00000000200 */
[----:B------:R-:W3:Y:S08]  /*4a40*/  LDSM.16.M88.4 R28, [R170+0x5000] ;  /* 0x00500000aa1c783b */ /* 0x000ef00000000200 */
[----:B------:R-:W3:Y:S01]  /*4a50*/  LDSM.16.M88.4 R100, [R173+0x4000] ;  /* 0x00400000ad64783b */ /* 0x000ee20000000200 */
[C---:B-1----:R-:W-:Y:S07]  /*4a60*/  IMAD.IADD R0, R128.reuse, 0x1, R170 ;  /* 0x0000000180007824 */ /* 0x042fee00078e02aa */
[----:B------:R-:W4:Y:S04]  /*4a70*/  LDG.E R2, [R110.64+0xa0] ;  /* 0x0000a0066e027981 */ /* 0x000f28000c1e1900 */
[----:B------:R-:W1:Y:S01]  /*4a80*/  LDSM.16.M88.4 R104, [R173+0x5000] ;  /* 0x00500000ad68783b */ /* 0x000e620000000200 */
[-C--:B--2---:R-:W-:Y:S08]  /*4a90*/  HMMA.16816.F32 R4, R32, R136.reuse, RZ ;  /* 0x000000882004723c */ /* 0x084ff000000018ff */
[C---:B---3--:R-:W-:Y:S08]  /*4aa0*/  HMMA.16816.F32 R8, R28.reuse, R136, RZ ;  /* 0x000000881c08723c */ /* 0x048ff000000018ff */
[-C--:B------:R-:W-:Y:S08]  /*4ab0*/  HMMA.16816.F32 R12, R28, R138.reuse, RZ ;  /* 0x0000008a1c0c723c */ /* 0x080ff000000018ff */
[C---:B------:R-:W-:Y:S08]  /*4ac0*/  HMMA.16816.F32 R16, R32.reuse, R138, RZ ;  /* 0x0000008a2010723c */ /* 0x040ff000000018ff */
[-C--:B------:R-:W-:Y:S08]  /*4ad0*/  HMMA.16816.F32 R20, R32, R140.reuse, RZ ;  /* 0x0000008c2014723c */ /* 0x080ff000000018ff */
[C---:B------:R-:W-:Y:S08]  /*4ae0*/  HMMA.16816.F32 R24, R28.reuse, R140, RZ ;  /* 0x0000008c1c18723c */ /* 0x040ff000000018ff */
[-C--:B------:R-:W-:Y:S08]  /*4af0*/  HMMA.16816.F32 R28, R28, R142.reuse, RZ ;  /* 0x0000008e1c1c723c */ /* 0x080ff000000018ff */
[----:B------:R-:W-:Y:S08]  /*4b00*/  HMMA.16816.F32 R32, R32, R142, RZ ;  /* 0x0000008e2020723c */ /* 0x000ff000000018ff */
[-C--:B------:R-:W-:Y:S08]  /*4b10*/  HMMA.16816.F32 R4, R100, R144.reuse, R4 ;  /* 0x000000906404723c */ /* 0x080ff00000001804 */
[C---:B-1----:R-:W-:Y:S08]  /*4b20*/  HMMA.16816.F32 R8, R104.reuse, R144, R8 ;  /* 0x000000906808723c */ /* 0x042ff00000001808 */
[-C--:B------:R-:W-:Y:S08]  /*4b30*/  HMMA.16816.F32 R12, R104, R146.reuse, R12 ;  /* 0x00000092680c723c */ /* 0x080ff0000000180c */
[C---:B------:R-:W-:Y:S08]  /*4b40*/  HMMA.16816.F32 R16, R100.reuse, R146, R16 ;  /* 0x000000926410723c */ /* 0x040ff00000001810 */
[-C--:B------:R-:W-:Y:S08]  /*4b50*/  HMMA.16816.F32 R20, R100, R148.reuse, R20 ;  /* 0x000000946414723c */ /* 0x080ff00000001814 */
[C---:B------:R-:W-:Y:S08]  /*4b60*/  HMMA.16816.F32 R24, R104.reuse, R148, R24 ;  /* 0x000000946818723c */ /* 0x040ff00000001818 */
[-C--:B------:R-:W-:Y:S01]  /*4b70*/  HMMA.16816.F32 R28, R104, R150.reuse, R28 ;  /* 0x00000096681c723c */ /* 0x080fe2000000181c */
[----:B------:R-:W1:Y:S07]  /*4b80*/  LDSM.16.M88.4 R104, [R0+0x4000] ;  /* 0x004000000068783b */ /* 0x000e6e0000000200 */
[----:B------:R-:W-:Y:S01]  /*4b90*/  HMMA.16816.F32 R32, R100, R150, R32 ;  /* 0x000000966420723c */ /* 0x000fe20000001820 */
[----:B------:R2:W3:Y:S03]  /*4ba0*/  LDSM.16.M88.4 R100, [R0+0x5000] ;  /* 0x005000000064783b */ /* 0x0004e60000000200 */
[----:B--2---:R-:W-:Y:S04]  /*4bb0*/  IADD3 R0, R128, R173, RZ ;  /* 0x000000ad80007210 */ /* 0x004fe80007ffe0ff */
[-C--:B-1----:R-:W-:Y:S08]  /*4bc0*/  HMMA.16816.F32 R4, R104, R152.reuse, R4 ;  /* 0x000000986804723c */ /* 0x082ff00000001804 */
[C---:B---3--:R-:W-:Y:S08]  /*4bd0*/  HMMA.16816.F32 R8, R100.reuse, R152, R8 ;  /* 0x000000986408723c */ /* 0x048ff00000001808 */
[-C--:B------:R-:W-:Y:S08]  /*4be0*/  HMMA.16816.F32 R12, R100, R154.reuse, R12 ;  /* 0x0000009a640c723c */ /* 0x080ff0000000180c */
[C---:B------:R-:W-:Y:S08]  /*4bf0*/  HMMA.16816.F32 R16, R104.reuse, R154, R16 ;  /* 0x0000009a6810723c */ /* 0x040ff00000001810 */
[-C--:B------:R-:W-:Y:S08]  /*4c00*/  HMMA.16816.F32 R20, R104, R156.reuse, R20 ;  /* 0x0000009c6814723c */ /* 0x080ff00000001814 */
[C---:B------:R-:W-:Y:S08]  /*4c10*/  HMMA.16816.F32 R24, R100.reuse, R156, R24 ;  /* 0x0000009c6418723c */ /* 0x040ff00000001818 */
[-C--:B------:R-:W-:Y:S01]  /*4c20*/  HMMA.16816.F32 R28, R100, R158.reuse, R28 ;  /* 0x0000009e641c723c */ /* 0x080fe2000000181c */
[----:B------:R-:W1:Y:S07]  /*4c30*/  LDSM.16.M88.4 R100, [R0+0x4000] ;  /* 0x004000000064783b */ /* 0x000e6e0000000200 */
[----:B------:R-:W-:Y:S01]  /*4c40*/  HMMA.16816.F32 R32, R104, R158, R32 ;  /* 0x0000009e6820723c */ /* 0x000fe20000001820 */
[----:B------:R-:W2:Y:S07]  /*4c50*/  LDSM.16.M88.4 R104, [R0+0x5000] ;  /* 0x005000000068783b */ /* 0x000eae0000000200 */
[-C--:B-1----:R-:W-:Y:S08]  /*4c60*/  HMMA.16816.F32 R4, R100, R160.reuse, R4 ;  /* 0x000000a06404723c */ /* 0x082ff00000001804 */
[C---:B--2---:R-:W-:Y:S08]  /*4c70*/  HMMA.16816.F32 R8, R104.reuse, R160, R8 ;  /* 0x000000a06808723c */ /* 0x044ff00000001808 */
[-C--:B------:R-:W-:Y:S08]  /*4c80*/  HMMA.16816.F32 R12, R104, R162.reuse, R12 ;  /* 0x000000a2680c723c */ /* 0x080ff0000000180c */
[C---:B----4-:R-:W-:Y:S01]  /*4c90*/  FADD.FTZ R4, -R109.reuse, R4 ;  /* 0x000000046d047221 */ /* 0x050fe20000010100 */
[C---:B------:R-:W-:Y:S04]  /*4ca0*/  HMMA.16816.F32 R16, R100.reuse, R162, R16 ;  /* 0x000000a26410723c */ /* 0x040fe80000001810 */
[----:B------:R-:W-:Y:S02]  /*4cb0*/  FMUL.FTZ R112, R112, R4 ;  /* 0x0000000470707220 */ /* 0x000fe40000410000 */
[C---:B------:R-:W-:Y:S01]  /*4cc0*/  FADD.FTZ R5, -R109.reuse, R5 ;  /* 0x000000056d057221 */ /* 0x040fe20000010100 */
[----:B------:R1:W2:Y:S01]  /*4cd0*/  LDG.E R4, [R110.64+0x80] ;  /* 0x000080066e047981 */ /* 0x0002a2000c1e1900 */
[C---:B------:R-:W-:Y:S01]  /*4ce0*/  FADD.FTZ R6, -R108.reuse, R6 ;  /* 0x000000066c067221 */ /* 0x040fe20000010100 */
[-C--:B------:R-:W-:Y:S03]  /*4cf0*/  HMMA.16816.F32 R20, R100, R164.reuse, R20 ;  /* 0x000000a46414723c */ /* 0x080fe60000001814 */
[----:B------:R-:W-:Y:S02]  /*4d00*/  FADD.FTZ R7, -R108, R7 ;  /* 0x000000076c077221 */ /* 0x000fe40000010100 */
[----:B------:R-:W-:Y:S03]  /*4d10*/  FADD.FTZ R11, -R2, R11 ;  /* 0x0000000b020b7221 */ /* 0x000fe60000010100 */
[C---:B------:R-:W-:Y:S07]  /*4d20*/  HMMA.16816.F32 R24, R104.reuse, R164, R24 ;  /* 0x000000a46818723c */ /* 0x040fee0000001818 */
[C---:B------:R-:W-:Y:S02]  /*4d30*/  FADD.FTZ R17, -R109.reuse, R17 ;  /* 0x000000116d117221 */ /* 0x040fe40000010100 */
[----:B------:R-:W-:Y:S01]  /*4d40*/  FADD.FTZ R16, -R109, R16 ;  /* 0x000000106d107221 */ /* 0x000fe20000010100 */
[-C--:B------:R-:W-:Y:S03]  /*4d50*/  HMMA.16816.F32 R28, R104, R166.reuse, R28 ;  /* 0x000000a6681c723c */ /* 0x080fe6000000181c */
[C---:B------:R-:W-:Y:S02]  /*4d60*/  FADD.FTZ R19, -R108.reuse, R19 ;  /* 0x000000136c137221 */ /* 0x040fe40000010100 */
[----:B-1----:R-:W-:Y:S02]  /*4d70*/  FMUL.FTZ R110, R133, R5 ;  /* 0x00000005856e7220 */ /* 0x002fe40000410000 */
[C---:B------:R-:W-:Y:S01]  /*4d80*/  FADD.FTZ R20, -R109.reuse, R20 ;  /* 0x000000146d147221 */ /* 0x040fe20000010100 */
[----:B------:R-:W-:Y:S04]  /*4d90*/  HMMA.16816.F32 R32, R100, R166, R32 ;  /* 0x000000a66420723c */ /* 0x000fe80000001820 */
[----:B------:R-:W-:Y:S02]  /*4da0*/  FADD.FTZ R21, -R109, R21 ;  /* 0x000000156d157221 */ /* 0x000fe40000010100 */
[C---:B------:R-:W-:Y:S02]  /*4db0*/  FADD.FTZ R22, -R108.reuse, R22 ;  /* 0x000000166c167221 */ /* 0x040fe40000010100 */
[----:B------:R-:W-:Y:S04]  /*4dc0*/  FADD.FTZ R23, -R108, R23 ;  /* 0x000000176c177221 */ /* 0x000fe80000010100 */
[----:B------:R-:W-:Y:S02]  /*4dd0*/  FMUL.FTZ R111, R132, R6 ;  /* 0x00000006846f7220 */ /* 0x000fe40000410000 */
[----:B------:R-:W-:Y:S02]  /*4de0*/  FMUL.FTZ R102, R125, R17 ;  /* 0x000000117d667220 */ /* 0x000fe40000410000 */
[----:B------:R-:W-:Y:S02]  /*4df0*/  FMUL.FTZ R107, R122, R20 ;  /* 0x000000147a6b7220 */ /* 0x000fe40000410000 */
[----:B------:R-:W-:Y:S02]  /*4e00*/  FMUL.FTZ R106, R120, R21 ;  /* 0x00000015786a7220 */ /* 0x000fe40000410000 */
[C---:B------:R-:W-:Y:S02]  /*4e10*/  FADD.FTZ R6, -R2.reuse, R10 ;  /* 0x0000000a02067221 */ /* 0x040fe40000010100 */
[----:B------:R-:W-:Y:S02]  /*4e20*/  FADD.FTZ R20, -R2, R26 ;  /* 0x0000001a02147221 */ /* 0x000fe40000010100 */
[C---:B------:R-:W-:Y:S02]  /*4e30*/  FADD.FTZ R32, -R109.reuse, R32 ;  /* 0x000000206d207221 */ /* 0x040fe40000010100 */
[----:B------:R-:W-:Y:S02]  /*4e40*/  FADD.FTZ R103, -R109, R33 ;  /* 0x000000216d677221 */ /* 0x000fe40000010100 */
[C---:B------:R-:W-:Y:S02]  /*4e50*/  FADD.FTZ R33, -R108.reuse, R18 ;  /* 0x000000126c217221 */ /* 0x040fe40000010100 */
[----:B------:R-:W-:Y:S02]  /*4e60*/  FMUL.FTZ R18, R201, R7 ;  /* 0x00000007c9127220 */ /* 0x000fe40000410000 */
[C---:B------:R-:W-:Y:S02]  /*4e70*/  FADD.FTZ R101, -R108.reuse, R34 ;  /* 0x000000226c657221 */ /* 0x040fe40000010100 */
[----:B------:R-:W-:Y:S02]  /*4e80*/  FADD.FTZ R100, -R108, R35 ;  /* 0x000000236c647221 */ /* 0x000fe40000010100 */
[----:B------:R-:W-:Y:S02]  /*4e90*/  FMUL.FTZ R35, R124, R22 ;  /* 0x000000167c237220 */ /* 0x000fe40000410000 */
[----:B------:R-:W-:Y:S02]  /*4ea0*/  FMUL.FTZ R34, R123, R23 ;  /* 0x000000177b227220 */ /* 0x000fe40000410000 */
[C---:B------:R-:W-:Y:S02]  /*4eb0*/  FADD.FTZ R7, -R2.reuse, R14 ;  /* 0x0000000e02077221 */ /* 0x040fe40000010100 */
[C---:B------:R-:W-:Y:S02]  /*4ec0*/  FADD.FTZ R22, -R2.reuse, R30 ;  /* 0x0000001e02167221 */ /* 0x040fe40000010100 */
[----:B------:R-:W-:Y:S02]  /*4ed0*/  FADD.FTZ R21, -R2, R31 ;  /* 0x0000001f02157221 */ /* 0x000fe40000010100 */
[----:B------:R-:W-:Y:S02]  /*4ee0*/  FMUL.FTZ R104, R127, R16 ;  /* 0x000000107f687220 */ /* 0x000fe40000410000 */
        /* <DEDUP_REMOVED lines=12> */
[C---:B--2---:R-:W-:Y:S02]  /*4fb0*/  FADD.FTZ R8, -R4.reuse, R8 ;  /* 0x0000000804087221 */ /* 0x044fe40000010100 */
[C---:B------:R-:W-:Y:S02]  /*4fc0*/  FADD.FTZ R12, -R4.reuse, R12 ;  /* 0x0000000c040c7221 */ /* 0x040fe40000010100 */
[C---:B------:R-:W-:Y:S02]  /*4fd0*/  FADD.FTZ R17, -R4.reuse, R9 ;  /* 0x0000000904117221 */ /* 0x040fe40000010100 */
[----:B------:R-:W-:Y:S02]  /*4fe0*/  FADD.FTZ R13, -R4, R13 ;  /* 0x0000000d040d7221 */ /* 0x000fe40000010100 */
[----:B------:R-:W-:Y:S02]  /*4ff0*/  FMUL.FTZ R9, R205, R8 ;  /* 0x00000008cd097220 */ /* 0x000fe40000410000 */
[----:B------:R-:W-:Y:S02]  /*5000*/  FMUL.FTZ R23, R200, R12 ;  /* 0x0000000cc8177220 */ /* 0x000fe40000410000 */
[C---:B------:R-:W-:Y:S02]  /*5010*/  FADD.FTZ R5, -R4.reuse, R24 ;  /* 0x0000001804057221 */ /* 0x040fe40000010100 */
[C---:B------:R-:W-:Y:S02]  /*5020*/  FADD.FTZ R24, -R4.reuse, R25 ;  /* 0x0000001904187221 */ /* 0x040fe40000010100 */
[C---:B------:R-:W-:Y:S02]  /*5030*/  FADD.FTZ R0, -R4.reuse, R28 ;  /* 0x0000001c04007221 */ /* 0x040fe40000010100 */
[----:B------:R-:W-:Y:S02]  /*5040*/  FADD.FTZ R28, -R4, R29 ;  /* 0x0000001d041c7221 */ /* 0x000fe40000010100 */
[C---:B------:R-:W-:Y:S02]  /*5050*/  FADD.FTZ R12, -R2.reuse, R15 ;  /* 0x0000000f020c7221 */ /* 0x040fe40000010100 */
[----:B------:R-:W-:Y:S02]  /*5060*/  FADD.FTZ R8, -R2, R27 ;  /* 0x0000001b02087221 */ /* 0x000fe40000010100 */
[----:B------:R-:W-:Y:S02]  /*5070*/  FMUL.FTZ R17, R204, R17 ;  /* 0x00000011cc117220 */ /* 0x000fe40000410000 */
[----:B------:R-:W-:Y:S02]  /*5080*/  FMUL.FTZ R13, R199, R13 ;  /* 0x0000000dc70d7220 */ /* 0x000fe40000410000 */
[----:B------:R-:W-:Y:S02]  /*5090*/  FMUL.FTZ R25, R197, R5 ;  /* 0x00000005c5197220 */ /* 0x000fe40000410000 */
[----:B------:R-:W-:Y:S02]  /*50a0*/  FMUL.FTZ R24, R126, R24 ;  /* 0x000000187e187220 */ /* 0x000fe40000410000 */
[----:B------:R-:W-:Y:S01]  /*50b0*/  FMUL.FTZ R29, R119, R0 ;  /* 0x00000000771d7220 */ /* 0x000fe20000410000 */
[----:B------:R-:W-:Y:S01]  /*50c0*/  MOV R119, R191 ;  /* 0x000000bf00777202 */ /* 0x000fe20000000f00 */
[----:B------:R-:W-:Y:S02]  /*50d0*/  FMUL.FTZ R28, R118, R28 ;  /* 0x0000001c761c7220 */ /* 0x000fe40000410000 */
[----:B------:R-:W-:Y:S02]  /*50e0*/  FMUL.FTZ R12, R202, R12 ;  /* 0x0000000cca0c7220 */ /* 0x000fe40000410000 */
[----:B------:R-:W-:Y:S02]  /*50f0*/  FMUL.FTZ R8, R196, R8 ;  /* 0x00000008c4087220 */ /* 0x000fe40000410000 */
[----:B------:R-:W-:Y:S01]  /*5100*/  IMAD.MOV.U32 R118, RZ, RZ, R192 ;  /* 0x000000ffff767224 */ /* 0x000fe200078e00c0 */
[----:B------:R-:W-:-:S05]  /*5110*/  @!P6 BRA `(.L_x_48) ;  /* 0x000002200000e947 */ /* 0x000fca0003800000 */
[----:B------:R-:W-:Y:S01]  /*5120*/  LOP3.LUT R0, R182, 0x1, RZ, 0xc0, !PT ;  /* 0x00000001b6007812 */ /* 0x000fe200078ec0ff */
[----:B------:R-:W-:Y:S01]  /*5130*/  IMAD.MOV.U32 R10, RZ, RZ, c[0x0][0x190] ;  /* 0x00006400ff0a7624 */ /* 0x000fe200078e00ff */
[----:B------:R-:W-:Y:S02]  /*5140*/  ISETP.GE.AND P1, PT, R206, c[0x0][0x220], PT ;  /* 0x00008800ce007a0c */ /* 0x000fe40003f26270 */
[----:B------:R-:W-:Y:S01]  /*5150*/  ISETP.NE.U32.AND P3, PT, R0, 0x1, PT ;  /* 0x000000010000780c */ /* 0x000fe20003f65070 */
[----:B------:R-:W-:Y:S02]  /*5160*/  IMAD.MOV.U32 R0, RZ, RZ, -0x2000 ;  /* 0xffffe000ff007424 */ /* 0x000fe400078e00ff */
[----:B------:R-:W-:Y:S03]  /*5170*/  IMAD.U32 R2, R10, -0x40, RZ ;  /* 0xffffffc00a027824 */ /* 0x000fe600078e00ff */
[----:B------:R-:W-:Y:S02]  /*5180*/  SEL R0, R0, 0x2000, !P3 ;  /* 0x0000200000007807 */ /* 0x000fe40005800000 */
[C---:B------:R-:W-:Y:S03]  /*5190*/  LEA R4, P0, R2.reuse, R186, 0x1 ;  /* 0x000000ba02047211 */ /* 0x040fe600078008ff */
[----:B------:R-:W-:Y:S01]  /*51a0*/  IMAD.IADD R181, R181, 0x1, R0 ;  /* 0x00000001b5b57824 */ /* 0x000fe200078e0200 */
[----:B------:R-:W-:Y:S01]  /*51b0*/  LEA.HI.X.SX32 R2, R2, R187, 0x1, P0 ;  /* 0x000000bb02027211 */ /* 0x000fe200000f0eff */
[----:B------:R-:W-:Y:S01]  /*51c0*/  IMAD.MOV.U32 R186, RZ, RZ, R4 ;  /* 0x000000ffffba7224 */ /* 0x000fe200078e0004 */
[----:B------:R-:W-:Y:S01]  /*51d0*/  @!P1 MOV R5, c[0x0][0x194] ;  /* 0x0000650000059a02 */ /* 0x000fe20000000f00 */
[--C-:B------:R-:W-:Y:S01]  /*51e0*/  IMAD.IADD R195, R195, 0x1, R0.reuse ;  /* 0x00000001c3c37824 */ /* 0x100fe200078e0200 */
[----:B------:R1:W-:Y:S01]  /*51f0*/  @P1 STS [R181], RZ ;  /* 0x000000ffb5001388 */ /* 0x0003e20000000800 */
[----:B------:R-:W-:Y:S01]  /*5200*/  MOV R187, R2 ;  /* 0x0000000200bb7202 */ /* 0x000fe20000000f00 */
[----:B------:R-:W-:Y:S01]  /*5210*/  IMAD.IADD R169, R169, 0x1, R0 ;  /* 0x00000001a9a97824 */ /* 0x000fe200078e0200 */
[C---:B------:R-:W-:Y:S01]  /*5220*/  @!P1 LEA R4, P0, R10.reuse, R186, 0x6 ;  /* 0x000000ba0a049211 */ /* 0x040fe200078030ff */
[----:B------:R1:W-:Y:S03]  /*5230*/  @P1 STS [R181+0x4], RZ ;  /* 0x000004ffb5001388 */ /* 0x0003e60000000800 */
[----:B------:R-:W-:Y:S01]  /*5240*/  @!P1 LEA.HI.X R5, R10, R187, R5, 0x6, P0 ;  /* 0x000000bb0a059211 */ /* 0x000fe200000f3405 */
[----:B------:R1:W-:Y:S04]  /*5250*/  @P1 STS [R181+0x8], RZ ;  /* 0x000008ffb5001388 */ /* 0x0003e80000000800 */
[----:B------:R1:W-:Y:S04]  /*5260*/  @P1 STS [R181+0xc], RZ ;  /* 0x00000cffb5001388 */ /* 0x0003e80000000800 */
[----:B------:R-:W-:Y:S01]  /*5270*/  @!PT LDS RZ, [RZ] ;  /* 0x00000000fffff984 */ /* 0x000fe20000000800 */
[----:B------:R-:W-:Y:S01]  /*5280*/  @!PT LDS RZ, [RZ] ;  /* 0x00000000fffff984 */ /* 0x000fe20000000800 */
[----:B------:R-:W-:Y:S01]  /*5290*/  @!PT LDS RZ, [RZ] ;  /* 0x00000000fffff984 */ /* 0x000fe20000000800 */
[----:B------:R1:W-:Y:S04]  /*52a0*/  @!P1 LDGSTS.E.BYPASS.LTC128B.128 [R195], [R186.64] ;  /* 0x00000000bac39fae */ /* 0x0003e8000b901d46 */
[----:B------:R1:W-:Y:S04]  /*52b0*/  @P1 STS [R181+0x1000], RZ ;  /* 0x001000ffb5001388 */ /* 0x0003e80000000800 */
[----:B------:R1:W-:Y:S04]  /*52c0*/  @P1 STS [R181+0x1004], RZ ;  /* 0x001004ffb5001388 */ /* 0x0003e80000000800 */
[----:B------:R1:W-:Y:S04]  /*52d0*/  @P1 STS [R181+0x1008], RZ ;  /* 0x001008ffb5001388 */ /* 0x0003e80000000800 */
[----:B------:R1:W-:Y:S04]  /*52e0*/  @P1 STS [R181+0x100c], RZ ;  /* 0x00100cffb5001388 */ /* 0x0003e80000000800 */
[----:B------:R-:W-:Y:S01]  /*52f0*/  @!PT LDS RZ, [RZ] ;  /* 0x00000000fffff984 */ /* 0x000fe20000000800 */
[----:B------:R-:W-:Y:S01]  /*5300*/  @!PT LDS RZ, [RZ] ;  /* 0x00000000fffff984 */ /* 0x000fe20000000800 */
[----:B------:R-:W-:Y:S01]  /*5310*/  @!PT LDS RZ, [RZ] ;  /* 0x00000000fffff984 */ /* 0x000fe20000000800 */
[----:B------:R1:W-:Y:S04]  /*5320*/  @!P1 LDGSTS.E.BYPASS.LTC128B.128 [R195+0x1000], [R4.64] ;  /* 0x0100000004c39fae */ /* 0x0003e8000b901d46 */
[----:B------:R-:W0:Y:S02]  /*5330*/  LDGDEPBAR ;  /* 0x00000000000079af */ /* 0x000e240000000000 */
.L_x_48:
[----:B------:R-:W-:Y:S01]  /*5340*/  F2FP.PACK_AB R19, R110, R112 ;  /* 0x000000706e13723e */ /* 0x000fe200000000ff */
[----:B------:R-:W-:Y:S01]  /*5350*/  IMAD.SHL.U32 R0, R179, 0x2, RZ ;  /* 0x00000002b3007824 */ /* 0x000fe200078e00ff */
[----:B------:R-:W-:Y:S02]  /*5360*/  F2FP.PACK_AB R18, R18, R111 ;  /* 0x0000006f1212723e */ /* 0x000fe400000000ff */
[----:B------:R-:W-:Y:S01]  /*5370*/  F2FP.PACK_AB R15, R102, R104 ;  /* 0x00000068660f723e */ /* 0x000fe200000000ff */
[----:B------:R-:W-:Y:S01]  /*5380*/  STS [R189+0xa000], R19 ;  /* 0x00a00013bd007388 */ /* 0x000fe20000000800 */
        /* <DEDUP_REMOVED lines=16> */
[----:B-1----:R-:W-:Y:S01]  /*5490*/  F2FP.PACK_AB R5, R28, R29 ;  /* 0x0000001d1c05723e */ /* 0x002fe200000000ff */
[----:B------:R-:W-:Y:S01]  /*54a0*/  STS [R190+0xb000], R13 ;  /* 0x00b0000dbe007388 */ /* 0x000fe20000000800 */
[----:B------:R-:W-:Y:S02]  /*54b0*/  F2FP.PACK_AB R4, R21, R22 ;  /* 0x000000161504723e */ /* 0x000fe400000000ff */
[C---:B------:R-:W-:Y:S01]  /*54c0*/  IADD3 R20, R0.reuse, 0x4000, RZ ;  /* 0x0000400000147810 */ /* 0x040fe20007ffe0ff */
[----:B------:R-:W-:Y:S01]  /*54d0*/  STS [R190+0xb400], R12 ;  /* 0x00b4000cbe007388 */ /* 0x000fe20000000800 */
[----:B------:R-:W-:Y:S02]  /*54e0*/  IADD3 R2, R0, 0x4040, RZ ;  /* 0x0000404000027810 */ /* 0x000fe40007ffe0ff */
[----:B------:R-:W-:Y:S01]  /*54f0*/  @P2 IADD3 R2, R20, -0x40, RZ ;  /* 0xffffffc014022810 */ /* 0x000fe20007ffe0ff */
[----:B------:R-:W-:Y:S04]  /*5500*/  STS [R188+0xa000], R11 ;  /* 0x00a0000bbc007388 */ /* 0x000fe80000000800 */
[----:B------:R-:W-:Y:S04]  /*5510*/  STS [R188+0xa400], R10 ;  /* 0x00a4000abc007388 */ /* 0x000fe80000000800 */
[----:B------:R-:W-:Y:S04]  /*5520*/  STS [R183+0xa000], R7 ;  /* 0x00a00007b7007388 */ /* 0x000fe80000000800 */
[----:B------:R-:W-:Y:S04]  /*5530*/  STS [R183+0xa400], R6 ;  /* 0x00a40006b7007388 */ /* 0x000fe80000000800 */
[----:B------:R-:W-:Y:S04]  /*5540*/  STS [R188+0xb000], R9 ;  /* 0x00b00009bc007388 */ /* 0x000fe80000000800 */
[----:B------:R-:W-:Y:S04]  /*5550*/  STS [R188+0xb400], R8 ;  /* 0x00b40008bc007388 */ /* 0x000fe80000000800 */
[----:B------:R-:W-:Y:S04]  /*5560*/  STS [R183+0xb000], R5 ;  /* 0x00b00005b7007388 */ /* 0x000fe80000000800 */
[----:B------:R-:W-:Y:S04]  /*5570*/  STS [R183+0xb400], R4 ;  /* 0x00b40004b7007388 */ /* 0x000fe80000000800 */
[----:B------:R-:W-:Y:S06]  /*5580*/  BAR.SYNC.DEFER_BLOCKING 0x0 ;  /* 0x0000000000007b1d */ /* 0x000fec0000010000 */
[----:B------:R-:W-:Y:S04]  /*5590*/  LDSM.16.MT88.4 R4, [R3+0xe000] ;  /* 0x00e000000304783b */ /* 0x000fe80000004200 */
[----:B------:R-:W1:Y:S04]  /*55a0*/  LDSM.16.MT88.4 R8, [R0+0x4000] ;  /* 0x004000000008783b */ /* 0x000e680000004200 */
[----:B------:R-:W2:Y:S04]  /*55b0*/  LDSM.16.MT88.4 R12, [R3+0x10000] ;  /* 0x01000000030c783b */ /* 0x000ea80000004200 */
[----:B------:R-:W3:Y:S04]  /*55c0*/  LDSM.16.MT88.4 R16, [R2] ;  /* 0x000000000210783b */ /* 0x000ee80000004200 */
[----:B------:R-:W-:Y:S04]  /*55d0*/  LDSM.16.MT88.4 R20, [R3+0xe800] ;  /* 0x00e800000314783b */ /* 0x000fe80000004200 */
[----:B------:R-:W4:Y:S04]  /*55e0*/  LDSM.16.MT88.4 R24, [R0+0x4800] ;  /* 0x004800000018783b */ /* 0x000f280000004200 */
[----:B------:R-:W5:Y:S04]  /*55f0*/  LDSM.16.MT88.4 R28, [R3+0x10800] ;  /* 0x01080000031c783b */ /* 0x000f680000004200 */
[----:B------:R-:W3:Y:S01]  /*5600*/  LDSM.16.MT88.4 R32, [R2+0x800] ;  /* 0x000800000220783b */ /* 0x000ee20000004200 */
[-C--:B-1----:R-:W-:Y:S08]  /*5610*/  HMMA.16816.F32 R36, R4, R8.reuse, R36 ;  /* 0x000000080424723c */ /* 0x082ff00000001824 */
[C---:B--2---:R-:W-:Y:S08]  /*5620*/  HMMA.16816.F32 R40, R12.reuse, R8, R40 ;  /* 0x000000080c28723c */ /* 0x044ff00000001828 */
[-C--:B------:R-:W-:Y:S08]  /*5630*/  HMMA.16816.F32 R44, R12, R10.reuse, R44 ;  /* 0x0000000a0c2c723c */ /* 0x080ff0000000182c */
[C---:B------:R-:W-:Y:S01]  /*5640*/  HMMA.16816.F32 R48, R4.reuse, R10, R48 ;  /* 0x0000000a0430723c */ /* 0x040fe20000001830 */
[----:B------:R-:W-:Y:S07]  /*5650*/  LDSM.16.MT88.4 R8, [R0+0x5000] ;  /* 0x005000000008783b */ /* 0x000fee0000004200 */
[-C--:B---3--:R-:W-:Y:S08]  /*5660*/  HMMA.16816.F32 R52, R4, R16.reuse, R52 ;  /* 0x000000100434723c */ /* 0x088ff00000001834 */
[C---:B------:R-:W-:Y:S08]  /*5670*/  HMMA.16816.F32 R56, R12.reuse, R16, R56 ;  /* 0x000000100c38723c */ /* 0x040ff00000001838 */
[-C--:B------:R-:W-:Y:S01]  /*5680*/  HMMA.16816.F32 R60, R12, R18.reuse, R60 ;  /* 0x000000120c3c723c */ /* 0x080fe2000000183c */
[----:B------:R-:W-:Y:S07]  /*5690*/  LDSM.16.MT88.4 R12, [R3+0x11000] ;  /* 0x01100000030c783b */ /* 0x000fee0000004200 */
[----:B------:R-:W-:Y:S01]  /*56a0*/  HMMA.16816.F32 R64, R4, R18, R64 ;  /* 0x000000120440723c */ /* 0x000fe20000001840 */
[----:B------:R-:W1:Y:S04]  /*56b0*/  LDSM.16.MT88.4 R4, [R3+0xf000] ;  /* 0x00f000000304783b */ /* 0x000e680000004200 */
[----:B------:R-:W2:Y:S03]  /*56c0*/  LDSM.16.MT88.4 R16, [R2+0x1000] ;  /* 0x001000000210783b */ /* 0x000ea60000004200 */
[-C--:B----4-:R-:W-:Y:S08]  /*56d0*/  HMMA.16816.F32 R36, R20, R24.reuse, R36 ;  /* 0x000000181424723c */ /* 0x090ff00000001824 */
[C---:B-----5:R-:W-:Y:S08]  /*56e0*/  HMMA.16816.F32 R40, R28.reuse, R24, R40 ;  /* 0x000000181c28723c */ /* 0x060ff00000001828 */
[-C--:B------:R-:W-:Y:S08]  /*56f0*/  HMMA.16816.F32 R44, R28, R26.reuse, R44 ;  /* 0x0000001a1c2c723c */ /* 0x080ff0000000182c */
[C---:B------:R-:W-:Y:S01]  /*5700*/  HMMA.16816.F32 R48, R20.reuse, R26, R48 ;  /* 0x0000001a1430723c */ /* 0x040fe20000001830 */
[----:B------:R-:W-:Y:S07]  /*5710*/  LDSM.16.MT88.4 R24, [R0+0x5800] ;  /* 0x005800000018783b */ /* 0x000fee0000004200 */
[-C--:B------:R-:W-:Y:S08]  /*5720*/  HMMA.16816.F32 R52, R20, R32.reuse, R52 ;  /* 0x000000201434723c */ /* 0x080ff00000001834 */
[C---:B------:R-:W-:Y:S08]  /*5730*/  HMMA.16816.F32 R56, R28.reuse, R32, R56 ;  /* 0x000000201c38723c */ /* 0x040ff00000001838 */
[-C--:B------:R-:W-:Y:S01]  /*5740*/  HMMA.16816.F32 R60, R28, R34.reuse, R60 ;  /* 0x000000221c3c723c */ /* 0x080fe2000000183c */
[----:B------:R-:W-:Y:S07]  /*5750*/  LDSM.16.MT88.4 R28, [R3+0x11800] ;  /* 0x01180000031c783b */ /* 0x000fee0000004200 */
[----:B------:R-:W-:Y:S01]  /*5760*/  HMMA.16816.F32 R64, R20, R34, R64 ;  /* 0x000000221440723c */ /* 0x000fe20000001840 */
[----:B------:R-:W3:Y:S04]  /*5770*/  LDSM.16.MT88.4 R20, [R3+0xf800] ;  /* 0x00f800000314783b */ /* 0x000ee80000004200 */
[----:B------:R-:W4:Y:S03]  /*5780*/  LDSM.16.MT88.4 R32, [R2+0x1800] ;  /* 0x001800000220783b */ /* 0x000f260000004200 */
[-C--:B-1----:R-:W-:Y:S01]  /*5790*/  HMMA.16816.F32 R36, R4, R8.reuse, R36 ;  /* 0x000000080424723c */ /* 0x082fe20000001824 */
[----:B------:R-:W-:Y:S07]  /*57a0*/  BAR.SYNC.DEFER_BLOCKING 0x0 ;  /* 0x0000000000007b1d */ /* 0x000fee0000010000 */
[C---:B------:R-:W-:Y:S08]  /*57b0*/  HMMA.16816.F32 R40, R12.reuse, R8, R40 ;  /* 0x000000080c28723c */ /* 0x040ff00000001828 */
[-C--:B------:R-:W-:Y:S08]  /*57c0*/  HMMA.16816.F32 R44, R12, R10.reuse, R44 ;  /* 0x0000000a0c2c723c */ /* 0x080ff0000000182c */
[C---:B------:R-:W-:Y:S08]  /*57d0*/  HMMA.16816.F32 R48, R4.reuse, R10, R48 ;  /* 0x0000000a0430723c */ /* 0x040ff00000001830 */
[-C--:B--2---:R-:W-:Y:S08]  /*57e0*/  HMMA.16816.F32 R52, R4, R16.reuse, R52 ;  /* 0x000000100434723c */ /* 0x084ff00000001834 */
[C---:B------:R-:W-:Y:S08]  /*57f0*/  HMMA.16816.F32 R56, R12.reuse, R16, R56 ;  /* 0x000000100c38723c */ /* 0x040ff00000001838 */
[-C--:B------:R-:W-:Y:S08]  /*5800*/  HMMA.16816.F32 R60, R12, R18.reuse, R60 ;  /* 0x000000120c3c723c */ /* 0x080ff0000000183c */
[----:B------:R-:W-:Y:S08]  /*5810*/  HMMA.16816.F32 R64, R4, R18, R64 ;  /* 0x000000120440723c */ /* 0x000ff00000001840 */
[-C--:B---3--:R-:W-:Y:S08]  /*5820*/  HMMA.16816.F32 R36, R20, R24.reuse, R36 ;  /* 0x000000181424723c */ /* 0x088ff00000001824 */
[C---:B------:R-:W-:Y:S08]  /*5830*/  HMMA.16816.F32 R40, R28.reuse, R24, R40 ;  /* 0x000000181c28723c */ /* 0x040ff00000001828 */
[-C--:B------:R-:W-:Y:S08]  /*5840*/  HMMA.16816.F32 R44, R28, R26.reuse, R44 ;  /* 0x0000001a1c2c723c */ /* 0x080ff0000000182c */
[C---:B------:R-:W-:Y:S08]  /*5850*/  HMMA.16816.F32 R48, R20.reuse, R26, R48 ;  /* 0x0000001a1430723c */ /* 0x040ff00000001830 */
[-C--:B----4-:R-:W-:Y:S08]  /*5860*/  HMMA.16816.F32 R52, R20, R32.reuse, R52 ;  /* 0x000000201434723c */ /* 0x090ff00000001834 */
[C---:B------:R-:W-:Y:S08]  /*5870*/  HMMA.16816.F32 R56, R28.reuse, R32, R56 ;  /* 0x000000201c38723c */ /* 0x040ff00000001838 */
[-C--:B------:R-:W-:Y:S08]  /*5880*/  HMMA.16816.F32 R60, R28, R34.reuse, R60 ;  /* 0x000000221c3c723c */ /* 0x080ff0000000183c */
[----:B------:R-:W-:Y:S01]  /*5890*/  HMMA.16816.F32 R64, R20, R34, R64 ;  /* 0x000000221440723c */ /* 0x000fe20000001840 */
[----:B------:R-:W-:-:S07]  /*58a0*/  @!P6 BRA `(.L_x_49) ;  /* 0x000001500000e947 */ /* 0x000fce0003800000 */
[----:B------:R-:W-:Y:S01]  /*58b0*/  IMAD.MOV.U32 R6, RZ, RZ, c[0x0][0x370] ;  /* 0x0000dc00ff067624 */ /* 0x000fe200078e00ff */
[----:B------:R-:W-:Y:S03]  /*58c0*/  ISETP.GE.AND P1, PT, R206, c[0x0][0x220], PT ;  /* 0x00008800ce007a0c */ /* 0x000fe60003f26270 */
[----:B------:R-:W-:Y:S05]  /*58d0*/  IMAD.U32 R2, R6, -0x40, RZ ;  /* 0xffffffc006027824 */ /* 0x000fea00078e00ff */
[C---:B------:R-:W-:Y:S04]  /*58e0*/  LEA R4, P0, R2.reuse, R184, 0x1 ;  /* 0x000000b802047211 */ /* 0x040fe800078008ff */
[----:B------:R-:W-:Y:S01]  /*58f0*/  LEA.HI.X.SX32 R2, R2, R185, 0x1, P0 ;  /* 0x000000b902027211 */ /* 0x000fe200000f0eff */
[----:B------:R1:W-:Y:S01]  /*5900*/  @P1 STS.128 [R193+0x4000], RZ ;  /* 0x004000ffc1001388 */ /* 0x0003e20000000c00 */
[----:B------:R-:W-:Y:S02]  /*5910*/  IMAD.MOV.U32 R184, RZ, RZ, R4 ;  /* 0x000000ffffb87224 */ /* 0x000fe400078e0004 */
[----:B------:R-:W-:Y:S02]  /*5920*/  @!P1 IMAD.MOV.U32 R5, RZ, RZ, c[0x0][0x374] ;  /* 0x0000dd00ff059624 */ /* 0x000fe400078e00ff */
[----:B------:R-:W-:Y:S01]  /*5930*/  IMAD.MOV.U32 R185, RZ, RZ, R2 ;  /* 0x000000ffffb97224 */ /* 0x000fe200078e0002 */
[C---:B------:R-:W-:Y:S04]  /*5940*/  @!P1 LEA R4, P0, R6.reuse, R184, 0x6 ;  /* 0x000000b806049211 */ /* 0x040fe800078030ff */
[----:B------:R-:W-:Y:S01]  /*5950*/  @!PT LDS RZ, [RZ] ;  /* 0x00000000fffff984 */ /* 0x000fe20000000800 */
[----:B------:R-:W-:Y:S01]  /*5960*/  @!PT LDS RZ, [RZ] ;  /* 0x00000000fffff984 */ /* 0x000fe20000000800 */
[----:B------:R-:W-:Y:S01]  /*5970*/  @!PT LDS RZ, [RZ] ;  /* 0x00000000fffff984 */ /* 0x000fe20000000800 */
[----:B------:R1:W-:Y:S01]  /*5980*/  @!P1 LDGSTS.E.BYPASS.LTC128B.128 [R193+0x4000], [R184.64] ;  /* 0x04000000b8c19fae */ /* 0x0003e2000b901d46 */
[----:B------:R-:W-:Y:S03]  /*5990*/  @!P1 LEA.HI.X R5, R6, R185, R5, 0x6, P0 ;  /* 0x000000b906059211 */ /* 0x000fe600000f3405 */
[----:B------:R1:W-:Y:S04]  /*59a0*/  @P1 STS.128 [R193+0x5000], RZ ;  /* 0x005000ffc1001388 */ /* 0x0003e80000000c00 */
[----:B------:R-:W-:Y:S01]  /*59b0*/  @!PT LDS RZ, [RZ] ;  /* 0x00000000fffff984 */ /* 0x000fe20000000800 */
[----:B------:R-:W-:Y:S01]  /*59c0*/  @!PT LDS RZ, [RZ] ;  /* 0x00000000fffff984 */ /* 0x000fe20000000800 */
[----:B------:R-:W-:Y:S01]  /*59d0*/  @!PT LDS RZ, [RZ] ;  /* 0x00000000fffff984 */ /* 0x000fe20000000800 */
[----:B------:R1:W-:Y:S04]  /*59e0*/  @!P1 LDGSTS.E.BYPASS.LTC128B.128 [R193+0x5000], [R4.64] ;  /* 0x0500000004c19fae */ /* 0x0003e8000b901d46 */
[----:B------:R-:W0:Y:S02]  /*59f0*/  LDGDEPBAR ;  /* 0x00000000000079af */ /* 0x000e240000000000 */
.L_x_49:
[----:B------:R-:W-:Y:S01]  /*5a00*/  LDSM.16.M88.4 R16, [R171] ;  /* 0x00000000ab10783b */ /* 0x000fe20000000200 */
[--C-:B------:R-:W-:Y:S01]  /*5a10*/  IMAD.IADD R2, R0, 0x1, R128.reuse ;  /* 0x0000000100027824 */ /* 0x100fe200078e0280 */
[----:B------:R-:W-:Y:S01]  /*5a20*/  LEA R192, P0, R222, R118, 0x2 ;  /* 0x00000076dec07211 */ /* 0x000fe200078010ff */
[----:B------:R-:W-:Y:S01]  /*5a30*/  IMAD.IADD R116, R171, 0x1, R128 ;  /* 0x00000001ab747824 */ /* 0x000fe200078e0280 */
[----:B------:R-:W2:Y:S01]  /*5a40*/  LDSM.16.MT88.4 R8, [R0+0x6000] ;  /* 0x006000000008783b */ /* 0x000ea20000004200 */
[----:B------:R-:W-:Y:S01]  /*5a50*/  IMAD.IADD R117, R128, 0x1, R172 ;  /* 0x0000000180757824 */ /* 0x000fe200078e02ac */
[----:B------:R-:W-:Y:S02]  /*5a60*/  LEA.HI.X.SX32 R191, R222, R119, 0x2, P0 ;  /* 0x00000077debf7211 */ /* 0x000fe400000f16ff */
[----:B------:R-:W3:Y:S04]  /*5a70*/  LDSM.16.MT88.4 R20, [R2+0x6000] ;  /* 0x006000000214783b */ /* 0x000ee80000004200 */
[----:B------:R-:W-:Y:S04]  /*5a80*/  LDSM.16.M88.4 R24, [R172] ;  /* 0x00000000ac18783b */ /* 0x000fe80000000200 */
[----:B------:R-:W4:Y:S04]  /*5a90*/  LDSM.16.MT88.4 R28, [R0+0x6800] ;  /* 0x00680000001c783b */ /* 0x000f280000004200 */
[----:B------:R-:W1:Y:S04]  /*5aa0*/  LDSM.16.MT88.4 R32, [R2+0x6800] ;  /* 0x006800000220783b */ /* 0x000e680000004200 */
[----:B------:R-:W-:Y:S04]  /*5ab0*/  LDSM.16.MT88.4 R104, [R0+0x7000] ;  /* 0x007000000068783b */ /* 0x000fe80000004200 */
[----:B------:R-:W1:Y:S04]  /*5ac0*/  LDSM.16.M88.4 R100, [R116] ;  /* 0x000000007464783b */ /* 0x000e680000000200 */
[----:B------:R-:W-:Y:S04]  /*5ad0*/  LDSM.16.MT88.4 R112, [R0+0x7800] ;  /* 0x007800000070783b */ /* 0x000fe80000004200 */
[----:B------:R-:W-:Y:S01]  /*5ae0*/  LDSM.16.M88.4 R108, [R117] ;  /* 0x00000000756c783b */ /* 0x000fe20000000200 */
[C---:B-12---:R-:W-:Y:S08]  /*5af0*/  HMMA.16816.F32 R4, R16.reuse, R8, RZ ;  /* 0x000000081004723c */ /* 0x046ff000000018ff */
[C---:B------:R-:W-:Y:S08]  /*5b00*/  HMMA.16816.F32 R8, R16.reuse, R10, RZ ;  /* 0x0000000a1008723c */ /* 0x040ff000000018ff */
[C---:B---3--:R-:W-:Y:S08]  /*5b10*/  HMMA.16816.F32 R12, R16.reuse, R20, RZ ;  /* 0x00000014100c723c */ /* 0x048ff000000018ff */
[----:B------:R-:W-:Y:S01]  /*5b20*/  HMMA.16816.F32 R16, R16, R22, RZ ;  /* 0x000000161010723c */ /* 0x000fe200000018ff */
[----:B------:R-:W1:Y:S07]  /*5b30*/  LDSM.16.MT88.4 R20, [R2+0x7000] ;  /* 0x007000000214783b */ /* 0x000e6e0000004200 */
[C---:B----4-:R-:W-:Y:S08]  /*5b40*/  HMMA.16816.F32 R4, R24.reuse, R28, R4 ;  /* 0x0000001c1804723c */ /* 0x050ff00000001804 */
[C---:B------:R-:W-:Y:S01]  /*5b50*/  HMMA.16816.F32 R8, R24.reuse, R30, R8 ;  /* 0x0000001e1808723c */ /* 0x040fe20000001808 */
[----:B------:R-:W-:Y:S07]  /*5b60*/  LDSM.16.M88.4 R28, [R171+0x2000] ;  /* 0x00200000ab1c783b */ /* 0x000fee0000000200 */
[C---:B------:R-:W-:Y:S08]  /*5b70*/  HMMA.16816.F32 R12, R24.reuse, R32, R12 ;  /* 0x00000020180c723c */ /* 0x040ff0000000180c */
[----:B------:R-:W-:Y:S01]  /*5b80*/  HMMA.16816.F32 R16, R24, R34, R16 ;  /* 0x000000221810723c */ /* 0x000fe20000001810 */
[----:B------:R-:W2:Y:S04]  /*5b90*/  LDSM.16.MT88.4 R24, [R2+0x7800] ;  /* 0x007800000218783b */ /* 0x000ea80000004200 */
[----:B------:R-:W3:Y:S03]  /*5ba0*/  LDSM.16.MT88.4 R32, [R0+0x8000] ;  /* 0x008000000020783b */ /* 0x000ee60000004200 */
[C---:B------:R-:W-:Y:S08]  /*5bb0*/  HMMA.16816.F32 R4, R100.reuse, R104, R4 ;  /* 0x000000686404723c */ /* 0x040ff00000001804 */
[C---:B------:R-:W-:Y:S01]  /*5bc0*/  HMMA.16816.F32 R8, R100.reuse, R106, R8 ;  /* 0x0000006a6408723c */ /* 0x040fe20000001808 */
[----:B------:R-:W-:Y:S07]  /*5bd0*/  LDSM.16.MT88.4 R104, [R0+0x8800] ;  /* 0x008800000068783b */ /* 0x000fee0000004200 */
[C---:B-1----:R-:W-:Y:S08]  /*5be0*/  HMMA.16816.F32 R12, R100.reuse, R20, R12 ;  /* 0x00000014640c723c */ /* 0x042ff0000000180c */
[----:B------:R-:W-:Y:S01]  /*5bf0*/  HMMA.16816.F32 R16, R100, R22, R16 ;  /* 0x000000166410723c */ /* 0x000fe20000001810 */
[----:B------:R-:W1:Y:S04]  /*5c00*/  LDSM.16.MT88.4 R20, [R2+0x8000] ;  /* 0x008000000214783b */ /* 0x000e680000004200 */
[----:B------:R-:W4:Y:S03]  /*5c10*/  LDSM.16.M88.4 R100, [R172+0x2000] ;  /* 0x00200000ac64783b */ /* 0x000f260000000200 */
[C---:B------:R-:W-:Y:S08]  /*5c20*/  HMMA.16816.F32 R4, R108.reuse, R112, R4 ;  /* 0x000000706c04723c */ /* 0x040ff00000001804 */
[C---:B------:R-:W-:Y:S01]  /*5c30*/  HMMA.16816.F32 R8, R108.reuse, R114, R8 ;  /* 0x000000726c08723c */ /* 0x040fe20000001808 */
[----:B------:R-:W-:Y:S07]  /*5c40*/  LDSM.16.MT88.4 R112, [R0+0x9000] ;  /* 0x009000000070783b */ /* 0x000fee0000004200 */
[C---:B--2---:R-:W-:Y:S08]  /*5c50*/  HMMA.16816.F32 R12, R108.reuse, R24, R12 ;  /* 0x000000186c0c723c */ /* 0x044ff0000000180c */
[----:B------:R-:W-:Y:S01]  /*5c60*/  HMMA.16816.F32 R16, R108, R26, R16 ;  /* 0x0000001a6c10723c */ /* 0x000fe20000001810 */
[----:B------:R-:W2:Y:S04]  /*5c70*/  LDSM.16.MT88.4 R24, [R2+0x8800] ;  /* 0x008800000218783b */ /* 0x000ea80000004200 */
[----:B------:R-:W2:Y:S03]  /*5c80*/  LDSM.16.M88.4 R108, [R116+0x2000] ;  /* 0x00200000746c783b */ /* 0x000ea60000000200 */
[C---:B---3--:R-:W-:Y:S08]  /*5c90*/  HMMA.16816.F32 R4, R28.reuse, R32, R4 ;  /* 0x000000201c04723c */ /* 0x048ff00000001804 */
[C---:B------:R-:W-:Y:S01]  /*5ca0*/  HMMA.16816.F32 R8, R28.reuse, R34, R8 ;  /* 0x000000221c08723c */ /* 0x040fe20000001808 */
[----:B------:R3:W-:Y:S07]  /*5cb0*/  LDSM.16.MT88.4 R32, [R0+0x9800] ;  /* 0x009800000020783b */ /* 0x0007ee0000004200 */
[C---:B-1----:R-:W-:Y:S08]  /*5cc0*/  HMMA.16816.F32 R12, R28.reuse, R20, R12 ;  /* 0x000000141c0c723c */ /* 0x042ff0000000180c */
[----:B------:R-:W-:Y:S01]  /*5cd0*/  HMMA.16816.F32 R16, R28, R22, R16 ;  /* 0x000000161c10723c */ /* 0x000fe20000001810 */
[----:B------:R-:W1:Y:S04]  /*5ce0*/  LDSM.16.MT88.4 R20, [R2+0x9000] ;  /* 0x009000000214783b */ /* 0x000e680000004200 */
[----:B------:R-:W1:Y:S03]  /*5cf0*/  LDSM.16.M88.4 R28, [R117+0x2000] ;  /* 0x00200000751c783b */ /* 0x000e660000000200 */
[C---:B----4-:R-:W-:Y:S05]  /*5d00*/  HMMA.16816.F32 R4, R100.reuse, R104, R4 ;  /* 0x000000686404723c */ /* 0x050fea0000001804 */
[----:B---3--:R-:W-:Y:S03]  /*5d10*/  IMAD.IADD R0, R128, 0x1, R168 ;  /* 0x0000000180007824 */ /* 0x008fe600078e02a8 */
[C---:B------:R-:W-:Y:S08]  /*5d20*/  HMMA.16816.F32 R8, R100.reuse, R106, R8 ;  /* 0x0000006a6408723c */ /* 0x040ff00000001808 */
[C---:B--2---:R-:W-:Y:S08]  /*5d30*/  HMMA.16816.F32 R12, R100.reuse, R24, R12 ;  /* 0x00000018640c723c */ /* 0x044ff0000000180c */
[----:B------:R-:W-:Y:S01]  /*5d40*/  HMMA.16816.F32 R16, R100, R26, R16 ;  /* 0x0000001a6410723c */ /* 0x000fe20000001810 */
[----:B------:R2:W3:Y:S04]  /*5d50*/  LDSM.16.MT88.4 R24, [R2+0x9800] ;  /* 0x009800000218783b */ /* 0x0004e80000004200 */
[----:B------:R-:W-:Y:S03]  /*5d60*/  LDSM.16.MT88.4 R100, [R3+0xd000] ;  /* 0x00d000000364783b */ /* 0x000fe60000004200 */
[C---:B------:R-:W-:Y:S08]  /*5d70*/  HMMA.16816.F32 R4, R108.reuse, R112, R4 ;  /* 0x000000706c04723c */ /* 0x040ff00000001804 */
[C---:B------:R-:W-:Y:S08]  /*5d80*/  HMMA.16816.F32 R8, R108.reuse, R114, R8 ;  /* 0x000000726c08723c */ /* 0x040ff00000001808 */
[C---:B-1----:R-:W-:Y:S04]  /*5d90*/  HMMA.16816.F32 R12, R108.reuse, R20, R12 ;  /* 0x000000146c0c723c */ /* 0x042fe8000000180c */
[----:B--2---:R-:W-:Y:S03]  /*5da0*/  IADD3 R2, R182, -0x1, RZ ;  /* 0xffffffffb6027810 */ /* 0x004fe60007ffe0ff */
[----:B------:R-:W-:Y:S01]  /*5db0*/  IMAD.MOV.U32 R20, RZ, RZ, R192 ;  /* 0x000000ffff147224 */ /* 0x000fe200078e00c0 */
[----:B------:R-:W-:Y:S04]  /*5dc0*/  HMMA.16816.F32 R16, R108, R22, R16 ;  /* 0x000000166c10723c */ /* 0x000fe80000001810 */
[----:B------:R-:W-:Y:S03]  /*5dd0*/  IMAD.MOV.U32 R21, RZ, RZ, R191 ;  /* 0x000000ffff157224 */ /* 0x000fe600078e00bf */
[----:B------:R-:W-:Y:S01]  /*5de0*/  @P6 IADD3 R22, P1, R215, R235, RZ ;  /* 0x000000ebd7166210 */ /* 0x000fe20007f3e0ff */
[C---:B------:R-:W-:Y:S05]  /*5df0*/  HMMA.16816.F32 R4, R28.reuse, R32, R4 ;  /* 0x000000201c04723c */ /* 0x040fea0000001804 */
[----:B------:R-:W-:Y:S02]  /*5e00*/  @P6 IMAD.X R23, R214, 0x1, R236, P1 ;  /* 0x00000001d6176824 */ /* 0x000fe400008e06ec */
[CC--:B------:R-:W-:Y:S01]  /*5e10*/  LEA R32, P0, R239.reuse, R20.reuse, 0x2 ;  /* 0x00000014ef207211 */ /* 0x0c0fe200078010ff */
[C---:B------:R-:W-:Y:S02]  /*5e20*/  HMMA.16816.F32 R8, R28.reuse, R34, R8 ;  /* 0x000000221c08723c */ /* 0x040fe40000001808 */
[----:B------:R1:W5:Y:S02]  /*5e30*/  @P6 LDG.E R213, [R22.64] ;  /* 0x0000000616d56981 */ /* 0x000364000c1e1900 */
[-C--:B------:R-:W-:Y:S02]  /*5e40*/  LEA.HI.X.SX32 R33, R239, R21.reuse, 0x2, P0 ;  /* 0x00000015ef217211 */ /* 0x080fe400000f16ff */
[----:B------:R1:W5:Y:S02]  /*5e50*/  @P6 LDG.E R212, [R22.64+0x20] ;  /* 0x0000200616d46981 */ /* 0x000364000c1e1900 */
[C---:B---3--:R-:W-:Y:S02]  /*5e60*/  HMMA.16816.F32 R12, R28.reuse, R24, R12 ;  /* 0x000000181c0c723c */ /* 0x048fe4000000180c */
[----:B------:R1:W5:Y:S04]  /*5e70*/  @P6 LDG.E R210, [R22.64+0x80] ;  /* 0x0000800616d26981 */ /* 0x000368000c1e1900 */
[----:B------:R1:W5:Y:S01]  /*5e80*/  @P6 LDG.E R211, [R22.64+0xa0] ;  /* 0x0000a00616d36981 */ /* 0x000362000c1e1900 */
[CC--:B------:R-:W-:Y:S01]  /*5e90*/  LEA R24, P1, R224.reuse, R20.reuse, 0x2 ;  /* 0x00000014e0187211 */ /* 0x0c0fe200078210ff */
[----:B------:R-:W-:Y:S02]  /*5ea0*/  HMMA.16816.F32 R16, R28, R26, R16 ;  /* 0x0000001a1c10723c */ /* 0x000fe40000001810 */
[----:B------:R2:W-:Y:S02]  /*5eb0*/  RED.E.ADD.F32.FTZ.RN.STRONG.GPU [R20.64], R4 ;  /* 0x000000041400798e */ /* 0x0005e4000c10e786 */
[-C--:B------:R-:W-:Y:S02]  /*5ec0*/  LEA.HI.X.SX32 R25, R224, R21.reuse, 0x2, P1 ;  /* 0x00000015e0197211 */ /* 0x080fe400008f16ff */
[----:B------:R-:W-:Y:S01]  /*5ed0*/  LDSM.16.MT88.4 R28, [R3+0xa800] ;  /* 0x00a80000031c783b */ /* 0x000fe20000004200 */
[CC--:B------:R-:W-:Y:S03]  /*5ee0*/  LEA R26, P0, R248.reuse, R20.reuse, 0x2 ;  /* 0x00000014f81a7211 */ /* 0x0c0fe600078010ff */
[----:B------:R3:W-:Y:S02]  /*5ef0*/  RED.E.ADD.F32.FTZ.RN.STRONG.GPU [R24.64], R5 ;  /* 0x000000051800798e */ /* 0x0007e4000c10e786 */
[-C--:B------:R-:W-:Y:S02]  /*5f00*/  LEA.HI.X.SX32 R27, R248, R21.reuse, 0x2, P0 ;  /* 0x00000015f81b7211 */ /* 0x080fe400000f16ff */
[----:B------:R4:W-:Y:S04]  /*5f10*/  RED.E.ADD.F32.FTZ.RN.STRONG.GPU [R32.64], R6 ;  /* 0x000000062000798e */ /* 0x0009e8000c10e786 */
[----:B------:R-:W-:Y:S01]  /*5f20*/  LDSM.16.MT88.4 R32, [R3+0xc800] ;  /* 0x00c800000320783b */ /* 0x000fe20000004200 */
[CC--:B-1----:R-:W-:Y:S04]  /*5f30*/  LEA R22, P3, R247.reuse, R20.reuse, 0x2 ;  /* 0x00000014f7167211 */ /* 0x0c2fe800078610ff */
[-C--:B------:R-:W-:Y:S02]  /*5f40*/  LEA.HI.X.SX32 R23, R247, R21.reuse, 0x2, P3 ;  /* 0x00000015f7177211 */ /* 0x080fe400018f16ff */
[CC--:B--2---:R-:W-:Y:S04]  /*5f50*/  LEA R4, P1, R249.reuse, R20.reuse, 0x2 ;  /* 0x00000014f9047211 */ /* 0x0c4fe800078210ff */
[-C--:B---3--:R-:W-:Y:S02]  /*5f60*/  LEA.HI.X.SX32 R5, R249, R21.reuse, 0x2, P1 ;  /* 0x00000015f9057211 */ /* 0x088fe400008f16ff */
[CC--:B----4-:R-:W-:Y:S03]  /*5f70*/  LEA R6, P1, R246.reuse, R20.reuse, 0x2 ;  /* 0x00000014f6067211 */ /* 0x0d0fe600078210ff */
[----:B------:R1:W-:Y:S04]  /*5f80*/  RED.E.ADD.F32.FTZ.RN.STRONG.GPU [R4.64], R7 ;  /* 0x000000070400798e */ /* 0x0003e8000c10e786 */
[----:B------:R2:W-:Y:S04]  /*5f90*/  RED.E.ADD.F32.FTZ.RN.STRONG.GPU [R26.64], R8 ;  /* 0x000000081a00798e */ /* 0x0005e8000c10e786 */
[----:B------:R3:W-:Y:S01]  /*5fa0*/  RED.E.ADD.F32.FTZ.RN.STRONG.GPU [R22.64], R9 ;  /* 0x000000091600798e */ /* 0x0007e2000c10e786 */
[CC--:B-1----:R-:W-:Y:S02]  /*5fb0*/  LEA R4, P0, R245.reuse, R20.reuse, 0x2 ;  /* 0x00000014f5047211 */ /* 0x0c2fe400078010ff */
[-C--:B------:R-:W-:Y:S02]  /*5fc0*/  LEA.HI.X.SX32 R7, R246, R21.reuse, 0x2, P1 ;  /* 0x00000015f6077211 */ /* 0x080fe400008f16ff */
[-C--:B------:R-:W-:Y:S02]  /*5fd0*/  LEA.HI.X.SX32 R5, R245, R21.reuse, 0x2, P0 ;  /* 0x00000015f5057211 */ /* 0x080fe400000f16ff */
[-C--:B--2---:R-:W-:Y:S01]  /*5fe0*/  LEA R26, P0, R234, R20.reuse, 0x2 ;  /* 0x00000014ea1a7211 */ /* 0x084fe200078010ff */
[----:B------:R1:W-:Y:S01]  /*5ff0*/  RED.E.ADD.F32.FTZ.RN.STRONG.GPU [R6.64], R10 ;  /* 0x0000000a0600798e */ /* 0x0003e2000c10e786 */
[-C--:B---3--:R-:W-:Y:S02]  /*6000*/  LEA R22, P5, R232, R20.reuse, 0x2 ;  /* 0x00000014e8167211 */ /* 0x088fe400078a10ff */
[-C--:B------:R-:W-:Y:S01]  /*6010*/  LEA.HI.X.SX32 R27, R234, R21.reuse, 0x2, P0 ;  /* 0x00000015ea1b7211 */ /* 0x080fe200000f16ff */
[----:B------:R2:W-:Y:S01]  /*6020*/  RED.E.ADD.F32.FTZ.RN.STRONG.GPU [R4.64], R11 ;  /* 0x0000000b0400798e */ /* 0x0005e2000c10e786 */
[-C--:B------:R-:W-:Y:S02]  /*6030*/  LEA.HI.X.SX32 R23, R232, R21.reuse, 0x2, P5 ;  /* 0x00000015e8177211 */ /* 0x080fe400028f16ff */
[CC--:B------:R-:W-:Y:S01]  /*6040*/  LEA R8, P3, R220.reuse, R20.reuse, 0x2 ;  /* 0x00000014dc087211 */ /* 0x0c0fe200078610ff */
[----:B------:R-:W-:Y:S03]  /*6050*/  RED.E.ADD.F32.FTZ.RN.STRONG.GPU [R20.64+0x80], R12 ;  /* 0x0000800c1400798e */ /* 0x000fe6000c10e786 */
[-C--:B------:R-:W-:Y:S01]  /*6060*/  LEA.HI.X.SX32 R9, R220, R21.reuse, 0x2, P3 ;  /* 0x00000015dc097211 */ /* 0x080fe200018f16ff */
[----:B------:R-:W-:Y:S01]  /*6070*/  RED.E.ADD.F32.FTZ.RN.STRONG.GPU [R24.64+0x80], R13 ;  /* 0x0000800d1800798e */ /* 0x000fe2000c10e786 */
[----:B------:R-:W-:Y:S03]  /*6080*/  @P6 IADD3 R215, P3, R215, -0x100, RZ ;  /* 0xffffff00d7d76810 */ /* 0x000fe60007f7e0ff */
[----:B------:R-:W-:Y:S01]  /*6090*/  RED.E.ADD.F32.FTZ.RN.STRONG.GPU [R26.64], R14 ;  /* 0x0000000e1a00798e */ /* 0x000fe2000c10e786 */
[----:B------:R-:W-:Y:S03]  /*60a0*/  @P6 IADD3.X R214, R214, -0x1, RZ, P3, !PT ;  /* 0xffffffffd6d66810 */ /* 0x000fe60001ffe4ff */
[----:B------:R-:W-:Y:S04]  /*60b0*/  RED.E.ADD.F32.FTZ.RN.STRONG.GPU [R22.64], R15 ;  /* 0x0000000f1600798e */ /* 0x000fe8000c10e786 */
[----:B------:R-:W-:Y:S01]  /*60c0*/  LDSM.16.MT88.4 R24, [R0] ;  /* 0x000000000018783b */ /* 0x000fe20000004200 */
[CC--:B-1----:R-:W-:Y:S03]  /*60d0*/  LEA R10, P4, R250.reuse, R20.reuse, 0x2 ;  /* 0x00000014fa0a7211 */ /* 0x0c2fe600078810ff */
[----:B------:R-:W-:Y:S01]  /*60e0*/  LDSM.16.MT88.4 R12, [R168+0x800] ;  /* 0x00080000a80c783b */ /* 0x000fe20000004200 */
[-C--:B------:R-:W-:Y:S02]  /*60f0*/  LEA R6, P1, R219, R20.reuse, 0x2 ;  /* 0x00000014db067211 */ /* 0x080fe400078210ff */
[-C--:B--2---:R-:W-:Y:S02]  /*6100*/  LEA.HI.X.SX32 R11, R250, R21.reuse, 0x2, P4 ;  /* 0x00000015fa0b7211 */ /* 0x084fe400020f16ff */
[----:B------:R-:W-:Y:S02]  /*6110*/  LEA R4, P0, R221, R20, 0x2 ;  /* 0x00000014dd047211 */ /* 0x000fe400078010ff */
[-C--:B------:R-:W-:Y:S01]  /*6120*/  LEA.HI.X.SX32 R7, R219, R21.reuse, 0x2, P1 ;  /* 0x00000015db077211 */ /* 0x080fe200008f16ff */
[----:B------:R-:W-:Y:S01]  /*6130*/  RED.E.ADD.F32.FTZ.RN.STRONG.GPU [R10.64], R16 ;  /* 0x000000100a00798e */ /* 0x000fe2000c10e786 */
[----:B------:R-:W-:Y:S02]  /*6140*/  LEA.HI.X.SX32 R5, R221, R21, 0x2, P0 ;  /* 0x00000015dd057211 */ /* 0x000fe400000f16ff */
[----:B------:R-:W-:Y:S01]  /*6150*/  ISETP.GT.AND P4, PT, R182, R223, PT ;  /* 0x000000dfb600720c */ /* 0x000fe20003f84270 */
[----:B------:R-:W-:Y:S01]  /*6160*/  RED.E.ADD.F32.FTZ.RN.STRONG.GPU [R8.64], R17 ;  /* 0x000000110800798e */ /* 0x000fe2000c10e786 */
[----:B------:R-:W-:Y:S03]  /*6170*/  @P6 IADD3 R217, P1, R217, -0x100, RZ ;  /* 0xffffff00d9d96810 */ /* 0x000fe60007f3e0ff */
[----:B------:R-:W-:Y:S01]  /*6180*/  RED.E.ADD.F32.FTZ.RN.STRONG.GPU [R6.64], R18 ;  /* 0x000000120600798e */ /* 0x000fe2000c10e786 */
[----:B------:R-:W-:Y:S03]  /*6190*/  @P6 IADD3.X R216, R216, -0x1, RZ, P1, !PT ;  /* 0xffffffffd8d86810 */ /* 0x000fe60000ffe4ff */
[----:B------:R-:W-:Y:S04]  /*61a0*/  LDSM.16.MT88.4 R8, [R168] ;  /* 0x00000000a808783b */ /* 0x000fe80000004200 */
[----:B------:R-:W-:Y:S04]  /*61b0*/  RED.E.ADD.F32.FTZ.RN.STRONG.GPU [R4.64], R19 ;  /* 0x000000130400798e */ /* 0x000fe8000c10e786 */
[----:B------:R-:W1:Y:S04]  /*61c0*/  LDSM.16.MT88.4 R4, [R3+0xa000] ;  /* 0x00a000000304783b */ /* 0x000e680000004200 */
[----:B------:R-:W2:Y:S04]  /*61d0*/  LDSM.16.MT88.4 R20, [R3+0xc000] ;  /* 0x00c000000314783b */ /* 0x000ea80000004200 */
[----:B------:R-:W3:Y:S01]  /*61e0*/  LDSM.16.MT88.4 R16, [R0+0x800] ;  /* 0x000800000010783b */ /* 0x000ee20000004200 */
[-C--:B-1----:R-:W-:Y:S08]  /*61f0*/  HMMA.16816.F32 R68, R4, R8.reuse, R68 ;  /* 0x000000080444723c */ /* 0x082ff00000001844 */
[C---:B--2---:R-:W-:Y:S08]  /*6200*/  HMMA.16816.F32 R72, R20.reuse, R8, R72 ;  /* 0x000000081448723c */ /* 0x044ff00000001848 */
[-C--:B------:R-:W-:Y:S08]  /*6210*/  HMMA.16816.F32 R76, R20, R10.reuse, R76 ;  /* 0x0000000a144c723c */ /* 0x080ff0000000184c */
[C---:B------:R-:W-:Y:S01]  /*6220*/  HMMA.16816.F32 R80, R4.reuse, R10, R80 ;  /* 0x0000000a0450723c */ /* 0x040fe20000001850 */
[----:B------:R-:W-:Y:S07]  /*6230*/  LDSM.16.MT88.4 R8, [R3+0xb000] ;  /* 0x00b000000308783b */ /* 0x000fee0000004200 */
[-C--:B------:R-:W-:Y:S08]  /*6240*/  HMMA.16816.F32 R84, R4, R24.reuse, R84 ;  /* 0x000000180454723c */ /* 0x080ff00000001854 */
[C---:B------:R-:W-:Y:S08]  /*6250*/  HMMA.16816.F32 R88, R20.reuse, R24, R88 ;  /* 0x000000181458723c */ /* 0x040ff00000001858 */
[-C--:B------:R-:W-:Y:S01]  /*6260*/  HMMA.16816.F32 R92, R20, R26.reuse, R92 ;  /* 0x0000001a145c723c */ /* 0x080fe2000000185c */
[----:B------:R-:W1:Y:S07]  /*6270*/  LDSM.16.MT88.4 R20, [R168+0x1000] ;  /* 0x00100000a814783b */ /* 0x000e6e0000004200 */
[----:B------:R-:W-:Y:S01]  /*6280*/  HMMA.16816.F32 R96, R4, R26, R96 ;  /* 0x0000001a0460723c */ /* 0x000fe20000001860 */
[----:B------:R-:W2:Y:S04]  /*6290*/  LDSM.16.MT88.4 R4, [R0+0x1000] ;  /* 0x001000000004783b */ /* 0x000ea80000004200 */
[----:B------:R-:W-:Y:S03]  /*62a0*/  LDSM.16.MT88.4 R24, [R168+0x1800] ;  /* 0x00180000a818783b */ /* 0x000fe60000004200 */
[-C--:B------:R-:W-:Y:S08]  /*62b0*/  HMMA.16816.F32 R68, R28, R12.reuse, R68 ;  /* 0x0000000c1c44723c */ /* 0x080ff00000001844 */
[C---:B------:R-:W-:Y:S08]  /*62c0*/  HMMA.16816.F32 R72, R32.reuse, R12, R72 ;  /* 0x0000000c2048723c */ /* 0x040ff00000001848 */
[-C--:B------:R-:W-:Y:S08]  /*62d0*/  HMMA.16816.F32 R76, R32, R14.reuse, R76 ;  /* 0x0000000e204c723c */ /* 0x080ff0000000184c */
[C---:B------:R-:W-:Y:S01]  /*62e0*/  HMMA.16816.F32 R80, R28.reuse, R14, R80 ;  /* 0x0000000e1c50723c */ /* 0x040fe20000001850 */
[----:B------:R-:W4:Y:S07]  /*62f0*/  LDSM.16.MT88.4 R12, [R3+0xb800] ;  /* 0x00b80000030c783b */ /* 0x000f2e0000004200 */
[-C--:B---3--:R-:W-:Y:S08]  /*6300*/  HMMA.16816.F32 R84, R28, R16.reuse, R84 ;  /* 0x000000101c54723c */ /* 0x088ff00000001854 */
[C---:B------:R-:W-:Y:S08]  /*6310*/  HMMA.16816.F32 R88, R32.reuse, R16, R88 ;  /* 0x000000102058723c */ /* 0x040ff00000001858 */
[-C--:B------:R-:W-:Y:S01]  /*6320*/  HMMA.16816.F32 R92, R32, R18.reuse, R92 ;  /* 0x00000012205c723c */ /* 0x080fe2000000185c */
[----:B------:R-:W3:Y:S07]  /*6330*/  LDSM.16.MT88.4 R32, [R3+0xd800] ;  /* 0x00d800000320783b */ /* 0x000eee0000004200 */
[----:B------:R-:W-:Y:S01]  /*6340*/  HMMA.16816.F32 R96, R28, R18, R96 ;  /* 0x000000121c60723c */ /* 0x000fe20000001860 */
[----:B------:R2:W3:Y:S07]  /*6350*/  LDSM.16.MT88.4 R16, [R0+0x1800] ;  /* 0x001800000010783b */ /* 0x0004ee0000004200 */
[-C--:B-1----:R-:W-:Y:S08]  /*6360*/  HMMA.16816.F32 R68, R8, R20.reuse, R68 ;  /* 0x000000140844723c */ /* 0x082ff00000001844 */
[C---:B------:R-:W-:Y:S08]  /*6370*/  HMMA.16816.F32 R72, R100.reuse, R20, R72 ;  /* 0x000000146448723c */ /* 0x040ff00000001848 */
[-C--:B------:R-:W-:Y:S04]  /*6380*/  HMMA.16816.F32 R76, R100, R22.reuse, R76 ;  /* 0x00000016644c723c */ /* 0x080fe8000000184c */
[----:B--2---:R-:W-:Y:S01]  /*6390*/  LOP3.LUT R0, R182, 0x1, RZ, 0xc0, !PT ;  /* 0x00000001b6007812 */ /* 0x004fe200078ec0ff */
[----:B------:R-:W-:Y:S03]  /*63a0*/  IMAD.MOV.U32 R182, RZ, RZ, R2 ;  /* 0x000000ffffb67224 */ /* 0x000fe600078e0002 */
[C---:B------:R-:W-:Y:S04]  /*63b0*/  HMMA.16816.F32 R80, R8.reuse, R22, R80 ;  /* 0x000000160850723c */ /* 0x040fe80000001850 */
[----:B------:R-:W-:Y:S02]  /*63c0*/  ISETP.NE.U32.AND P0, PT, R0, 0x1, PT ;  /* 0x000000010000780c */ /* 0x000fe40003f05070 */
[C---:B------:R-:W-:Y:S02]  /*63d0*/  IADD3 R0, R168.reuse, -0x2000, RZ ;  /* 0xffffe000a8007810 */ /* 0x040fe40007ffe0ff */
[-C--:B------:R-:W-:Y:S08]  /*63e0*/  HMMA.16816.F32 R84, R8, R4.reuse, R84 ;  /* 0x000000040854723c */ /* 0x080ff00000001854 */
[C---:B------:R-:W-:Y:S04]  /*63f0*/  HMMA.16816.F32 R88, R100.reuse, R4, R88 ;  /* 0x000000046458723c */ /* 0x040fe80000001858 */
[----:B------:R-:W-:Y:S04]  /*6400*/  @P0 IADD3 R0, R168, 0x2000, RZ ;  /* 0x00002000a8000810 */ /* 0x000fe80007ffe0ff */
[-C--:B------:R-:W-:Y:S04]  /*6410*/  HMMA.16816.F32 R92, R100, R6.reuse, R92 ;  /* 0x00000006645c723c */ /* 0x080fe8000000185c */
[----:B------:R-:W-:Y:S04]  /*6420*/  IMAD.MOV.U32 R168, RZ, RZ, R0 ;  /* 0x000000ffffa87224 */ /* 0x000fe800078e0000 */
[----:B------:R-:W-:Y:S08]  /*6430*/  HMMA.16816.F32 R96, R8, R6, R96 ;  /* 0x000000060860723c */ /* 0x000ff00000001860 */
[-C--:B----4-:R-:W-:Y:S08]  /*6440*/  HMMA.16816.F32 R68, R12, R24.reuse, R68 ;  /* 0x000000180c44723c */ /* 0x090ff00000001844 */
[C---:B---3--:R-:W-:Y:S08]  /*6450*/  HMMA.16816.F32 R72, R32.reuse, R24, R72 ;  /* 0x000000182048723c */ /* 0x048ff00000001848 */
[-C--:B------:R-:W-:Y:S08]  /*6460*/  HMMA.16816.F32 R76, R32, R26.reuse, R76 ;  /* 0x0000001a204c723c */ /* 0x080ff0000000184c */
[C---:B------:R-:W-:Y:S08]  /*6470*/  HMMA.16816.F32 R80, R12.reuse, R26, R80 ;  /* 0x0000001a0c50723c */ /* 0x040ff00000001850 */
[-C--:B------:R-:W-:Y:S08]  /*6480*/  HMMA.16816.F32 R84, R12, R16.reuse, R84 ;  /* 0x000000100c54723c */ /* 0x080ff00000001854 */
[C---:B------:R-:W-:Y:S08]  /*6490*/  HMMA.16816.F32 R88, R32.reuse, R16, R88 ;  /* 0x000000102058723c */ /* 0x040ff00000001858 */
[-C--:B------:R-:W-:Y:S08]  /*64a0*/  HMMA.16816.F32 R92, R32, R18.reuse, R92 ;  /* 0x00000012205c723c */ /* 0x080ff0000000185c */
[----:B------:R-:W-:Y:S01]  /*64b0*/  HMMA.16816.F32 R96, R12, R18, R96 ;  /* 0x000000120c60723c */ /* 0x000fe20000001860 */
[----:B------:R-:W-:-:S07]  /*64c0*/  @P4 BRA `(.L_x_50) ;  /* 0xffffd59000004947 */ /* 0x000fce000383ffff */
[----:B------:R-:W2:Y:S01]  /*64d0*/  LDL R120, [R1] ;  /* 0x0000000001787983 */ /* 0x000ea20000100800 */
[----:B------:R-:W-:Y:S01]  /*64e0*/  FMUL.FTZ R68, R68, c[0x0][0x2e0] ;  /* 0x0000b80044447a20 */ /* 0x000fe20000410000 */
[----:B------:R-:W-:Y:S01]  /*64f0*/  F2FP.PACK_AB R36, R37, R36 ;  /* 0x000000242524723e */ /* 0x000fe200000000ff */
[----:B------:R-:W-:Y:S01]  /*6500*/  FMUL.FTZ R17, R69, c[0x0][0x2e0] ;  /* 0x0000b80045117a20 */ /* 0x000fe20000410000 */
[----:B------:R-:W-:Y:S01]  /*6510*/  F2FP.PACK_AB R38, R39, R38 ;  /* 0x000000262726723e */ /* 0x000fe200000000ff */
[----:B------:R-:W-:Y:S01]  /*6520*/  FMUL.FTZ R70, R70, c[0x0][0x2e0] ;  /* 0x0000b80046467a20 */ /* 0x000fe20000410000 */
[----:B------:R-:W-:Y:S01]  /*6530*/  F2FP.PACK_AB R48, R49, R48 ;  /* 0x000000303130723e */ /* 0x000fe200000000ff */
[----:B------:R-:W-:Y:S01]  /*6540*/  FMUL.FTZ R16, R71, c[0x0][0x2e0] ;  /* 0x0000b80047107a20 */ /* 0x000fe20000410000 */
[----:B------:R-:W-:Y:S01]  /*6550*/  F2FP.PACK_AB R17, R17, R68 ;  /* 0x000000441111723e */ /* 0x000fe200000000ff */
[----:B------:R-:W-:Y:S01]  /*6560*/  BAR.SYNC.DEFER_BLOCKING 0x0 ;  /* 0x0000000000007b1d */ /* 0x000fe20000010000 */
        /* <DEDUP_REMOVED lines=25> */
[----:B------:R-:W-:Y:S01]  /*6700*/  STS [R241], R17 ;  /* 0x00000011f1007388 */ /* 0x000fe20000000800 */
[----:B------:R-:W-:Y:S01]  /*6710*/  FMUL.FTZ R9, R85, c[0x0][0x2e0] ;  /* 0x0000b80055097a20 */ /* 0x000fe20000410000 */
[----:B------:R-:W-:Y:S01]  /*6720*/  F2FP.PACK_AB R10, R10, R78 ;  /* 0x0000004e0a0a723e */ /* 0x000fe200000000ff */
[----:B------:R-:W-:Y:S01]  /*6730*/  FMUL.FTZ R86, R86, c[0x0][0x2e0] ;  /* 0x0000b80056567a20 */ /* 0x000fe20000410000 */
[----:B------:R-:W-:Y:S01]  /*6740*/  STS [R241+0x400], R16 ;  /* 0x00040010f1007388 */ /* 0x000fe20000000800 */
[----:B------:R-:W-:Y:S01]  /*6750*/  FMUL.FTZ R8, R87, c[0x0][0x2e0] ;  /* 0x0000b80057087a20 */ /* 0x000fe20000410000 */
[----:B------:R-:W-:Y:S01]  /*6760*/  F2FP.PACK_AB R9, R9, R84 ;  /* 0x000000540909723e */ /* 0x000fe200000000ff */
[----:B------:R-:W-:Y:S01]  /*6770*/  FMUL.FTZ R96, R96, c[0x0][0x2e0] ;  /* 0x0000b80060607a20 */ /* 0x000fe20000410000 */
[----:B------:R-:W-:Y:S01]  /*6780*/  STS [R244], R13 ;  /* 0x0000000df4007388 */ /* 0x000fe20000000800 */
        /* <DEDUP_REMOVED lines=21> */
[----:B------:R-:W-:-:S02]  /*68e0*/  F2FP.PACK_AB R2, R2, R92 ;  /* 0x0000005c0202723e */ /* 0x000fc400000000ff */
[----:B------:R-:W-:Y:S02]  /*68f0*/  F2FP.PACK_AB R60, R61, R60 ;  /* 0x0000003c3d3c723e */ /* 0x000fe400000000ff */
[----:B------:R-:W-:Y:S02]  /*6900*/  F2FP.PACK_AB R0, R0, R94 ;  /* 0x0000005e0000723e */ /* 0x000fe400000000ff */
[----:B------:R-:W-:Y:S02]  /*6910*/  F2FP.PACK_AB R62, R63, R62 ;  /* 0x0000003e3f3e723e */ /* 0x000fe400000000ff */
[----:B------:R-:W-:Y:S01]  /*6920*/  ISETP.NE.AND P0, PT, R238, -0x1, PT ;  /* 0xffffffffee00780c */ /* 0x000fe20003f05270 */
[----:B--2---:R-:W-:Y:S04]  /*6930*/  STS [R120], R12 ;  /* 0x0000000c78007388 */ /* 0x004fe80000000800 */
[----:B------:R-:W-:Y:S04]  /*6940*/  STS [R241+0x2000], R15 ;  /* 0x0020000ff1007388 */ /* 0x000fe80000000800 */
[----:B------:R-:W-:Y:S04]  /*6950*/  STS [R241+0x2400], R14 ;  /* 0x0024000ef1007388 */ /* 0x000fe80000000800 */
[----:B------:R-:W-:Y:S04]  /*6960*/  STS [R244+0x2000], R11 ;  /* 0x0020000bf4007388 */ /* 0x000fe80000000800 */
[----:B------:R-:W-:Y:S04]  /*6970*/  STS [R244+0x2400], R10 ;  /* 0x0024000af4007388 */ /* 0x000fe80000000800 */
[----:B------:R-:W-:Y:S04]  /*6980*/  STS [R242], R9 ;  /* 0x00000009f2007388 */ /* 0x000fe80000000800 */
[----:B------:R-:W-:Y:S04]  /*6990*/  STS [R242+0x400], R8 ;  /* 0x00040008f2007388 */ /* 0x000fe80000000800 */
[----:B------:R-:W-:Y:S04]  /*69a0*/  STS [R243], R5 ;  /* 0x00000005f3007388 */ /* 0x000fe80000000800 */
[----:B------:R-:W-:Y:S04]  /*69b0*/  STS [R243+0x400], R4 ;  /* 0x00040004f3007388 */ /* 0x000fe80000000800 */
[----:B------:R-:W-:Y:S04]  /*69c0*/  STS [R242+0x2000], R7 ;  /* 0x00200007f2007388 */ /* 0x000fe80000000800 */
[----:B------:R1:W-:Y:S04]  /*69d0*/  STS [R242+0x2400], R6 ;  /* 0x00240006f2007388 */ /* 0x0003e80000000800 */
[----:B------:R-:W-:Y:S04]  /*69e0*/  STS [R243+0x2000], R2 ;  /* 0x00200002f3007388 */ /* 0x000fe80000000800 */
[----:B------:R2:W-:Y:S04]  /*69f0*/  STS [R243+0x2400], R0 ;  /* 0x00240000f3007388 */ /* 0x0005e80000000800 */
[----:B------:R3:W-:Y:S04]  /*6a00*/  STS [R241+0x4000], R36 ;  /* 0x00400024f1007388 */ /* 0x0007e80000000800 */
[----:B------:R3:W-:Y:S04]  /*6a10*/  STS [R241+0x4400], R38 ;  /* 0x00440026f1007388 */ /* 0x0007e80000000800 */
[----:B------:R3:W-:Y:S04]  /*6a20*/  STS [R244+0x4000], R48 ;  /* 0x00400030f4007388 */ /* 0x0007e80000000800 */
[----:B------:R3:W-:Y:S01]  /*6a30*/  STS [R120+0x4000], R50 ;  /* 0x0040003278007388 */ /* 0x0007e20000000800 */
[----:B-1----:R-:W-:-:S03]  /*6a40*/  SHF.R.S32.HI R6, RZ, 0x1f, R251 ;  /* 0x0000001fff067819 */ /* 0x002fc600000114fb */
[----:B------:R3:W-:Y:S04]  /*6a50*/  STS [R241+0x6000], R40 ;  /* 0x00600028f1007388 */ /* 0x0007e80000000800 */
[----:B------:R3:W-:Y:S01]  /*6a60*/  STS [R241+0x6400], R42 ;  /* 0x0064002af1007388 */ /* 0x0007e20000000800 */
[----:B--2---:R-:W-:-:S03]  /*6a70*/  @P0 IADD3 R0, R225, R238, RZ ;  /* 0x000000eee1000210 */ /* 0x004fc60007ffe0ff */
[----:B------:R3:W-:Y:S02]  /*6a80*/  STS [R244+0x6000], R44 ;  /* 0x0060002cf4007388 */ /* 0x0007e40000000800 */
[C---:B------:R-:W-:Y:S02]  /*6a90*/  @P0 IMAD.WIDE.U32 R4, R0.reuse, c[0x0][0x3a0], RZ ;  /* 0x0000e80000040a25 */ /* 0x040fe400078e00ff */
[----:B------:R3:W-:Y:S02]  /*6aa0*/  STS [R244+0x6400], R46 ;  /* 0x0064002ef4007388 */ /* 0x0007e40000000800 */
[----:B------:R-:W-:Y:S01]  /*6ab0*/  @P0 IMAD R8, R0, c[0x0][0x3a4], R5 ;  /* 0x0000e90000080a24 */ /* 0x000fe200078e0205 */
[----:B------:R-:W-:Y:S01]  /*6ac0*/  @P0 MOV R2, R4 ;  /* 0x0000000400020202 */ /* 0x000fe20000000f00 */
[----:B------:R3:W-:Y:S04]  /*6ad0*/  STS [R242+0x4000], R52 ;  /* 0x00400034f2007388 */ /* 0x0007e80000000800 */
[----:B------:R3:W-:Y:S04]  /*6ae0*/  STS [R242+0x4400], R54 ;  /* 0x00440036f2007388 */ /* 0x0007e80000000800 */
[----:B------:R3:W-:Y:S04]  /*6af0*/  STS [R243+0x4000], R64 ;  /* 0x00400040f3007388 */ /* 0x0007e80000000800 */
[----:B------:R3:W-:Y:S04]  /*6b00*/  STS [R243+0x4400], R66 ;  /* 0x00440042f3007388 */ /* 0x0007e80000000800 */
[----:B------:R3:W-:Y:S04]  /*6b10*/  STS [R242+0x6000], R56 ;  /* 0x00600038f2007388 */ /* 0x0007e80000000800 */
[----:B------:R3:W-:Y:S04]  /*6b20*/  STS [R242+0x6400], R58 ;  /* 0x0064003af2007388 */ /* 0x0007e80000000800 */
[----:B------:R3:W-:Y:S04]  /*6b30*/  STS [R243+0x6000], R60 ;  /* 0x0060003cf3007388 */ /* 0x0007e80000000800 */
[----:B------:R3:W-:Y:S01]  /*6b40*/  STS [R243+0x6400], R62 ;  /* 0x0064003ef3007388 */ /* 0x0007e20000000800 */
        /* <DEDUP_REMOVED lines=11> */
.L_x_51:
        /* <DEDUP_REMOVED lines=15> */
.L_x_52:
[----:B------:R-:W-:Y:S01]  /*6cf0*/  BAR.SYNC.DEFER_BLOCKING 0x0 ;  /* 0x0000000000007b1d */ /* 0x000fe20000010000 */
[----:B------:R-:W-:Y:S01]  /*6d00*/  SHF.R.S32.HI R17, RZ, 0x1f, R233 ;  /* 0x0000001fff117819 */ /* 0x000fe200000114e9 */
[--C-:B------:R-:W-:Y:S01]  /*6d10*/  IMAD.MOV.U32 R6, RZ, RZ, R206.reuse ;  /* 0x000000ffff067224 */ /* 0x100fe200078e00ce */
[----:B------:R-:W-:Y:S01]  /*6d20*/  SHF.R.S32.HI R7, RZ, 0x1f, R206 ;  /* 0x0000001fff077819 */ /* 0x000fe200000114ce */
[----:B------:R-:W-:Y:S01]  /*6d30*/  IMAD R16, R226, -0x80, R194 ;  /* 0xffffff80e2107824 */ /* 0x000fe200078e02c2 */
[----:B------:R-:W-:Y:S01]  /*6d40*/  ISETP.GE.AND P1, PT, R206, c[0x0][0x220], PT ;  /* 0x00008800ce007a0c */ /* 0x000fe20003f26270 */
[----:B---3--:R-:W1:Y:S01]  /*6d50*/  S2R R50, SR_CTAID.Z ;  /* 0x0000000000327919 */ /* 0x008e620000002700 */
[----:B------:R-:W-:Y:S01]  /*6d60*/  IMAD R0, R17, c[0x0][0x3a0], RZ ;  /* 0x0000e80011007a24 */ /* 0x000fe200078e02ff */
[----:B------:R-:W-:Y:S01]  /*6d70*/  BSSY B0, `(.L_x_53) ;  /* 0x000001e000007945 */ /* 0x000fe20003800000 */
[----:B------:R-:W-:Y:S01]  /*6d80*/  IMAD.WIDE.U32 R4, R233, c[0x0][0x3a0], R6 ;  /* 0x0000e800e9047a25 */ /* 0x000fe200078e0006 */
[----:B------:R-:W-:-:S02]  /*6d90*/  ISETP.GE.OR P4, PT, R218, R16, P1 ;  /* 0x00000010da00720c */ /* 0x000fc40000f86670 */
[----:B------:R-:W-:Y:S01]  /*6da0*/  SHF.R.S32.HI R48, RZ, 0x1f, R218 ;  /* 0x0000001fff307819 */ /* 0x000fe200000114da */
[----:B------:R-:W-:Y:S01]  /*6db0*/  IMAD R0, R233, c[0x0][0x3a4], R0 ;  /* 0x0000e900e9007a24 */ /* 0x000fe200078e0200 */
[----:B------:R-:W-:-:S04]  /*6dc0*/  IADD3 R4, P0, R2, R4, RZ ;  /* 0x0000000402047210 */ /* 0x000fc80007f1e0ff */
[----:B------:R-:W-:Y:S01]  /*6dd0*/  IADD3.X R5, R8, R5, R0, P0, !PT ;  /* 0x0000000508057210 */ /* 0x000fe200007fe400 */
[----:B------:R2:W3:Y:S04]  /*6de0*/  LDS.128 R20, [R193+0x7000] ;  /* 0x00700000c1147984 */ /* 0x0004e80000000c00 */
[----:B------:R2:W4:Y:S01]  /*6df0*/  LDS.128 R24, [R193+0x8000] ;  /* 0x00800000c1187984 */ /* 0x0005220000000c00 */
[----:B-1----:R-:W-:Y:S01]  /*6e00*/  SHF.R.S32.HI R49, RZ, 0x1f, R50 ;  /* 0x0000001fff317819 */ /* 0x002fe20000011432 */
[----:B------:R-:W-:Y:S02]  /*6e10*/  IMAD.WIDE.U32 R4, R50, c[0x0][0x3b8], R4 ;  /* 0x0000ee0032047a25 */ /* 0x000fe400078e0004 */
[----:B------:R2:W1:Y:S02]  /*6e20*/  LDS.128 R28, [R193+0x9000] ;  /* 0x00900000c11c7984 */ /* 0x0004640000000c00 */
[----:B------:R-:W-:-:S02]  /*6e30*/  IMAD R2, R49, c[0x0][0x3b8], RZ ;  /* 0x0000ee0031027a24 */ /* 0x000fc400078e02ff */
[----:B------:R2:W1:Y:S02]  /*6e40*/  LDS.128 R32, [R193+0xa000] ;  /* 0x00a00000c1207984 */ /* 0x0004640000000c00 */
[----:B------:R-:W-:Y:S02]  /*6e50*/  IMAD R2, R50, c[0x0][0x3bc], R2 ;  /* 0x0000ef0032027a24 */ /* 0x000fe400078e0202 */
[----:B------:R2:W1:Y:S04]  /*6e60*/  LDS.128 R36, [R193+0xb000] ;  /* 0x00b00000c1247984 */ /* 0x0004680000000c00 */
[----:B------:R2:W1:Y:S01]  /*6e70*/  LDS.128 R40, [R193+0xc000] ;  /* 0x00c00000c1287984 */ /* 0x0004620000000c00 */
[----:B------:R-:W-:-:S03]  /*6e80*/  IADD3 R2, R2, R5, RZ ;  /* 0x0000000502027210 */ /* 0x000fc60007ffe0ff */
[----:B------:R2:W1:Y:S01]  /*6e90*/  LDS.128 R44, [R193+0xd000] ;  /* 0x00d00000c12c7984 */ /* 0x0004620000000c00 */
[----:B------:R-:W-:Y:S05]  /*6ea0*/  @P4 BRA `(.L_x_54) ;  /* 0x000000a000004947 */ /* 0x000fea0003800000 */
[----:B------:R-:W2:Y:S01]  /*6eb0*/  LDS.128 R12, [R193+0x6000] ;  /* 0x00600000c10c7984 */ /* 0x000ea20000000c00 */
        /* <DEDUP_REMOVED lines=8> */
[----:B--2---:R2:W-:Y:S04]  /*6f40*/  STG.E.128 [R10.64], R12 ;  /* 0x0000000c0a007986 */ /* 0x0045e8000c101d06 */
.L_x_54:
[----:B------:R-:W-:Y:S05]  /*6f50*/  BSYNC B0 ;  /* 0x0000000000007941 */ /* 0x000fea0003800000 */
.L_x_53:
[----:B------:R-:W-:Y:S01]  /*6f60*/  IADD3 R0, R218, 0x20, RZ ;  /* 0x00000020da007810 */ /* 0x000fe20007ffe0ff */
[----:B------:R-:W-:Y:S03]  /*6f70*/  BSSY B0, `(.L_x_55) ;  /* 0x000000e000007945 */ /* 0x000fe60003800000 */
[----:B------:R-:W-:-:S13]  /*6f80*/  ISETP.GE.OR P3, PT, R0, R16, P1 ;  /* 0x000000100000720c */ /* 0x000fda0000f66670 */
[----:B------:R-:W-:Y:S05]  /*6f90*/  @P3 BRA `(.L_x_56) ;  /* 0x000000b000003947 */ /* 0x000fea0003800000 */
[----:B------:R-:W-:Y:S02]  /*6fa0*/  IADD3 R0, P0, R218, 0x20, RZ ;  /* 0x00000020da007810 */ /* 0x000fe40007f1e0ff */
[----:B------:R-:W-:-:S03]  /*6fb0*/  MOV R9, R2 ;  /* 0x0000000200097202 */ /* 0x000fc60000000f00 */
[----:B------:R-:W-:-:S04]  /*6fc0*/  IMAD.X R8, RZ, RZ, R48, P0 ;  /* 0x000000ffff087224 */ /* 0x000fc800000e0630 */
[----:B--2---:R-:W-:Y:S02]  /*6fd0*/  IMAD R10, R8, c[0x0][0x3a0], RZ ;  /* 0x0000e800080a7a24 */ /* 0x004fe400078e02ff */
[----:B------:R-:W-:-:S04]  /*6fe0*/  IMAD.MOV.U32 R8, RZ, RZ, R4 ;  /* 0x000000ffff087224 */ /* 0x000fc800078e0004 */
[----:B------:R-:W-:-:S04]  /*6ff0*/  IMAD.WIDE.U32 R8, R0, c[0x0][0x3a0], R8 ;  /* 0x0000e80000087a25 */ /* 0x000fc800078e0008 */
[----:B------:R-:W-:Y:S01]  /*7000*/  IMAD R0, R0, c[0x0][0x3a4], R10 ;  /* 0x0000e90000007a24 */ /* 0x000fe200078e020a */
[----:B------:R-:W-:-:S04]  /*7010*/  LEA R10, P0, R8, c[0x0][0x340], 0x1 ;  /* 0x0000d000080a7a11 */ /* 0x000fc800078008ff */
[----:B------:R-:W-:-:S04]  /*7020*/  IADD3 R0, R0, R9, RZ ;  /* 0x0000000900007210 */ /* 0x000fc80007ffe0ff */
[----:B------:R-:W-:-:S05]  /*7030*/  LEA.HI.X R11, R8, c[0x0][0x344], R0, 0x1, P0 ;  /* 0x0000d100080b7a11 */ /* 0x000fca00000f0c00 */
[----:B---3--:R2:W-:Y:S02]  /*7040*/  STG.E.128 [R10.64], R20 ;  /* 0x000000140a007986 */ /* 0x0085e4000c101d06 */
.L_x_56:
[----:B------:R-:W-:Y:S05]  /*7050*/  BSYNC B0 ;  /* 0x0000000000007941 */ /* 0x000fea0003800000 */
.L_x_55:
        /* <DEDUP_REMOVED lines=14> */
[----:B----4-:R2:W-:Y:S02]  /*7140*/  STG.E.128 [R10.64], R24 ;  /* 0x000000180a007986 */ /* 0x0105e4000c101d06 */
.L_x_58:
[----:B------:R-:W-:Y:S05]  /*7150*/  BSYNC B0 ;  /* 0x0000000000007941 */ /* 0x000fea0003800000 */
.L_x_57:
[----:B------:R-:W-:Y:S01]  /*7160*/  IADD3 R0, R218, 0x60, RZ ;  /* 0x00000060da007810 */ /* 0x000fe20007ffe0ff */
[----:B------:R-:W-:Y:S03]  /*7170*/  BSSY B0, `(.L_x_59) ;  /* 0x000000d000007945 */ /* 0x000fe60003800000 */
[----:B------:R-:W-:-:S13]  /*7180*/  ISETP.GE.OR P1, PT, R0, R16, P1 ;  /* 0x000000100000720c */ /* 0x000fda0000f26670 */
[----:B------:R-:W-:Y:S05]  /*7190*/  @P1 BRA `(.L_x_60) ;  /* 0x000000a000001947 */ /* 0x000fea0003800000 */
[----:B------:R-:W-:-:S04]  /*71a0*/  IADD3 R0, P0, R218, 0x60, RZ ;  /* 0x00000060da007810 */ /* 0x000fc80007f1e0ff */
[----:B------:R-:W-:-:S05]  /*71b0*/  IADD3.X R5, RZ, R48, RZ, P0, !PT ;  /* 0x00000030ff057210 */ /* 0x000fca00007fe4ff */
[----:B--2---:R-:W-:Y:S01]  /*71c0*/  IMAD R10, R5, c[0x0][0x3a0], RZ ;  /* 0x0000e800050a7a24 */ /* 0x004fe200078e02ff */
[----:B------:R-:W-:-:S05]  /*71d0*/  MOV R5, R2 ;  /* 0x0000000200057202 */ /* 0x000fca0000000f00 */
[----:B------:R-:W-:-:S04]  /*71e0*/  IMAD.WIDE.U32 R8, R0, c[0x0][0x3a0], R4 ;  /* 0x0000e80000087a25 */ /* 0x000fc800078e0004 */
[----:B------:R-:W-:Y:S01]  /*71f0*/  IMAD R0, R0, c[0x0][0x3a4], R10 ;  /* 0x0000e90000007a24 */ /* 0x000fe200078e020a */
[----:B------:R-:W-:-:S04]  /*7200*/  LEA R4, P0, R8, c[0x0][0x340], 0x1 ;  /* 0x0000d00008047a11 */ /* 0x000fc800078008ff */
[----:B------:R-:W-:-:S04]  /*7210*/  IADD3 R0, R0, R9, RZ ;  /* 0x0000000900007210 */ /* 0x000fc80007ffe0ff */
[----:B------:R-:W-:-:S05]  /*7220*/  LEA.HI.X R5, R8, c[0x0][0x344], R0, 0x1, P0 ;  /* 0x0000d10008057a11 */ /* 0x000fca00000f0c00 */
[----:B-1----:R1:W-:Y:S02]  /*7230*/  STG.E.128 [R4.64], R28 ;  /* 0x0000001c04007986 */ /* 0x0023e4000c101d06 */
.L_x_60:
[----:B------:R-:W-:Y:S05]  /*7240*/  BSYNC B0 ;  /* 0x0000000000007941 */ /* 0x000fea0003800000 */
.L_x_59:
[----:B------:R-:W-:Y:S01]  /*7250*/  IMAD.WIDE.U32 R6, R233, c[0x0][0x3a8], R6 ;  /* 0x0000ea00e9067a25 */ /* 0x000fe200078e0006 */
[----:B------:R-:W-:Y:S03]  /*7260*/  BSSY B0, `(.L_x_61) ;  /* 0x0000013000007945 */ /* 0x000fe60003800000 */
[----:B------:R-:W-:Y:S01]  /*7270*/  IMAD R0, R17, c[0x0][0x3a8], RZ ;  /* 0x0000ea0011007a24 */ /* 0x000fe200078e02ff */
[----:B-1----:R-:W-:Y:S01]  /*7280*/  IADD3 R4, P0, R18, R6, RZ ;  /* 0x0000000612047210 */ /* 0x002fe20007f1e0ff */
[----:B------:R-:W-:Y:S02]  /*7290*/  IMAD R2, R49, c[0x0][0x3c0], RZ ;  /* 0x0000f00031027a24 */ /* 0x000fe400078e02ff */
[----:B------:R-:W-:-:S05]  /*72a0*/  IMAD R0, R233, c[0x0][0x3ac], R0 ;  /* 0x0000eb00e9007a24 */ /* 0x000fca00078e0200 */
[----:B------:R-:W-:Y:S01]  /*72b0*/  IADD3.X R5, R19, R7, R0, P0, !PT ;  /* 0x0000000713057210 */ /* 0x000fe200007fe400 */
[----:B------:R-:W-:-:S04]  /*72c0*/  IMAD R0, R50, c[0x0][0x3c4], R2 ;  /* 0x0000f10032007a24 */ /* 0x000fc800078e0202 */
[----:B------:R-:W-:-:S05]  /*72d0*/  IMAD.WIDE.U32 R4, R50, c[0x0][0x3c0], R4 ;  /* 0x0000f00032047a25 */ /* 0x000fca00078e0004 */
[----:B--2---:R-:W-:Y:S01]  /*72e0*/  IADD3 R10, R0, R5, RZ ;  /* 0x00000005000a7210 */ /* 0x004fe20007ffe0ff */
        /* <DEDUP_REMOVED lines=9> */
[----:B------:R1:W-:Y:S04]  /*7380*/  STG.E.128 [R8.64], R32 ;  /* 0x0000002008007986 */ /* 0x0003e8000c101d06 */
.L_x_62:
[----:B------:R-:W-:Y:S05]  /*7390*/  BSYNC B0 ;  /* 0x0000000000007941 */ /* 0x000fea0003800000 */
.L_x_61:
        /* <DEDUP_REMOVED lines=12> */
[----:B------:R1:W-:Y:S02]  /*7460*/  STG.E.128 [R8.64], R36 ;  /* 0x0000002408007986 */ /* 0x0003e4000c101d06 */
.L_x_64:
[----:B------:R-:W-:Y:S05]  /*7470*/  BSYNC B0 ;  /* 0x0000000000007941 */ /* 0x000fea0003800000 */
.L_x_63:
        /* <DEDUP_REMOVED lines=13> */
.L_x_66:
[----:B------:R-:W-:Y:S05]  /*7550*/  BSYNC B0 ;  /* 0x0000000000007941 */ /* 0x000fea0003800000 */
.L_x_65:
        /* <DEDUP_REMOVED lines=10> */
[----:B------:R2:W-:Y:S02]  /*7600*/  STG.E.128 [R4.64], R44 ;  /* 0x0000002c04007986 */ /* 0x0005e4000c101d06 */
.L_x_23:
[----:B------:R-:W-:Y:S05]  /*7610*/  BSYNC B1 ;  /* 0x0000000000017941 */ /* 0x000fea0003800000 */
.L_x_1:
[----:B------:R-:W-:Y:S01]  /*7620*/  ULDC UR5, c[0x0][0x218] ;  /* 0x0000860000057ab9 */ /* 0x000fe20000000800 */
[----:B------:R-:W-:Y:S01]  /*7630*/  IADD3 R226, R226, c[0x0][0xc], RZ ;  /* 0x00000300e2e27a10 */ /* 0x000fe20007ffe0ff */
[----:B------:R-:W-:-:S04]  /*7640*/  UIADD3 UR5, UR5, 0x7f, URZ ;  /* 0x0000007f05057890 */ /* 0x000fc8000fffe03f */
[----:B------:R-:W-:-:S04]  /*7650*/  USHF.R.S32.HI UR4, URZ, 0x1f, UR5 ;  /* 0x0000001f3f047899 */ /* 0x000fc80008011405 */
[----:B------:R-:W-:-:S04]  /*7660*/  ULEA.HI UR4, UR4, UR5, URZ, 0x7 ;  /* 0x0000000504047291 */ /* 0x000fc8000f8f383f */
[----:B------:R-:W-:-:S06]  /*7670*/  USHF.R.S32.HI UR4, URZ, 0x7, UR4 ;  /* 0x000000073f047899 */ /* 0x000fcc0008011404 */
[----:B------:R-:W-:-:S13]  /*7680*/  ISETP.GE.AND P0, PT, R226, UR4, PT ;  /* 0x00000004e2007c0c */ /* 0x000fda000bf06270 */
[----:B------:R-:W-:Y:S01]  /*7690*/  @P0 CALL.REL.NOINC `(.L_x_67) ;  /* 0x0000001000000944 */ /* 0x000fe20003c00000 */
[----:B------:R-:W-:Y:S05]  /*76a0*/  BRA `(.L_x_68) ;  /* 0xffff926000007947 */ /* 0x000fea000383ffff */
.L_x_67:
[----:B------:R-:W-:Y:S05]  /*76b0*/  EXIT ;  /* 0x000000000000794d */ /* 0x000fea0003800000 */
.L_x_69:
[----:B------:R-:W-:-:S00]  /*76c0*/  BRA `(.L_x_69) ;  /* 0xfffffff000007947 */ /* 0x000fc0000383ffff */
[----:B------:R-:W-:-:S00]  /*76d0*/  NOP ;  /* 0x0000000000007918 */ /* 0x000fc00000000000 */
        /* <DEDUP_REMOVED lines=10> */
.L_x_1251:


//--------------------- .text._ZN5flash44flash_bwd_dq_dk_dv_loop_seqk_parallel_kernelI23Flash_bwd_kernel_traitsILi64ELi64ELi128ELi8ELi2ELi4ELi4ELb1ELb0EN7cutlass6half_tE19Flash_kernel_traitsILi64ELi64ELi128ELi8ES3_EELb0ELb1ELb0ELb0ELb1ELb1ELb0EEEvNS_16Flash_bwd_paramsE --------------------------
	.section	.text._ZN5flash44flash_bwd_dq_dk_dv_loop_seqk_parallel_kernelI23Flash_bwd_kernel_traitsILi64ELi64ELi128ELi8ELi2ELi4ELi4ELb1ELb0EN7cutlass6half_tE19Flash_kernel_traitsILi64ELi64ELi128ELi8ES3_EELb0ELb1ELb0ELb0ELb1ELb1ELb0EEEvNS_16Flash_bwd_paramsE,"ax",@progbits
	.sectioninfo	@"SHI_REGISTERS=255"
	.align	128
        .global         _ZN5flash44flash_bwd_dq_dk_dv_loop_seqk_parallel_kernelI23Flash_bwd_kernel_traitsILi64ELi64ELi128ELi8ELi2ELi4ELi4ELb1ELb0EN7cutlass6half_tE19Flash_kernel_traitsILi64ELi64ELi128ELi8ES3_EELb0ELb1ELb0ELb0ELb1ELb1ELb0EEEvNS_16Flash_bwd_paramsE
        .type           _ZN5flash44flash_bwd_dq_dk_dv_loop_seqk_parallel_kernelI23Flash_bwd_kernel_traitsILi64ELi64ELi128ELi8ELi2ELi4ELi4ELb1ELb0EN7cutlass6half_tE19Flash_kernel_traitsILi64ELi64ELi128ELi8ES3_EELb0ELb1ELb0ELb0ELb1ELb1ELb0EEEvNS_16Flash_bwd_paramsE,@function
        .size           _ZN5flash44flash_bwd_dq_dk_dv_loop_seqk_parallel_kernelI23Flash_bwd_kernel_traitsILi64ELi64ELi128ELi8ELi2ELi4ELi4ELb1ELb0EN7cutlass6half_tE19Flash_kernel_traitsILi64ELi64ELi128ELi8ES3_EELb0ELb1ELb0ELb0ELb1ELb1ELb0EEEvNS_16Flash_bwd_paramsE,(.L_x_1252 - _ZN5flash44flash_bwd_dq_dk_dv_loop_seqk_parallel_kernelI23Flash_bwd_kernel_traitsILi64ELi64ELi128ELi8ELi2ELi4ELi4ELb1ELb0EN7cutlass6half_tE19Flash_kernel_traitsILi64ELi64ELi128ELi8ES3_EELb0ELb1ELb0ELb0ELb1ELb1ELb0EEEvNS_16Flash_bwd_paramsE)
        .other          _ZN5flash44flash_bwd_dq_dk_dv_loop_seqk_parallel_kernelI23Flash_bwd_kernel_traitsILi64ELi64ELi128ELi8ELi2ELi4ELi4ELb1ELb0EN7cutlass6half_tE19Flash_kernel_traitsILi64ELi64ELi128ELi8ES3_EELb0ELb1ELb0ELb0ELb1ELb1ELb0EEEvNS_16Flash_bwd_paramsE,@"STO_CUDA_ENTRY STV_DEFAULT"
_ZN5flash44flash_bwd_dq_dk_dv_loop_seqk_parallel_kernelI23Flash_bwd_kernel_traitsILi64ELi64ELi128ELi8ELi2ELi4ELi4ELb1ELb0EN7cutlass6half_tE19Flash_kernel_traitsILi64ELi64ELi128ELi8ES3_EELb0ELb1ELb0ELb0ELb1ELb1ELb0EEEvNS_16Flash_bwd_paramsE:
.text._ZN5flash44flash_bwd_dq_dk_dv_loop_seqk_parallel_kernelI23Flash_bwd_kernel_traitsILi64ELi64ELi128ELi8ELi2ELi4ELi4ELb1ELb0EN7cutlass6half_tE19Flash_kernel_traitsILi64ELi64ELi128ELi8ES3_EELb0ELb1ELb0ELb0ELb1ELb1ELb0EEEvNS_16Flash_bwd_paramsE:
[----:B------:R-:W-:Y:S02]  /*0000*/  MOV R1, c[0x0][0x28] ;  /* 0x00000a0000017a02 */ /* 0x000fe40000000f00 */
[----:B------:R-:W1:Y:S01]  /*0010*/  S2R R189, SR_CTAID.X ;  /* 0x0000000000bd7919 */ /* 0x000e620000002500 */
[----:B------:R-:W-:Y:S02]  /*0020*/  ULDC UR5, c[0x0][0x218] ;  /* 0x0000860000057ab9 */ /* 0x000fe40000000800 */
[----:B------:R-:W-:-:S04]  /*0030*/  UIADD3 UR5, UR5, 0x7f, URZ ;  /* 0x0000007f05057890 */ /* 0x000fc8000fffe03f */
[----:B------:R-:W-:-:S04]  /*0040*/  USHF.R.S32.HI UR4, URZ, 0x1f, UR5 ;  /* 0x0000001f3f047899 */ /* 0x000fc80008011405 */
[----:B------:R-:W-:-:S04]  /*0050*/  ULEA.HI UR4, UR4, UR5, URZ, 0x7 ;  /* 0x0000000504047291 */ /* 0x000fc8000f8f383f */
[----:B------:R-:W-:-:S06]  /*0060*/  USHF.R.S32.HI UR4, URZ, 0x7, UR4 ;  /* 0x000000073f047899 */ /* 0x000fcc0008011404 */
[----:B-1----:R-:W-:-:S13]  /*0070*/  ISETP.GE.AND P0, PT, R189, UR4, PT ;  /* 0x00000004bd007c0c */ /* 0x002fda000bf06270 */
[----:B------:R-:W-:Y:S05]  /*0080*/  @P0 EXIT ;  /* 0x000000000000094d */ /* 0x000fea0003800000 */
[----:B------:R-:W1:Y:S01]  /*0090*/  S2R R178, SR_TID.X ;  /* 0x0000000000b27919 */ /* 0x000e620000002100 */
[----:B------:R-:W-:Y:S01]  /*00a0*/  ULDC UR9, c[0x0][0x22c] ;  /* 0x00008b0000097ab9 */ /* 0x000fe20000000800 */
[----:B------:R-:W-:Y:S01]  /*00b0*/  IMAD.MOV.U32 R202, RZ, RZ, 0x20 ;  /* 0x00000020ffca7424 */ /* 0x000fe200078e00ff */
[----:B------:R-:W-:Y:S01]  /*00c0*/  ULDC UR10, c[0x0][0x1c0] ;  /* 0x00007000000a7ab9 */ /* 0x000fe20000000800 */
[----:B------:R-:W-:Y:S01]  /*00d0*/  IMAD.MOV.U32 R164, RZ, RZ, 0x40 ;  /* 0x00000040ffa47424 */ /* 0x000fe200078e00ff */
[----:B------:R-:W-:Y:S01]  /*00e0*/  UIMAD UR26, UR9, UR10, URZ ;  /* 0x0000000a091a72a4 */ /* 0x000fe2000f8e023f */
[----:B------:R-:W-:Y:S01]  /*00f0*/  IMAD.MOV.U32 R215, RZ, RZ, -0x10 ;  /* 0xfffffff0ffd77424 */ /* 0x000fe200078e00ff */
[----:B------:R-:W-:Y:S02]  /*0100*/  USHF.R.S32.HI UR4, URZ, 0x1f, UR9 ;  /* 0x0000001f3f047899 */ /* 0x000fe40008011409 */
[----:B------:R-:W-:Y:S02]  /*0110*/  USHF.L.U32 UR23, UR26, 0x4, URZ ;  /* 0x000000041a177899 */ /* 0x000fe4000800063f */
[----:B------:R-:W-:-:S02]  /*0120*/  USHF.L.U32 UR24, UR26, 0x3, URZ ;  /* 0x000000031a187899 */ /* 0x000fc4000800063f */
[----:B------:R-:W-:Y:S02]  /*0130*/  UIADD3 UR17, UR23, 0x20, URZ ;  /* 0x0000002017117890 */ /* 0x000fe4000fffe03f */
[----:B------:R-:W-:Y:S02]  /*0140*/  USHF.L.U32 UR25, UR26, 0x6, URZ ;  /* 0x000000061a197899 */ /* 0x000fe4000800063f */
[----:B------:R-:W-:Y:S02]  /*0150*/  UIADD3 UR16, UR24, UR17, URZ ;  /* 0x0000001118107290 */ /* 0x000fe4000fffe03f */
[----:B------:R-:W-:Y:S02]  /*0160*/  UIMAD.WIDE.U32 UR28, UR9, UR10, URZ ;  /* 0x0000000a091c72a5 */ /* 0x000fe4000f8e003f */
[----:B------:R-:W-:Y:S02]  /*0170*/  UIADD3 UR15, UR24, UR16, URZ ;  /* 0x00000010180f7290 */ /* 0x000fe4000fffe03f */
[----:B------:R-:W-:Y:S01]  /*0180*/  ULDC.64 UR30, c[0x0][0x118] ;  /* 0x00004600001e7ab9 */ /* 0x000fe20000000a00 */
[----:B-1----:R-:W-:Y:S01]  /*0190*/  SHF.R.S32.HI R5, RZ, 0x1f, R178 ;  /* 0x0000001fff057819 */ /* 0x002fe200000114b2 */
[----:B------:R-:W-:-:S02]  /*01a0*/  UIADD3 UR14, UR24, UR15, URZ ;  /* 0x0000000f180e7290 */ /* 0x000fc4000fffe03f */
[----:B------:R-:W-:Y:S01]  /*01b0*/  UMOV UR8, 0x6 ;  /* 0x0000000600087882 */ /* 0x000fe20000000000 */
[CC--:B------:R-:W-:Y:S01]  /*01c0*/  LEA.HI R3, R5.reuse, R178.reuse, RZ, 0x4 ;  /* 0x000000b205037211 */ /* 0x0c0fe200078f20ff */
[----:B------:R-:W-:Y:S01]  /*01d0*/  UIADD3 UR13, UR24, UR14, URZ ;  /* 0x0000000e180d7290 */ /* 0x000fe2000fffe03f */
[CC--:B------:R-:W-:Y:S01]  /*01e0*/  LEA.HI R11, R5.reuse, R178.reuse, RZ, 0x3 ;  /* 0x000000b2050b7211 */ /* 0x0c0fe200078f18ff */
[----:B------:R-:W-:Y:S01]  /*01f0*/  UMOV UR7, 0xffffe000 ;  /* 0xffffe00000077882 */ /* 0x000fe20000000000 */
[----:B------:R-:W-:Y:S01]  /*0200*/  SHF.R.S32.HI R2, RZ, 0x4, R3 ;  /* 0x00000004ff027819 */ /* 0x000fe20000011403 */
[----:B------:R-:W-:Y:S01]  /*0210*/  UIMAD UR10, UR4, UR10, URZ ;  /* 0x0000000a040a72a4 */ /* 0x000fe2000f8e023f */
[----:B------:R-:W-:Y:S01]  /*0220*/  LEA.HI R8, R5, R178, RZ, 0x5 ;  /* 0x000000b205087211 */ /* 0x000fe200078f28ff */
[----:B------:R-:W-:Y:S01]  /*0230*/  UIMAD UR22, UR26, 0x18, URZ ;  /* 0x000000181a1678a4 */ /* 0x000fe2000f8e023f */
[C---:B------:R-:W-:Y:S01]  /*0240*/  LEA.HI R0, R3.reuse, R2, RZ, 0x1 ;  /* 0x0000000203007211 */ /* 0x040fe200078f08ff */
[----:B------:R-:W-:Y:S01]  /*0250*/  USHF.L.U32 UR21, UR26, 0x5, URZ ;  /* 0x000000051a157899 */ /* 0x000fe2000800063f */
[----:B------:R-:W-:Y:S01]  /*0260*/  LOP3.LUT R3, R3, 0xfffffff0, RZ, 0xc0, !PT ;  /* 0xfffffff003037812 */ /* 0x000fe200078ec0ff */
[----:B------:R-:W-:Y:S01]  /*0270*/  UIMAD UR20, UR26, 0x28, URZ ;  /* 0x000000281a1478a4 */ /* 0x000fe2000f8e023f */
[----:B------:R-:W-:Y:S01]  /*0280*/  LOP3.LUT R0, R0, 0xfffffffe, RZ, 0xc0, !PT ;  /* 0xfffffffe00007812 */ /* 0x000fe200078ec0ff */
[----:B------:R-:W-:Y:S01]  /*0290*/  UIMAD UR19, UR26, 0x30, URZ ;  /* 0x000000301a1378a4 */ /* 0x000fe2000f8e023f */
[----:B------:R-:W-:Y:S01]  /*02a0*/  SHF.R.S32.HI R183, RZ, 0x3, R11 ;  /* 0x00000003ffb77819 */ /* 0x000fe2000001140b */
[----:B------:R-:W-:Y:S01]  /*02b0*/  IMAD.IADD R3, R178, 0x1, -R3 ;  /* 0x00000001b2037824 */ /* 0x000fe200078e0a03 */
[----:B------:R-:W-:Y:S01]  /*02c0*/  LOP3.LUT R13, R11, 0xfffffff8, RZ, 0xc0, !PT ;  /* 0xfffffff80b0d7812 */ /* 0x000fe200078ec0ff */
[----:B------:R-:W-:Y:S01]  /*02d0*/  IMAD.IADD R0, R2, 0x1, -R0 ;  /* 0x0000000102007824 */ /* 0x000fe200078e0a00 */
[--C-:B------:R-:W-:Y:S01]  /*02e0*/  SHF.R.S32.HI R181, RZ, 0x5, R8.reuse ;  /* 0x00000005ffb57819 */ /* 0x100fe20000011408 */
[----:B------:R-:W-:Y:S01]  /*02f0*/  IMAD.SHL.U32 R7, R183, 0x40, RZ ;  /* 0x00000040b7077824 */ /* 0x000fe200078e00ff */
[----:B------:R-:W-:Y:S01]  /*0300*/  SHF.R.S32.HI R2, RZ, 0x1f, R3 ;  /* 0x0000001fff027819 */ /* 0x000fe20000011403 */
[----:B------:R-:W-:Y:S01]  /*0310*/  IMAD.IADD R12, R178, 0x1, -R13 ;  /* 0x00000001b20c7824 */ /* 0x000fe200078e0a0d */
[----:B------:R-:W-:Y:S01]  /*0320*/  SHF.R.S32.HI R14, RZ, 0x1f, R8 ;  /* 0x0000001fff0e7819 */ /* 0x000fe20000011408 */
[----:B------:R-:W-:Y:S01]  /*0330*/  UIMAD UR18, UR26, 0x38, URZ ;  /* 0x000000381a1278a4 */ /* 0x000fe2000f8e023f */
[----:B------:R-:W-:Y:S01]  /*0340*/  LEA.HI R4, R5, R178, RZ, 0x2 ;  /* 0x000000b205047211 */ /* 0x000fe200078f10ff */
[----:B------:R-:W-:Y:S01]  /*0350*/  IMAD.SHL.U32 R184, R12, 0x8, RZ ;  /* 0x000000080cb87824 */ /* 0x000fe200078e00ff */
[----:B------:R-:W-:Y:S01]  /*0360*/  LEA.HI R2, R2, R3, RZ, 0x3 ;  /* 0x0000000302027211 */ /* 0x000fe200078f18ff */
[----:B------:R-:W-:Y:S01]  /*0370*/  USHF.R.S32.HI UR11, URZ, 0x1f, UR25 ;  /* 0x0000001f3f0b7899 */ /* 0x000fe20008011419 */
[----:B------:R-:W-:Y:S01]  /*0380*/  LEA.HI R14, R14, R181, RZ, 0x2 ;  /* 0x000000b50e0e7211 */ /* 0x000fe200078f10ff */
[----:B------:R-:W-:Y:S01]  /*0390*/  UIADD3 UR12, UR24, UR13, URZ ;  /* 0x0000000d180c7290 */ /* 0x000fe2000fffe03f */
[--C-:B------:R-:W-:Y:S01]  /*03a0*/  SHF.R.S32.HI R9, RZ, 0x2, R4.reuse ;  /* 0x00000002ff097819 */ /* 0x100fe20000011404 */
[----:B------:R-:W-:Y:S01]  /*03b0*/  UMOV UR6, 0x6 ;  /* 0x0000000600067882 */ /* 0x000fe20000000000 */
[----:B------:R-:W-:-:S02]  /*03c0*/  SHF.R.S32.HI R10, RZ, 0x1f, R4 ;  /* 0x0000001fff0a7819 */ /* 0x000fc40000011404 */
[----:B------:R-:W-:Y:S02]  /*03d0*/  LOP3.LUT R7, R7, 0x1c0, RZ, 0xc0, !PT ;  /* 0x000001c007077812 */ /* 0x000fe400078ec0ff */
[C---:B------:R-:W-:Y:S01]  /*03e0*/  LOP3.LUT R6, R2.reuse, 0xfffffff8, RZ, 0xc0, !PT ;  /* 0xfffffff802067812 */ /* 0x040fe200078ec0ff */
[----:B------:R-:W-:Y:S01]  /*03f0*/  IMAD.SHL.U32 R2, R2, 0x40, RZ ;  /* 0x0000004002027824 */ /* 0x000fe200078e00ff */
[----:B------:R-:W-:Y:S02]  /*0400*/  LOP3.LUT R14, R14, 0xfffffffc, RZ, 0xc0, !PT ;  /* 0xfffffffc0e0e7812 */ /* 0x000fe400078ec0ff */
[----:B------:R-:W-:Y:S01]  /*0410*/  LEA.HI R10, R10, R9, RZ, 0x3 ;  /* 0x000000090a0a7211 */ /* 0x000fe200078f18ff */
[----:B------:R-:W-:Y:S01]  /*0420*/  IMAD.IADD R6, R3, 0x1, -R6 ;  /* 0x0000000103067824 */ /* 0x000fe200078e0a06 */
[----:B------:R-:W-:Y:S01]  /*0430*/  SHF.R.U32.HI R182, RZ, 0x3, R7 ;  /* 0x00000003ffb67819 */ /* 0x000fe20000011607 */
[----:B------:R-:W-:Y:S01]  /*0440*/  IMAD.IADD R3, R181, 0x1, -R14 ;  /* 0x00000001b5037824 */ /* 0x000fe200078e0a0e */
[----:B------:R-:W-:Y:S01]  /*0450*/  LOP3.LUT R7, R7, 0x38, R184, 0xf8, !PT ;  /* 0x0000003807077812 */ /* 0x000fe200078ef8b8 */
[----:B------:R-:W-:Y:S01]  /*0460*/  IMAD.SHL.U32 R6, R6, 0x40, RZ ;  /* 0x0000004006067824 */ /* 0x000fe200078e00ff */
[----:B------:R-:W-:-:S02]  /*0470*/  LOP3.LUT P4, RZ, R12, 0x2, RZ, 0xc0, !PT ;  /* 0x000000020cff7812 */ /* 0x000fc4000788c0ff */
[C---:B------:R-:W-:Y:S01]  /*0480*/  LOP3.LUT P3, RZ, R12.reuse, 0x4, RZ, 0xc0, !PT ;  /* 0x000000040cff7812 */ /* 0x040fe2000786c0ff */
[----:B------:R-:W-:Y:S01]  /*0490*/  IMAD.SHL.U32 R12, R12, 0x40, RZ ;  /* 0x000000400c0c7824 */ /* 0x000fe200078e00ff */
[----:B------:R-:W-:Y:S02]  /*04a0*/  LOP3.LUT R10, R10, 0xfffffff8, RZ, 0xc0, !PT ;  /* 0xfffffff80a0a7812 */ /* 0x000fe400078ec0ff */
[----:B------:R-:W-:Y:S01]  /*04b0*/  LOP3.LUT R182, R7, R182, RZ, 0x3c, !PT ;  /* 0x000000b607b67212 */ /* 0x000fe200078e3cff */
[----:B------:R-:W-:Y:S01]  /*04c0*/  IMAD.SHL.U32 R7, R3, 0x10, RZ ;  /* 0x0000001003077824 */ /* 0x000fe200078e00ff */
[----:B------:R-:W-:Y:S01]  /*04d0*/  LOP3.LUT R12, R12, 0x1c0, RZ, 0xc0, !PT ;  /* 0x000001c00c0c7812 */ /* 0x000fe200078ec0ff */
[----:B------:R-:W-:Y:S01]  /*04e0*/  IMAD.IADD R10, R9, 0x1, -R10 ;  /* 0x00000001090a7824 */ /* 0x000fe200078e0a0a */
[----:B------:R-:W-:Y:S02]  /*04f0*/  LEA.HI R9, R5, R178, RZ, 0x6 ;  /* 0x000000b205097211 */ /* 0x000fe400078f30ff */
[----:B------:R-:W-:-:S02]  /*0500*/  LOP3.LUT R170, R12, 0x30, R7, 0xf8, !PT ;  /* 0x000000300caa7812 */ /* 0x000fc400078ef807 */
[--C-:B------:R-:W-:Y:S02]  /*0510*/  LOP3.LUT R14, R12, 0x8, R11.reuse, 0xf8, !PT ;  /* 0x000000080c0e7812 */ /* 0x100fe400078ef80b */
[----:B------:R-:W-:Y:S01]  /*0520*/  SHF.R.U32.HI R7, RZ, 0x3, R12 ;  /* 0x00000003ff077819 */ /* 0x000fe2000001160c */
[----:B------:R-:W-:Y:S01]  /*0530*/  IMAD.SHL.U32 R12, R0, 0x200, RZ ;  /* 0x00000200000c7824 */ /* 0x000fe200078e00ff */
[----:B------:R-:W-:Y:S02]  /*0540*/  LOP3.LUT R13, R10, 0x1, RZ, 0xc0, !PT ;  /* 0x000000010a0d7812 */ /* 0x000fe400078ec0ff */
[----:B------:R-:W-:Y:S02]  /*0550*/  LOP3.LUT R170, R170, 0x8, R11, 0xf8, !PT ;  /* 0x00000008aaaa7812 */ /* 0x000fe400078ef80b */
[----:B------:R-:W-:Y:S02]  /*0560*/  ISETP.NE.U32.AND P0, PT, R13, 0x1, PT ;  /* 0x000000010d00780c */ /* 0x000fe40003f05070 */
[----:B------:R-:W-:-:S02]  /*0570*/  LOP3.LUT R171, R14, R7, RZ, 0x3c, !PT ;  /* 0x000000070eab7212 */ /* 0x000fc400078e3cff */
[----:B------:R-:W-:Y:S02]  /*0580*/  LOP3.LUT R170, R12, R170, R7, 0xf6, !PT ;  /* 0x000000aa0caa7212 */ /* 0x000fe400078ef607 */
[----:B------:R-:W-:Y:S02]  /*0590*/  SHF.R.S32.HI R9, RZ, 0x6, R9 ;  /* 0x00000006ff097819 */ /* 0x000fe40000011409 */
[----:B------:R-:W-:Y:S01]  /*05a0*/  LOP3.LUT R13, R8, 0xffffffe0, RZ, 0xc0, !PT ;  /* 0xffffffe0080d7812 */ /* 0x000fe200078ec0ff */
[----:B------:R-:W-:Y:S01]  /*05b0*/  IMAD.SHL.U32 R170, R170, 0x2, RZ ;  /* 0x00000002aaaa7824 */ /* 0x000fe200078e00ff */
[----:B------:R-:W-:Y:S01]  /*05c0*/  LOP3.LUT R7, R4, 0x7ffffffc, RZ, 0xc0, !PT ;  /* 0x7ffffffc04077812 */ /* 0x000fe200078ec0ff */
[----:B------:R-:W-:Y:S01]  /*05d0*/  IMAD R14, R9, 0x800, R12 ;  /* 0x00000800090e7824 */ /* 0x000fe200078e020c */
[----:B------:R-:W-:Y:S01]  /*05e0*/  LEA.HI R11, R5, R178, RZ, 0x7 ;  /* 0x000000b2050b7211 */ /* 0x000fe200078f38ff */
[----:B------:R-:W-:Y:S01]  /*05f0*/  IMAD.IADD R180, R178, 0x1, -R13 ;  /* 0x00000001b2b47824 */ /* 0x000fe200078e0a0d */
[----:B------:R-:W-:Y:S01]  /*0600*/  LEA.HI R8, R8, R181, RZ, 0x1 ;  /* 0x000000b508087211 */ /* 0x000fe200078f08ff */
[----:B------:R-:W-:Y:S01]  /*0610*/  IMAD.IADD R4, R178, 0x1, -R7 ;  /* 0x00000001b2047824 */ /* 0x000fe200078e0a07 */
[C---:B------:R-:W-:Y:S01]  /*0620*/  R2P PR, R10.reuse, 0x6 ;  /* 0x000000060a007804 */ /* 0x040fe20000000000 */
[----:B------:R-:W-:Y:S01]  /*0630*/  IMAD.SHL.U32 R10, R10, 0x40, RZ ;  /* 0x000000400a0a7824 */ /* 0x000fe200078e00ff */
[----:B------:R-:W-:Y:S01]  /*0640*/  SHF.R.S32.HI R11, RZ, 0x7, R11 ;  /* 0x00000007ff0b7819 */ /* 0x000fe2000001140b */
[C---:B------:R-:W-:Y:S01]  /*0650*/  IMAD R182, R9.reuse, 0x200, R182 ;  /* 0x0000020009b67824 */ /* 0x040fe200078e02b6 */
[----:B------:R-:W-:Y:S01]  /*0660*/  LOP3.LUT R8, R8, 0xfffffffe, RZ, 0xc0, !PT ;  /* 0xfffffffe08087812 */ /* 0x000fe200078ec0ff */
[----:B------:R-:W-:Y:S01]  /*0670*/  IMAD.SHL.U32 R178, R178, 0x2, RZ ;  /* 0x00000002b2b27824 */ /* 0x000fe200078e00ff */
[----:B------:R-:W-:Y:S01]  /*0680*/  LOP3.LUT R10, R10, 0x1c0, RZ, 0xc0, !PT ;  /* 0x000001c00a0a7812 */ /* 0x000fe200078ec0ff */
[----:B------:R-:W-:Y:S01]  /*0690*/  IMAD.SHL.U32 R9, R9, 0x20, RZ ;  /* 0x0000002009097824 */ /* 0x000fe200078e00ff */
[----:B------:R-:W-:Y:S01]  /*06a0*/  LOP3.LUT R6, R6, 0x1c0, RZ, 0xc0, !PT ;  /* 0x000001c006067812 */ /* 0x000fe200078ec0ff */
[----:B------:R-:W-:Y:S01]  /*06b0*/  IMAD.SHL.U32 R4, R4, 0x2, RZ ;  /* 0x0000000204047824 */ /* 0x000fe200078e00ff */
[----:B------:R-:W-:Y:S01]  /*06c0*/  SEL R164, R164, 0xffffffc0, !P3 ;  /* 0xffffffc0a4a47807 */ /* 0x000fe20005800000 */
[----:B------:R-:W-:Y:S01]  /*06d0*/  IMAD.SHL.U32 R7, R11, 0x8, RZ ;  /* 0x000000080b077824 */ /* 0x000fe200078e00ff */
[----:B------:R-:W-:Y:S01]  /*06e0*/  LOP3.LUT R178, R9, 0x6, R178, 0xf8, !PT ;  /* 0x0000000609b27812 */ /* 0x000fe200078ef8b2 */
[----:B------:R-:W-:Y:S01]  /*06f0*/  IMAD.IADD R5, R181, 0x1, -R8 ;  /* 0x00000001b5057824 */ /* 0x000fe200078e0a08 */
[----:B------:R-:W-:Y:S01]  /*0700*/  LOP3.LUT R9, R10, 0x20, R9, 0xf8, !PT ;  /* 0x000000200a097812 */ /* 0x000fe200078ef809 */
[----:B------:R-:W-:Y:S01]  /*0710*/  IMAD R192, R11, 0x1000, R4 ;  /* 0x000010000bc07824 */ /* 0x000fe200078e0204 */
[----:B------:R-:W-:Y:S01]  /*0720*/  SHF.R.U32.HI R8, RZ, 0x3, R10 ;  /* 0x00000003ff087819 */ /* 0x000fe2000001160a */
[----:B------:R-:W-:Y:S01]  /*0730*/  IMAD.SHL.U32 R12, R0, 0x10, RZ ;  /* 0x00000010000c7824 */ /* 0x000fe200078e00ff */
[----:B------:R-:W-:Y:S01]  /*0740*/  LOP3.LUT R7, R7, 0x8, RZ, 0xc0, !PT ;  /* 0x0000000807077812 */ /* 0x000fe200078ec0ff */
[----:B------:R-:W-:Y:S01]  /*0750*/  IMAD R192, R5, 0x400, R192 ;  /* 0x0000040005c07824 */ /* 0x000fe200078e02c0 */
[----:B------:R-:W-:Y:S01]  /*0760*/  LOP3.LUT R9, R9, R8, RZ, 0x3c, !PT ;  /* 0x0000000809097212 */ /* 0x000fe200078e3cff */
[----:B------:R-:W-:Y:S01]  /*0770*/  IMAD R4, R3, 0x400, R4 ;  /* 0x0000040003047824 */ /* 0x000fe200078e0204 */
[----:B------:R-:W-:Y:S01]  /*0780*/  LOP3.LUT R191, R8, R10, R7, 0x1e, !PT ;  /* 0x0000000a08bf7212 */ /* 0x000fe200078e1e07 */
[----:B------:R-:W-:Y:S01]  /*0790*/  IMAD.IADD R171, R14, 0x1, R171 ;  /* 0x000000010eab7824 */ /* 0x000fe200078e02ab */
[----:B------:R-:W-:Y:S01]  /*07a0*/  LOP3.LUT R173, R7, 0x10, R12, 0xf8, !PT ;  /* 0x0000001007ad7812 */ /* 0x000fe200078ef80c */
[----:B------:R-:W-:Y:S01]  /*07b0*/  IMAD.IADD R192, R9, 0x1, R192 ;  /* 0x0000000109c07824 */ /* 0x000fe200078e02c0 */
[----:B------:R-:W-:Y:S01]  /*07c0*/  SHF.R.S32.HI R9, RZ, 0x1f, R180 ;  /* 0x0000001fff097819 */ /* 0x000fe200000114b4 */
[----:B------:R-:W-:Y:S01]  /*07d0*/  IMAD.IADD R191, R4, 0x1, R191 ;  /* 0x0000000104bf7824 */ /* 0x000fe200078e02bf */
[--C-:B------:R-:W-:Y:S01]  /*07e0*/  SHF.R.U32.HI R4, RZ, 0x3, R6.reuse ;  /* 0x00000003ff047819 */ /* 0x100fe20000011606 */
[----:B------:R-:W-:Y:S01]  /*07f0*/  IMAD.SHL.U32 R7, R0, 0x8, RZ ;  /* 0x0000000800077824 */ /* 0x000fe200078e00ff */
[----:B------:R-:W-:Y:S01]  /*0800*/  LEA.HI R0, R9, R180, RZ, 0x2 ;  /* 0x000000b409007211 */ /* 0x000fe200078f10ff */
[----:B------:R-:W-:Y:S01]  /*0810*/  IMAD.SHL.U32 R171, R171, 0x2, RZ ;  /* 0x00000002abab7824 */ /* 0x000fe200078e00ff */
[----:B------:R-:W-:Y:S01]  /*0820*/  LOP3.LUT R173, R4, R173, R6, 0x1e, !PT ;  /* 0x000000ad04ad7212 */ /* 0x000fe200078e1e06 */
[----:B------:R-:W-:Y:S01]  /*0830*/  IMAD.SHL.U32 R192, R192, 0x2, RZ ;  /* 0x00000002c0c07824 */ /* 0x000fe200078e00ff */
[----:B------:R-:W-:Y:S01]  /*0840*/  LOP3.LUT R7, R6, 0x8, R7, 0xf8, !PT ;  /* 0x0000000806077812 */ /* 0x000fe200078ef807 */
[----:B------:R-:W-:Y:S01]  /*0850*/  IMAD.IADD R164, R171, 0x1, R164 ;  /* 0x00000001aba47824 */ /* 0x000fe200078e02a4 */
[----:B------:R-:W-:-:S02]  /*0860*/  SHF.R.S32.HI R6, RZ, 0x2, R0 ;  /* 0x00000002ff067819 */ /* 0x000fc40000011400 */
[----:B------:R-:W-:Y:S02]  /*0870*/  LOP3.LUT R0, R2, 0xfffffe00, RZ, 0xc0, !PT ;  /* 0xfffffe0002007812 */ /* 0x000fe400078ec0ff */
[----:B------:R-:W-:Y:S01]  /*0880*/  LOP3.LUT R7, R7, R4, RZ, 0x3c, !PT ;  /* 0x0000000407077212 */ /* 0x000fe200078e3cff */
[----:B------:R-:W-:Y:S01]  /*0890*/  IMAD R179, R5, 0x10, R6 ;  /* 0x0000001005b37824 */ /* 0x000fe200078e0206 */
[----:B------:R-:W-:Y:S01]  /*08a0*/  LEA R191, R191, 0x6000, 0x1 ;  /* 0x00006000bfbf7811 */ /* 0x000fe200078e08ff */
[--C-:B------:R-:W-:Y:S01]  /*08b0*/  IMAD R172, R3, 0x400, R0.reuse ;  /* 0x0000040003ac7824 */ /* 0x100fe200078e0200 */
[C---:B------:R-:W-:Y:S01]  /*08c0*/  SEL R3, R202.reuse, 0xffffffe0, !P4 ;  /* 0xffffffe0ca037807 */ /* 0x040fe20006000000 */
[----:B------:R-:W-:Y:S01]  /*08d0*/  IMAD R174, R5, 0x400, R0 ;  /* 0x0000040005ae7824 */ /* 0x000fe200078e0200 */
[----:B------:R-:W-:Y:S01]  /*08e0*/  IADD3 R190, R179, -0x40, RZ ;  /* 0xffffffc0b3be7810 */ /* 0x000fe20007ffe0ff */
[----:B------:R-:W-:Y:S01]  /*08f0*/  IMAD.IADD R172, R7, 0x1, R172 ;  /* 0x0000000107ac7824 */ /* 0x000fe200078e02ac */
[----:B------:R-:W-:Y:S01]  /*0900*/  SEL R202, R202, 0xffffffe0, !P1 ;  /* 0xffffffe0caca7807 */ /* 0x000fe20004800000 */
[----:B------:R-:W-:Y:S01]  /*0910*/  IMAD.IADD R165, R171, 0x1, R3 ;  /* 0x00000001aba57824 */ /* 0x000fe200078e0203 */
[----:B------:R-:W-:Y:S01]  /*0920*/  LOP3.LUT R173, R173, R0, RZ, 0xfc, !PT ;  /* 0x00000000adad7212 */ /* 0x000fe200078efcff */
[----:B------:R-:W-:Y:S01]  /*0930*/  IMAD.MOV.U32 R0, RZ, RZ, 0x1 ;  /* 0x00000001ff007424 */ /* 0x000fe200078e00ff */
[----:B------:R-:W-:Y:S01]  /*0940*/  SEL R215, R215, 0x10, !P0 ;  /* 0x00000010d7d77807 */ /* 0x000fe20004000000 */
[----:B------:R-:W-:Y:S01]  /*0950*/  IMAD.IADD R196, R192, 0x1, R202 ;  /* 0x00000001c0c47824 */ /* 0x000fe200078e02ca */
[C---:B------:R-:W-:Y:S01]  /*0960*/  IADD3 R193, R191.reuse, 0x40, RZ ;  /* 0x00000040bfc17810 */ /* 0x040fe20007ffe0ff */
[----:B------:R-:W-:Y:S01]  /*0970*/  IMAD.IADD R195, R202, 0x1, R191 ;  /* 0x00000001cac37824 */ /* 0x000fe200078e02bf */
[----:B------:R-:W-:Y:S01]  /*0980*/  SHF.R.S32.HI R5, RZ, 0x1f, R190 ;  /* 0x0000001fff057819 */ /* 0x000fe200000114be */
[----:B------:R-:W-:Y:S01]  /*0990*/  IMAD.IADD R197, R192, 0x1, R215 ;  /* 0x00000001c0c57824 */ /* 0x000fe200078e02d7 */
[C---:B------:R-:W-:Y:S01]  /*09a0*/  @P2 IADD3 R193, R191.reuse, -0x40, RZ ;  /* 0xffffffc0bfc12810 */ /* 0x040fe20007ffe0ff */
[----:B------:R-:W-:Y:S01]  /*09b0*/  IMAD.IADD R174, R174, 0x1, R7 ;  /* 0x00000001aeae7824 */ /* 0x000fe200078e0207 */
[C---:B------:R-:W-:Y:S01]  /*09c0*/  SHF.L.U64.HI R188, R190.reuse, 0x2, R5 ;  /* 0x00000002bebc7819 */ /* 0x040fe20000010205 */
[----:B------:R-:W-:Y:S01]  /*09d0*/  IMAD.SHL.U32 R190, R190, 0x4, RZ ;  /* 0x00000004bebe7824 */ /* 0x000fe200078e00ff */
[----:B------:R-:W-:Y:S01]  /*09e0*/  IADD3 R194, R191, 0x420, RZ ;  /* 0x00000420bfc27810 */ /* 0x000fe20007ffe0ff */
[----:B------:R-:W-:Y:S01]  /*09f0*/  IMAD.IADD R3, R3, 0x1, R164 ;  /* 0x0000000103037824 */ /* 0x000fe200078e02a4 */
[----:B------:R-:W-:Y:S01]  /*0a00*/  IADD3 R187, R179, -c[0x0][0x214], R0 ;  /* 0x80008500b3bb7a10 */ /* 0x000fe20007ffe000 */
[----:B------:R-:W-:Y:S01]  /*0a10*/  IMAD.IADD R215, R215, 0x1, R196 ;  /* 0x00000001d7d77824 */ /* 0x000fe200078e02c4 */
[----:B------:R-:W-:Y:S01]  /*0a20*/  SHF.R.S32.HI R186, RZ, 0x1f, R179 ;  /* 0x0000001fffba7819 */ /* 0x000fe200000114b3 */
[----:B------:R-:W-:Y:S01]  /*0a30*/  IMAD.IADD R202, R202, 0x1, R193 ;  /* 0x00000001caca7824 */ /* 0x000fe200078e02c1 */
[----:B------:R-:W-:-:S02]  /*0a40*/  LEA R172, R172, 0xa000, 0x1 ;  /* 0x0000a000acac7811 */ /* 0x000fc400078e08ff */
[----:B------:R-:W-:Y:S02]  /*0a50*/  @P1 IADD3 R194, R191, 0x3e0, RZ ;  /* 0x000003e0bfc21810 */ /* 0x000fe40007ffe0ff */
.L_x_78:
[----:B------:R-:W-:Y:S01]  /*0a60*/  ISETP.NE.U32.AND P0, PT, RZ, c[0x0][0x250], PT ;  /* 0x00009400ff007a0c */ /* 0x000fe20003f05070 */
[----:B------:R-:W-:Y:S01]  /*0a70*/  IMAD.MOV.U32 R200, RZ, RZ, RZ ;  /* 0x000000ffffc87224 */ /* 0x000fe200078e00ff */
[----:B------:R-:W-:Y:S02]  /*0a80*/  ISETP.NE.U32.AND P1, PT, RZ, c[0x0][0x258], PT ;  /* 0x00009600ff007a0c */ /* 0x000fe40003f25070 */
[----:B------:R-:W-:Y:S02]  /*0a90*/  ISETP.NE.AND.EX P0, PT, RZ, c[0x0][0x254], PT, P0 ;  /* 0x00009500ff007a0c */ /* 0x000fe40003f05300 */
[----:B------:R-:W-:-:S11]  /*0aa0*/  ISETP.NE.AND.EX P1, PT, RZ, c[0x0][0x25c], PT, P1 ;  /* 0x00009700ff007a0c */ /* 0x000fd60003f25310 */
[----:B------:R-:W1:Y:S01]  /*0ab0*/  @P0 S2R R7, SR_CTAID.Y ;  /* 0x0000000000070919 */ /* 0x000e620000002600 */
[----:B------:R-:W-:Y:S02]  /*0ac0*/  @P0 IMAD.MOV.U32 R2, RZ, RZ, 0x4 ;  /* 0x00000004ff020424 */ /* 0x000fe400078e00ff */
[----:B------:R-:W-:Y:S01]  /*0ad0*/  @P1 IMAD.MOV.U32 R0, RZ, RZ, 0x4 ;  /* 0x00000004ff001424 */ /* 0x000fe200078e00ff */
[----:B--2---:R-:W2:Y:S01]  /*0ae0*/  @P1 S2R R5, SR_CTAID.Y ;  /* 0x0000000000051919 */ /* 0x004ea20000002600 */
[----:B-1----:R-:W-:-:S04]  /*0af0*/  @P0 IMAD.WIDE R8, R7, R2, c[0x0][0x250] ;  /* 0x0000940007080625 */ /* 0x002fc800078e0202 */
[----:B--2---:R-:W-:Y:S01]  /*0b00*/  @P1 IMAD.WIDE R10, R5, R0, c[0x0][0x258] ;  /* 0x00009600050a1625 */ /* 0x004fe200078e0200 */
[----:B------:R-:W2:Y:S04]  /*0b10*/  @P0 LDG.E R200, [R8.64] ;  /* 0x0000001e08c80981 */ /* 0x000ea8000c1e1900 */
[----:B------:R-:W2:Y:S01]  /*0b20*/  @P1 LDG.E R5, [R10.64] ;  /* 0x0000001e0a051981 */ /* 0x000ea2000c1e1900 */
[----:B------:R-:W-:-:S04]  /*0b30*/  @!P1 ISETP.NE.U32.AND P0, PT, RZ, c[0x0][0x268], PT ;  /* 0x00009a00ff009a0c */ /* 0x000fc80003f05070 */
[----:B------:R-:W-:-:S04]  /*0b40*/  @!P1 ISETP.NE.AND.EX P0, PT, RZ, c[0x0][0x26c], PT, P0 ;  /* 0x00009b00ff009a0c */ /* 0x000fc80003f05300 */
[----:B------:R-:W-:Y:S01]  /*0b50*/  @!P1 SEL R7, RZ, c[0x0][0x21c], !P0 ;  /* 0x00008700ff079a07 */ /* 0x000fe20004000000 */
[----:B--2---:R-:W-:-:S03]  /*0b60*/  @P1 IMAD.IADD R214, R5, 0x1, -R200 ;  /* 0x0000000105d61824 */ /* 0x004fc600078e0ac8 */
[----:B------:R-:W-:Y:S01]  /*0b70*/  @!P1 IADD3 R214, R7, c[0x0][0x218], -R200 ;  /* 0x0000860007d69a10 */ /* 0x000fe20007ffe8c8 */
[----:B------:R-:W-:-:S05]  /*0b80*/  IMAD.SHL.U32 R5, R189, 0x80, RZ ;  /* 0x00000080bd057824 */ /* 0x000fca00078e00ff */
[----:B------:R-:W-:-:S13]  /*0b90*/  ISETP.GE.AND P0, PT, R5, R214, PT ;  /* 0x000000d60500720c */ /* 0x000fda0003f06270 */
[----:B-----5:R-:W-:Y:S05]  /*0ba0*/  @P0 BRA `(.L_x_70) ;  /* 0x0000498000000947 */ /* 0x020fea0003800000 */
[----:B------:R-:W-:Y:S01]  /*0bb0*/  IABS R6, c[0x0][0x1c8] ;  /* 0x0000720000067a13 */ /* 0x000fe20000000000 */
[----:B------:R-:W1:Y:S01]  /*0bc0*/  S2R R14, SR_CTAID.Z ;  /* 0x00000000000e7919 */ /* 0x000e620000002700 */
[----:B------:R-:W-:Y:S01]  /*0bd0*/  ULDC UR4, c[0x0][0x214] ;  /* 0x0000850000047ab9 */ /* 0x000fe20000000800 */
[----:B------:R-:W-:Y:S01]  /*0be0*/  ISETP.NE.U32.AND P1, PT, RZ, c[0x0][0x240], PT ;  /* 0x00009000ff007a0c */ /* 0x000fe20003f25070 */
[----:B------:R-:W2:Y:S01]  /*0bf0*/  I2F.RP R4, R6 ;  /* 0x0000000600047306 */ /* 0x000ea20000209400 */
[----:B------:R-:W3:Y:S01]  /*0c00*/  S2R R7, SR_CTAID.Y ;  /* 0x0000000000077919 */ /* 0x000ee20000002600 */
[----:B------:R-:W-:Y:S01]  /*0c10*/  UIADD3 UR4, UR4, 0x3f, URZ ;  /* 0x0000003f04047890 */ /* 0x000fe2000fffe03f */
[----:B------:R-:W-:Y:S01]  /*0c20*/  ISETP.NE.AND.EX P1, PT, RZ, c[0x0][0x244], PT, P1 ;  /* 0x00009100ff007a0c */ /* 0x000fe20003f25310 */
[----:B------:R-:W-:Y:S01]  /*0c30*/  ULDC.U8 UR5, c[0x0][0x3d0] ;  /* 0x0000f40000057ab9 */ /* 0x000fe20000000000 */
[----:B------:R-:W-:Y:S01]  /*0c40*/  SHF.R.S32.HI R18, RZ, 0x1f, R200 ;  /* 0x0000001fff127819 */ /* 0x000fe200000114c8 */
[----:B------:R-:W-:Y:S01]  /*0c50*/  USHF.R.S32.HI UR33, URZ, 0x1f, UR4 ;  /* 0x0000001f3f217899 */ /* 0x000fe20008011404 */
[----:B------:R-:W-:Y:S01]  /*0c60*/  SHF.R.S32.HI R199, RZ, 0x1f, R5 ;  /* 0x0000001fffc77819 */ /* 0x000fe20000011405 */
[----:B------:R-:W-:-:S02]  /*0c70*/  ULDC UR27, c[0x0][0x1c0] ;  /* 0x00007000001b7ab9 */ /* 0x000fc40000000800 */
[----:B------:R-:W-:Y:S02]  /*0c80*/  ULEA.HI UR33, UR33, UR4, URZ, 0x6 ;  /* 0x0000000421217291 */ /* 0x000fe4000f8f303f */
[----:B------:R-:W-:Y:S02]  /*0c90*/  USHF.R.S32.HI UR27, URZ, 0x1f, UR27 ;  /* 0x0000001f3f1b7899 */ /* 0x000fe4000801141b */
[----:B------:R-:W-:Y:S01]  /*0ca0*/  ULOP3.LUT UR32, UR33, 0xffffffc0, URZ, 0xc0, !UPT ;  /* 0xffffffc021207892 */ /* 0x000fe2000f8ec03f */
[----:B--2---:R-:W2:Y:S01]  /*0cb0*/  MUFU.RCP R10, R4 ;  /* 0x00000004000a7308 */ /* 0x004ea20000001000 */
[----:B------:R-:W-:Y:S02]  /*0cc0*/  USHF.R.S32.HI UR33, URZ, 0x6, UR33 ;  /* 0x000000063f217899 */ /* 0x000fe40008011421 */
[----:B------:R-:W-:Y:S01]  /*0cd0*/  UIADD3 UR32, UR32, -0x40, URZ ;  /* 0xffffffc020207890 */ /* 0x000fe2000fffe03f */
[----:B-1----:R-:W-:-:S03]  /*0ce0*/  IABS R2, R14 ;  /* 0x0000000e00027213 */ /* 0x002fc60000000000 */
[----:B------:R-:W-:Y:S01]  /*0cf0*/  USHF.R.S32.HI UR4, URZ, 0x1f, UR32 ;  /* 0x0000001f3f047899 */ /* 0x000fe20008011420 */
[----:B------:R-:W-:Y:S01]  /*0d00*/  SHF.R.S32.HI R22, RZ, 0x1f, R14 ;  /* 0x0000001fff167819 */ /* 0x000fe2000001140e */
[----:B---3--:R-:W-:Y:S01]  /*0d10*/  IMAD.WIDE R12, R7, 0x80, RZ ;  /* 0x00000080070c7825 */ /* 0x008fe200078e02ff */
[----:B------:R-:W-:Y:S02]  /*0d20*/  SHF.R.S32.HI R16, RZ, 0x1f, R7 ;  /* 0x0000001fff107819 */ /* 0x000fe40000011407 */
[----:B--2---:R-:W-:Y:S01]  /*0d30*/  IADD3 R10, R10, 0xffffffe, RZ ;  /* 0x0ffffffe0a0a7810 */ /* 0x004fe20007ffe0ff */
[----:B------:R-:W1:Y:S03]  /*0d40*/  S2R R4, SR_CTAID.X ;  /* 0x0000000000047919 */ /* 0x000e660000002500 */
[----:B------:R-:W2:Y:S02]  /*0d50*/  F2I.FTZ.U32.TRUNC.NTZ R11, R10 ;  /* 0x0000000a000b7305 */ /* 0x000ea4000021f000 */
[----:B--2---:R-:W-:-:S02]  /*0d60*/  IMAD.MOV R0, RZ, RZ, -R11 ;  /* 0x000000ffff007224 */ /* 0x004fc400078e0a0b */
[----:B------:R-:W-:Y:S02]  /*0d70*/  IMAD.MOV.U32 R10, RZ, RZ, RZ ;  /* 0x000000ffff0a7224 */ /* 0x000fe400078e00ff */
[----:B------:R-:W-:Y:S02]  /*0d80*/  IMAD R9, R0, R6, RZ ;  /* 0x0000000600097224 */ /* 0x000fe400078e02ff */
[----:B------:R-:W2:Y:S02]  /*0d90*/  LDC.U8 R0, c[0x0][0x328] ;  /* 0x0000ca00ff007b82 */ /* 0x000ea40000000000 */
[----:B------:R-:W-:-:S06]  /*0da0*/  IMAD.HI.U32 R9, R11, R9, R10 ;  /* 0x000000090b097227 */ /* 0x000fcc00078e000a */
[----:B------:R-:W-:Y:S01]  /*0db0*/  IMAD.HI.U32 R8, R9, R2, RZ ;  /* 0x0000000209087227 */ /* 0x000fe200078e00ff */
[----:B------:R-:W-:-:S03]  /*0dc0*/  LOP3.LUT R9, R14, c[0x0][0x1c8], RZ, 0x3c, !PT ;  /* 0x000072000e097a12 */ /* 0x000fc600078e3cff */
[----:B------:R-:W-:Y:S01]  /*0dd0*/  IMAD.MOV R11, RZ, RZ, -R8 ;  /* 0x000000ffff0b7224 */ /* 0x000fe200078e0a08 */
[----:B------:R-:W-:-:S03]  /*0de0*/  ISETP.GE.AND P2, PT, R9, RZ, PT ;  /* 0x000000ff0900720c */ /* 0x000fc60003f46270 */
[----:B------:R-:W-:Y:S01]  /*0df0*/  IMAD R11, R6, R11, R2 ;  /* 0x0000000b060b7224 */ /* 0x000fe200078e0202 */
[----:B------:R-:W-:Y:S01]  /*0e00*/  SEL R2, R12, RZ, P1 ;  /* 0x000000ff0c027207 */ /* 0x000fe20000800000 */
[----:B------:R-:W-:-:S03]  /*0e10*/  IMAD.U32 R12, RZ, RZ, UR32 ;  /* 0x00000020ff0c7e24 */ /* 0x000fc6000f8e00ff */
[----:B------:R-:W-:Y:S02]  /*0e20*/  ISETP.GT.U32.AND P3, PT, R6, R11, PT ;  /* 0x0000000b0600720c */ /* 0x000fe40003f64070 */
[----:B--2---:R-:W-:Y:S02]  /*0e30*/  ISETP.NE.AND P0, PT, R0, RZ, PT ;  /* 0x000000ff0000720c */ /* 0x004fe40003f05270 */
[----:B------:R-:W-:Y:S01]  /*0e40*/  SEL R0, R13, RZ, P1 ;  /* 0x000000ff0d007207 */ /* 0x000fe20000800000 */
[----:B------:R-:W-:Y:S01]  /*0e50*/  IMAD.U32 R13, RZ, RZ, UR4 ;  /* 0x00000004ff0d7e24 */ /* 0x000fe2000f8e00ff */
[----:B------:R-:W-:-:S07]  /*0e60*/  ISETP.NE.AND P1, PT, RZ, UR5, PT ;  /* 0x00000005ff007c0c */ /* 0x000fce000bf25270 */
[----:B------:R-:W-:Y:S01]  /*0e70*/  @!P3 IMAD.IADD R11, R11, 0x1, -R6 ;  /* 0x000000010b0bb824 */ /* 0x000fe200078e0a06 */
[----:B------:R-:W-:Y:S02]  /*0e80*/  @!P3 IADD3 R8, R8, 0x1, RZ ;  /* 0x000000010808b810 */ /* 0x000fe40007ffe0ff */
[----:B------:R-:W-:Y:S01]  /*0e90*/  ISETP.NE.AND P3, PT, RZ, c[0x0][0x1c8], PT ;  /* 0x00007200ff007a0c */ /* 0x000fe20003f65270 */
[----:B------:R-:W-:Y:S01]  /*0ea0*/  @P0 IMAD R15, R7, c[0x0][0x214], RZ ;  /* 0x00008500070f0a24 */ /* 0x000fe200078e02ff */
[----:B------:R-:W-:Y:S01]  /*0eb0*/  ISETP.GE.U32.AND P4, PT, R11, R6, PT ;  /* 0x000000060b00720c */ /* 0x000fe20003f86070 */
[----:B-1----:R-:W-:-:S04]  /*0ec0*/  IMAD.WIDE.U32 R10, R4, c[0x0][0x3d8], RZ ;  /* 0x0000f600040a7a25 */ /* 0x002fc800078e00ff */
[----:B------:R-:W-:Y:S01]  /*0ed0*/  IMAD R4, R4, c[0x0][0x3dc], R11 ;  /* 0x0000f70004047a24 */ /* 0x000fe200078e020b */
[----:B------:R-:W-:Y:S01]  /*0ee0*/  SEL R6, R10, RZ, P1 ;  /* 0x000000ff0a067207 */ /* 0x000fe20000800000 */
[----:B------:R-:W-:Y:S02]  /*0ef0*/  IMAD R11, R14, c[0x0][0x22c], RZ ;  /* 0x00008b000e0b7a24 */ /* 0x000fe400078e02ff */
[----:B------:R-:W-:Y:S01]  /*0f00*/  @!P0 IMAD R9, R7, c[0x0][0x1c0], R14 ;  /* 0x0000700007098a24 */ /* 0x000fe200078e020e */
[----:B------:R-:W-:Y:S01]  /*0f10*/  SEL R4, R4, RZ, P1 ;  /* 0x000000ff04047207 */ /* 0x000fe20000800000 */
[----:B------:R-:W-:Y:S01]  /*0f20*/  @P0 IMAD R15, R14, c[0x0][0x234], R15 ;  /* 0x00008d000e0f0a24 */ /* 0x000fe200078e020f */
[----:B------:R-:W-:Y:S01]  /*0f30*/  SHF.R.S32.HI R10, RZ, 0x1f, R11 ;  /* 0x0000001fff0a7819 */ /* 0x000fe2000001140b */
[----:B------:R-:W-:Y:S01]  /*0f40*/  @!P0 IMAD R15, R9, c[0x0][0x214], RZ ;  /* 0x00008500090f8a24 */ /* 0x000fe200078e02ff */
[----:B------:R-:W-:-:S05]  /*0f50*/  @P4 IADD3 R8, R8, 0x1, RZ ;  /* 0x0000000108084810 */ /* 0x000fca0007ffe0ff */
[----:B------:R-:W-:Y:S01]  /*0f60*/  @!P2 IMAD.MOV R8, RZ, RZ, -R8 ;  /* 0x000000ffff08a224 */ /* 0x000fe200078e0a08 */
[----:B------:R-:W-:-:S04]  /*0f70*/  @!P3 LOP3.LUT R8, RZ, c[0x0][0x1c8], RZ, 0x33, !PT ;  /* 0x00007200ff08ba12 */ /* 0x000fc800078e33ff */
[----:B------:R-:W-:Y:S01]  /*0f80*/  SHF.R.S32.HI R17, RZ, 0x1f, R8 ;  /* 0x0000001fff117819 */ /* 0x000fe20000011408 */
[----:B------:R-:W-:Y:S05]  /*0f90*/  @!P0 BRA `(.L_x_71) ;  /* 0x0000007000008947 */ /* 0x000fea0003800000 */
[----:B------:R-:W-:Y:S02]  /*0fa0*/  MOV R20, 0x80 ;  /* 0x0000008000147802 */ /* 0x000fe40000000f00 */
[----:B------:R-:W-:Y:S02]  /*0fb0*/  MOV R9, c[0x0][0x210] ;  /* 0x0000840000097a02 */ /* 0x000fe40000000f00 */
[----:B------:R-:W-:-:S03]  /*0fc0*/  IADD3 R24, R20, c[0x0][0x224], RZ ;  /* 0x0000890014187a10 */ /* 0x000fc60007ffe0ff */
[----:B------:R-:W-:Y:S02]  /*0fd0*/  IMAD R9, R20, R9, c[0x0][0x234] ;  /* 0x00008d0014097624 */ /* 0x000fe400078e0209 */
[----:B------:R-:W-:-:S04]  /*0fe0*/  IMAD R24, R24, R7, RZ ;  /* 0x0000000718187224 */ /* 0x000fc800078e02ff */
[----:B------:R-:W-:Y:S01]  /*0ff0*/  IMAD R9, R9, R14, R24 ;  /* 0x0000000e09097224 */ /* 0x000fe200078e0218 */
[----:B------:R-:W-:Y:S05]  /*1000*/  BRA `(.L_x_72) ;  /* 0x0000002000007947 */ /* 0x000fea0003800000 */
.L_x_71:
[----:B------:R-:W-:-:S04]  /*1010*/  IMAD R9, R7, c[0x0][0x1c0], R14 ;  /* 0x0000700007097a24 */ /* 0x000fc800078e020e */
[----:B------:R-:W-:Y:S02]  /*1020*/  IMAD R9, R9, c[0x0][0x224], RZ ;  /* 0x0000890009097a24 */ /* 0x000fe400078e02ff */
.L_x_72:
[----:B------:R-:W-:Y:S01]  /*1030*/  SHF.R.S32.HI R185, RZ, 0x1f, R184 ;  /* 0x0000001fffb97819 */ /* 0x000fe200000114b8 */
[C---:B------:R-:W-:Y:S01]  /*1040*/  IMAD R20, R16.reuse, c[0x0][0x368], RZ ;  /* 0x0000da0010147a24 */ /* 0x040fe200078e02ff */
[----:B------:R-:W-:Y:S01]  /*1050*/  IADD3 R200, P0, R5, R200, RZ ;  /* 0x000000c805c87210 */ /* 0x000fe20007f1e0ff */
[----:B------:R-:W-:Y:S01]  /*1060*/  IMAD R34, R16, c[0x0][0x188], RZ ;  /* 0x0000620010227a24 */ /* 0x000fe200078e02ff */
[----:B------:R-:W-:Y:S01]  /*1070*/  SHF.R.S32.HI R24, RZ, 0x1f, R183 ;  /* 0x0000001fff187819 */ /* 0x000fe200000114b7 */
[----:B------:R-:W-:Y:S01]  /*1080*/  IMAD R20, R7, c[0x0][0x36c], R20 ;  /* 0x0000db0007147a24 */ /* 0x000fe200078e0214 */
[----:B------:R-:W-:Y:S01]  /*1090*/  IADD3 R15, R15, UR32, RZ ;  /* 0x000000200f0f7c10 */ /* 0x000fe2000fffe0ff */
[----:B------:R-:W-:Y:S01]  /*10a0*/  IMAD.WIDE.U32 R26, R7, c[0x0][0x368], R184 ;  /* 0x0000da00071a7a25 */ /* 0x000fe200078e00b8 */
[----:B------:R-:W-:Y:S01]  /*10b0*/  @P1 BAR.SYNC.DEFER_BLOCKING 0x0 ;  /* 0x0000000000001b1d */ /* 0x000fe20000010000 */
[----:B------:R-:W-:Y:S02]  /*10c0*/  UIADD3 UR35, UR33, -0x1, URZ ;  /* 0xffffffff21237890 */ /* 0x000fe4000fffe03f */
[----:B------:R-:W-:Y:S01]  /*10d0*/  IMAD.X R199, R18, 0x1, R199, P0 ;  /* 0x0000000112c77824 */ /* 0x000fe200000e06c7 */
[----:B------:R-:W-:Y:S01]  /*10e0*/  IADD3 R31, P0, R183, UR32, RZ ;  /* 0x00000020b71f7c10 */ /* 0x000fe2000ff1e0ff */
[----:B------:R-:W-:Y:S01]  /*10f0*/  IMAD.IADD R21, R27, 0x1, R20 ;  /* 0x000000011b157824 */ /* 0x000fe200078e0214 */
[----:B------:R-:W-:Y:S01]  /*1100*/  MOV R20, R26 ;  /* 0x0000001a00147202 */ /* 0x000fe20000000f00 */
[----:B------:R-:W-:Y:S01]  /*1110*/  IMAD R26, R16, c[0x0][0x180], RZ ;  /* 0x00006000101a7a24 */ /* 0x000fe200078e02ff */
[----:B------:R-:W-:Y:S01]  /*1120*/  IADD3.X R18, R24, UR4, RZ, P0, !PT ;  /* 0x0000000418127c10 */ /* 0x000fe200087fe4ff */
[C---:B------:R-:W-:Y:S01]  /*1130*/  IMAD R34, R7.reuse, c[0x0][0x18c], R34 ;  /* 0x0000630007227a24 */ /* 0x040fe200078e0222 */
[----:B------:R-:W-:Y:S01]  /*1140*/  ULDC.64 UR4, c[0x0][0x1a0] ;  /* 0x0000680000047ab9 */ /* 0x000fe20000000a00 */
[C---:B------:R-:W-:Y:S01]  /*1150*/  IMAD R26, R7.reuse, c[0x0][0x184], R26 ;  /* 0x00006100071a7a24 */ /* 0x040fe200078e021a */
[----:B------:R-:W-:Y:S01]  /*1160*/  USHF.L.U32 UR34, UR4, 0x6, URZ ;  /* 0x0000000604227899 */ /* 0x000fe2000800063f */
[----:B------:R-:W-:Y:S01]  /*1170*/  IMAD.WIDE.U32 R44, R7, c[0x0][0x188], R184 ;  /* 0x00006200072c7a25 */ /* 0x000fe200078e00b8 */
[----:B------:R-:W-:-:S03]  /*1180*/  USHF.L.U64.HI UR5, UR4, UR8, UR5 ;  /* 0x0000000804057299 */ /* 0x000fc60008010205 */
[----:B------:R-:W-:-:S04]  /*1190*/  IMAD.WIDE.U32 R40, R7, c[0x0][0x180], R184 ;  /* 0x0000600007287a25 */ /* 0x000fc800078e00b8 */
[C---:B------:R-:W-:Y:S01]  /*11a0*/  IMAD R28, R24.reuse, c[0x0][0x1a0], RZ ;  /* 0x00006800181c7a24 */ /* 0x040fe200078e02ff */
[----:B------:R-:W-:Y:S01]  /*11b0*/  IADD3 R27, R41, R26, RZ ;  /* 0x0000001a291b7210 */ /* 0x000fe20007ffe0ff */
[----:B------:R-:W-:Y:S02]  /*11c0*/  IMAD R24, R24, c[0x0][0x198], RZ ;  /* 0x0000660018187a24 */ /* 0x000fe400078e02ff */
[C---:B------:R-:W-:Y:S02]  /*11d0*/  IMAD R32, R18.reuse, c[0x0][0x190], RZ ;  /* 0x0000640012207a24 */ /* 0x040fe400078e02ff */
[----:B------:R-:W-:Y:S01]  /*11e0*/  IMAD.IADD R35, R45, 0x1, R34 ;  /* 0x000000012d237824 */ /* 0x000fe200078e0222 */
[----:B------:R-:W-:Y:S01]  /*11f0*/  MOV R34, R44 ;  /* 0x0000002c00227202 */ /* 0x000fe20000000f00 */
[----:B------:R-:W-:Y:S02]  /*1200*/  IMAD R18, R18, c[0x0][0x370], RZ ;  /* 0x0000dc0012127a24 */ /* 0x000fe400078e02ff */
[----:B------:R-:W-:-:S02]  /*1210*/  IMAD R19, R17, c[0x0][0x1b8], RZ ;  /* 0x00006e0011137a24 */ /* 0x000fc400078e02ff */
[----:B------:R-:W-:Y:S02]  /*1220*/  IMAD.MOV.U32 R26, RZ, RZ, R40 ;  /* 0x000000ffff1a7224 */ /* 0x000fe400078e0028 */
[----:B------:R-:W-:Y:S02]  /*1230*/  IMAD R17, R17, c[0x0][0x1b0], RZ ;  /* 0x00006c0011117a24 */ /* 0x000fe400078e02ff */
[----:B------:R-:W-:-:S04]  /*1240*/  IMAD.WIDE.U32 R38, R183, c[0x0][0x198], RZ ;  /* 0x00006600b7267a25 */ /* 0x000fc800078e00ff */
[----:B------:R-:W-:Y:S02]  /*1250*/  IMAD R24, R183, c[0x0][0x19c], R24 ;  /* 0x00006700b7187a24 */ /* 0x000fe400078e0218 */
[----:B------:R-:W-:-:S04]  /*1260*/  IMAD.WIDE.U32 R36, R31, c[0x0][0x190], R184 ;  /* 0x000064001f247a25 */ /* 0x000fc800078e00b8 */
[C---:B------:R-:W-:Y:S02]  /*1270*/  IMAD R32, R31.reuse, c[0x0][0x194], R32 ;  /* 0x000065001f207a24 */ /* 0x040fe400078e0220 */
[C---:B------:R-:W-:Y:S02]  /*1280*/  IMAD R23, R31.reuse, c[0x0][0x374], R18 ;  /* 0x0000dd001f177a24 */ /* 0x040fe400078e0212 */
[----:B------:R-:W-:-:S04]  /*1290*/  IMAD.WIDE.U32 R30, R31, c[0x0][0x370], R20 ;  /* 0x0000dc001f1e7a25 */ /* 0x000fc800078e0014 */
[C---:B------:R-:W-:Y:S02]  /*12a0*/  IMAD R19, R8.reuse, c[0x0][0x1bc], R19 ;  /* 0x00006f0008137a24 */ /* 0x040fe400078e0213 */
[C---:B------:R-:W-:Y:S02]  /*12b0*/  IMAD R20, R8.reuse, c[0x0][0x1b4], R17 ;  /* 0x00006d0008147a24 */ /* 0x040fe400078e0211 */
[----:B------:R-:W-:-:S04]  /*12c0*/  IMAD.WIDE.U32 R34, R8, c[0x0][0x1b8], R34 ;  /* 0x00006e0008227a25 */ /* 0x000fc800078e0022 */
[----:B------:R-:W-:Y:S01]  /*12d0*/  IMAD.WIDE.U32 R26, R8, c[0x0][0x1b0], R26 ;  /* 0x00006c00081a7a25 */ /* 0x000fe200078e001a */
[----:B------:R-:W-:-:S03]  /*12e0*/  MOV R8, 0x4 ;  /* 0x0000000400087802 */ /* 0x000fc60000000f00 */
[----:B------:R-:W-:Y:S01]  /*12f0*/  IMAD.WIDE.U32 R42, R183, c[0x0][0x1a0], RZ ;  /* 0x00006800b72a7a25 */ /* 0x000fe200078e00ff */
[----:B------:R-:W-:-:S03]  /*1300*/  IADD3 R20, R27, R20, RZ ;  /* 0x000000141b147210 */ /* 0x000fc60007ffe0ff */
[----:B------:R-:W-:Y:S02]  /*1310*/  IMAD R28, R183, c[0x0][0x1a4], R28 ;  /* 0x00006900b71c7a24 */ /* 0x000fe400078e021c */
[----:B------:R-:W-:Y:S01]  /*1320*/  IMAD.IADD R25, R39, 0x1, R24 ;  /* 0x0000000127197824 */ /* 0x000fe200078e0218 */
[----:B------:R-:W-:Y:S01]  /*1330*/  MOV R24, R38 ;  /* 0x0000002600187202 */ /* 0x000fe20000000f00 */
[----:B------:R-:W-:Y:S01]  /*1340*/  IMAD.IADD R29, R43, 0x1, R28 ;  /* 0x000000012b1d7824 */ /* 0x000fe200078e021c */
[----:B------:R-:W-:Y:S01]  /*1350*/  MOV R28, R42 ;  /* 0x0000002a001c7202 */ /* 0x000fe20000000f00 */
[----:B------:R-:W-:-:S04]  /*1360*/  IMAD.WIDE R204, R15, R8, c[0x0][0x200] ;  /* 0x000080000fcc7625 */ /* 0x000fc800078e0208 */
[----:B------:R-:W-:Y:S01]  /*1370*/  IMAD.WIDE.U32 R24, R200, c[0x0][0x198], R24 ;  /* 0x00006600c8187a25 */ /* 0x000fe200078e0018 */
[----:B------:R-:W-:-:S03]  /*1380*/  MOV R203, R205 ;  /* 0x000000cd00cb7202 */ /* 0x000fc60000000f00 */
[----:B------:R-:W-:Y:S01]  /*1390*/  IMAD R15, R199, c[0x0][0x198], RZ ;  /* 0x00006600c70f7a24 */ /* 0x000fe200078e02ff */
[----:B------:R-:W-:Y:S01]  /*13a0*/  IADD3 R21, P0, R26, R24, RZ ;  /* 0x000000181a157210 */ /* 0x000fe20007f1e0ff */
[----:B------:R-:W-:Y:S02]  /*13b0*/  IMAD R16, R16, c[0x0][0x178], RZ ;  /* 0x00005e0010107a24 */ /* 0x000fe400078e02ff */
[----:B------:R-:W-:-:S04]  /*13c0*/  IMAD.WIDE.U32 R28, R200, c[0x0][0x1a0], R28 ;  /* 0x00006800c81c7a25 */ /* 0x000fc800078e001c */
[----:B------:R-:W-:Y:S01]  /*13d0*/  IMAD R27, R199, c[0x0][0x1a0], RZ ;  /* 0x00006800c71b7a24 */ /* 0x000fe200078e02ff */
[----:B------:R-:W-:Y:S01]  /*13e0*/  IADD3 R18, P2, R34, R28, RZ ;  /* 0x0000001c22127210 */ /* 0x000fe20007f5e0ff */
[----:B------:R-:W-:Y:S02]  /*13f0*/  IMAD R15, R200, c[0x0][0x19c], R15 ;  /* 0x00006700c80f7a24 */ /* 0x000fe400078e020f */
[----:B------:R-:W-:Y:S02]  /*1400*/  IMAD R17, R7, c[0x0][0x17c], R16 ;  /* 0x00005f0007117a24 */ /* 0x000fe400078e0210 */
[----:B------:R-:W-:Y:S01]  /*1410*/  IMAD.IADD R33, R37, 0x1, R32 ;  /* 0x0000000125217824 */ /* 0x000fe200078e0220 */
[----:B------:R-:W-:Y:S01]  /*1420*/  IADD3.X R20, R20, R25, R15, P0, !PT ;  /* 0x0000001914147210 */ /* 0x000fe200007fe40f */
[----:B------:R-:W-:Y:S02]  /*1430*/  IMAD.IADD R19, R35, 0x1, R19 ;  /* 0x0000000123137824 */ /* 0x000fe400078e0213 */
[----:B------:R-:W-:-:S02]  /*1440*/  IMAD R16, R200, c[0x0][0x1a4], R27 ;  /* 0x00006900c8107a24 */ /* 0x000fc400078e021b */
[----:B------:R-:W-:Y:S02]  /*1450*/  IMAD.MOV.U32 R32, RZ, RZ, R36 ;  /* 0x000000ffff207224 */ /* 0x000fe400078e0024 */
[----:B------:R-:W-:Y:S01]  /*1460*/  IMAD.IADD R31, R31, 0x1, R23 ;  /* 0x000000011f1f7824 */ /* 0x000fe200078e0217 */
[----:B------:R-:W-:Y:S01]  /*1470*/  IADD3.X R19, R19, R29, R16, P2, !PT ;  /* 0x0000001d13137210 */ /* 0x000fe200017fe410 */
[----:B------:R-:W-:Y:S01]  /*1480*/  IMAD R15, R22, c[0x0][0x378], RZ ;  /* 0x0000de00160f7a24 */ /* 0x000fe200078e02ff */
[C---:B------:R-:W-:Y:S01]  /*1490*/  LEA R24, P2, R18.reuse, c[0x0][0x170], 0x1 ;  /* 0x00005c0012187a11 */ /* 0x040fe200078408ff */
[----:B------:R-:W-:Y:S01]  /*14a0*/  IMAD.WIDE.U32 R32, R7, c[0x0][0x178], R32 ;  /* 0x00005e0007207a25 */ /* 0x000fe200078e0020 */
[----:B------:R-:W-:Y:S02]  /*14b0*/  LEA R16, P0, R21, c[0x0][0x168], 0x1 ;  /* 0x00005a0015107a11 */ /* 0x000fe400078008ff */
[----:B------:R-:W-:Y:S01]  /*14c0*/  LEA.HI.X R25, R18, c[0x0][0x174], R19, 0x1, P2 ;  /* 0x00005d0012197a11 */ /* 0x000fe200010f0c13 */
[----:B------:R-:W-:-:S02]  /*14d0*/  IMAD R15, R14, c[0x0][0x37c], R15 ;  /* 0x0000df000e0f7a24 */ /* 0x000fc400078e020f */
[----:B------:R-:W-:-:S04]  /*14e0*/  IMAD.WIDE.U32 R30, R14, c[0x0][0x378], R30 ;  /* 0x0000de000e1e7a25 */ /* 0x000fc800078e001e */
[----:B------:R-:W-:Y:S01]  /*14f0*/  IMAD.IADD R33, R33, 0x1, R17 ;  /* 0x0000000121217824 */ /* 0x000fe200078e0211 */
[----:B------:R-:W-:Y:S01]  /*1500*/  LEA.HI.X R17, R21, c[0x0][0x16c], R20, 0x1, P0 ;  /* 0x00005b0015117a11 */ /* 0x000fe200000f0c14 */
[----:B------:R-:W-:Y:S01]  /*1510*/  IMAD R19, R22, c[0x0][0x1a8], RZ ;  /* 0x00006a0016137a24 */ /* 0x000fe200078e02ff */
[----:B------:R-:W-:Y:S01]  /*1520*/  IADD3 R18, R31, R15, RZ ;  /* 0x0000000f1f127210 */ /* 0x000fe20007ffe0ff */
[----:B------:R-:W-:Y:S01]  /*1530*/  IMAD.WIDE.U32 R32, R14, c[0x0][0x1a8], R32 ;  /* 0x00006a000e207a25 */ /* 0x000fe200078e0020 */
[----:B------:R-:W-:Y:S02]  /*1540*/  LEA R222, P0, R30, c[0x0][0x330], 0x1 ;  /* 0x0000cc001ede7a11 */ /* 0x000fe400078008ff */
[----:B------:R-:W-:Y:S01]  /*1550*/  MOV R21, c[0x0][0x374] ;  /* 0x0000dd0000157a02 */ /* 0x000fe20000000f00 */
[----:B------:R-:W-:Y:S01]  /*1560*/  IMAD R15, R14, c[0x0][0x1ac], R19 ;  /* 0x00006b000e0f7a24 */ /* 0x000fe200078e0213 */
[----:B------:R-:W-:Y:S01]  /*1570*/  LEA.HI.X R223, R30, c[0x0][0x334], R18, 0x1, P0 ;  /* 0x0000cd001edf7a11 */ /* 0x000fe200000f0c12 */
[----:B------:R-:W-:Y:S01]  /*1580*/  IMAD.MOV.U32 R19, RZ, RZ, c[0x0][0x190] ;  /* 0x00006400ff137624 */ /* 0x000fe200078e00ff */
[----:B------:R-:W-:Y:S01]  /*1590*/  IADD3 R28, P0, R24, UR34, RZ ;  /* 0x00000022181c7c10 */ /* 0x000fe2000ff1e0ff */
[----:B------:R-:W-:Y:S01]  /*15a0*/  IMAD.SHL.U32 R213, R182, 0x2, RZ ;  /* 0x00000002b6d57824 */ /* 0x000fe200078e00ff */
[----:B------:R-:W-:Y:S01]  /*15b0*/  IADD3 R15, R33, R15, RZ ;  /* 0x0000000f210f7210 */ /* 0x000fe20007ffe0ff */
[----:B------:R-:W-:Y:S01]  /*15c0*/  IMAD.MOV.U32 R23, RZ, RZ, c[0x0][0x370] ;  /* 0x0000dc00ff177624 */ /* 0x000fe200078e00ff */
[----:B------:R-:W-:Y:S01]  /*15d0*/  IADD3.X R29, R25, UR5, RZ, P0, !PT ;  /* 0x00000005191d7c10 */ /* 0x000fe200087fe4ff */
[----:B------:R-:W-:Y:S01]  /*15e0*/  IMAD.SHL.U32 R207, R179, 0x4, RZ ;  /* 0x00000004b3cf7824 */ /* 0x000fe200078e00ff */
[----:B------:R-:W-:Y:S01]  /*15f0*/  IADD3 R26, P0, R28, UR34, RZ ;  /* 0x000000221c1a7c10 */ /* 0x000fe2000ff1e0ff */
[----:B------:R-:W-:Y:S01]  /*1600*/  @!PT LDS RZ, [RZ] ;  /* 0x00000000fffff984 */ /* 0x000fe20000000800 */
[----:B------:R-:W-:Y:S01]  /*1610*/  @!PT LDS RZ, [RZ] ;  /* 0x00000000fffff984 */ /* 0x000fe20000000800 */
[----:B------:R-:W-:Y:S01]  /*1620*/  @!PT LDS RZ, [RZ] ;  /* 0x00000000fffff984 */ /* 0x000fe20000000800 */
[----:B------:R1:W-:Y:S01]  /*1630*/  LDGSTS.E.BYPASS.LTC128B.128 [R213+0xa000], [R24.64] ;  /* 0x0a00000018d57fae */ /* 0x0003e2000b901d5e */
[----:B------:R-:W-:-:S02]  /*1640*/  LEA R224, P1, R32, c[0x0][0x160], 0x1 ;  /* 0x0000580020e07a11 */ /* 0x000fc400078208ff */
[----:B------:R-:W-:Y:S01]  /*1650*/  IADD3.X R27, R29, UR5, RZ, P0, !PT ;  /* 0x000000051d1b7c10 */ /* 0x000fe200087fe4ff */
[----:B------:R2:W-:Y:S01]  /*1660*/  LDGSTS.E.BYPASS.LTC128B.128 [R213+0xb000], [R28.64] ;  /* 0x0b0000001cd57fae */ /* 0x0005e2000b901d5e */
[----:B------:R-:W-:Y:S01]  /*1670*/  IADD3 R30, P0, R26, UR34, RZ ;  /* 0x000000221a1e7c10 */ /* 0x000fe2000ff1e0ff */
[----:B------:R-:W-:Y:S01]  /*1680*/  ULEA.HI UR34, UR35, UR35, URZ, 0x1 ;  /* 0x0000002323227291 */ /* 0x000fe2000f8f083f */
[----:B------:R-:W-:Y:S01]  /*1690*/  LEA.HI.X R225, R32, c[0x0][0x164], R15, 0x1, P1 ;  /* 0x0000590020e17a11 */ /* 0x000fe200008f0c0f */
[----:B------:R3:W-:Y:S01]  /*16a0*/  LDGSTS.E.BYPASS.LTC128B.128 [R213+0xc000], [R26.64] ;  /* 0x0c0000001ad57fae */ /* 0x0007e2000b901d5e */
[----:B------:R-:W-:Y:S01]  /*16b0*/  IADD3.X R31, R27, UR5, RZ, P0, !PT ;  /* 0x000000051b1f7c10 */ /* 0x000fe200087fe4ff */
[----:B------:R-:W-:Y:S01]  /*16c0*/  ULOP3.LUT UR34, UR34, 0xfffffffe, URZ, 0xc0, !UPT ;  /* 0xfffffffe22227892 */ /* 0x000fe2000f8ec03f */
[----:B------:R-:W-:Y:S01]  /*16d0*/  MOV R15, c[0x0][0x194] ;  /* 0x00006500000f7a02 */ /* 0x000fe20000000f00 */
[----:B------:R-:W-:Y:S01]  /*16e0*/  ULDC.64 UR4, c[0x0][0x198] ;  /* 0x0000660000047ab9 */ /* 0x000fe20000000a00 */
[----:B------:R-:W-:Y:S01]  /*16f0*/  LEA R18, P0, R19, R224, 0x6 ;  /* 0x000000e013127211 */ /* 0x000fe200078030ff */
[----:B------:R-:W-:Y:S01]  /*1700*/  UIADD3 UR34, UR35, -UR34, URZ ;  /* 0x8000002223227290 */ /* 0x000fe2000fffe03f */
[----:B------:R-:W-:Y:S01]  /*1710*/  LEA R20, P1, R23, R222, 0x6 ;  /* 0x000000de17147211 */ /* 0x000fe200078230ff */
[----:B------:R-:W-:Y:S01]  /*1720*/  USHF.L.U64.HI UR5, UR4, UR8, UR5 ;  /* 0x0000000804057299 */ /* 0x000fe20008010205 */
[----:B------:R-:W-:Y:S01]  /*1730*/  LEA.HI.X R19, R19, R225, R15, 0x6, P0 ;  /* 0x000000e113137211 */ /* 0x000fe200000f340f */
[----:B------:R-:W-:Y:S01]  /*1740*/  UISETP.NE.AND UP0, UPT, UR34, 0x1, UPT ;  /* 0x000000012200788c */ /* 0x000fe2000bf05270 */
[----:B------:R-:W-:Y:S01]  /*1750*/  IADD3 R15, R182, 0x1000, RZ ;  /* 0x00001000b60f7810 */ /* 0x000fe20007ffe0ff */
[----:B------:R-:W-:Y:S01]  /*1760*/  USHF.L.U32 UR34, UR4, 0x6, URZ ;  /* 0x0000000604227899 */ /* 0x000fe2000800063f */
[----:B------:R-:W-:Y:S01]  /*1770*/  LEA.HI.X R21, R23, R223, R21, 0x6, P1 ;  /* 0x000000df17157211 */ /* 0x000fe200008f3415 */
[----:B------:R4:W-:Y:S01]  /*1780*/  LDGSTS.E.BYPASS.LTC128B.128 [R213+0xd000], [R30.64] ;  /* 0x0d0000001ed57fae */ /* 0x0009e2000b901d5e */
[----:B------:R-:W-:-:S02]  /*1790*/  SHF.L.U64.HI R14, R179, 0x2, R186 ;  /* 0x00000002b30e7819 */ /* 0x000fc400000102ba */
[----:B------:R-:W-:Y:S01]  /*17a0*/  PLOP3.LUT P2, PT, PT, PT, UP0, 0x80, 0x0 ;  /* 0x000000000000781c */ /* 0x000fe20003f4f008 */
[----:B------:R-:W0:Y:S01]  /*17b0*/  LDGDEPBAR ;  /* 0x00000000000079af */ /* 0x000e220000000000 */
[----:B-1----:R-:W-:Y:S02]  /*17c0*/  IADD3 R24, P0, R16, UR34, RZ ;  /* 0x0000002210187c10 */ /* 0x002fe4000ff1e0ff */
[----:B------:R-:W-:Y:S01]  /*17d0*/  SEL R15, R15, R182, !P2 ;  /* 0x000000b60f0f7207 */ /* 0x000fe20005000000 */
[----:B------:R4:W-:Y:S01]  /*17e0*/  LDGSTS.E.BYPASS.LTC128B.128 [R213+0x4000], [R222.64] ;  /* 0x04000000ded57fae */ /* 0x0009e2000b901d5e */
[----:B------:R-:W-:Y:S02]  /*17f0*/  IADD3.X R25, R17, UR5, RZ, P0, !PT ;  /* 0x0000000511197c10 */ /* 0x000fe400087fe4ff */
[----:B------:R-:W-:Y:S01]  /*1800*/  SHF.L.U32 R212, R15, 0x1, RZ ;  /* 0x000000010fd47819 */ /* 0x000fe200000006ff */
[----:B------:R4:W-:Y:S01]  /*1810*/  LDGSTS.E.BYPASS.LTC128B.128 [R213+0x5000], [R20.64] ;  /* 0x0500000014d57fae */ /* 0x0009e2000b901d5e */
[----:B---3--:R-:W-:-:S02]  /*1820*/  IADD3 R26, P0, R24, UR34, RZ ;  /* 0x00000022181a7c10 */ /* 0x008fc4000ff1e0ff */
[----:B------:R-:W-:Y:S01]  /*1830*/  IADD3 R22, P1, R207, R204, RZ ;  /* 0x000000cccf167210 */ /* 0x000fe20007f3e0ff */
[----:B------:R4:W-:Y:S01]  /*1840*/  LDGSTS.E.BYPASS.LTC128B.128 [R212], [R224.64] ;  /* 0x00000000e0d47fae */ /* 0x0009e2000b901d5e */
[----:B------:R-:W-:Y:S02]  /*1850*/  IADD3.X R27, R25, UR5, RZ, P0, !PT ;  /* 0x00000005191b7c10 */ /* 0x000fe400087fe4ff */
[----:B--2---:R-:W-:Y:S01]  /*1860*/  IADD3 R28, P0, R26, UR34, RZ ;  /* 0x000000221a1c7c10 */ /* 0x004fe2000ff1e0ff */
[----:B------:R4:W-:Y:S01]  /*1870*/  LDGSTS.E.BYPASS.LTC128B.128 [R212+0x1000], [R18.64] ;  /* 0x0100000012d47fae */ /* 0x0009e2000b901d5e */
[----:B------:R-:W-:Y:S02]  /*1880*/  IMAD.X R23, R14, 0x1, R203, P1 ;  /* 0x000000010e177824 */ /* 0x000fe400008e06cb */
[----:B------:R-:W-:Y:S01]  /*1890*/  IADD3.X R29, R27, UR5, RZ, P0, !PT ;  /* 0x000000051b1d7c10 */ /* 0x000fe200087fe4ff */
[----:B------:R4:W-:Y:S04]  /*18a0*/  LDGSTS.E.BYPASS.LTC128B.128 [R213+0x6000], [R16.64] ;  /* 0x0600000010d57fae */ /* 0x0009e8000b901d5e */
[----:B------:R4:W-:Y:S04]  /*18b0*/  LDGSTS.E.BYPASS.LTC128B.128 [R213+0x7000], [R24.64] ;  /* 0x0700000018d57fae */ /* 0x0009e8000b901d5e */
[----:B------:R4:W-:Y:S04]  /*18c0*/  LDGSTS.E.BYPASS.LTC128B.128 [R213+0x8000], [R26.64] ;  /* 0x080000001ad57fae */ /* 0x0009e8000b901d5e */
[----:B------:R4:W-:Y:S04]  /*18d0*/  LDGSTS.E.BYPASS.LTC128B.128 [R213+0x9000], [R28.64] ;  /* 0x090000001cd57fae */ /* 0x0009e8000b901d5e */
[----:B------:R-:W0:Y:S01]  /*18e0*/  LDGDEPBAR ;  /* 0x00000000000079af */ /* 0x000e220000000000 */
[----:B------:R-:W-:-:S02]  /*18f0*/  IMAD R14, R181, UR26, R180 ;  /* 0x0000001ab50e7c24 */ /* 0x000fc4000f8e02b4 */
[----:B------:R-:W-:Y:S01]  /*1900*/  IMAD.WIDE R12, R7, c[0x0][0x224], R12 ;  /* 0x00008900070c7a25 */ /* 0x000fe200078e020c */
[----:B------:R-:W-:Y:S01]  /*1910*/  UIMAD UR27, UR27, UR9, UR10 ;  /* 0x000000091b1b72a4 */ /* 0x000fe2000f8e020a */
[----:B------:R4:W5:Y:S01]  /*1920*/  LDG.E R211, [R22.64] ;  /* 0x0000001e16d37981 */ /* 0x000962000c1e1900 */
[----:B------:R-:W-:Y:S02]  /*1930*/  IADD3 R11, P1, P0, R14, UR25, R11 ;  /* 0x000000190e0b7c10 */ /* 0x000fe4000f83e00b */
[----:B------:R-:W-:Y:S01]  /*1940*/  SHF.R.S32.HI R7, RZ, 0x1f, R14 ;  /* 0x0000001fff077819 */ /* 0x000fe2000001140e */
[----:B------:R4:W5:Y:S03]  /*1950*/  LDG.E R210, [R22.64+0x20] ;  /* 0x0000201e16d27981 */ /* 0x000966000c1e1900 */
[----:B------:R-:W-:Y:S01]  /*1960*/  IADD3.X R7, R7, UR11, R10, P1, P0 ;  /* 0x0000000b07077c10 */ /* 0x000fe20008fe040a */
[----:B------:R4:W5:Y:S01]  /*1970*/  LDG.E R209, [R22.64+0x80] ;  /* 0x0000801e16d17981 */ /* 0x000962000c1e1900 */
[----:B------:R-:W-:-:S03]  /*1980*/  IADD3 R10, P0, R11, R6, RZ ;  /* 0x000000060b0a7210 */ /* 0x000fc60007f1e0ff */
[----:B------:R4:W5:Y:S01]  /*1990*/  LDG.E R208, [R22.64+0xa0] ;  /* 0x0000a01e16d07981 */ /* 0x000962000c1e1900 */
[----:B------:R-:W-:Y:S01]  /*19a0*/  UIADD3 UR27, UR29, UR27, URZ ;  /* 0x0000001b1d1b7290 */ /* 0x000fe2000fffe03f */
[----:B------:R-:W-:Y:S01]  /*19b0*/  IMAD.X R11, R7, 0x1, R4, P0 ;  /* 0x00000001070b7824 */ /* 0x000fe200000e0604 */
[----:B------:R-:W-:Y:S01]  /*19c0*/  IADD3 R4, -R214, c[0x0][0x214], R5 ;  /* 0x00008500d6047a10 */ /* 0x000fe20007ffe105 */
[----:B------:R-:W-:Y:S01]  /*19d0*/  CS2R R94, SRZ ;  /* 0x00000000005e7805 */ /* 0x000fe2000001ff00 */
[----:B------:R-:W-:Y:S01]  /*19e0*/  IADD3 R2, P1, R12, R2, RZ ;  /* 0x000000020c027210 */ /* 0x000fe20007f3e0ff */
[----:B------:R-:W-:Y:S01]  /*19f0*/  CS2R R92, SRZ ;  /* 0x00000000005c7805 */ /* 0x000fe2000001ff00 */
[----:B------:R-:W-:Y:S01]  /*1a00*/  IADD3 R4, R4, -c[0x0][0x2e8], RZ ;  /* 0x8000ba0004047a10 */ /* 0x000fe20007ffe0ff */
[----:B------:R-:W-:-:S04]  /*1a10*/  DEPBAR.LE SB0, 0x1 ;  /* 0x000080400000791a */ /* 0x000fc80000000000 */
[----:B------:R-:W-:Y:S01]  /*1a20*/  SHF.R.S32.HI R201, RZ, 0x1f, R4 ;  /* 0x0000001fffc97819 */ /* 0x000fe20000011404 */
[C---:B------:R-:W-:Y:S01]  /*1a30*/  IMAD R7, R2.reuse, UR27, RZ ;  /* 0x0000001b02077c24 */ /* 0x040fe2000f8e02ff */
[----:B------:R-:W-:Y:S01]  /*1a40*/  IADD3.X R0, R13, R0, RZ, P1, !PT ;  /* 0x000000000d007210 */ /* 0x000fe20000ffe4ff */
[----:B------:R-:W-:Y:S01]  /*1a50*/  BAR.SYNC.DEFER_BLOCKING 0x0 ;  /* 0x0000000000007b1d */ /* 0x000fe20000010000 */
[----:B------:R-:W-:Y:S01]  /*1a60*/  LEA.HI R201, R201, R4, RZ, 0x6 ;  /* 0x00000004c9c97211 */ /* 0x000fe200078f30ff */
[----:B------:R-:W-:Y:S01]  /*1a70*/  IMAD.WIDE.U32 R10, R2, UR28, R10 ;  /* 0x0000001c020a7c25 */ /* 0x000fe2000f8e000a */
[----:B------:R-:W-:Y:S01]  /*1a80*/  IADD3 R9, R9, UR32, RZ ;  /* 0x0000002009097c10 */ /* 0x000fe2000fffe0ff */
[----:B------:R-:W-:Y:S01]  /*1a90*/  CS2R R98, SRZ ;  /* 0x0000000000627805 */ /* 0x000fe2000001ff00 */
[----:B------:R-:W-:Y:S01]  /*1aa0*/  SHF.R.S32.HI R201, RZ, 0x6, R201 ;  /* 0x00000006ffc97819 */ /* 0x000fe200000114c9 */
[----:B------:R-:W-:Y:S01]  /*1ab0*/  IMAD R0, R0, UR28, R7 ;  /* 0x0000001c00007c24 */ /* 0x000fe2000f8e0207 */
[C---:B------:R-:W-:Y:S01]  /*1ac0*/  LEA R220, P0, R10.reuse, c[0x0][0x350], 0x2 ;  /* 0x0000d4000adc7a11 */ /* 0x040fe200078010ff */
[----:B------:R-:W-:Y:S01]  /*1ad0*/  CS2R R96, SRZ ;  /* 0x0000000000607805 */ /* 0x000fe2000001ff00 */
[----:B------:R-:W-:Y:S01]  /*1ae0*/  IMNMX R201, RZ, R201, !PT ;  /* 0x000000c9ffc97217 */ /* 0x000fe20007800200 */
[----:B------:R-:W-:Y:S01]  /*1af0*/  CS2R R90, SRZ ;  /* 0x00000000005a7805 */ /* 0x000fe2000001ff00 */
[----:B------:R-:W-:Y:S01]  /*1b00*/  IADD3 R0, R11, R0, RZ ;  /* 0x000000000b007210 */ /* 0x000fe20007ffe0ff */
[----:B------:R-:W-:Y:S01]  /*1b10*/  CS2R R88, SRZ ;  /* 0x0000000000587805 */ /* 0x000fe2000001ff00 */
[----:B------:R-:W-:Y:S01]  /*1b20*/  CS2R R86, SRZ ;  /* 0x0000000000567805 */ /* 0x000fe2000001ff00 */
[----:B------:R-:W-:Y:S01]  /*1b30*/  CS2R R84, SRZ ;  /* 0x0000000000547805 */ /* 0x000fe2000001ff00 */
[----:B------:R-:W-:Y:S01]  /*1b40*/  LEA.HI.X R221, R10, c[0x0][0x354], R0, 0x2, P0 ;  /* 0x0000d5000add7a11 */ /* 0x000fe200000f1400 */
[----:B------:R-:W-:Y:S01]  /*1b50*/  CS2R R78, SRZ ;  /* 0x00000000004e7805 */ /* 0x000fe2000001ff00 */
[----:B------:R-:W-:Y:S01]  /*1b60*/  ISETP.LT.AND P0, PT, R201, UR33, PT ;  /* 0x00000021c9007c0c */ /* 0x000fe2000bf01270 */
[----:B------:R-:W-:Y:S01]  /*1b70*/  CS2R R76, SRZ ;  /* 0x00000000004c7805 */ /* 0x000fe2000001ff00 */
[----:B------:R-:W-:Y:S01]  /*1b80*/  CS2R R82, SRZ ;  /* 0x0000000000527805 */ /* 0x000fe2000001ff00 */
[----:B------:R-:W-:Y:S01]  /*1b90*/  CS2R R80, SRZ ;  /* 0x0000000000507805 */ /* 0x000fe2000001ff00 */
[----:B------:R-:W-:Y:S01]  /*1ba0*/  CS2R R74, SRZ ;  /* 0x00000000004a7805 */ /* 0x000fe2000001ff00 */
[----:B------:R-:W-:Y:S01]  /*1bb0*/  CS2R R72, SRZ ;  /* 0x0000000000487805 */ /* 0x000fe2000001ff00 */
[----:B------:R-:W-:Y:S01]  /*1bc0*/  CS2R R70, SRZ ;  /* 0x0000000000467805 */ /* 0x000fe2000001ff00 */
[----:B------:R4:W1:Y:S01]  /*1bd0*/  LDSM.16.M88.4 R132, [R171+0xa000] ;  /* 0x00a00000ab84783b */ /* 0x0008620000000200 */
[----:B------:R-:W-:Y:S01]  /*1be0*/  CS2R R68, SRZ ;  /* 0x0000000000447805 */ /* 0x000fe2000001ff00 */
[----:B------:R-:W-:Y:S01]  /*1bf0*/  CS2R R62, SRZ ;  /* 0x00000000003e7805 */ /* 0x000fe2000001ff00 */
[----:B------:R-:W-:Y:S01]  /*1c00*/  CS2R R60, SRZ ;  /* 0x00000000003c7805 */ /* 0x000fe2000001ff00 */
[----:B------:R4:W2:Y:S01]  /*1c10*/  LDSM.16.M88.4 R136, [R171+0xa800] ;  /* 0x00a80000ab88783b */ /* 0x0008a20000000200 */
[----:B------:R-:W-:Y:S01]  /*1c20*/  CS2R R66, SRZ ;  /* 0x0000000000427805 */ /* 0x000fe2000001ff00 */
[----:B------:R-:W-:Y:S01]  /*1c30*/  CS2R R64, SRZ ;  /* 0x0000000000407805 */ /* 0x000fe2000001ff00 */
[----:B------:R-:W-:Y:S01]  /*1c40*/  CS2R R58, SRZ ;  /* 0x00000000003a7805 */ /* 0x000fe2000001ff00 */
[----:B------:R4:W3:Y:S01]  /*1c50*/  LDSM.16.M88.4 R140, [R165+0xa000] ;  /* 0x00a00000a58c783b */ /* 0x0008e20000000200 */
[----:B------:R-:W-:Y:S01]  /*1c60*/  CS2R R56, SRZ ;  /* 0x0000000000387805 */ /* 0x000fe2000001ff00 */
[----:B------:R-:W-:Y:S01]  /*1c70*/  CS2R R54, SRZ ;  /* 0x0000000000367805 */ /* 0x000fe2000001ff00 */
[----:B------:R-:W-:Y:S01]  /*1c80*/  CS2R R52, SRZ ;  /* 0x0000000000347805 */ /* 0x000fe2000001ff00 */
[----:B------:R4:W1:Y:S01]  /*1c90*/  LDSM.16.M88.4 R144, [R165+0xa800] ;  /* 0x00a80000a590783b */ /* 0x0008620000000200 */
        /* <DEDUP_REMOVED lines=10> */
[----:B------:R-:W-:Y:S01]  /*1d40*/  IMAD.WIDE R8, R9, R8, c[0x0][0x3c8] ;  /* 0x0000f20009087625 */ /* 0x000fe200078e0208 */
[----:B------:R4:W1:Y:S04]  /*1d50*/  LDSM.16.M88.4 R156, [R3+0xa000] ;  /* 0x00a00000039c783b */ /* 0x0008680000000200 */
[----:B------:R4:W1:Y:S01]  /*1d60*/  LDSM.16.M88.4 R160, [R3+0xa800] ;  /* 0x00a8000003a0783b */ /* 0x0008620000000200 */
[----:B------:R-:W-:Y:S05]  /*1d70*/  @!P0 BRA `(.L_x_73) ;  /* 0x00002c6000008947 */ /* 0x000fea0003800000 */
[----:B------:R-:W4:Y:S01]  /*1d80*/  S2R R0, SR_TID.X ;  /* 0x0000000000007919 */ /* 0x000f220000002100 */
[----:B------:R-:W-:Y:S01]  /*1d90*/  IMAD.MOV.U32 R167, RZ, RZ, 0x20 ;  /* 0x00000020ffa77424 */ /* 0x000fe200078e00ff */
[----:B------:R-:W-:Y:S01]  /*1da0*/  IADD3 R5, R5, c[0x0][0x214], RZ ;  /* 0x0000850005057a10 */ /* 0x000fe20007ffe0ff */
[----:B------:R-:W-:-:S02]  /*1db0*/  IMAD.MOV.U32 R175, RZ, RZ, 0x40 ;  /* 0x00000040ffaf7424 */ /* 0x000fc400078e00ff */
[----:B------:R-:W-:Y:S01]  /*1dc0*/  IMAD.MOV.U32 R206, RZ, RZ, R8 ;  /* 0x000000ffffce7224 */ /* 0x000fe200078e0008 */
[----:B------:R-:W-:Y:S01]  /*1dd0*/  IADD3 R198, -R214, 0x80, R5 ;  /* 0x00000080d6c67810 */ /* 0x000fe20007ffe105 */
[----:B------:R-:W-:Y:S02]  /*1de0*/  IMAD.MOV.U32 R205, RZ, RZ, R9 ;  /* 0x000000ffffcd7224 */ /* 0x000fe400078e0009 */
[----:B------:R-:W-:Y:S01]  /*1df0*/  IMAD.MOV.U32 R95, RZ, RZ, RZ ;  /* 0x000000ffff5f7224 */ /* 0x000fe200078e00ff */
[----:B----4-:R-:W-:-:S04]  /*1e00*/  SHF.R.S32.HI R7, RZ, 0x1f, R0 ;  /* 0x0000001fff077819 */ /* 0x010fc80000011400 */
[----:B------:R-:W-:-:S04]  /*1e10*/  LEA.HI R7, R7, R0, RZ, 0x4 ;  /* 0x0000000007077211 */ /* 0x000fc800078f20ff */
[----:B------:R-:W-:-:S05]  /*1e20*/  LOP3.LUT R7, R7, 0xfffffff0, RZ, 0xc0, !PT ;  /* 0xfffffff007077812 */ /* 0x000fca00078ec0ff */
[----:B------:R-:W-:-:S05]  /*1e30*/  IMAD.IADD R7, R0, 0x1, -R7 ;  /* 0x0000000100077824 */ /* 0x000fca00078e0a07 */
[----:B------:R-:W-:-:S04]  /*1e40*/  SHF.R.S32.HI R0, RZ, 0x1f, R7 ;  /* 0x0000001fff007819 */ /* 0x000fc80000011407 */
[----:B------:R-:W-:-:S04]  /*1e50*/  LEA.HI R0, R0, R7, RZ, 0x3 ;  /* 0x0000000700007211 */ /* 0x000fc800078f18ff */
[----:B------:R-:W-:-:S05]  /*1e60*/  LOP3.LUT R0, R0, 0xfffffff8, RZ, 0xc0, !PT ;  /* 0xfffffff800007812 */ /* 0x000fca00078ec0ff */
[----:B------:R-:W-:Y:S01]  /*1e70*/  IMAD.IADD R0, R7, 0x1, -R0 ;  /* 0x0000000107007824 */ /* 0x000fe200078e0a00 */
[----:B------:R-:W-:-:S04]  /*1e80*/  IADD3 R7, R174, 0x1000, RZ ;  /* 0x00001000ae077810 */ /* 0x000fc80007ffe0ff */
[C---:B------:R-:W-:Y:S02]  /*1e90*/  LOP3.LUT P0, RZ, R0.reuse, 0x2, RZ, 0xc0, !PT ;  /* 0x0000000200ff7812 */ /* 0x040fe4000780c0ff */
[----:B------:R-:W-:Y:S02]  /*1ea0*/  LOP3.LUT P1, RZ, R0, 0x4, RZ, 0xc0, !PT ;  /* 0x0000000400ff7812 */ /* 0x000fe4000782c0ff */
[----:B------:R-:W-:Y:S02]  /*1eb0*/  IADD3 R0, R173, 0x1000, RZ ;  /* 0x00001000ad007810 */ /* 0x000fe40007ffe0ff */
[----:B------:R-:W-:Y:S02]  /*1ec0*/  SEL R168, R7, R174, !P2 ;  /* 0x000000ae07a87207 */ /* 0x000fe40005000000 */
[----:B------:R-:W-:Y:S02]  /*1ed0*/  SEL R169, R0, R173, !P2 ;  /* 0x000000ad00a97207 */ /* 0x000fe40005000000 */
[----:B------:R-:W-:Y:S01]  /*1ee0*/  SEL R167, R167, 0xffffffe0, !P0 ;  /* 0xffffffe0a7a77807 */ /* 0x000fe20004000000 */
[----:B------:R-:W-:Y:S01]  /*1ef0*/  IMAD.SHL.U32 R168, R168, 0x2, RZ ;  /* 0x00000002a8a87824 */ /* 0x000fe200078e00ff */
[----:B------:R-:W-:Y:S01]  /*1f00*/  SEL R175, R175, 0xffffffc0, !P1 ;  /* 0xffffffc0afaf7807 */ /* 0x000fe20004800000 */
[----:B------:R-:W-:-:S02]  /*1f10*/  IMAD.SHL.U32 R169, R169, 0x2, RZ ;  /* 0x00000002a9a97824 */ /* 0x000fc400078e00ff */
[----:B------:R-:W-:Y:S01]  /*1f20*/  IMAD.MOV.U32 R218, RZ, RZ, c[0x0][0x22c] ;  /* 0x00008b00ffda7624 */ /* 0x000fe200078e00ff */
[----:B------:R-:W-:Y:S01]  /*1f30*/  SHF.L.U64.HI R216, R179, 0x2, R186 ;  /* 0x00000002b3d87819 */ /* 0x000fe200000102ba */
[----:B------:R-:W-:Y:S01]  /*1f40*/  IMAD.SHL.U32 R166, R174, 0x2, RZ ;  /* 0x00000002aea67824 */ /* 0x000fe200078e00ff */
[----:B------:R-:W-:Y:S01]  /*1f50*/  MOV R217, 0x40 ;  /* 0x0000004000d97802 */ /* 0x000fe20000000f00 */
[----:B------:R-:W-:-:S02]  /*1f60*/  IMAD R218, R218, c[0x0][0x1c0], RZ ;  /* 0x00007000dada7a24 */ /* 0x000fc400078e02ff */
[----:B------:R-:W-:Y:S01]  /*1f70*/  IMAD.IADD R0, R172, 0x1, R167 ;  /* 0x00000001ac007824 */ /* 0x000fe200078e02a7 */
[----:B------:R-:W-:Y:S02]  /*1f80*/  IADD3 R2, R167, R166, RZ ;  /* 0x000000a6a7027210 */ /* 0x000fe40007ffe0ff */
[----:B------:R-:W-:Y:S02]  /*1f90*/  LEA R218, -R218, RZ, 0x6 ;  /* 0x000000ffdada7211 */ /* 0x000fe400078e31ff */
.L_x_76:
[----:B------:R-:W0:Y:S01]  /*1fa0*/  LDGDEPBAR ;  /* 0x00000000000079af */ /* 0x000e220000000000 */
[C---:B------:R-:W-:Y:S01]  /*1fb0*/  IMAD.IADD R176, R168.reuse, 0x1, R167 ;  /* 0x00000001a8b07824 */ /* 0x040fe200078e02a7 */
[----:B------:R-:W-:Y:S01]  /*1fc0*/  USHF.L.U32 UR4, UR35, 0x6, URZ ;  /* 0x0000000623047899 */ /* 0x000fe2000800063f */
[--C-:B------:R-:W-:Y:S01]  /*1fd0*/  IMAD.IADD R177, R168, 0x1, R175.reuse ;  /* 0x00000001a8b17824 */ /* 0x100fe200078e02af */
[----:B-----5:R-:W-:Y:S01]  /*1fe0*/  FSETP.NEU.FTZ.AND P0, PT, R211, -INF , PT ;  /* 0xff800000d300780b */ /* 0x020fe20003f1d000 */
[----:B------:R-:W-:Y:S01]  /*1ff0*/  IMAD.IADD R175, R176, 0x1, R175 ;  /* 0x00000001b0af7824 */ /* 0x000fe200078e02af */
[----:B------:R-:W-:Y:S01]  /*2000*/  ISETP.LT.AND P5, PT, R201, UR35, PT ;  /* 0x00000023c9007c0c */ /* 0x000fe2000bfa1270 */
[----:B------:R-:W-:Y:S01]  /*2010*/  FMUL.FTZ R226, R211, 1.4426950216293334961 ;  /* 0x3fb8aa3bd3e27820 */ /* 0x000fe20000410000 */
[----:B------:R-:W-:Y:S01]  /*2020*/  ISETP.LE.AND P3, PT, R198, UR4, PT ;  /* 0x00000004c6007c0c */ /* 0x000fe2000bf63270 */
[----:B------:R-:W-:Y:S11]  /*2030*/  FMUL.FTZ R228, R209, 1.4426950216293334961 ;  /* 0x3fb8aa3bd1e47820 */ /* 0x000ff60000410000 */
[----:B------:R-:W-:Y:S01]  /*2040*/  @!UPT UIADD3 URZ, URZ, URZ, URZ ;  /* 0x0000003f3f3ff290 */ /* 0x000fe2000fffe03f */
[----:B------:R-:W-:Y:S01]  /*2050*/  @!P3 IMAD R251, R189, 0x80, R178 ;  /* 0x00000080bdfbb824 */ /* 0x000fe200078e02b2 */
[----:B------:R-:W-:Y:S01]  /*2060*/  @!P3 IADD3 R229, R187, UR4, R214 ;  /* 0x00000004bbe5bc10 */ /* 0x000fe2000fffe0d6 */
[----:B------:R-:W-:Y:S04]  /*2070*/  DEPBAR.LE SB0, 0x0 ;  /* 0x000080000000791a */ /* 0x000fe80000000000 */
[----:B------:R-:W-:Y:S01]  /*2080*/  BAR.SYNC.DEFER_BLOCKING 0x0 ;  /* 0x0000000000007b1d */ /* 0x000fe20000010000 */
[C---:B------:R-:W-:Y:S02]  /*2090*/  @!P3 IADD3 R231, R251.reuse, 0x1, RZ ;  /* 0x00000001fbe7b810 */ /* 0x040fe40007ffe0ff */
[C---:B------:R-:W-:Y:S02]  /*20a0*/  @!P3 IADD3 R238, R251.reuse, 0x8, RZ ;  /* 0x00000008fbeeb810 */ /* 0x040fe40007ffe0ff */
[C---:B------:R-:W-:Y:S02]  /*20b0*/  @!P3 IADD3 R239, R251.reuse, 0x9, RZ ;  /* 0x00000009fbefb810 */ /* 0x040fe40007ffe0ff */
[C---:B------:R-:W-:Y:S02]  /*20c0*/  @!P3 IADD3 R248, R251.reuse, 0x10, RZ ;  /* 0x00000010fbf8b810 */ /* 0x040fe40007ffe0ff */
[----:B------:R-:W-:Y:S02]  /*20d0*/  @!P3 IADD3 R249, R251, 0x11, RZ ;  /* 0x00000011fbf9b810 */ /* 0x000fe40007ffe0ff */
[C---:B------:R-:W-:Y:S02]  /*20e0*/  @!P3 IADD3 R227, R229.reuse, 0x8, RZ ;  /* 0x00000008e5e3b810 */ /* 0x040fe40007ffe0ff */
[C---:B------:R-:W-:Y:S01]  /*20f0*/  @!P3 IADD3 R233, R229.reuse, 0x20, RZ ;  /* 0x00000020e5e9b810 */ /* 0x040fe20007ffe0ff */
[----:B------:R-:W-:Y:S08]  /*2100*/  LDSM.16.M88.4 R100, [R168] ;  /* 0x00000000a864783b */ /* 0x000ff00000000200 */
[----:B------:R-:W4:Y:S08]  /*2110*/  LDSM.16.M88.4 R104, [R171+0x6000] ;  /* 0x00600000ab68783b */ /* 0x000f300000000200 */
[----:B------:R-:W3:Y:S08]  /*2120*/  LDSM.16.M88.4 R108, [R168+0x1000] ;  /* 0x00100000a86c783b */ /* 0x000ef00000000200 */
[----:B------:R-:W2:Y:S08]  /*2130*/  LDSM.16.M88.4 R112, [R171+0x6800] ;  /* 0x00680000ab70783b */ /* 0x000eb00000000200 */
[----:B------:R-:W-:Y:S08]  /*2140*/  LDSM.16.M88.4 R116, [R176] ;  /* 0x00000000b074783b */ /* 0x000ff00000000200 */
[----:B------:R-:W1:Y:S01]  /*2150*/  LDSM.16.M88.4 R120, [R165+0x6000] ;  /* 0x00600000a578783b */ /* 0x000e620000000200 */
[-C--:B----4-:R-:W-:Y:S07]  /*2160*/  HMMA.16816.F32 R4, R100, R104.reuse, RZ ;  /* 0x000000686404723c */ /* 0x090fee00000018ff */
[----:B------:R-:W4:Y:S01]  /*2170*/  LDSM.16.M88.4 R124, [R176+0x1000] ;  /* 0x00100000b07c783b */ /* 0x000f220000000200 */
[C---:B---3--:R-:W-:Y:S07]  /*2180*/  HMMA.16816.F32 R8, R108.reuse, R104, RZ ;  /* 0x000000686c08723c */ /* 0x048fee00000018ff */
[----:B------:R-:W3:Y:S01]  /*2190*/  LDSM.16.M88.4 R128, [R165+0x6800] ;  /* 0x00680000a580783b */ /* 0x000ee20000000200 */
[-C--:B------:R-:W-:Y:S08]  /*21a0*/  HMMA.16816.F32 R12, R108, R106.reuse, RZ ;  /* 0x0000006a6c0c723c */ /* 0x080ff000000018ff */
[C---:B------:R-:W-:Y:S01]  /*21b0*/  HMMA.16816.F32 R16, R100.reuse, R106, RZ ;  /* 0x0000006a6410723c */ /* 0x040fe200000018ff */
[----:B------:R-:W-:Y:S07]  /*21c0*/  LDSM.16.M88.4 R104, [R164+0x6000] ;  /* 0x00600000a468783b */ /* 0x000fee0000000200 */
[-C--:B--2---:R-:W-:Y:S08]  /*21d0*/  HMMA.16816.F32 R20, R100, R112.reuse, RZ ;  /* 0x000000706414723c */ /* 0x084ff000000018ff */
[C---:B------:R-:W-:Y:S08]  /*21e0*/  HMMA.16816.F32 R24, R108.reuse, R112, RZ ;  /* 0x000000706c18723c */ /* 0x040ff000000018ff */
[-C--:B------:R-:W-:Y:S01]  /*21f0*/  HMMA.16816.F32 R28, R108, R114.reuse, RZ ;  /* 0x000000726c1c723c */ /* 0x080fe200000018ff */
[----:B------:R-:W-:Y:S07]  /*2200*/  LDSM.16.M88.4 R108, [R177+0x1000] ;  /* 0x00100000b16c783b */ /* 0x000fee0000000200 */
[----:B------:R-:W-:Y:S01]  /*2210*/  HMMA.16816.F32 R32, R100, R114, RZ ;  /* 0x000000726420723c */ /* 0x000fe200000018ff */
[----:B------:R2:W3:Y:S07]  /*2220*/  LDSM.16.M88.4 R100, [R177] ;  /* 0x00000000b164783b */ /* 0x0004ee0000000200 */
[-C--:B-1----:R-:W-:Y:S01]  /*2230*/  HMMA.16816.F32 R4, R116, R120.reuse, R4 ;  /* 0x000000787404723c */ /* 0x082fe20000001804 */
[----:B------:R-:W1:Y:S07]  /*2240*/  LDSM.16.M88.4 R112, [R164+0x6800] ;  /* 0x00680000a470783b */ /* 0x000e6e0000000200 */
[C---:B----4-:R-:W-:Y:S08]  /*2250*/  HMMA.16816.F32 R8, R124.reuse, R120, R8 ;  /* 0x000000787c08723c */ /* 0x050ff00000001808 */
[-C--:B------:R-:W-:Y:S04]  /*2260*/  HMMA.16816.F32 R12, R124, R122.reuse, R12 ;  /* 0x0000007a7c0c723c */ /* 0x080fe8000000180c */
[-C--:B--2---:R-:W-:Y:S04]  /*2270*/  @!P3 IMNMX R177, R229, R214.reuse, PT ;  /* 0x000000d6e5b1b217 */ /* 0x084fe80003800200 */
[C---:B------:R-:W-:Y:S01]  /*2280*/  HMMA.16816.F32 R16, R116.reuse, R122, R16 ;  /* 0x0000007a7410723c */ /* 0x040fe20000001810 */
[----:B------:R-:W-:Y:S03]  /*2290*/  LDSM.16.M88.4 R120, [R175] ;  /* 0x00000000af78783b */ /* 0x000fe60000000200 */
[-C--:B------:R-:W-:Y:S04]  /*22a0*/  @!P3 ISETP.GE.AND P2, PT, R251, R177.reuse, PT ;  /* 0x000000b1fb00b20c */ /* 0x080fe80003f46270 */
[-C--:B---3--:R-:W-:Y:S08]  /*22b0*/  HMMA.16816.F32 R20, R116, R128.reuse, R20 ;  /* 0x000000807414723c */ /* 0x088ff00000001814 */
[C---:B------:R-:W-:Y:S07]  /*22c0*/  HMMA.16816.F32 R24, R124.reuse, R128, R24 ;  /* 0x000000807c18723c */ /* 0x040fee0000001818 */
[-C--:B------:R-:W-:Y:S01]  /*22d0*/  @!P3 IMNMX R129, R233, R214.reuse, PT ;  /* 0x000000d6e981b217 */ /* 0x080fe20003800200 */
[-C--:B------:R-:W-:Y:S01]  /*22e0*/  HMMA.16816.F32 R28, R124, R130.reuse, R28 ;  /* 0x000000827c1c723c */ /* 0x080fe2000000181c */
[----:B------:R-:W2:Y:S03]  /*22f0*/  LDSM.16.M88.4 R124, [R3+0x6000] ;  /* 0x00600000037c783b */ /* 0x000ea60000000200 */
[----:B------:R-:W-:Y:S04]  /*2300*/  @!P3 IADD3 R233, R229, 0x28, RZ ;  /* 0x00000028e5e9b810 */ /* 0x000fe80007ffe0ff */
[----:B------:R-:W-:Y:S08]  /*2310*/  HMMA.16816.F32 R32, R116, R130, R32 ;  /* 0x000000827420723c */ /* 0x000ff00000001820 */
[-C--:B------:R-:W-:Y:S08]  /*2320*/  HMMA.16816.F32 R4, R100, R104.reuse, R4 ;  /* 0x000000686404723c */ /* 0x080ff00000001804 */
[C---:B------:R-:W-:Y:S08]  /*2330*/  HMMA.16816.F32 R8, R108.reuse, R104, R8 ;  /* 0x000000686c08723c */ /* 0x040ff00000001808 */
[-C--:B------:R-:W-:Y:S08]  /*2340*/  HMMA.16816.F32 R12, R108, R106.reuse, R12 ;  /* 0x0000006a6c0c723c */ /* 0x080ff0000000180c */
[C---:B------:R-:W-:Y:S01]  /*2350*/  HMMA.16816.F32 R16, R100.reuse, R106, R16 ;  /* 0x0000006a6410723c */ /* 0x040fe20000001810 */
[----:B------:R-:W-:Y:S07]  /*2360*/  LDSM.16.M88.4 R104, [R3+0x6800] ;  /* 0x006800000368783b */ /* 0x000fee0000000200 */
[-C--:B-1----:R-:W-:Y:S08]  /*2370*/  HMMA.16816.F32 R20, R100, R112.reuse, R20 ;  /* 0x000000706414723c */ /* 0x082ff00000001814 */
[C---:B------:R-:W-:Y:S07]  /*2380*/  HMMA.16816.F32 R24, R108.reuse, R112, R24 ;  /* 0x000000706c18723c */ /* 0x040fee0000001818 */
[----:B------:R-:W-:Y:S01]  /*2390*/  FSEL R113, R226, RZ, P0 ;  /* 0x000000ffe2717208 */ /* 0x000fe20000000000 */
[-C--:B------:R-:W-:Y:S03]  /*23a0*/  HMMA.16816.F32 R28, R108, R114.reuse, R28 ;  /* 0x000000726c1c723c */ /* 0x080fe6000000181c */
[----:B------:R-:W-:Y:S01]  /*23b0*/  @!P3 ISETP.GE.AND P0, PT, R231, R177, PT ;  /* 0x000000b1e700b20c */ /* 0x000fe20003f06270 */
[C---:B------:R-:W-:Y:S04]  /*23c0*/  FMUL.FTZ R226, R210.reuse, 1.4426950216293334961 ;  /* 0x3fb8aa3bd2e27820 */ /* 0x040fe80000410000 */
[----:B------:R-:W-:Y:S01]  /*23d0*/  HMMA.16816.F32 R32, R100, R114, R32 ;  /* 0x000000726420723c */ /* 0x000fe20000001820 */
[----:B------:R1:W3:Y:S06]  /*23e0*/  LDSM.16.M88.4 R100, [R175+0x1000] ;  /* 0x00100000af64783b */ /* 0x0002ec0000000200 */
[----:B------:R-:W-:Y:S01]  /*23f0*/  @!P3 IMNMX R114, R227, R214, PT ;  /* 0x000000d6e372b217 */ /* 0x000fe20003800200 */
[-C--:B--2---:R-:W-:Y:S05]  /*2400*/  HMMA.16816.F32 R4, R120, R124.reuse, R4 ;  /* 0x0000007c7804723c */ /* 0x084fea0000001804 */
[----:B-1----:R-:W-:Y:S11]  /*2410*/  SEL R175, R217, 0xffffffc0, !P1 ;  /* 0xffffffc0d9af7807 */ /* 0x002ff60004800000 */
[----:B------:R-:W-:Y:S08]  /*2420*/  @!UPT UIADD3 URZ, URZ, URZ, URZ ;  /* 0x0000003f3f3ff290 */ /* 0x000ff0000fffe03f */
[----:B------:R-:W-:Y:S02]  /*2430*/  @!P3 FSEL R5, R5, -INF , !P0 ;  /* 0xff8000000505b808 */ /* 0x000fe40004000000 */
[----:B------:R-:W-:Y:S02]  /*2440*/  FSETP.NEU.FTZ.AND P0, PT, R210, -INF , PT ;  /* 0xff800000d200780b */ /* 0x000fe40003f1d000 */
[----:B------:R-:W-:Y:S01]  /*2450*/  @!P3 FSEL R4, R4, -INF , !P2 ;  /* 0xff8000000404b808 */ /* 0x000fe20005000000 */
[--C-:B------:R-:W-:Y:S01]  /*2460*/  FFMA.FTZ R230, R5, c[0x0][0x23c], -R113.reuse ;  /* 0x00008f0005e67a23 */ /* 0x100fe20000010871 */
[----:B------:R-:W-:Y:S02]  /*2470*/  FSEL R5, R226, RZ, P0 ;  /* 0x000000ffe2057208 */ /* 0x000fe40000000000 */
[-C--:B------:R-:W-:Y:S01]  /*2480*/  @!P3 ISETP.GE.AND P2, PT, R251, R114.reuse, PT ;  /* 0x00000072fb00b20c */ /* 0x080fe20003f46270 */
[----:B------:R1:W-:Y:S01]  /*2490*/  MUFU.EX2 R226, R230 ;  /* 0x000000e600e27308 */ /* 0x0003e20000000800 */
[C---:B---3--:R-:W-:Y:S04]  /*24a0*/  HMMA.16816.F32 R8, R100.reuse, R124, R8 ;  /* 0x0000007c6408723c */ /* 0x048fe80000001808 */
[----:B------:R-:W-:Y:S01]  /*24b0*/  @!P3 ISETP.GE.AND P0, PT, R231, R114, PT ;  /* 0x00000072e700b20c */ /* 0x000fe20003f06270 */
[----:B------:R-:W-:Y:S01]  /*24c0*/  FFMA.FTZ R219, R4, c[0x0][0x23c], -R113 ;  /* 0x00008f0004db7a23 */ /* 0x000fe20000010871 */
[----:B------:R-:W-:Y:S02]  /*24d0*/  @!P3 FSEL R6, R6, -INF , !P2 ;  /* 0xff8000000606b808 */ /* 0x000fe40005000000 */
[-C--:B------:R-:W-:Y:S03]  /*24e0*/  HMMA.16816.F32 R12, R100, R126.reuse, R12 ;  /* 0x0000007e640c723c */ /* 0x080fe6000000180c */
[----:B------:R-:W2:Y:S01]  /*24f0*/  MUFU.EX2 R219, R219 ;  /* 0x000000db00db7308 */ /* 0x000ea20000000800 */
[----:B------:R-:W-:Y:S01]  /*2500*/  @!P3 FSEL R7, R7, -INF , !P0 ;  /* 0xff8000000707b808 */ /* 0x000fe20004000000 */
[--C-:B------:R-:W-:Y:S01]  /*2510*/  FFMA.FTZ R227, R6, c[0x0][0x23c], -R5.reuse ;  /* 0x00008f0006e37a23 */ /* 0x100fe20000010805 */
[----:B------:R-:W-:Y:S02]  /*2520*/  FSETP.NEU.FTZ.AND P0, PT, R209, -INF , PT ;  /* 0xff800000d100780b */ /* 0x000fe40003f1d000 */
[----:B------:R-:W-:Y:S01]  /*2530*/  @!P3 IMNMX R6, R233, R214, PT ;  /* 0x000000d6e906b217 */ /* 0x000fe20003800200 */
[C---:B------:R-:W-:Y:S04]  /*2540*/  HMMA.16816.F32 R16, R120.reuse, R126, R16 ;  /* 0x0000007e7810723c */ /* 0x040fe80000001810 */
[----:B------:R-:W-:Y:S01]  /*2550*/  MUFU.EX2 R227, R227 ;  /* 0x000000e300e37308 */ /* 0x000fe20000000800 */
[----:B------:R-:W-:Y:S01]  /*2560*/  FSEL R130, R228, RZ, P0 ;  /* 0x000000ffe4827208 */ /* 0x000fe20000000000 */
[C---:B-1----:R-:W-:Y:S01]  /*2570*/  FMUL.FTZ R230, R208.reuse, 1.4426950216293334961 ;  /* 0x3fb8aa3bd0e67820 */ /* 0x042fe20000410000 */
[-C--:B------:R-:W-:Y:S01]  /*2580*/  @!P3 ISETP.GE.AND P0, PT, R231, R129.reuse, PT ;  /* 0x00000081e700b20c */ /* 0x080fe20003f06270 */
[----:B------:R-:W-:Y:S01]  /*2590*/  FFMA.FTZ R232, R7, c[0x0][0x23c], -R5 ;  /* 0x00008f0007e87a23 */ /* 0x000fe20000010805 */
[-C--:B------:R-:W-:Y:S03]  /*25a0*/  HMMA.16816.F32 R20, R120, R104.reuse, R20 ;  /* 0x000000687814723c */ /* 0x080fe60000001814 */
[----:B------:R-:W-:Y:S02]  /*25b0*/  @!P3 FSEL R9, R9, -INF , !P0 ;  /* 0xff8000000909b808 */ /* 0x000fe40004000000 */
[----:B------:R1:W-:Y:S01]  /*25c0*/  MUFU.EX2 R228, R232 ;  /* 0x000000e800e47308 */ /* 0x0003e20000000800 */
[----:B------:R-:W-:Y:S02]  /*25d0*/  FSETP.NEU.FTZ.AND P0, PT, R208, -INF , PT ;  /* 0xff800000d000780b */ /* 0x000fe40003f1d000 */
[-C--:B------:R-:W-:Y:S01]  /*25e0*/  @!P3 ISETP.GE.AND P2, PT, R251, R129.reuse, PT ;  /* 0x00000081fb00b20c */ /* 0x080fe20003f46270 */
[C---:B------:R-:W-:Y:S04]  /*25f0*/  HMMA.16816.F32 R24, R100.reuse, R104, R24 ;  /* 0x000000686418723c */ /* 0x040fe80000001818 */
[----:B------:R-:W-:Y:S01]  /*2600*/  FSEL R7, R230, RZ, P0 ;  /* 0x000000ffe6077208 */ /* 0x000fe20000000000 */
[--C-:B------:R-:W-:Y:S01]  /*2610*/  FFMA.FTZ R233, R9, c[0x0][0x23c], -R130.reuse ;  /* 0x00008f0009e97a23 */ /* 0x100fe20000010882 */
[-C--:B------:R-:W-:Y:S02]  /*2620*/  @!P3 ISETP.GE.AND P0, PT, R231, R6.reuse, PT ;  /* 0x00000006e700b20c */ /* 0x080fe40003f06270 */
[----:B------:R-:W-:Y:S01]  /*2630*/  @!P3 FSEL R8, R8, -INF , !P2 ;  /* 0xff8000000808b808 */ /* 0x000fe20005000000 */
[----:B------:R3:W-:Y:S01]  /*2640*/  MUFU.EX2 R230, R233 ;  /* 0x000000e900e67308 */ /* 0x0007e20000000800 */
[-C--:B------:R-:W-:Y:S03]  /*2650*/  HMMA.16816.F32 R28, R100, R106.reuse, R28 ;  /* 0x0000006a641c723c */ /* 0x080fe6000000181c */
[----:B------:R-:W-:Y:S01]  /*2660*/  @!P3 FSEL R11, R11, -INF , !P0 ;  /* 0xff8000000b0bb808 */ /* 0x000fe20004000000 */
[----:B------:R-:W-:Y:S01]  /*2670*/  FFMA.FTZ R229, R8, c[0x0][0x23c], -R130 ;  /* 0x00008f0008e57a23 */ /* 0x000fe20000010882 */
[-C--:B------:R-:W-:Y:S02]  /*2680*/  @!P3 ISETP.GE.AND P0, PT, R238, R129.reuse, PT ;  /* 0x00000081ee00b20c */ /* 0x080fe40003f06270 */
[----:B------:R-:W-:Y:S01]  /*2690*/  @!P3 ISETP.GE.AND P2, PT, R251, R6, PT ;  /* 0x00000006fb00b20c */ /* 0x000fe20003f46270 */
[----:B------:R-:W-:Y:S02]  /*26a0*/  HMMA.16816.F32 R32, R120, R106, R32 ;  /* 0x0000006a7820723c */ /* 0x000fe40000001820 */
[----:B------:R-:W-:Y:S02]  /*26b0*/  MUFU.EX2 R229, R229 ;  /* 0x000000e500e57308 */ /* 0x000fe40000000800 */
[----:B------:R-:W-:Y:S01]  /*26c0*/  @!P3 FSEL R12, R12, -INF , !P0 ;  /* 0xff8000000c0cb808 */ /* 0x000fe20004000000 */
[--C-:B-1----:R-:W-:Y:S01]  /*26d0*/  FFMA.FTZ R232, R11, c[0x0][0x23c], -R7.reuse ;  /* 0x00008f000be87a23 */ /* 0x102fe20000010807 */
[----:B------:R-:W-:Y:S01]  /*26e0*/  @!P3 ISETP.GE.AND P0, PT, R239, R129, PT ;  /* 0x00000081ef00b20c */ /* 0x000fe20003f06270 */
[C---:B------:R-:W-:Y:S01]  /*26f0*/  IMAD.IADD R121, R175.reuse, 0x1, R166 ;  /* 0x00000001af797824 */ /* 0x040fe200078e02a6 */
[----:B------:R-:W-:Y:S01]  /*2700*/  @!P3 FSEL R10, R10, -INF , !P2 ;  /* 0xff8000000a0ab808 */ /* 0x000fe20005000000 */
[----:B------:R-:W-:Y:S01]  /*2710*/  IMAD.IADD R120, R175, 0x1, R2 ;  /* 0x00000001af787824 */ /* 0x000fe200078e0202 */
[----:B------:R-:W-:Y:S02]  /*2720*/  @!P3 ISETP.GE.AND P2, PT, R249, R114, PT ;  /* 0x00000072f900b20c */ /* 0x000fe40003f46270 */
[----:B------:R-:W-:Y:S01]  /*2730*/  MUFU.EX2 R232, R232 ;  /* 0x000000e800e87308 */ /* 0x000fe20000000800 */
[----:B------:R-:W-:Y:S01]  /*2740*/  @!P3 FSEL R13, R13, -INF , !P0 ;  /* 0xff8000000d0db808 */ /* 0x000fe20004000000 */
[--C-:B------:R-:W-:Y:S01]  /*2750*/  FFMA.FTZ R234, R10, c[0x0][0x23c], -R7.reuse ;  /* 0x00008f000aea7a23 */ /* 0x100fe20000010807 */
[-C--:B------:R-:W-:Y:S01]  /*2760*/  @!P3 ISETP.GE.AND P0, PT, R238, R6.reuse, PT ;  /* 0x00000006ee00b20c */ /* 0x080fe20003f06270 */
[--C-:B---3--:R-:W-:Y:S01]  /*2770*/  FFMA.FTZ R233, R12, c[0x0][0x23c], -R130.reuse ;  /* 0x00008f000ce97a23 */ /* 0x108fe20000010882 */
[----:B------:R-:W-:Y:S02]  /*2780*/  @!P3 IADD3 R9, R251, 0x19, RZ ;  /* 0x00000019fb09b810 */ /* 0x000fe40007ffe0ff */
[----:B------:R-:W-:Y:S02]  /*2790*/  @!P3 FSEL R14, R14, -INF , !P0 ;  /* 0xff8000000e0eb808 */ /* 0x000fe40004000000 */
[----:B------:R-:W-:Y:S01]  /*27a0*/  @!P3 ISETP.GE.AND P0, PT, R239, R6, PT ;  /* 0x00000006ef00b20c */ /* 0x000fe20003f06270 */
[----:B------:R1:W-:Y:S01]  /*27b0*/  MUFU.EX2 R231, R234 ;  /* 0x000000ea00e77308 */ /* 0x0003e20000000800 */
[----:B------:R-:W-:Y:S01]  /*27c0*/  @!P3 FSEL R23, R23, -INF , !P2 ;  /* 0xff8000001717b808 */ /* 0x000fe20005000000 */
[----:B------:R-:W-:Y:S01]  /*27d0*/  FFMA.FTZ R235, R14, c[0x0][0x23c], -R7 ;  /* 0x00008f000eeb7a23 */ /* 0x000fe20000010807 */
[----:B------:R-:W-:Y:S02]  /*27e0*/  @!P3 FSEL R15, R15, -INF , !P0 ;  /* 0xff8000000f0fb808 */ /* 0x000fe40004000000 */
[-C--:B------:R-:W-:Y:S01]  /*27f0*/  @!P3 ISETP.GE.AND P0, PT, R238, R177.reuse, PT ;  /* 0x000000b1ee00b20c */ /* 0x080fe20003f06270 */
[----:B------:R-:W-:Y:S02]  /*2800*/  FFMA.FTZ R245, R23, c[0x0][0x23c], -R5 ;  /* 0x00008f0017f57a23 */ /* 0x000fe40000010805 */
[----:B------:R-:W-:Y:S01]  /*2810*/  FFMA.FTZ R236, R15, c[0x0][0x23c], -R7 ;  /* 0x00008f000fec7a23 */ /* 0x000fe20000010807 */
[----:B------:R-:W-:Y:S01]  /*2820*/  @!P3 FSEL R16, R16, -INF , !P0 ;  /* 0xff8000001010b808 */ /* 0x000fe20004000000 */
[----:B------:R-:W-:Y:S01]  /*2830*/  MUFU.EX2 R233, R233 ;  /* 0x000000e900e97308 */ /* 0x000fe20000000800 */
[----:B------:R-:W-:Y:S02]  /*2840*/  @!P3 ISETP.GE.AND P0, PT, R239, R177, PT ;  /* 0x000000b1ef00b20c */ /* 0x000fe40003f06270 */
[----:B--2---:R-:W-:Y:S01]  /*2850*/  F2FP.PACK_AB R15, R226, R219 ;  /* 0x000000dbe20f723e */ /* 0x004fe200000000ff */
[--C-:B------:R-:W-:Y:S01]  /*2860*/  FFMA.FTZ R237, R16, c[0x0][0x23c], -R113.reuse ;  /* 0x00008f0010ed7a23 */ /* 0x100fe20000010871 */
[----:B------:R-:W-:Y:S02]  /*2870*/  @!P3 FSEL R17, R17, -INF , !P0 ;  /* 0xff8000001111b808 */ /* 0x000fe40004000000 */
[-C--:B------:R-:W-:Y:S01]  /*2880*/  @!P3 ISETP.GE.AND P0, PT, R238, R114.reuse, PT ;  /* 0x00000072ee00b20c */ /* 0x080fe20003f06270 */
[----:B------:R-:W-:Y:S02]  /*2890*/  STS [R192+0xe000], R15 ;  /* 0x00e0000fc0007388 */ /* 0x000fe40000000800 */
[----:B------:R-:W-:Y:S01]  /*28a0*/  FFMA.FTZ R238, R17, c[0x0][0x23c], -R113 ;  /* 0x00008f0011ee7a23 */ /* 0x000fe20000010871 */
[----:B------:R-:W-:Y:S01]  /*28b0*/  @!P3 FSEL R18, R18, -INF , !P0 ;  /* 0xff8000001212b808 */ /* 0x000fe20004000000 */
[----:B------:R-:W-:Y:S01]  /*28c0*/  MUFU.EX2 R237, R237 ;  /* 0x000000ed00ed7308 */ /* 0x000fe20000000800 */
[-C--:B------:R-:W-:Y:S01]  /*28d0*/  @!P3 ISETP.GE.AND P0, PT, R239, R114.reuse, PT ;  /* 0x00000072ef00b20c */ /* 0x080fe20003f06270 */
[--C-:B-1----:R-:W-:Y:S01]  /*28e0*/  FFMA.FTZ R234, R13, c[0x0][0x23c], -R130.reuse ;  /* 0x00008f000dea7a23 */ /* 0x102fe20000010882 */
[----:B------:R-:W-:Y:S01]  /*28f0*/  @!P3 IADD3 R13, R251, 0x18, RZ ;  /* 0x00000018fb0db810 */ /* 0x000fe20007ffe0ff */
[--C-:B------:R-:W-:Y:S01]  /*2900*/  FFMA.FTZ R242, R18, c[0x0][0x23c], -R5.reuse ;  /* 0x00008f0012f27a23 */ /* 0x100fe20000010805 */
[----:B------:R-:W-:Y:S02]  /*2910*/  @!P3 FSEL R19, R19, -INF , !P0 ;  /* 0xff8000001313b808 */ /* 0x000fe40004000000 */
[-C--:B------:R-:W-:Y:S03]  /*2920*/  @!P3 ISETP.GE.AND P0, PT, R248, R177.reuse, PT ;  /* 0x000000b1f800b20c */ /* 0x080fe60003f06270 */
[----:B------:R-:W-:Y:S01]  /*2930*/  FFMA.FTZ R240, R19, c[0x0][0x23c], -R5 ;  /* 0x00008f0013f07a23 */ /* 0x000fe20000010805 */
[----:B------:R-:W-:Y:S01]  /*2940*/  @!P3 FSEL R20, R20, -INF , !P0 ;  /* 0xff8000001414b808 */ /* 0x000fe20004000000 */
[----:B------:R1:W-:Y:S01]  /*2950*/  MUFU.EX2 R239, R242 ;  /* 0x000000f200ef7308 */ /* 0x0003e20000000800 */
[----:B------:R-:W-:Y:S03]  /*2960*/  @!P3 ISETP.GE.AND P0, PT, R249, R177, PT ;  /* 0x000000b1f900b20c */ /* 0x000fe60003f06270 */
[----:B------:R-:W-:Y:S01]  /*2970*/  FFMA.FTZ R241, R20, c[0x0][0x23c], -R113 ;  /* 0x00008f0014f17a23 */ /* 0x000fe20000010871 */
[----:B------:R-:W-:Y:S02]  /*2980*/  @!P3 FSEL R21, R21, -INF , !P0 ;  /* 0xff8000001515b808 */ /* 0x000fe40004000000 */
[----:B------:R-:W-:Y:S03]  /*2990*/  @!P3 ISETP.GE.AND P0, PT, R248, R114, PT ;  /* 0x00000072f800b20c */ /* 0x000fe60003f06270 */
[----:B------:R-:W-:Y:S01]  /*29a0*/  MUFU.EX2 R240, R240 ;  /* 0x000000f000f07308 */ /* 0x000fe20000000800 */
[----:B------:R-:W-:Y:S02]  /*29b0*/  @!P3 FSEL R22, R22, -INF , !P0 ;  /* 0xff8000001616b808 */ /* 0x000fe40004000000 */
[----:B------:R-:W-:Y:S03]  /*29c0*/  IADD3 R10, P0, R207, R206, RZ ;  /* 0x000000cecf0a7210 */ /* 0x000fe60007f1e0ff */
[----:B------:R-:W-:Y:S02]  /*29d0*/  FFMA.FTZ R244, R22, c[0x0][0x23c], -R5 ;  /* 0x00008f0016f47a23 */ /* 0x000fe40000010805 */
[----:B------:R-:W-:Y:S01]  /*29e0*/  IMAD.X R11, R216, 0x1, R205, P0 ;  /* 0x00000001d80b7824 */ /* 0x000fe200000e06cd */
[-C--:B------:R-:W-:Y:S01]  /*29f0*/  @!P3 ISETP.GE.AND P0, PT, R248, R129.reuse, PT ;  /* 0x00000081f800b20c */ /* 0x080fe20003f06270 */
[----:B------:R-:W2:Y:S03]  /*2a00*/  MUFU.EX2 R238, R238 ;  /* 0x000000ee00ee7308 */ /* 0x000ea60000000800 */
[----:B------:R-:W-:Y:S01]  /*2a10*/  @!P3 FSEL R24, R24, -INF , !P0 ;  /* 0xff8000001818b808 */ /* 0x000fe20004000000 */
[----:B------:R3:W4:Y:S01]  /*2a20*/  LDG.E R243, [R10.64] ;  /* 0x0000001e0af37981 */ /* 0x000722000c1e1900 */
[-C--:B------:R-:W-:Y:S01]  /*2a30*/  @!P3 ISETP.GE.AND P0, PT, R249, R129.reuse, PT ;  /* 0x00000081f900b20c */ /* 0x080fe20003f06270 */
[----:B-1----:R-:W-:Y:S02]  /*2a40*/  FFMA.FTZ R242, R21, c[0x0][0x23c], -R113 ;  /* 0x00008f0015f27a23 */ /* 0x002fe40000010871 */
[----:B------:R3:W4:Y:S01]  /*2a50*/  LDG.E R246, [R10.64+0x20] ;  /* 0x0000201e0af67981 */ /* 0x000722000c1e1900 */
[----:B------:R-:W-:Y:S01]  /*2a60*/  @!P3 FSEL R25, R25, -INF , !P0 ;  /* 0xff8000001919b808 */ /* 0x000fe20004000000 */
[----:B------:R-:W1:Y:S01]  /*2a70*/  MUFU.EX2 R234, R234 ;  /* 0x000000ea00ea7308 */ /* 0x000e620000000800 */
[-C--:B------:R-:W-:Y:S01]  /*2a80*/  @!P3 ISETP.GE.AND P0, PT, R248, R6.reuse, PT ;  /* 0x00000006f800b20c */ /* 0x080fe20003f06270 */
[----:B------:R3:W4:Y:S01]  /*2a90*/  LDG.E R251, [R10.64+0xa0] ;  /* 0x0000a01e0afb7981 */ /* 0x000722000c1e1900 */
[--C-:B------:R-:W-:Y:S02]  /*2aa0*/  FFMA.FTZ R247, R24, c[0x0][0x23c], -R130.reuse ;  /* 0x00008f0018f77a23 */ /* 0x100fe40000010882 */
[----:B------:R-:W-:Y:S01]  /*2ab0*/  @!P3 FSEL R26, R26, -INF , !P0 ;  /* 0xff8000001a1ab808 */ /* 0x000fe20004000000 */
[----:B------:R3:W4:Y:S01]  /*2ac0*/  LDG.E R248, [R10.64+0x80] ;  /* 0x0000801e0af87981 */ /* 0x000722000c1e1900 */
[-C--:B------:R-:W-:Y:S01]  /*2ad0*/  @!P3 ISETP.GE.AND P0, PT, R249, R6.reuse, PT ;  /* 0x00000006f900b20c */ /* 0x080fe20003f06270 */
[--C-:B------:R-:W-:Y:S02]  /*2ae0*/  FFMA.FTZ R250, R25, c[0x0][0x23c], -R130.reuse ;  /* 0x00008f0019fa7a23 */ /* 0x100fe40000010882 */
[--C-:B------:R-:W-:Y:S01]  /*2af0*/  FFMA.FTZ R14, R26, c[0x0][0x23c], -R7.reuse ;  /* 0x00008f001a0e7a23 */ /* 0x100fe20000010807 */
[----:B------:R-:W-:Y:S01]  /*2b00*/  @!P3 FSEL R27, R27, -INF , !P0 ;  /* 0xff8000001b1bb808 */ /* 0x000fe20004000000 */
[----:B------:R-:W-:Y:S01]  /*2b10*/  MUFU.EX2 R235, R235 ;  /* 0x000000eb00eb7308 */ /* 0x000fe20000000800 */
[----:B------:R-:W-:Y:S02]  /*2b20*/  @!P3 ISETP.GE.AND P0, PT, R13, R129, PT ;  /* 0x000000810d00b20c */ /* 0x000fe40003f06270 */
[----:B--2---:R-:W-:Y:S01]  /*2b30*/  F2FP.PACK_AB R22, R238, R237 ;  /* 0x000000edee16723e */ /* 0x004fe200000000ff */
[--C-:B------:R-:W-:Y:S01]  /*2b40*/  FFMA.FTZ R252, R27, c[0x0][0x23c], -R7.reuse ;  /* 0x00008f001bfc7a23 */ /* 0x100fe20000010807 */
[----:B------:R-:W-:Y:S02]  /*2b50*/  @!P3 FSEL R28, R28, -INF , !P0 ;  /* 0xff8000001c1cb808 */ /* 0x000fe40004000000 */
[----:B------:R-:W-:Y:S03]  /*2b60*/  @!P3 ISETP.GE.AND P0, PT, R9, R129, PT ;  /* 0x000000810900b20c */ /* 0x000fe60003f06270 */
[----:B------:R2:W-:Y:S01]  /*2b70*/  MUFU.EX2 R249, R14 ;  /* 0x0000000e00f97308 */ /* 0x0005e20000000800 */
[----:B------:R-:W-:Y:S01]  /*2b80*/  @!P3 FSEL R29, R29, -INF , !P0 ;  /* 0xff8000001d1db808 */ /* 0x000fe20004000000 */
[--C-:B------:R-:W-:Y:S01]  /*2b90*/  FFMA.FTZ R129, R28, c[0x0][0x23c], -R130.reuse ;  /* 0x00008f001c817a23 */ /* 0x100fe20000010882 */
[----:B------:R-:W-:Y:S02]  /*2ba0*/  @!P3 ISETP.GE.AND P0, PT, R13, R6, PT ;  /* 0x000000060d00b20c */ /* 0x000fe40003f06270 */
[----:B-1----:R-:W-:Y:S01]  /*2bb0*/  F2FP.PACK_AB R18, R234, R233 ;  /* 0x000000e9ea12723e */ /* 0x002fe200000000ff */
[----:B------:R-:W-:Y:S01]  /*2bc0*/  FFMA.FTZ R130, R29, c[0x0][0x23c], -R130 ;  /* 0x00008f001d827a23 */ /* 0x000fe20000010882 */
[----:B------:R-:W-:Y:S02]  /*2bd0*/  @!P3 FSEL R30, R30, -INF , !P0 ;  /* 0xff8000001e1eb808 */ /* 0x000fe40004000000 */
[-C--:B------:R-:W-:Y:S01]  /*2be0*/  @!P3 ISETP.GE.AND P0, PT, R13, R177.reuse, PT ;  /* 0x000000b10d00b20c */ /* 0x080fe20003f06270 */
[----:B------:R-:W1:Y:S02]  /*2bf0*/  MUFU.EX2 R236, R236 ;  /* 0x000000ec00ec7308 */ /* 0x000e640000000800 */
[----:B------:R-:W-:Y:S01]  /*2c00*/  FFMA.FTZ R131, R30, c[0x0][0x23c], -R7 ;  /* 0x00008f001e837a23 */ /* 0x000fe20000010807 */
[----:B------:R-:W-:Y:S02]  /*2c10*/  @!P3 FSEL R32, R32, -INF , !P0 ;  /* 0xff8000002020b808 */ /* 0x000fe40004000000 */
[----:B------:R-:W-:Y:S03]  /*2c20*/  @!P3 ISETP.GE.AND P0, PT, R9, R177, PT ;  /* 0x000000b10900b20c */ /* 0x000fe60003f06270 */
[--C-:B---3--:R-:W-:Y:S01]  /*2c30*/  FFMA.FTZ R10, R32, c[0x0][0x23c], -R113.reuse ;  /* 0x00008f00200a7a23 */ /* 0x108fe20000010871 */
[----:B------:R-:W-:Y:S01]  /*2c40*/  @!P3 FSEL R33, R33, -INF , !P0 ;  /* 0xff8000002121b808 */ /* 0x000fe20004000000 */
[----:B------:R-:W-:Y:S01]  /*2c50*/  MUFU.EX2 R241, R241 ;  /* 0x000000f100f17308 */ /* 0x000fe20000000800 */
[-C--:B------:R-:W-:Y:S02]  /*2c60*/  @!P3 ISETP.GE.AND P0, PT, R13, R114.reuse, PT ;  /* 0x000000720d00b20c */ /* 0x080fe40003f06270 */
[----:B------:R-:W-:Y:S01]  /*2c70*/  F2FP.PACK_AB R13, R228, R227 ;  /* 0x000000e3e40d723e */ /* 0x000fe200000000ff */
[----:B------:R-:W-:Y:S01]  /*2c80*/  FFMA.FTZ R113, R33, c[0x0][0x23c], -R113 ;  /* 0x00008f0021717a23 */ /* 0x000fe20000010871 */
[----:B------:R-:W-:Y:S02]  /*2c90*/  @!P3 FSEL R34, R34, -INF , !P0 ;  /* 0xff8000002222b808 */ /* 0x000fe40004000000 */
[----:B------:R-:W-:Y:S01]  /*2ca0*/  @!P3 ISETP.GE.AND P0, PT, R9, R114, PT ;  /* 0x000000720900b20c */ /* 0x000fe20003f06270 */
[----:B------:R-:W-:Y:S01]  /*2cb0*/  STS [R192+0xe400], R13 ;  /* 0x00e4000dc0007388 */ /* 0x000fe20000000800 */
[----:B--2---:R-:W-:Y:S01]  /*2cc0*/  F2FP.PACK_AB R14, R240, R239 ;  /* 0x000000eff00e723e */ /* 0x004fe200000000ff */
[--C-:B------:R-:W-:Y:S01]  /*2cd0*/  FFMA.FTZ R11, R34, c[0x0][0x23c], -R5.reuse ;  /* 0x00008f00220b7a23 */ /* 0x100fe20000010805 */
[----:B------:R-:W-:Y:S01]  /*2ce0*/  @!P3 FSEL R35, R35, -INF , !P0 ;  /* 0xff8000002323b808 */ /* 0x000fe20004000000 */
[----:B------:R1:W-:Y:S01]  /*2cf0*/  MUFU.EX2 R177, R10 ;  /* 0x0000000a00b17308 */ /* 0x0003e20000000800 */
[----:B------:R-:W-:Y:S01]  /*2d00*/  @!P3 ISETP.GE.AND P0, PT, R9, R6, PT ;  /* 0x000000060900b20c */ /* 0x000fe20003f06270 */
[----:B------:R2:W-:Y:S01]  /*2d10*/  STS [R197+0xe400], R14 ;  /* 0x00e4000ec5007388 */ /* 0x0005e20000000800 */
[----:B------:R-:W-:Y:S01]  /*2d20*/  F2FP.PACK_AB R9, R232, R231 ;  /* 0x000000e7e809723e */ /* 0x000fe200000000ff */
[----:B------:R-:W-:Y:S01]  /*2d30*/  FFMA.FTZ R5, R35, c[0x0][0x23c], -R5 ;  /* 0x00008f0023057a23 */ /* 0x000fe20000010805 */
[----:B------:R-:W-:Y:S01]  /*2d40*/  @!P3 FSEL R31, R31, -INF , !P0 ;  /* 0xff8000001f1fb808 */ /* 0x000fe20004000000 */
[----:B------:R-:W-:Y:S01]  /*2d50*/  STS [R197+0xe000], R22 ;  /* 0x00e00016c5007388 */ /* 0x000fe20000000800 */
[C---:B------:R-:W-:Y:S03]  /*2d60*/  LEA R220, P0, R218.reuse, R220, 0x2 ;  /* 0x000000dcdadc7211 */ /* 0x040fe600078010ff */
[----:B------:R3:W-:Y:S01]  /*2d70*/  MUFU.EX2 R123, R11 ;  /* 0x0000000b007b7308 */ /* 0x0007e20000000800 */
[----:B------:R-:W-:Y:S01]  /*2d80*/  FFMA.FTZ R7, R31, c[0x0][0x23c], -R7 ;  /* 0x00008f001f077a23 */ /* 0x000fe20000010807 */
[----:B------:R-:W-:Y:S01]  /*2d90*/  STS [R192+0xf400], R9 ;  /* 0x00f40009c0007388 */ /* 0x000fe20000000800 */
[----:B------:R-:W-:Y:S07]  /*2da0*/  LEA.HI.X.SX32 R221, R218, R221, 0x2, P0 ;  /* 0x000000dddadd7211 */ /* 0x000fee00000f16ff */
[----:B------:R-:W-:Y:S01]  /*2db0*/  MUFU.EX2 R242, R242 ;  /* 0x000000f200f27308 */ /* 0x000fe20000000800 */
[----:B-1----:R-:W-:Y:S09]  /*2dc0*/  F2FP.PACK_AB R10, R236, R235 ;  /* 0x000000ebec0a723e */ /* 0x002ff200000000ff */
[----:B------:R-:W-:Y:S01]  /*2dd0*/  MUFU.EX2 R244, R244 ;  /* 0x000000f400f47308 */ /* 0x000fe20000000800 */
[----:B---3--:R-:W-:Y:S05]  /*2de0*/  F2FP.PACK_AB R11, R230, R229 ;  /* 0x000000e5e60b723e */ /* 0x008fea00000000ff */
[----:B------:R-:W-:Y:S04]  /*2df0*/  STS [R192+0xf000], R11 ;  /* 0x00f0000bc0007388 */ /* 0x000fe80000000800 */
[----:B------:R-:W1:Y:S01]  /*2e00*/  MUFU.EX2 R245, R245 ;  /* 0x000000f500f57308 */ /* 0x000e620000000800 */
[----:B------:R-:W-:Y:S04]  /*2e10*/  STS [R197+0xf000], R18 ;  /* 0x00f00012c5007388 */ /* 0x000fe80000000800 */
[----:B------:R-:W-:Y:S05]  /*2e20*/  STS [R197+0xf400], R10 ;  /* 0x00f4000ac5007388 */ /* 0x000fea0000000800 */
[----:B------:R1:W2:Y:S10]  /*2e30*/  MUFU.EX2 R176, R5 ;  /* 0x0000000500b07308 */ /* 0x0002b40000000800 */
[----:B------:R3:W-:Y:S10]  /*2e40*/  MUFU.EX2 R126, R7 ;  /* 0x00000007007e7308 */ /* 0x0007f40000000800 */
[----:B------:R-:W3:Y:S01]  /*2e50*/  MUFU.EX2 R122, R113 ;  /* 0x00000071007a7308 */ /* 0x000ee20000000800 */
[----:B-1----:R-:W-:Y:S02]  /*2e60*/  F2FP.PACK_AB R5, R245, R244 ;  /* 0x000000f4f505723e */ /* 0x002fe400000000ff */
[----:B--2---:R-:W-:Y:S03]  /*2e70*/  F2FP.PACK_AB R14, R176, R123 ;  /* 0x0000007bb00e723e */ /* 0x004fe600000000ff */
[----:B------:R-:W-:Y:S04]  /*2e80*/  STS [R196+0xe400], R5 ;  /* 0x00e40005c4007388 */ /* 0x000fe80000000800 */
[----:B------:R-:W-:Y:S01]  /*2e90*/  MUFU.EX2 R247, R247 ;  /* 0x000000f700f77308 */ /* 0x000fe20000000800 */
[----:B---3--:R-:W-:Y:S05]  /*2ea0*/  F2FP.PACK_AB R7, R242, R241 ;  /* 0x000000f1f207723e */ /* 0x008fea00000000ff */
[----:B------:R-:W-:Y:S04]  /*2eb0*/  STS [R196+0xe000], R7 ;  /* 0x00e00007c4007388 */ /* 0x000fe80000000800 */
[----:B------:R-:W1:Y:S01]  /*2ec0*/  MUFU.EX2 R250, R250 ;  /* 0x000000fa00fa7308 */ /* 0x000e620000000800 */
[----:B------:R-:W-:Y:S01]  /*2ed0*/  STS [R215+0xe400], R14 ;  /* 0x00e4000ed7007388 */ /* 0x000fe20000000800 */
[----:B------:R-:W-:Y:S05]  /*2ee0*/  F2FP.PACK_AB R6, R122, R177 ;  /* 0x000000b17a06723e */ /* 0x000fea00000000ff */
[----:B------:R-:W-:Y:S03]  /*2ef0*/  STS [R215+0xe000], R6 ;  /* 0x00e00006d7007388 */ /* 0x000fe60000000800 */
[----:B------:R-:W2:Y:S10]  /*2f00*/  MUFU.EX2 R252, R252 ;  /* 0x000000fc00fc7308 */ /* 0x000eb40000000800 */
[----:B------:R-:W-:Y:S01]  /*2f10*/  MUFU.EX2 R129, R129 ;  /* 0x0000008100817308 */ /* 0x000fe20000000800 */
[----:B-1----:R-:W-:Y:S05]  /*2f20*/  F2FP.PACK_AB R17, R250, R247 ;  /* 0x000000f7fa11723e */ /* 0x002fea00000000ff */
[----:B------:R-:W-:Y:S04]  /*2f30*/  STS [R196+0xf000], R17 ;  /* 0x00f00011c4007388 */ /* 0x000fe80000000800 */
[----:B------:R-:W1:Y:S01]  /*2f40*/  MUFU.EX2 R130, R130 ;  /* 0x0000008200827308 */ /* 0x000e620000000800 */
[----:B--2---:R-:W-:Y:S05]  /*2f50*/  F2FP.PACK_AB R21, R252, R249 ;  /* 0x000000f9fc15723e */ /* 0x004fea00000000ff */
[----:B------:R-:W-:Y:S04]  /*2f60*/  STS [R196+0xf400], R21 ;  /* 0x00f40015c4007388 */ /* 0x000fe80000000800 */
[----:B------:R-:W2:Y:S01]  /*2f70*/  MUFU.EX2 R131, R131 ;  /* 0x0000008300837308 */ /* 0x000ea20000000800 */
[----:B-1----:R-:W-:Y:S05]  /*2f80*/  F2FP.PACK_AB R26, R130, R129 ;  /* 0x00000081821a723e */ /* 0x002fea00000000ff */
[----:B------:R-:W-:Y:S01]  /*2f90*/  STS [R215+0xf000], R26 ;  /* 0x00f0001ad7007388 */ /* 0x000fe20000000800 */
[----:B--2---:R-:W-:Y:S05]  /*2fa0*/  F2FP.PACK_AB R30, R126, R131 ;  /* 0x000000837e1e723e */ /* 0x004fea00000000ff */
[----:B------:R-:W-:Y:S04]  /*2fb0*/  STS [R215+0xf400], R30 ;  /* 0x00f4001ed7007388 */ /* 0x000fe80000000800 */
[----:B------:R-:W1:Y:S08]  /*2fc0*/  LDSM.16.M88.4 R100, [R166+0x4000] ;  /* 0x00400000a664783b */ /* 0x000e700000000200 */
[----:B------:R-:W2:Y:S08]  /*2fd0*/  LDSM.16.M88.4 R104, [R166+0x5000] ;  /* 0x00500000a668783b */ /* 0x000eb00000000200 */
[----:B------:R-:W3:Y:S08]  /*2fe0*/  LDSM.16.M88.4 R108, [R2+0x4000] ;  /* 0x00400000026c783b */ /* 0x000ef00000000200 */
[----:B------:R-:W3:Y:S08]  /*2ff0*/  LDSM.16.M88.4 R112, [R2+0x5000] ;  /* 0x005000000270783b */ /* 0x000ef00000000200 */
[----:B------:R-:W-:Y:S01]  /*3000*/  LDSM.16.M88.4 R116, [R121+0x5000] ;  /* 0x005000007974783b */ /* 0x000fe20000000200 */
[-C--:B-1----:R-:W-:Y:S08]  /*3010*/  HMMA.16816.F32 R4, R100, R132.reuse, RZ ;  /* 0x000000846404723c */ /* 0x082ff000000018ff */
[C---:B--2---:R-:W-:Y:S08]  /*3020*/  HMMA.16816.F32 R8, R104.reuse, R132, RZ ;  /* 0x000000846808723c */ /* 0x044ff000000018ff */
[-C--:B------:R-:W-:Y:S08]  /*3030*/  HMMA.16816.F32 R12, R104, R134.reuse, RZ ;  /* 0x00000086680c723c */ /* 0x080ff000000018ff */
[C---:B------:R-:W-:Y:S08]  /*3040*/  HMMA.16816.F32 R16, R100.reuse, R134, RZ ;  /* 0x000000866410723c */ /* 0x040ff000000018ff */
[-C--:B------:R-:W-:Y:S08]  /*3050*/  HMMA.16816.F32 R20, R100, R136.reuse, RZ ;  /* 0x000000886414723c */ /* 0x080ff000000018ff */
[C---:B------:R-:W-:Y:S08]  /*3060*/  HMMA.16816.F32 R24, R104.reuse, R136, RZ ;  /* 0x000000886818723c */ /* 0x040ff000000018ff */
[-C--:B------:R-:W-:Y:S01]  /*3070*/  HMMA.16816.F32 R28, R104, R138.reuse, RZ ;  /* 0x0000008a681c723c */ /* 0x080fe200000018ff */
[----:B------:R-:W1:Y:S07]  /*3080*/  LDSM.16.M88.4 R104, [R121+0x4000] ;  /* 0x004000007968783b */ /* 0x000e6e0000000200 */
[----:B------:R-:W-:Y:S01]  /*3090*/  HMMA.16816.F32 R32, R100, R138, RZ ;  /* 0x0000008a6420723c */ /* 0x000fe200000018ff */
[----:B------:R-:W2:Y:S07]  /*30a0*/  LDSM.16.M88.4 R100, [R120+0x4000] ;  /* 0x004000007864783b */ /* 0x000eae0000000200 */
[-C--:B---3--:R-:W-:Y:S08]  /*30b0*/  HMMA.16816.F32 R4, R108, R140.reuse, R4 ;  /* 0x0000008c6c04723c */ /* 0x088ff00000001804 */
[C---:B------:R-:W-:Y:S08]  /*30c0*/  HMMA.16816.F32 R8, R112.reuse, R140, R8 ;  /* 0x0000008c7008723c */ /* 0x040ff00000001808 */
[-C--:B------:R-:W-:Y:S08]  /*30d0*/  HMMA.16816.F32 R12, R112, R142.reuse, R12 ;  /* 0x0000008e700c723c */ /* 0x080ff0000000180c */
[C---:B------:R-:W-:Y:S08]  /*30e0*/  HMMA.16816.F32 R16, R108.reuse, R142, R16 ;  /* 0x0000008e6c10723c */ /* 0x040ff00000001810 */
[-C--:B------:R-:W-:Y:S08]  /*30f0*/  HMMA.16816.F32 R20, R108, R144.reuse, R20 ;  /* 0x000000906c14723c */ /* 0x080ff00000001814 */
[C---:B------:R-:W-:Y:S08]  /*3100*/  HMMA.16816.F32 R24, R112.reuse, R144, R24 ;  /* 0x000000907018723c */ /* 0x040ff00000001818 */
[-C--:B------:R-:W-:Y:S01]  /*3110*/  HMMA.16816.F32 R28, R112, R146.reuse, R28 ;  /* 0x00000092701c723c */ /* 0x080fe2000000181c */
[----:B------:R-:W3:Y:S07]  /*3120*/  LDSM.16.M88.4 R112, [R120+0x5000] ;  /* 0x005000007870783b */ /* 0x000eee0000000200 */
[----:B------:R-:W-:Y:S08]  /*3130*/  HMMA.16816.F32 R32, R108, R146, R32 ;  /* 0x000000926c20723c */ /* 0x000ff00000001820 */
[-C--:B-1----:R-:W-:Y:S08]  /*3140*/  HMMA.16816.F32 R4, R104, R148.reuse, R4 ;  /* 0x000000946804723c */ /* 0x082ff00000001804 */
[C---:B------:R-:W-:Y:S08]  /*3150*/  HMMA.16816.F32 R8, R116.reuse, R148, R8 ;  /* 0x000000947408723c */ /* 0x040ff00000001808 */
[-C--:B------:R-:W-:Y:S08]  /*3160*/  HMMA.16816.F32 R12, R116, R150.reuse, R12 ;  /* 0x00000096740c723c */ /* 0x080ff0000000180c */
[C---:B------:R-:W-:Y:S08]  /*3170*/  HMMA.16816.F32 R16, R104.reuse, R150, R16 ;  /* 0x000000966810723c */ /* 0x040ff00000001810 */
[-C--:B------:R-:W-:Y:S08]  /*3180*/  HMMA.16816.F32 R20, R104, R152.reuse, R20 ;  /* 0x000000986814723c */ /* 0x080ff00000001814 */
[C---:B------:R-:W-:Y:S08]  /*3190*/  HMMA.16816.F32 R24, R116.reuse, R152, R24 ;  /* 0x000000987418723c */ /* 0x040ff00000001818 */
[-C--:B------:R-:W-:Y:S08]  /*31a0*/  HMMA.16816.F32 R28, R116, R154.reuse, R28 ;  /* 0x0000009a741c723c */ /* 0x080ff0000000181c */
[----:B------:R-:W-:Y:S08]  /*31b0*/  HMMA.16816.F32 R32, R104, R154, R32 ;  /* 0x0000009a6820723c */ /* 0x000ff00000001820 */
[-C--:B--2---:R-:W-:Y:S08]  /*31c0*/  HMMA.16816.F32 R4, R100, R156.reuse, R4 ;  /* 0x0000009c6404723c */ /* 0x084ff00000001804 */
[C---:B---3--:R-:W-:Y:S08]  /*31d0*/  HMMA.16816.F32 R8, R112.reuse, R156, R8 ;  /* 0x0000009c7008723c */ /* 0x048ff00000001808 */
[-C--:B------:R-:W-:Y:S08]  /*31e0*/  HMMA.16816.F32 R12, R112, R158.reuse, R12 ;  /* 0x0000009e700c723c */ /* 0x080ff0000000180c */
[----:B----4-:R-:W-:Y:S01]  /*31f0*/  FADD.FTZ R6, -R246, R6 ;  /* 0x00000006f6067221 */ /* 0x010fe20000010100 */
[C---:B------:R-:W-:Y:S04]  /*3200*/  HMMA.16816.F32 R16, R100.reuse, R158, R16 ;  /* 0x0000009e6410723c */ /* 0x040fe80000001810 */
[----:B------:R-:W-:Y:S02]  /*3210*/  FADD.FTZ R5, -R243, R5 ;  /* 0x00000005f3057221 */ /* 0x000fe40000010100 */
[----:B------:R-:W-:Y:S02]  /*3220*/  FMUL.FTZ R227, R227, R6 ;  /* 0x00000006e3e37220 */ /* 0x000fe40000410000 */
[----:B------:R-:W-:Y:S01]  /*3230*/  FMUL.FTZ R226, R226, R5 ;  /* 0x00000005e2e27220 */ /* 0x000fe20000410000 */
[-C--:B------:R-:W-:Y:S03]  /*3240*/  HMMA.16816.F32 R20, R100, R160.reuse, R20 ;  /* 0x000000a06414723c */ /* 0x080fe60000001814 */
[----:B------:R-:W-:Y:S02]  /*3250*/  FADD.FTZ R106, -R243, R4 ;  /* 0x00000004f36a7221 */ /* 0x000fe40000010100 */
[----:B------:R-:W-:Y:S02]  /*3260*/  FADD.FTZ R7, -R246, R7 ;  /* 0x00000007f6077221 */ /* 0x000fe40000010100 */
[C---:B------:R-:W-:Y:S01]  /*3270*/  FADD.FTZ R9, -R248.reuse, R9 ;  /* 0x00000009f8097221 */ /* 0x040fe20000010100 */
[C---:B------:R-:W-:Y:S04]  /*3280*/  HMMA.16816.F32 R24, R112.reuse, R160, R24 ;  /* 0x000000a07018723c */ /* 0x040fe80000001818 */
[----:B------:R-:W-:Y:S02]  /*3290*/  FADD.FTZ R13, -R248, R13 ;  /* 0x0000000df80d7221 */ /* 0x000fe40000010100 */
[----:B------:R-:W-:Y:S02]  /*32a0*/  FADD.FTZ R10, -R251, R10 ;  /* 0x0000000afb0a7221 */ /* 0x000fe40000010100 */
[C---:B------:R-:W-:Y:S01]  /*32b0*/  FADD.FTZ R18, -R246.reuse, R18 ;  /* 0x00000012f6127221 */ /* 0x040fe20000010100 */
[-C--:B------:R-:W-:Y:S03]  /*32c0*/  HMMA.16816.F32 R28, R112, R162.reuse, R28 ;  /* 0x000000a2701c723c */ /* 0x080fe6000000181c */
[----:B------:R-:W-:Y:S02]  /*32d0*/  FADD.FTZ R17, -R243, R17 ;  /* 0x00000011f3117221 */ /* 0x000fe40000010100 */
[----:B------:R-:W-:Y:S02]  /*32e0*/  FMUL.FTZ R239, R239, R18 ;  /* 0x00000012efef7220 */ /* 0x000fe40000410000 */
[----:B------:R-:W-:Y:S01]  /*32f0*/  FADD.FTZ R6, -R246, R23 ;  /* 0x00000017f6067221 */ /* 0x000fe20000010100 */
[----:B------:R-:W-:Y:S04]  /*3300*/  HMMA.16816.F32 R32, R100, R162, R32 ;  /* 0x000000a26420723c */ /* 0x000fe80000001820 */
[----:B------:R-:W-:Y:S02]  /*3310*/  FADD.FTZ R5, -R243, R20 ;  /* 0x00000014f3057221 */ /* 0x000fe40000010100 */
[----:B------:R-:W-:Y:S02]  /*3320*/  FMUL.FTZ R245, R245, R6 ;  /* 0x00000006f5f57220 */ /* 0x000fe40000410000 */
[C---:B------:R-:W-:Y:S04]  /*3330*/  FADD.FTZ R6, -R248.reuse, R8 ;  /* 0x00000008f8067221 */ /* 0x040fe80000010100 */
[----:B------:R-:W-:Y:S02]  /*3340*/  FADD.FTZ R18, -R248, R12 ;  /* 0x0000000cf8127221 */ /* 0x000fe40000010100 */
[C---:B------:R-:W-:Y:S02]  /*3350*/  FADD.FTZ R114, -R243.reuse, R16 ;  /* 0x00000010f3727221 */ /* 0x040fe40000010100 */
[----:B------:R-:W-:Y:S02]  /*3360*/  FMUL.FTZ R238, R238, R17 ;  /* 0x00000011eeee7220 */ /* 0x000fe40000410000 */
[----:B------:R-:W-:Y:S02]  /*3370*/  FADD.FTZ R21, -R243, R21 ;  /* 0x00000015f3157221 */ /* 0x000fe40000010100 */
[----:B------:R-:W-:Y:S02]  /*3380*/  FMUL.FTZ R241, R241, R5 ;  /* 0x00000005f1f17220 */ /* 0x000fe40000410000 */
[C---:B------:R-:W-:Y:S02]  /*3390*/  FADD.FTZ R19, -R246.reuse, R19 ;  /* 0x00000013f6137221 */ /* 0x040fe40000010100 */
[C---:B------:R-:W-:Y:S02]  /*33a0*/  FADD.FTZ R17, -R243.reuse, R32 ;  /* 0x00000020f3117221 */ /* 0x040fe40000010100 */
[----:B------:R-:W-:Y:S02]  /*33b0*/  FADD.FTZ R243, -R243, R33 ;  /* 0x00000021f3f37221 */ /* 0x000fe40000010100 */
        /* <DEDUP_REMOVED lines=10> */
[C---:B------:R-:W-:Y:S02]  /*3460*/  FADD.FTZ R14, -R251.reuse, R14 ;  /* 0x0000000efb0e7221 */ /* 0x040fe40000010100 */
[C---:B------:R-:W-:Y:S02]  /*3470*/  FADD.FTZ R15, -R251.reuse, R15 ;  /* 0x0000000ffb0f7221 */ /* 0x040fe40000010100 */
[C---:B------:R-:W-:Y:S02]  /*3480*/  FADD.FTZ R26, -R251.reuse, R26 ;  /* 0x0000001afb1a7221 */ /* 0x040fe40000010100 */
        /* <DEDUP_REMOVED lines=26> */
[----:B------:R-:W-:Y:S01]  /*3630*/  FMUL.FTZ R251, R126, R251 ;  /* 0x000000fb7efb7220 */ /* 0x000fe20000410000 */
[----:B------:R-:W-:-:S05]  /*3640*/  @!P5 BRA `(.L_x_74) ;  /* 0x000001200000d947 */ /* 0x000fca0003800000 */
[----:B------:R-:W-:Y:S01]  /*3650*/  IMAD.MOV.U32 R7, RZ, RZ, c[0x0][0x190] ;  /* 0x00006400ff077624 */ /* 0x000fe200078e00ff */
[----:B------:R-:W-:Y:S03]  /*3660*/  ULOP3.LUT UR4, UR35, 0x1, URZ, 0xc0, !UPT ;  /* 0x0000000123047892 */ /* 0x000fe6000f8ec03f */
[----:B------:R-:W-:Y:S01]  /*3670*/  IMAD.U32 R5, R7, -0x40, RZ ;  /* 0xffffffc007057824 */ /* 0x000fe200078e00ff */
[----:B------:R-:W-:Y:S04]  /*3680*/  UISETP.NE.U32.AND UP0, UPT, UR4, 0x1, UPT ;  /* 0x000000010400788c */ /* 0x000fe8000bf05070 */
[----:B------:R-:W-:Y:S01]  /*3690*/  USEL UR4, UR7, 0x2000, !UP0 ;  /* 0x0000200007047887 */ /* 0x000fe2000c000000 */
[C---:B------:R-:W-:Y:S04]  /*36a0*/  LEA R224, P0, R5.reuse, R224, 0x1 ;  /* 0x000000e005e07211 */ /* 0x040fe800078008ff */
[----:B------:R-:W-:Y:S01]  /*36b0*/  LEA.HI.X.SX32 R225, R5, R225, 0x1, P0 ;  /* 0x000000e105e17211 */ /* 0x000fe200000f0eff */
[----:B------:R-:W-:Y:S01]  /*36c0*/  IMAD.MOV.U32 R5, RZ, RZ, c[0x0][0x194] ;  /* 0x00006500ff057624 */ /* 0x000fe200078e00ff */
[C---:B------:R-:W-:Y:S02]  /*36d0*/  LEA R6, P0, R7.reuse, R224, 0x6 ;  /* 0x000000e007067211 */ /* 0x040fe400078030ff */
[----:B------:R-:W-:Y:S02]  /*36e0*/  IADD3 R212, R212, UR4, RZ ;  /* 0x00000004d4d47c10 */ /* 0x000fe4000fffe0ff */
[----:B------:R-:W-:Y:S02]  /*36f0*/  LEA.HI.X R7, R7, R225, R5, 0x6, P0 ;  /* 0x000000e107077211 */ /* 0x000fe400000f3405 */
[----:B------:R-:W-:Y:S01]  /*3700*/  IADD3 R168, R168, UR4, RZ ;  /* 0x00000004a8a87c10 */ /* 0x000fe2000fffe0ff */
[----:B------:R-:W-:Y:S01]  /*3710*/  @!PT LDS RZ, [RZ] ;  /* 0x00000000fffff984 */ /* 0x000fe20000000800 */
[----:B------:R-:W-:Y:S01]  /*3720*/  @!PT LDS RZ, [RZ] ;  /* 0x00000000fffff984 */ /* 0x000fe20000000800 */
[----:B------:R-:W-:Y:S01]  /*3730*/  @!PT LDS RZ, [RZ] ;  /* 0x00000000fffff984 */ /* 0x000fe20000000800 */
[----:B------:R1:W-:Y:S04]  /*3740*/  LDGSTS.E.BYPASS.LTC128B.128 [R212], [R224.64] ;  /* 0x00000000e0d47fae */ /* 0x0003e8000b901d5e */
[----:B------:R1:W-:Y:S04]  /*3750*/  LDGSTS.E.BYPASS.LTC128B.128 [R212+0x1000], [R6.64] ;  /* 0x0100000006d47fae */ /* 0x0003e8000b901d5e */
[----:B------:R-:W0:Y:S02]  /*3760*/  LDGDEPBAR ;  /* 0x00000000000079af */ /* 0x000e240000000000 */
.L_x_74:
        /* <DEDUP_REMOVED lines=37> */
[----:B-1----:R-:W-:Y:S04]  /*39c0*/  LDSM.16.MT88.4 R4, [R170+0xe000] ;  /* 0x00e00000aa04783b */ /* 0x002fe80000004200 */
        /* <DEDUP_REMOVED lines=49> */
[----:B------:R-:W-:Y:S04]  /*3ce0*/  IMAD.MOV.U32 R7, RZ, RZ, c[0x0][0x370] ;  /* 0x0000dc00ff077624 */ /* 0x000fe800078e00ff */
[----:B------:R-:W-:Y:S05]  /*3cf0*/  IMAD.U32 R5, R7, -0x40, RZ ;  /* 0xffffffc007057824 */ /* 0x000fea00078e00ff */
[C---:B------:R-:W-:Y:S04]  /*3d00*/  LEA R222, P0, R5.reuse, R222, 0x1 ;  /* 0x000000de05de7211 */ /* 0x040fe800078008ff */
[----:B------:R-:W-:Y:S01]  /*3d10*/  LEA.HI.X.SX32 R223, R5, R223, 0x1, P0 ;  /* 0x000000df05df7211 */ /* 0x000fe200000f0eff */
[----:B------:R-:W-:Y:S01]  /*3d20*/  IMAD.MOV.U32 R5, RZ, RZ, c[0x0][0x374] ;  /* 0x0000dd00ff057624 */ /* 0x000fe200078e00ff */
[C---:B------:R-:W-:Y:S03]  /*3d30*/  LEA R8, P0, R7.reuse, R222, 0x6 ;  /* 0x000000de07087211 */ /* 0x040fe600078030ff */
[----:B------:R-:W-:Y:S01]  /*3d40*/  @!PT LDS RZ, [RZ] ;  /* 0x00000000fffff984 */ /* 0x000fe20000000800 */
[----:B------:R-:W-:Y:S01]  /*3d50*/  @!PT LDS RZ, [RZ] ;  /* 0x00000000fffff984 */ /* 0x000fe20000000800 */
[----:B------:R-:W-:Y:S01]  /*3d60*/  @!PT LDS RZ, [RZ] ;  /* 0x00000000fffff984 */ /* 0x000fe20000000800 */
[----:B------:R1:W-:Y:S01]  /*3d70*/  LDGSTS.E.BYPASS.LTC128B.128 [R213+0x4000], [R222.64] ;  /* 0x04000000ded57fae */ /* 0x0003e2000b901d5e */
[----:B------:R-:W-:Y:S05]  /*3d80*/  LEA.HI.X R9, R7, R223, R5, 0x6, P0 ;  /* 0x000000df07097211 */ /* 0x000fea00000f3405 */
[----:B------:R1:W-:Y:S04]  /*3d90*/  LDGSTS.E.BYPASS.LTC128B.128 [R213+0x5000], [R8.64] ;  /* 0x0500000008d57fae */ /* 0x0003e8000b901d5e */
[----:B------:R-:W0:Y:S02]  /*3da0*/  LDGDEPBAR ;  /* 0x00000000000079af */ /* 0x000e240000000000 */
.L_x_75:
[----:B------:R-:W-:Y:S01]  /*3db0*/  LDSM.16.M88.4 R20, [R172] ;  /* 0x00000000ac14783b */ /* 0x000fe20000000200 */
[--C-:B------:R-:W-:Y:S01]  /*3dc0*/  IMAD.IADD R113, R112, 0x1, R175.reuse ;  /* 0x0000000170717824 */ /* 0x100fe200078e02af */
[----:B------:R-:W-:Y:S01]  /*3dd0*/  ULOP3.LUT UR4, UR35, 0x1, URZ, 0xc0, !UPT ;  /* 0x0000000123047892 */ /* 0x000fe2000f8ec03f */
[----:B------:R-:W-:Y:S01]  /*3de0*/  IMAD.IADD R115, R172, 0x1, R175 ;  /* 0x00000001ac737824 */ /* 0x000fe200078e02af */
[----:B-1----:R-:W1:Y:S01]  /*3df0*/  LDSM.16.MT88.4 R8, [R112+0x6000] ;  /* 0x006000007008783b */ /* 0x002e620000004200 */
[----:B------:R-:W-:Y:S01]  /*3e00*/  IMAD.IADD R114, R175, 0x1, R0 ;  /* 0x00000001af727824 */ /* 0x000fe200078e0200 */
[----:B------:R-:W-:Y:S02]  /*3e10*/  UISETP.NE.U32.AND UP0, UPT, UR4, 0x1, UPT ;  /* 0x000000010400788c */ /* 0x000fe4000bf05070 */
[----:B------:R-:W2:Y:S04]  /*3e20*/  LDSM.16.MT88.4 R16, [R113+0x6000] ;  /* 0x006000007110783b */ /* 0x000ea80000004200 */
[----:B------:R-:W-:Y:S04]  /*3e30*/  LDSM.16.M88.4 R24, [R0] ;  /* 0x000000000018783b */ /* 0x000fe80000000200 */
[----:B------:R-:W3:Y:S04]  /*3e40*/  LDSM.16.MT88.4 R28, [R112+0x6800] ;  /* 0x00680000701c783b */ /* 0x000ee80000004200 */
[----:B------:R-:W4:Y:S04]  /*3e50*/  LDSM.16.MT88.4 R32, [R113+0x6800] ;  /* 0x006800007120783b */ /* 0x000f280000004200 */
[----:B------:R-:W-:Y:S04]  /*3e60*/  LDSM.16.MT88.4 R104, [R112+0x7000] ;  /* 0x007000007068783b */ /* 0x000fe80000004200 */
[----:B------:R-:W3:Y:S04]  /*3e70*/  LDSM.16.M88.4 R100, [R115] ;  /* 0x000000007364783b */ /* 0x000ee80000000200 */
[----:B------:R-:W-:Y:S01]  /*3e80*/  LDSM.16.MT88.4 R108, [R112+0x7800] ;  /* 0x00780000706c783b */ /* 0x000fe20000004200 */
[C---:B-1----:R-:W-:Y:S08]  /*3e90*/  HMMA.16816.F32 R4, R20.reuse, R8, RZ ;  /* 0x000000081404723c */ /* 0x042ff000000018ff */
[C---:B------:R-:W-:Y:S08]  /*3ea0*/  HMMA.16816.F32 R8, R20.reuse, R10, RZ ;  /* 0x0000000a1408723c */ /* 0x040ff000000018ff */
[C---:B--2---:R-:W-:Y:S08]  /*3eb0*/  HMMA.16816.F32 R12, R20.reuse, R16, RZ ;  /* 0x00000010140c723c */ /* 0x044ff000000018ff */
[----:B------:R-:W-:Y:S01]  /*3ec0*/  HMMA.16816.F32 R16, R20, R18, RZ ;  /* 0x000000121410723c */ /* 0x000fe200000018ff */
[----:B------:R-:W1:Y:S07]  /*3ed0*/  LDSM.16.MT88.4 R20, [R113+0x7000] ;  /* 0x007000007114783b */ /* 0x000e6e0000004200 */
[C---:B---3--:R-:W-:Y:S08]  /*3ee0*/  HMMA.16816.F32 R4, R24.reuse, R28, R4 ;  /* 0x0000001c1804723c */ /* 0x048ff00000001804 */
[C---:B------:R-:W-:Y:S01]  /*3ef0*/  HMMA.16816.F32 R8, R24.reuse, R30, R8 ;  /* 0x0000001e1808723c */ /* 0x040fe20000001808 */
[----:B------:R-:W2:Y:S07]  /*3f00*/  LDSM.16.M88.4 R28, [R114] ;  /* 0x00000000721c783b */ /* 0x000eae0000000200 */
[C---:B----4-:R-:W-:Y:S08]  /*3f10*/  HMMA.16816.F32 R12, R24.reuse, R32, R12 ;  /* 0x00000020180c723c */ /* 0x050ff0000000180c */
[----:B------:R-:W-:Y:S01]  /*3f20*/  HMMA.16816.F32 R16, R24, R34, R16 ;  /* 0x000000221810723c */ /* 0x000fe20000001810 */
[----:B------:R-:W3:Y:S04]  /*3f30*/  LDSM.16.MT88.4 R24, [R113+0x7800] ;  /* 0x007800007118783b */ /* 0x000ee80000004200 */
[----:B------:R-:W-:Y:S03]  /*3f40*/  LDSM.16.M88.4 R32, [R172+0x2000] ;  /* 0x00200000ac20783b */ /* 0x000fe60000000200 */
[C---:B------:R-:W-:Y:S08]  /*3f50*/  HMMA.16816.F32 R4, R100.reuse, R104, R4 ;  /* 0x000000686404723c */ /* 0x040ff00000001804 */
[C---:B------:R-:W-:Y:S01]  /*3f60*/  HMMA.16816.F32 R8, R100.reuse, R106, R8 ;  /* 0x0000006a6408723c */ /* 0x040fe20000001808 */
[----:B------:R-:W4:Y:S07]  /*3f70*/  LDSM.16.MT88.4 R104, [R112+0x8000] ;  /* 0x008000007068783b */ /* 0x000f2e0000004200 */
[C---:B-1----:R-:W-:Y:S08]  /*3f80*/  HMMA.16816.F32 R12, R100.reuse, R20, R12 ;  /* 0x00000014640c723c */ /* 0x042ff0000000180c */
[----:B------:R-:W-:Y:S01]  /*3f90*/  HMMA.16816.F32 R16, R100, R22, R16 ;  /* 0x000000166410723c */ /* 0x000fe20000001810 */
[----:B------:R-:W1:Y:S04]  /*3fa0*/  LDSM.16.MT88.4 R20, [R113+0x8000] ;  /* 0x008000007114783b */ /* 0x000e680000004200 */
[----:B------:R-:W-:Y:S03]  /*3fb0*/  LDSM.16.M88.4 R100, [R0+0x2000] ;  /* 0x002000000064783b */ /* 0x000fe60000000200 */
[C---:B--2---:R-:W-:Y:S08]  /*3fc0*/  HMMA.16816.F32 R4, R28.reuse, R108, R4 ;  /* 0x0000006c1c04723c */ /* 0x044ff00000001804 */
[C---:B------:R-:W-:Y:S01]  /*3fd0*/  HMMA.16816.F32 R8, R28.reuse, R110, R8 ;  /* 0x0000006e1c08723c */ /* 0x040fe20000001808 */
[----:B------:R-:W2:Y:S07]  /*3fe0*/  LDSM.16.MT88.4 R108, [R112+0x8800] ;  /* 0x00880000706c783b */ /* 0x000eae0000004200 */
[C---:B---3--:R-:W-:Y:S08]  /*3ff0*/  HMMA.16816.F32 R12, R28.reuse, R24, R12 ;  /* 0x000000181c0c723c */ /* 0x048ff0000000180c */
[----:B------:R-:W-:Y:S01]  /*4000*/  HMMA.16816.F32 R16, R28, R26, R16 ;  /* 0x0000001a1c10723c */ /* 0x000fe20000001810 */
[----:B------:R-:W3:Y:S04]  /*4010*/  LDSM.16.MT88.4 R24, [R113+0x8800] ;  /* 0x008800007118783b */ /* 0x000ee80000004200 */
[----:B------:R-:W-:Y:S03]  /*4020*/  LDSM.16.M88.4 R28, [R115+0x2000] ;  /* 0x00200000731c783b */ /* 0x000fe60000000200 */
[C---:B----4-:R-:W-:Y:S08]  /*4030*/  HMMA.16816.F32 R4, R32.reuse, R104, R4 ;  /* 0x000000682004723c */ /* 0x050ff00000001804 */
        /* <DEDUP_REMOVED lines=11> */
[----:B------:R-:W3:Y:S06]  /*40f0*/  LDSM.16.MT88.4 R24, [R113+0x9800] ;  /* 0x009800007118783b */ /* 0x000eec0000004200 */
[----:B------:R-:W-:Y:S01]  /*4100*/  IMAD.U32 R101, RZ, RZ, UR24 ;  /* 0x00000018ff657e24 */ /* 0x000fe2000f8e00ff */
[C---:B----4-:R-:W-:Y:S08]  /*4110*/  HMMA.16816.F32 R4, R28.reuse, R104, R4 ;  /* 0x000000681c04723c */ /* 0x050ff00000001804 */
[C---:B------:R-:W-:Y:S08]  /*4120*/  HMMA.16816.F32 R8, R28.reuse, R106, R8 ;  /* 0x0000006a1c08723c */ /* 0x040ff00000001808 */
[C---:B-1----:R-:W-:Y:S08]  /*4130*/  HMMA.16816.F32 R12, R28.reuse, R20, R12 ;  /* 0x000000141c0c723c */ /* 0x042ff0000000180c */
[----:B------:R-:W-:Y:S07]  /*4140*/  HMMA.16816.F32 R16, R28, R22, R16 ;  /* 0x000000161c10723c */ /* 0x000fee0000001810 */
[----:B------:R-:W-:Y:S01]  /*4150*/  @P5 IADD3 R28, P0, R204, R190, RZ ;  /* 0x000000becc1c5210 */ /* 0x000fe20007f1e0ff */
[C---:B--2---:R-:W-:Y:S01]  /*4160*/  HMMA.16816.F32 R4, R32.reuse, R108, R4 ;  /* 0x0000006c2004723c */ /* 0x044fe20000001804 */
[----:B------:R-:W-:Y:S04]  /*4170*/  IMAD.U32 R31, RZ, RZ, UR22 ;  /* 0x00000016ff1f7e24 */ /* 0x000fe8000f8e00ff */
[----:B------:R-:W-:Y:S01]  /*4180*/  @P5 IMAD.X R29, R203, 0x1, R188, P0 ;  /* 0x00000001cb1d5824 */ /* 0x000fe200000e06bc */
[-C--:B------:R-:W-:Y:S01]  /*4190*/  LEA R104, P2, R31, R220.reuse, 0x2 ;  /* 0x000000dc1f687211 */ /* 0x080fe200078410ff */
[----:B------:R-:W-:Y:S01]  /*41a0*/  IMAD.IADD R108, R175, 0x1, R169 ;  /* 0x00000001af6c7824 */ /* 0x000fe200078e02a9 */
[C---:B------:R-:W-:Y:S02]  /*41b0*/  HMMA.16816.F32 R8, R32.reuse, R110, R8 ;  /* 0x0000006e2008723c */ /* 0x040fe40000001808 */
[----:B------:R1:W5:Y:S04]  /*41c0*/  @P5 LDG.E R211, [R28.64] ;  /* 0x0000001e1cd35981 */ /* 0x000368000c1e1900 */
[----:B------:R-:W-:Y:S02]  /*41d0*/  LDSM.16.MT88.4 R20, [R108] ;  /* 0x000000006c14783b */ /* 0x000fe40000004200 */
[C---:B---3--:R-:W-:Y:S02]  /*41e0*/  HMMA.16816.F32 R12, R32.reuse, R24, R12 ;  /* 0x00000018200c723c */ /* 0x048fe4000000180c */
[----:B------:R1:W5:Y:S04]  /*41f0*/  @P5 LDG.E R210, [R28.64+0x20] ;  /* 0x0000201e1cd25981 */ /* 0x000368000c1e1900 */
[----:B------:R1:W5:Y:S01]  /*4200*/  @P5 LDG.E R209, [R28.64+0x80] ;  /* 0x0000801e1cd15981 */ /* 0x000362000c1e1900 */
[----:B------:R-:W-:Y:S01]  /*4210*/  IMAD.U32 R25, RZ, RZ, UR24 ;  /* 0x00000018ff197e24 */ /* 0x000fe2000f8e00ff */
[----:B------:R-:W-:Y:S02]  /*4220*/  HMMA.16816.F32 R16, R32, R26, R16 ;  /* 0x0000001a2010723c */ /* 0x000fe40000001810 */
[----:B------:R1:W5:Y:S02]  /*4230*/  @P5 LDG.E R208, [R28.64+0xa0] ;  /* 0x0000a01e1cd05981 */ /* 0x000364000c1e1900 */
[-C--:B------:R-:W-:Y:S01]  /*4240*/  LEA R30, P0, R25, R220.reuse, 0x2 ;  /* 0x000000dc191e7211 */ /* 0x080fe200078010ff */
[----:B------:R-:W-:Y:S01]  /*4250*/  IMAD.U32 R25, RZ, RZ, UR22 ;  /* 0x00000016ff197e24 */ /* 0x000fe2000f8e00ff */
[----:B------:R2:W-:Y:S01]  /*4260*/  RED.E.ADD.F32.FTZ.RN.STRONG.GPU [R220.64], R4 ;  /* 0x00000004dc00798e */ /* 0x0005e2000c10e79e */
[----:B------:R-:W-:Y:S01]  /*4270*/  IMAD.U32 R35, RZ, RZ, UR23 ;  /* 0x00000017ff237e24 */ /* 0x000fe2000f8e00ff */
[-C--:B------:R-:W-:Y:S01]  /*4280*/  LEA.HI.X.SX32 R31, R101, R221.reuse, 0x2, P0 ;  /* 0x000000dd651f7211 */ /* 0x080fe200000f16ff */
[----:B------:R-:W-:Y:S03]  /*4290*/  IMAD.U32 R33, RZ, RZ, UR23 ;  /* 0x00000017ff217e24 */ /* 0x000fe6000f8e00ff */
[-C--:B------:R-:W-:Y:S01]  /*42a0*/  LEA R102, P3, R35, R220.reuse, 0x2 ;  /* 0x000000dc23667211 */ /* 0x080fe200078610ff */
[----:B------:R3:W-:Y:S01]  /*42b0*/  RED.E.ADD.F32.FTZ.RN.STRONG.GPU [R30.64], R5 ;  /* 0x000000051e00798e */ /* 0x0007e2000c10e79e */
[----:B------:R-:W-:Y:S01]  /*42c0*/  IMAD.U32 R27, RZ, RZ, UR21 ;  /* 0x00000015ff1b7e24 */ /* 0x000fe2000f8e00ff */
[-C--:B------:R-:W-:Y:S01]  /*42d0*/  LEA.HI.X.SX32 R105, R25, R221.reuse, 0x2, P2 ;  /* 0x000000dd19697211 */ /* 0x080fe200010f16ff */
[----:B------:R-:W-:Y:S01]  /*42e0*/  IMAD.U32 R25, RZ, RZ, UR20 ;  /* 0x00000014ff197e24 */ /* 0x000fe2000f8e00ff */
[-C--:B------:R-:W-:Y:S01]  /*42f0*/  LEA.HI.X.SX32 R103, R33, R221.reuse, 0x2, P3 ;  /* 0x000000dd21677211 */ /* 0x080fe200018f16ff */
[----:B------:R-:W-:Y:S01]  /*4300*/  IMAD.U32 R35, RZ, RZ, UR19 ;  /* 0x00000013ff237e24 */ /* 0x000fe2000f8e00ff */
[-C--:B------:R-:W-:Y:S01]  /*4310*/  LEA R106, P0, R27, R220.reuse, 0x2 ;  /* 0x000000dc1b6a7211 */ /* 0x080fe200078010ff */
[----:B------:R-:W-:Y:S01]  /*4320*/  IMAD.U32 R101, RZ, RZ, UR20 ;  /* 0x00000014ff657e24 */ /* 0x000fe2000f8e00ff */
[-C--:B------:R-:W-:Y:S01]  /*4330*/  LEA R24, P3, R25, R220.reuse, 0x2 ;  /* 0x000000dc19187211 */ /* 0x080fe200078610ff */
[----:B------:R4:W-:Y:S01]  /*4340*/  RED.E.ADD.F32.FTZ.RN.STRONG.GPU [R102.64], R6 ;  /* 0x000000066600798e */ /* 0x0009e2000c10e79e */
[----:B------:R-:W-:Y:S02]  /*4350*/  IMAD.U32 R33, RZ, RZ, UR19 ;  /* 0x00000013ff217e24 */ /* 0x000fe4000f8e00ff */
[-C--:B------:R-:W-:Y:S01]  /*4360*/  LEA.HI.X.SX32 R25, R101, R221.reuse, 0x2, P3 ;  /* 0x000000dd65197211 */ /* 0x080fe200018f16ff */
[----:B------:R4:W-:Y:S01]  /*4370*/  RED.E.ADD.F32.FTZ.RN.STRONG.GPU [R104.64], R7 ;  /* 0x000000076800798e */ /* 0x0009e2000c10e79e */
[----:B-1----:R-:W-:Y:S01]  /*4380*/  IMAD.U32 R29, RZ, RZ, UR21 ;  /* 0x00000015ff1d7e24 */ /* 0x002fe2000f8e00ff */
[-C--:B------:R-:W-:Y:S01]  /*4390*/  LEA R28, P2, R35, R220.reuse, 0x2 ;  /* 0x000000dc231c7211 */ /* 0x080fe200078410ff */
[----:B------:R-:W-:Y:S02]  /*43a0*/  IMAD.U32 R27, RZ, RZ, UR17 ;  /* 0x00000011ff1b7e24 */ /* 0x000fe4000f8e00ff */
[----:B------:R-:W-:Y:S01]  /*43b0*/  IMAD.U32 R35, RZ, RZ, UR15 ;  /* 0x0000000fff237e24 */ /* 0x000fe2000f8e00ff */
[-C--:B------:R-:W-:Y:S01]  /*43c0*/  LEA.HI.X.SX32 R107, R29, R221.reuse, 0x2, P0 ;  /* 0x000000dd1d6b7211 */ /* 0x080fe200000f16ff */
[----:B------:R-:W-:Y:S02]  /*43d0*/  IMAD.U32 R29, RZ, RZ, UR18 ;  /* 0x00000012ff1d7e24 */ /* 0x000fe4000f8e00ff */
[----:B------:R-:W-:Y:S01]  /*43e0*/  IMAD.U32 R101, RZ, RZ, UR16 ;  /* 0x00000010ff657e24 */ /* 0x000fe2000f8e00ff */
[-C--:B------:R-:W-:Y:S01]  /*43f0*/  LEA R32, P4, R35, R220.reuse, 0x2 ;  /* 0x000000dc23207211 */ /* 0x080fe200078810ff */
[----:B------:R-:W-:Y:S01]  /*4400*/  RED.E.ADD.F32.FTZ.RN.STRONG.GPU [R106.64], R8 ;  /* 0x000000086a00798e */ /* 0x000fe2000c10e79e */
[-C--:B--2---:R-:W-:Y:S01]  /*4410*/  LEA R4, P0, R29, R220.reuse, 0x2 ;  /* 0x000000dc1d047211 */ /* 0x084fe200078010ff */
[----:B---3--:R-:W-:Y:S01]  /*4420*/  IMAD.U32 R5, RZ, RZ, UR18 ;  /* 0x00000012ff057e24 */ /* 0x008fe2000f8e00ff */
[-C--:B------:R-:W-:Y:S01]  /*4430*/  LEA.HI.X.SX32 R29, R33, R221.reuse, 0x2, P2 ;  /* 0x000000dd211d7211 */ /* 0x080fe200010f16ff */
[----:B------:R1:W-:Y:S01]  /*4440*/  RED.E.ADD.F32.FTZ.RN.STRONG.GPU [R24.64], R9 ;  /* 0x000000091800798e */ /* 0x0003e2000c10e79e */
[----:B------:R-:W-:Y:S02]  /*4450*/  IMAD.U32 R33, RZ, RZ, UR14 ;  /* 0x0000000eff217e24 */ /* 0x000fe4000f8e00ff */
[-C--:B------:R-:W-:Y:S01]  /*4460*/  LEA.HI.X.SX32 R5, R5, R221.reuse, 0x2, P0 ;  /* 0x000000dd05057211 */ /* 0x080fe200000f16ff */
[----:B------:R2:W-:Y:S02]  /*4470*/  RED.E.ADD.F32.FTZ.RN.STRONG.GPU [R28.64], R10 ;  /* 0x0000000a1c00798e */ /* 0x0005e4000c10e79e */
[-C--:B------:R-:W-:Y:S02]  /*4480*/  LEA R100, P3, R33, R220.reuse, 0x2 ;  /* 0x000000dc21647211 */ /* 0x080fe400078610ff */
[----:B------:R3:W-:Y:S01]  /*4490*/  RED.E.ADD.F32.FTZ.RN.STRONG.GPU [R4.64], R11 ;  /* 0x0000000b0400798e */ /* 0x0007e2000c10e79e */
[-C--:B----4-:R-:W-:Y:S01]  /*44a0*/  LEA R6, P2, R27, R220.reuse, 0x2 ;  /* 0x000000dc1b067211 */ /* 0x090fe200078410ff */
[----:B------:R-:W-:Y:S02]  /*44b0*/  IMAD.U32 R27, RZ, RZ, UR16 ;  /* 0x00000010ff1b7e24 */ /* 0x000fe4000f8e00ff */
[----:B------:R-:W-:Y:S01]  /*44c0*/  RED.E.ADD.F32.FTZ.RN.STRONG.GPU [R220.64+0x80], R12 ;  /* 0x0000800cdc00798e */ /* 0x000fe2000c10e79e */
[----:B------:R-:W-:Y:S02]  /*44d0*/  IMAD.U32 R7, RZ, RZ, UR17 ;  /* 0x00000011ff077e24 */ /* 0x000fe4000f8e00ff */
[-C--:B------:R-:W-:Y:S01]  /*44e0*/  LEA R26, P0, R27, R220.reuse, 0x2 ;  /* 0x000000dc1b1a7211 */ /* 0x080fe200078010ff */
[----:B------:R4:W-:Y:S02]  /*44f0*/  RED.E.ADD.F32.FTZ.RN.STRONG.GPU [R30.64+0x80], R13 ;  /* 0x0000800d1e00798e */ /* 0x0009e4000c10e79e */
[-C--:B------:R-:W-:Y:S02]  /*4500*/  LEA.HI.X.SX32 R7, R7, R221.reuse, 0x2, P2 ;  /* 0x000000dd07077211 */ /* 0x080fe400010f16ff */
[-C--:B------:R-:W-:Y:S03]  /*4510*/  LEA.HI.X.SX32 R27, R101, R221.reuse, 0x2, P0 ;  /* 0x000000dd651b7211 */ /* 0x080fe600000f16ff */
[----:B------:R-:W-:Y:S01]  /*4520*/  RED.E.ADD.F32.FTZ.RN.STRONG.GPU [R6.64], R14 ;  /* 0x0000000e0600798e */ /* 0x000fe2000c10e79e */
[----:B-1----:R-:W-:Y:S03]  /*4530*/  IMAD.U32 R9, RZ, RZ, UR12 ;  /* 0x0000000cff097e24 */ /* 0x002fe6000f8e00ff */
[----:B------:R-:W-:Y:S01]  /*4540*/  RED.E.ADD.F32.FTZ.RN.STRONG.GPU [R26.64], R15 ;  /* 0x0000000f1a00798e */ /* 0x000fe2000c10e79e */
[----:B------:R-:W-:Y:S02]  /*4550*/  IMAD.U32 R25, RZ, RZ, UR13 ;  /* 0x0000000dff197e24 */ /* 0x000fe4000f8e00ff */
[----:B--2---:R-:W-:Y:S01]  /*4560*/  IMAD.U32 R29, RZ, RZ, UR15 ;  /* 0x0000000fff1d7e24 */ /* 0x004fe2000f8e00ff */
[-C--:B------:R-:W-:Y:S02]  /*4570*/  LEA R106, P0, R9, R220.reuse, 0x2 ;  /* 0x000000dc096a7211 */ /* 0x080fe400078010ff */
[----:B------:R-:W-:Y:S01]  /*4580*/  LEA R104, P2, R25, R220, 0x2 ;  /* 0x000000dc19687211 */ /* 0x000fe200078410ff */
[----:B---3--:R-:W-:Y:S01]  /*4590*/  IMAD.U32 R5, RZ, RZ, UR14 ;  /* 0x0000000eff057e24 */ /* 0x008fe2000f8e00ff */
[-C--:B------:R-:W-:Y:S01]  /*45a0*/  LEA.HI.X.SX32 R33, R29, R221.reuse, 0x2, P4 ;  /* 0x000000dd1d217211 */ /* 0x080fe200020f16ff */
[----:B------:R-:W-:Y:S01]  /*45b0*/  IMAD.U32 R11, RZ, RZ, UR12 ;  /* 0x0000000cff0b7e24 */ /* 0x000fe2000f8e00ff */
[----:B------:R-:W-:Y:S01]  /*45c0*/  LDSM.16.MT88.4 R24, [R170+0xa800] ;  /* 0x00a80000aa18783b */ /* 0x000fe20000004200 */
[----:B------:R-:W-:Y:S01]  /*45d0*/  ISETP.LT.AND P4, PT, R201, UR35, PT ;  /* 0x00000023c9007c0c */ /* 0x000fe2000bf81270 */
[----:B------:R-:W-:Y:S01]  /*45e0*/  UIADD3 UR35, UR35, -0x1, URZ ;  /* 0xffffffff23237890 */ /* 0x000fe2000fffe03f */
[-C--:B------:R-:W-:Y:S01]  /*45f0*/  LEA.HI.X.SX32 R101, R5, R221.reuse, 0x2, P3 ;  /* 0x000000dd05657211 */ /* 0x080fe200018f16ff */
[----:B------:R-:W-:Y:S01]  /*4600*/  RED.E.ADD.F32.FTZ.RN.STRONG.GPU [R32.64], R16 ;  /* 0x000000102000798e */ /* 0x000fe2000c10e79e */
[----:B----4-:R-:W-:Y:S01]  /*4610*/  IMAD.U32 R13, RZ, RZ, UR13 ;  /* 0x0000000dff0d7e24 */ /* 0x010fe2000f8e00ff */
[-C--:B------:R-:W-:Y:S02]  /*4620*/  LEA.HI.X.SX32 R107, R11, R221.reuse, 0x2, P0 ;  /* 0x000000dd0b6b7211 */ /* 0x080fe400000f16ff */
[----:B------:R-:W-:Y:S01]  /*4630*/  LDSM.16.MT88.4 R4, [R170+0xa000] ;  /* 0x00a00000aa04783b */ /* 0x000fe20000004200 */
[----:B------:R-:W-:Y:S02]  /*4640*/  PLOP3.LUT P0, PT, PT, PT, UP0, 0x80, 0x0 ;  /* 0x000000000000781c */ /* 0x000fe40003f0f008 */
[----:B------:R-:W-:Y:S01]  /*4650*/  LEA.HI.X.SX32 R105, R13, R221, 0x2, P2 ;  /* 0x000000dd0d697211 */ /* 0x000fe200010f16ff */
[----:B------:R-:W1:Y:S01]  /*4660*/  LDSM.16.MT88.4 R8, [R169] ;  /* 0x00000000a908783b */ /* 0x000e620000004200 */
[----:B------:R-:W-:Y:S02]  /*4670*/  @P5 IADD3 R206, P2, R206, -0x100, RZ ;  /* 0xffffff00cece5810 */ /* 0x000fe40007f5e0ff */
[----:B------:R-:W-:Y:S01]  /*4680*/  @P5 IADD3 R204, P3, R204, -0x100, RZ ;  /* 0xffffff00cccc5810 */ /* 0x000fe20007f7e0ff */
[----:B------:R-:W-:Y:S01]  /*4690*/  RED.E.ADD.F32.FTZ.RN.STRONG.GPU [R100.64], R17 ;  /* 0x000000116400798e */ /* 0x000fe2000c10e79e */
[----:B------:R-:W-:Y:S02]  /*46a0*/  @P5 IADD3.X R205, R205, -0x1, RZ, P2, !PT ;  /* 0xffffffffcdcd5810 */ /* 0x000fe400017fe4ff */
[----:B------:R-:W-:Y:S01]  /*46b0*/  @P5 IADD3.X R203, R203, -0x1, RZ, P3, !PT ;  /* 0xffffffffcbcb5810 */ /* 0x000fe20001ffe4ff */
[----:B------:R-:W-:Y:S04]  /*46c0*/  RED.E.ADD.F32.FTZ.RN.STRONG.GPU [R104.64], R18 ;  /* 0x000000126800798e */ /* 0x000fe8000c10e79e */
[----:B------:R-:W2:Y:S04]  /*46d0*/  LDSM.16.MT88.4 R12, [R170+0xc000] ;  /* 0x00c00000aa0c783b */ /* 0x000ea80000004200 */
[----:B------:R-:W-:Y:S04]  /*46e0*/  RED.E.ADD.F32.FTZ.RN.STRONG.GPU [R106.64], R19 ;  /* 0x000000136a00798e */ /* 0x000fe8000c10e79e */
[----:B------:R-:W3:Y:S04]  /*46f0*/  LDSM.16.MT88.4 R28, [R169+0x800] ;  /* 0x00080000a91c783b */ /* 0x000ee80000004200 */
[----:B------:R-:W4:Y:S04]  /*4700*/  LDSM.16.MT88.4 R32, [R170+0xc800] ;  /* 0x00c80000aa20783b */ /* 0x000f280000004200 */
[----:B------:R-:W3:Y:S04]  /*4710*/  LDSM.16.MT88.4 R100, [R108+0x800] ;  /* 0x000800006c64783b */ /* 0x000ee80000004200 */
[----:B------:R-:W-:Y:S04]  /*4720*/  LDSM.16.MT88.4 R16, [R170+0xd000] ;  /* 0x00d00000aa10783b */ /* 0x000fe80000004200 */
[----:B------:R-:W-:Y:S01]  /*4730*/  LDSM.16.MT88.4 R104, [R108+0x1000] ;  /* 0x001000006c68783b */ /* 0x000fe20000004200 */
        /* <DEDUP_REMOVED lines=10> */
[----:B------:R-:W-:Y:S04]  /*47e0*/  LDSM.16.MT88.4 R4, [R170+0xb800] ;  /* 0x00b80000aa04783b */ /* 0x000fe80000004200 */
[----:B------:R-:W2:Y:S03]  /*47f0*/  LDSM.16.MT88.4 R20, [R169+0x1800] ;  /* 0x00180000a914783b */ /* 0x000ea60000004200 */
[-C--:B---3--:R-:W-:Y:S08]  /*4800*/  HMMA.16816.F32 R68, R24, R28.reuse, R68 ;  /* 0x0000001c1844723c */ /* 0x088ff00000001844 */
[C---:B----4-:R-:W-:Y:S08]  /*4810*/  HMMA.16816.F32 R72, R32.reuse, R28, R72 ;  /* 0x0000001c2048723c */ /* 0x050ff00000001848 */
[-C--:B------:R-:W-:Y:S08]  /*4820*/  HMMA.16816.F32 R76, R32, R30.reuse, R76 ;  /* 0x0000001e204c723c */ /* 0x080ff0000000184c */
[C---:B------:R-:W-:Y:S01]  /*4830*/  HMMA.16816.F32 R80, R24.reuse, R30, R80 ;  /* 0x0000001e1850723c */ /* 0x040fe20000001850 */
[----:B------:R-:W3:Y:S07]  /*4840*/  LDSM.16.MT88.4 R28, [R170+0xd800] ;  /* 0x00d80000aa1c783b */ /* 0x000eee0000004200 */
[-C--:B------:R-:W-:Y:S08]  /*4850*/  HMMA.16816.F32 R84, R24, R100.reuse, R84 ;  /* 0x000000641854723c */ /* 0x080ff00000001854 */
[C---:B------:R-:W-:Y:S08]  /*4860*/  HMMA.16816.F32 R88, R32.reuse, R100, R88 ;  /* 0x000000642058723c */ /* 0x040ff00000001858 */
[-C--:B------:R-:W-:Y:S01]  /*4870*/  HMMA.16816.F32 R92, R32, R102.reuse, R92 ;  /* 0x00000066205c723c */ /* 0x080fe2000000185c */
[----:B------:R-:W4:Y:S07]  /*4880*/  LDSM.16.MT88.4 R32, [R108+0x1800] ;  /* 0x001800006c20783b */ /* 0x000f2e0000004200 */
        /* <DEDUP_REMOVED lines=12> */
[C---:B------:R-:W-:Y:S08]  /*4950*/  HMMA.16816.F32 R80, R4.reuse, R22, R80 ;  /* 0x000000160450723c */ /* 0x040ff00000001850 */
[-C--:B----4-:R-:W-:Y:S08]  /*4960*/  HMMA.16816.F32 R84, R4, R32.reuse, R84 ;  /* 0x000000200454723c */ /* 0x090ff00000001854 */
[C---:B------:R-:W-:Y:S08]  /*4970*/  HMMA.16816.F32 R88, R28.reuse, R32, R88 ;  /* 0x000000201c58723c */ /* 0x040ff00000001858 */
[-C--:B------:R-:W-:Y:S08]  /*4980*/  HMMA.16816.F32 R92, R28, R34.reuse, R92 ;  /* 0x000000221c5c723c */ /* 0x080ff0000000185c */
[----:B------:R-:W-:Y:S07]  /*4990*/  HMMA.16816.F32 R96, R4, R34, R96 ;  /* 0x000000220460723c */ /* 0x000fee0000001860 */
[C---:B------:R-:W-:Y:S02]  /*49a0*/  IADD3 R4, R169.reuse, -0x2000, RZ ;  /* 0xffffe000a9047810 */ /* 0x040fe40007ffe0ff */
[----:B------:R-:W-:Y:S05]  /*49b0*/  @P0 IADD3 R4, R169, 0x2000, RZ ;  /* 0x00002000a9040810 */ /* 0x000fea0007ffe0ff */
[----:B------:R-:W-:Y:S01]  /*49c0*/  IMAD.MOV.U32 R169, RZ, RZ, R4 ;  /* 0x000000ffffa97224 */ /* 0x000fe200078e0004 */
[----:B------:R-:W-:-:S05]  /*49d0*/  @P4 BRA `(.L_x_76) ;  /* 0xffffd5c000004947 */ /* 0x000fca000383ffff */
.L_x_73:
[----:B------:R-:W4:Y:S01]  /*49e0*/  S2R R0, SR_CTAID.Y ;  /* 0x0000000000007919 */ /* 0x000f220000002600 */
[----:B------:R-:W-:Y:S01]  /*49f0*/  FMUL.FTZ R68, R68, c[0x0][0x2e0] ;  /* 0x0000b80044447a20 */ /* 0x000fe20000410000 */
[----:B------:R-:W-:Y:S01]  /*4a00*/  F2FP.PACK_AB R36, R37, R36 ;  /* 0x000000242524723e */ /* 0x000fe200000000ff */
[----:B------:R-:W-:Y:S01]  /*4a10*/  FMUL.FTZ R69, R69, c[0x0][0x2e0] ;  /* 0x0000b80045457a20 */ /* 0x000fe20000410000 */
[----:B------:R-:W-:Y:S01]  /*4a20*/  BAR.SYNC.DEFER_BLOCKING 0x0 ;  /* 0x0000000000007b1d */ /* 0x000fe20000010000 */
[----:B------:R-:W-:Y:S01]  /*4a30*/  FMUL.FTZ R70, R70, c[0x0][0x2e0] ;  /* 0x0000b80046467a20 */ /* 0x000fe20000410000 */
[----:B------:R-:W-:Y:S01]  /*4a40*/  F2FP.PACK_AB R38, R39, R38 ;  /* 0x000000262726723e */ /* 0x000fe200000000ff */
[----:B------:R-:W-:Y:S01]  /*4a50*/  FMUL.FTZ R71, R71, c[0x0][0x2e0] ;  /* 0x0000b80047477a20 */ /* 0x000fe20000410000 */
[----:B------:R-:W-:Y:S01]  /*4a60*/  F2FP.PACK_AB R68, R69, R68 ;  /* 0x000000444544723e */ /* 0x000fe200000000ff */
[----:B------:R-:W-:Y:S01]  /*4a70*/  FMUL.FTZ R80, R80, c[0x0][0x2e0] ;  /* 0x0000b80050507a20 */ /* 0x000fe20000410000 */
[----:B------:R-:W-:Y:S01]  /*4a80*/  SHF.R.S32.HI R11, RZ, 0x1f, R184 ;  /* 0x0000001fff0b7819 */ /* 0x000fe200000114b8 */
[----:B------:R-:W-:Y:S01]  /*4a90*/  FMUL.FTZ R81, R81, c[0x0][0x2e0] ;  /* 0x0000b80051517a20 */ /* 0x000fe20000410000 */
[----:B------:R-:W-:Y:S01]  /*4aa0*/  F2FP.PACK_AB R70, R71, R70 ;  /* 0x000000464746723e */ /* 0x000fe200000000ff */
[----:B------:R-:W-:Y:S01]  /*4ab0*/  FMUL.FTZ R82, R82, c[0x0][0x2e0] ;  /* 0x0000b80052527a20 */ /* 0x000fe20000410000 */
[----:B------:R-:W-:Y:S01]  /*4ac0*/  MOV R10, R184 ;  /* 0x000000b8000a7202 */ /* 0x000fe20000000f00 */
        /* <DEDUP_REMOVED lines=11> */
[----:B----4-:R-:W-:Y:S01]  /*4b80*/  SHF.R.S32.HI R5, RZ, 0x1f, R0 ;  /* 0x0000001fff057819 */ /* 0x010fe20000011400 */
        /* <DEDUP_REMOVED lines=38> */
[C---:B------:R-:W-:Y:S01]  /*4df0*/  IMAD R7, R5.reuse, c[0x0][0x388], RZ ;  /* 0x0000e20005077a24 */ /* 0x040fe200078e02ff */
[----:B------:R-:W-:Y:S01]  /*4e00*/  STS [R193+0x400], R86 ;  /* 0x00040056c1007388 */ /* 0x000fe20000000800 */
[----:B------:R-:W-:Y:S01]  /*4e10*/  IMAD R5, R5, c[0x0][0x390], RZ ;  /* 0x0000e40005057a24 */ /* 0x000fe200078e02ff */
[----:B------:R-:W-:Y:S01]  /*4e20*/  F2FP.PACK_AB R95, R95, R94 ;  /* 0x0000005e5f5f723e */ /* 0x000fe200000000ff */
[C-C-:B------:R-:W-:Y:S01]  /*4e30*/  IMAD.WIDE.U32 R12, R0.reuse, c[0x0][0x388], R10.reuse ;  /* 0x0000e200000c7a25 */ /* 0x140fe200078e000a */
[----:B------:R-:W-:Y:S01]  /*4e40*/  STS [R202], R97 ;  /* 0x00000061ca007388 */ /* 0x000fe20000000800 */
[----:B------:R-:W-:Y:S01]  /*4e50*/  F2FP.PACK_AB R40, R41, R40 ;  /* 0x000000282928723e */ /* 0x000fe200000000ff */
[----:B------:R-:W-:Y:S01]  /*4e60*/  ULDC.64 UR4, c[0x0][0x3a0] ;  /* 0x0000e80000047ab9 */ /* 0x000fe20000000a00 */
[----:B------:R-:W-:Y:S01]  /*4e70*/  F2FP.PACK_AB R42, R43, R42 ;  /* 0x0000002a2b2a723e */ /* 0x000fe200000000ff */
[----:B------:R-:W-:Y:S01]  /*4e80*/  STS [R202+0x400], R99 ;  /* 0x00040063ca007388 */ /* 0x000fe20000000800 */
[----:B------:R-:W-:Y:S01]  /*4e90*/  F2FP.PACK_AB R44, R45, R44 ;  /* 0x0000002c2d2c723e */ /* 0x000fe200000000ff */
[C---:B------:R-:W-:Y:S01]  /*4ea0*/  IMAD.WIDE.U32 R10, R0.reuse, c[0x0][0x390], R10 ;  /* 0x0000e400000a7a25 */ /* 0x040fe200078e000a */
[----:B------:R-:W-:Y:S01]  /*4eb0*/  F2FP.PACK_AB R46, R47, R46 ;  /* 0x0000002e2f2e723e */ /* 0x000fe200000000ff */
[----:B------:R-:W-:Y:S01]  /*4ec0*/  STS [R193+0x2000], R88 ;  /* 0x00200058c1007388 */ /* 0x000fe20000000800 */
[----:B------:R-:W-:Y:S01]  /*4ed0*/  F2FP.PACK_AB R52, R53, R52 ;  /* 0x000000343534723e */ /* 0x000fe200000000ff */
[C---:B------:R-:W-:Y:S01]  /*4ee0*/  IMAD R2, R0.reuse, c[0x0][0x38c], R7 ;  /* 0x0000e30000027a24 */ /* 0x040fe200078e0207 */
[----:B------:R-:W-:Y:S01]  /*4ef0*/  F2FP.PACK_AB R54, R55, R54 ;  /* 0x000000363736723e */ /* 0x000fe200000000ff */
[----:B------:R-:W-:Y:S01]  /*4f00*/  STS [R193+0x2400], R90 ;  /* 0x0024005ac1007388 */ /* 0x000fe20000000800 */
[----:B------:R-:W-:Y:S01]  /*4f10*/  F2FP.PACK_AB R65, R65, R64 ;  /* 0x000000404141723e */ /* 0x000fe200000000ff */
[----:B------:R-:W-:Y:S01]  /*4f20*/  IMAD R4, R0, c[0x0][0x394], R5 ;  /* 0x0000e50000047a24 */ /* 0x000fe200078e0205 */
[----:B------:R-:W-:Y:S01]  /*4f30*/  F2FP.PACK_AB R67, R67, R66 ;  /* 0x000000424343723e */ /* 0x000fe200000000ff */
[----:B------:R-:W-:Y:S01]  /*4f40*/  STS [R202+0x2000], R93 ;  /* 0x0020005dca007388 */ /* 0x000fe20000000800 */
[----:B------:R-:W-:Y:S01]  /*4f50*/  F2FP.PACK_AB R56, R57, R56 ;  /* 0x000000383938723e */ /* 0x000fe200000000ff */
[----:B------:R-:W-:Y:S01]  /*4f60*/  IMAD.WIDE.U32 R18, R183, c[0x0][0x3a0], RZ ;  /* 0x0000e800b7127a25 */ /* 0x000fe200078e00ff */
[----:B------:R-:W-:Y:S01]  /*4f70*/  F2FP.PACK_AB R58, R59, R58 ;  /* 0x0000003a3b3a723e */ /* 0x000fe200000000ff */
[----:B------:R-:W-:Y:S01]  /*4f80*/  STS [R202+0x2400], R95 ;  /* 0x0024005fca007388 */ /* 0x000fe20000000800 */
[----:B------:R-:W-:Y:S01]  /*4f90*/  F2FP.PACK_AB R61, R61, R60 ;  /* 0x0000003c3d3d723e */ /* 0x000fe200000000ff */
[----:B------:R-:W-:Y:S01]  /*4fa0*/  IMAD.WIDE.U32 R14, R183, c[0x0][0x3a8], RZ ;  /* 0x0000ea00b70e7a25 */ /* 0x000fe200078e00ff */
[----:B------:R-:W-:Y:S01]  /*4fb0*/  F2FP.PACK_AB R63, R63, R62 ;  /* 0x0000003e3f3f723e */ /* 0x000fe200000000ff */
[----:B------:R4:W-:Y:S01]  /*4fc0*/  STS [R191+0x4000], R36 ;  /* 0x00400024bf007388 */ /* 0x0009e20000000800 */
[----:B------:R-:W-:Y:S01]  /*4fd0*/  SHF.R.S32.HI R16, RZ, 0x1f, R183 ;  /* 0x0000001fff107819 */ /* 0x000fe200000114b7 */
[----:B------:R-:W-:Y:S01]  /*4fe0*/  USHF.L.U32 UR27, UR4, 0x6, URZ ;  /* 0x00000006041b7899 */ /* 0x000fe2000800063f */
[----:B------:R-:W-:Y:S01]  /*4ff0*/  IADD3 R21, R13, R2, RZ ;  /* 0x000000020d157210 */ /* 0x000fe20007ffe0ff */
[----:B------:R-:W-:Y:S01]  /*5000*/  STS [R191+0x4400], R38 ;  /* 0x00440026bf007388 */ /* 0x000fe20000000800 */
[----:B------:R-:W-:Y:S01]  /*5010*/  MOV R20, R12 ;  /* 0x0000000c00147202 */ /* 0x000fe20000000f00 */
[C---:B------:R-:W-:Y:S01]  /*5020*/  IMAD R8, R16.reuse, c[0x0][0x3a0], RZ ;  /* 0x0000e80010087a24 */ /* 0x040fe200078e02ff */
[----:B------:R-:W-:Y:S01]  /*5030*/  USHF.L.U64.HI UR32, UR4, UR6, UR5 ;  /* 0x0000000604207299 */ /* 0x000fe20008010205 */
[----:B------:R-:W-:Y:S01]  /*5040*/  STS [R195+0x4000], R48 ;  /* 0x00400030c3007388 */ /* 0x000fe20000000800 */
[----:B------:R-:W-:Y:S01]  /*5050*/  IMAD R16, R16, c[0x0][0x3a8], RZ ;  /* 0x0000ea0010107a24 */ /* 0x000fe200078e02ff */
[----:B------:R-:W-:Y:S01]  /*5060*/  ULDC.64 UR4, c[0x0][0x3a8] ;  /* 0x0000ea0000047ab9 */ /* 0x000fe20000000a00 */
[C---:B------:R-:W-:Y:S01]  /*5070*/  IMAD R8, R183.reuse, c[0x0][0x3a4], R8 ;  /* 0x0000e900b7087a24 */ /* 0x040fe200078e0208 */
[----:B------:R-:W3:Y:S01]  /*5080*/  S2R R0, SR_CTAID.Z ;  /* 0x0000000000007919 */ /* 0x000ee20000002700 */
[----:B------:R-:W-:Y:S01]  /*5090*/  IMAD R16, R183, c[0x0][0x3ac], R16 ;  /* 0x0000eb00b7107a24 */ /* 0x000fe200078e0210 */
[----:B------:R-:W-:-:S02]  /*50a0*/  USHF.L.U32 UR33, UR4, 0x6, URZ ;  /* 0x0000000604217899 */ /* 0x000fc4000800063f */
[----:B------:R-:W-:Y:S01]  /*50b0*/  STS [R194+0x4000], R51 ;  /* 0x00400033c2007388 */ /* 0x000fe20000000800 */
[----:B------:R-:W-:Y:S01]  /*50c0*/  IADD3 R9, R19, R8, RZ ;  /* 0x0000000813097210 */ /* 0x000fe20007ffe0ff */
[----:B------:R-:W-:Y:S01]  /*50d0*/  IMAD.IADD R17, R15, 0x1, R16 ;  /* 0x000000010f117824 */ /* 0x000fe200078e0210 */
[----:B------:R-:W-:Y:S01]  /*50e0*/  MOV R8, R18 ;  /* 0x0000001200087202 */ /* 0x000fe20000000f00 */
[----:B------:R2:W-:Y:S01]  /*50f0*/  STS [R191+0x6000], R40 ;  /* 0x00600028bf007388 */ /* 0x0005e20000000800 */
[C---:B------:R-:W-:Y:S01]  /*5100*/  IMAD R15, R199.reuse, c[0x0][0x3a0], RZ ;  /* 0x0000e800c70f7a24 */ /* 0x040fe200078e02ff */
[----:B------:R-:W-:Y:S01]  /*5110*/  USHF.L.U64.HI UR5, UR4, UR6, UR5 ;  /* 0x0000000604057299 */ /* 0x000fe20008010205 */
[----:B------:R-:W-:Y:S01]  /*5120*/  IMAD R199, R199, c[0x0][0x3a8], RZ ;  /* 0x0000ea00c7c77a24 */ /* 0x000fe200078e02ff */
[----:B------:R1:W-:Y:S01]  /*5130*/  STS [R191+0x6400], R42 ;  /* 0x0064002abf007388 */ /* 0x0003e20000000800 */
[----:B------:R-:W-:Y:S02]  /*5140*/  IMAD.MOV.U32 R16, RZ, RZ, R14 ;  /* 0x000000ffff107224 */ /* 0x000fe400078e000e */
[----:B------:R-:W-:Y:S01]  /*5150*/  IMAD.IADD R19, R11, 0x1, R4 ;  /* 0x000000010b137824 */ /* 0x000fe200078e0204 */
[----:B------:R-:W-:Y:S01]  /*5160*/  STS [R195+0x6000], R44 ;  /* 0x0060002cc3007388 */ /* 0x000fe20000000800 */
[----:B------:R-:W-:-:S02]  /*5170*/  IMAD.MOV.U32 R18, RZ, RZ, R10 ;  /* 0x000000ffff127224 */ /* 0x000fc400078e000a */
[C---:B----4-:R-:W-:Y:S01]  /*5180*/  IMAD R36, R200.reuse, c[0x0][0x3a4], R15 ;  /* 0x0000e900c8247a24 */ /* 0x050fe200078e020f */
[----:B------:R4:W-:Y:S01]  /*5190*/  STS [R195+0x6400], R46 ;  /* 0x0064002ec3007388 */ /* 0x0009e20000000800 */
[----:B------:R-:W-:-:S03]  /*51a0*/  IMAD R2, R200, c[0x0][0x3ac], R199 ;  /* 0x0000eb00c8027a24 */ /* 0x000fc600078e02c7 */
[----:B------:R-:W-:Y:S01]  /*51b0*/  STS [R193+0x4000], R52 ;  /* 0x00400034c1007388 */ /* 0x000fe20000000800 */
[----:B---3--:R-:W-:Y:S01]  /*51c0*/  SHF.R.S32.HI R39, RZ, 0x1f, R0 ;  /* 0x0000001fff277819 */ /* 0x008fe20000011400 */
[C---:B------:R-:W-:Y:S02]  /*51d0*/  IMAD.WIDE.U32 R20, R0.reuse, c[0x0][0x3b8], R20 ;  /* 0x0000ee0000147a25 */ /* 0x040fe400078e0014 */
[----:B------:R-:W-:Y:S02]  /*51e0*/  STS [R193+0x4400], R54 ;  /* 0x00440036c1007388 */ /* 0x000fe40000000800 */
[C---:B------:R-:W-:Y:S02]  /*51f0*/  IMAD R37, R39.reuse, c[0x0][0x3b8], RZ ;  /* 0x0000ee0027257a24 */ /* 0x040fe400078e02ff */
[----:B------:R-:W-:Y:S01]  /*5200*/  STS [R202+0x4000], R65 ;  /* 0x00400041ca007388 */ /* 0x000fe20000000800 */
[----:B------:R-:W-:Y:S02]  /*5210*/  IMAD R39, R39, c[0x0][0x3c0], RZ ;  /* 0x0000f00027277a24 */ /* 0x000fe400078e02ff */
[----:B------:R-:W-:Y:S01]  /*5220*/  IMAD R37, R0, c[0x0][0x3bc], R37 ;  /* 0x0000ef0000257a24 */ /* 0x000fe200078e0225 */
[----:B------:R-:W-:Y:S01]  /*5230*/  STS [R202+0x4400], R67 ;  /* 0x00440043ca007388 */ /* 0x000fe20000000800 */
[----:B--2---:R-:W-:-:S03]  /*5240*/  IMAD.WIDE.U32 R40, R200, c[0x0][0x3a0], R8 ;  /* 0x0000e800c8287a25 */ /* 0x004fc600078e0008 */
[----:B------:R-:W-:Y:S01]  /*5250*/  STS [R193+0x6000], R56 ;  /* 0x00600038c1007388 */ /* 0x000fe20000000800 */
[----:B------:R-:W-:Y:S01]  /*5260*/  IMAD.WIDE.U32 R200, R200, c[0x0][0x3a8], R16 ;  /* 0x0000ea00c8c87a25 */ /* 0x000fe200078e0010 */
[----:B------:R-:W-:Y:S02]  /*5270*/  IADD3 R37, R21, R37, RZ ;  /* 0x0000002515257210 */ /* 0x000fe40007ffe0ff */
[----:B------:R-:W-:Y:S01]  /*5280*/  STS [R193+0x6400], R58 ;  /* 0x0064003ac1007388 */ /* 0x000fe20000000800 */
[----:B------:R-:W-:-:S03]  /*5290*/  IMAD.WIDE.U32 R18, R0, c[0x0][0x3c0], R18 ;  /* 0x0000f00000127a25 */ /* 0x000fc600078e0012 */
[----:B------:R-:W-:Y:S01]  /*52a0*/  STS [R202+0x6000], R61 ;  /* 0x0060003dca007388 */ /* 0x000fe20000000800 */
[----:B------:R-:W-:Y:S01]  /*52b0*/  IMAD R39, R0, c[0x0][0x3c4], R39 ;  /* 0x0000f10000277a24 */ /* 0x000fe200078e0227 */
[----:B------:R-:W-:Y:S02]  /*52c0*/  IADD3 R0, P1, R20, R40, RZ ;  /* 0x0000002814007210 */ /* 0x000fe40007f3e0ff */
[----:B------:R-:W-:Y:S01]  /*52d0*/  STS [R202+0x6400], R63 ;  /* 0x0064003fca007388 */ /* 0x000fe20000000800 */
[----:B------:R-:W-:-:S03]  /*52e0*/  IMAD.IADD R39, R19, 0x1, R39 ;  /* 0x0000000113277824 */ /* 0x000fc600078e0227 */
[----:B------:R-:W-:Y:S01]  /*52f0*/  BAR.SYNC.DEFER_BLOCKING 0x0 ;  /* 0x0000000000007b1d */ /* 0x000fe20000010000 */
[----:B------:R-:W-:Y:S02]  /*5300*/  IADD3 R38, P0, R18, R200, RZ ;  /* 0x000000c812267210 */ /* 0x000fe40007f1e0ff */
[----:B------:R-:W-:Y:S02]  /*5310*/  IADD3.X R37, R37, R41, R36, P1, !PT ;  /* 0x0000002925257210 */ /* 0x000fe40000ffe424 */
[----:B------:R-:W-:Y:S02]  /*5320*/  LEA R36, P1, R0, c[0x0][0x340], 0x1 ;  /* 0x0000d00000247a11 */ /* 0x000fe400078208ff */
[----:B------:R-:W-:Y:S02]  /*5330*/  IADD3.X R39, R39, R201, R2, P0, !PT ;  /* 0x000000c927277210 */ /* 0x000fe400007fe402 */
[----:B------:R-:W-:Y:S02]  /*5340*/  LEA R40, P0, R38, c[0x0][0x348], 0x1 ;  /* 0x0000d20026287a11 */ /* 0x000fe400078008ff */
[----:B------:R-:W-:-:S02]  /*5350*/  LEA.HI.X R37, R0, c[0x0][0x344], R37, 0x1, P1 ;  /* 0x0000d10000257a11 */ /* 0x000fc400008f0c25 */
[----:B-1----:R-:W-:Y:S02]  /*5360*/  IADD3 R42, P1, R36, UR27, RZ ;  /* 0x0000001b242a7c10 */ /* 0x002fe4000ff3e0ff */
[----:B------:R-:W-:Y:S02]  /*5370*/  LEA.HI.X R41, R38, c[0x0][0x34c], R39, 0x1, P0 ;  /* 0x0000d30026297a11 */ /* 0x000fe400000f0c27 */
[----:B------:R-:W-:Y:S02]  /*5380*/  IADD3.X R43, R37, UR32, RZ, P1, !PT ;  /* 0x00000020252b7c10 */ /* 0x000fe40008ffe4ff */
[----:B------:R-:W-:Y:S02]  /*5390*/  IADD3 R38, P0, R40, UR33, RZ ;  /* 0x0000002128267c10 */ /* 0x000fe4000ff1e0ff */
[----:B----4-:R-:W-:Y:S02]  /*53a0*/  IADD3 R46, P1, R42, UR27, RZ ;  /* 0x0000001b2a2e7c10 */ /* 0x010fe4000ff3e0ff */
[----:B------:R-:W-:Y:S01]  /*53b0*/  IADD3.X R39, R41, UR5, RZ, P0, !PT ;  /* 0x0000000529277c10 */ /* 0x000fe200087fe4ff */
[----:B------:R-:W1:Y:S01]  /*53c0*/  LDS.128 R4, [R213+0x6000] ;  /* 0x00600000d5047984 */ /* 0x000e620000000c00 */
[----:B------:R-:W-:-:S02]  /*53d0*/  IADD3.X R47, R43, UR32, RZ, P1, !PT ;  /* 0x000000202b2f7c10 */ /* 0x000fc40008ffe4ff */
[----:B------:R-:W-:Y:S01]  /*53e0*/  IADD3 R48, P0, R38, UR33, RZ ;  /* 0x0000002126307c10 */ /* 0x000fe2000ff1e0ff */
[----:B------:R-:W2:Y:S01]  /*53f0*/  LDS.128 R12, [R213+0x7000] ;  /* 0x00700000d50c7984 */ /* 0x000ea20000000c00 */
[----:B------:R-:W-:Y:S02]  /*5400*/  IADD3 R44, P1, R46, UR27, RZ ;  /* 0x0000001b2e2c7c10 */ /* 0x000fe4000ff3e0ff */
[----:B------:R-:W-:Y:S01]  /*5410*/  IADD3.X R49, R39, UR5, RZ, P0, !PT ;  /* 0x0000000527317c10 */ /* 0x000fe200087fe4ff */
[----:B------:R-:W3:Y:S01]  /*5420*/  LDS.128 R8, [R213+0x8000] ;  /* 0x00800000d5087984 */ /* 0x000ee20000000c00 */
[----:B------:R-:W-:-:S03]  /*5430*/  IADD3.X R45, R47, UR32, RZ, P1, !PT ;  /* 0x000000202f2d7c10 */ /* 0x000fc60008ffe4ff */
[----:B------:R-:W4:Y:S04]  /*5440*/  LDS.128 R28, [R213+0x9000] ;  /* 0x00900000d51c7984 */ /* 0x000f280000000c00 */
[----:B------:R-:W4:Y:S04]  /*5450*/  LDS.128 R24, [R213+0xa000] ;  /* 0x00a00000d5187984 */ /* 0x000f280000000c00 */
[----:B------:R-:W4:Y:S04]  /*5460*/  LDS.128 R20, [R213+0xb000] ;  /* 0x00b00000d5147984 */ /* 0x000f280000000c00 */
[----:B------:R-:W4:Y:S04]  /*5470*/  LDS.128 R16, [R213+0xc000] ;  /* 0x00c00000d5107984 */ /* 0x000f280000000c00 */
[----:B------:R-:W4:Y:S04]  /*5480*/  LDS.128 R32, [R213+0xd000] ;  /* 0x00d00000d5207984 */ /* 0x000f280000000c00 */
[----:B-1----:R1:W-:Y:S04]  /*5490*/  STG.E.128 [R36.64], R4 ;  /* 0x0000000424007986 */ /* 0x0023e8000c101d1e */
[----:B--2---:R2:W-:Y:S04]  /*54a0*/  STG.E.128 [R42.64], R12 ;  /* 0x0000000c2a007986 */ /* 0x0045e8000c101d1e */
[----:B---3--:R2:W-:Y:S04]  /*54b0*/  STG.E.128 [R46.64], R8 ;  /* 0x000000082e007986 */ /* 0x0085e8000c101d1e */
[----:B----4-:R2:W-:Y:S04]  /*54c0*/  STG.E.128 [R44.64], R28 ;  /* 0x0000001c2c007986 */ /* 0x0105e8000c101d1e */
[----:B------:R2:W-:Y:S04]  /*54d0*/  STG.E.128 [R40.64], R24 ;  /* 0x0000001828007986 */ /* 0x0005e8000c101d1e */
[----:B------:R2:W-:Y:S04]  /*54e0*/  STG.E.128 [R38.64], R20 ;  /* 0x0000001426007986 */ /* 0x0005e8000c101d1e */
[----:B------:R2:W-:Y:S01]  /*54f0*/  STG.E.128 [R48.64], R16 ;  /* 0x0000001030007986 */ /* 0x0005e2000c101d1e */
[----:B-1----:R-:W-:-:S04]  /*5500*/  IADD3 R4, P0, R48, UR33, RZ ;  /* 0x0000002130047c10 */ /* 0x002fc8000ff1e0ff */
[----:B------:R-:W-:-:S05]  /*5510*/  IADD3.X R5, R49, UR5, RZ, P0, !PT ;  /* 0x0000000531057c10 */ /* 0x000fca00087fe4ff */
[----:B------:R2:W-:Y:S04]  /*5520*/  STG.E.128 [R4.64], R32 ;  /* 0x0000002004007986 */ /* 0x0005e8000c101d1e */
.L_x_70:
        /* <DEDUP_REMOVED lines=9> */
.L_x_77:
[----:B------:R-:W-:Y:S05]  /*55c0*/  EXIT ;  /* 0x000000000000794d */ /* 0x000fea0003800000 */
.L_x_79:
        /* <DEDUP_REMOVED lines=11> */
.L_x_1252:


//--------------------- .text._ZN5flash44flash_bwd_dq_dk_dv_loop_seqk_parallel_kernelI23Flash_bwd_kernel_traitsILi64ELi64ELi128ELi8ELi2ELi4ELi4ELb1ELb0EN7cutlass6half_tE19Flash_kernel_traitsILi64ELi64ELi128ELi8ES3_EELb0ELb1ELb0ELb0ELb0ELb1ELb0EEEvNS_16Flash_bwd_paramsE --------------------------
	.section	.text._ZN5flash44flash_bwd_dq_dk_dv_loop_seqk_parallel_kernelI23Flash_bwd_kernel_traitsILi64ELi64ELi128ELi8ELi2ELi4ELi4ELb1ELb0EN7cutlass6half_tE19Flash_kernel_traitsILi64ELi64ELi128ELi8ES3_EELb0ELb1ELb0ELb0ELb0ELb1ELb0EEEvNS_16Flash_bwd_paramsE,"ax",@progbits
	.sectioninfo	@"SHI_REGISTERS=255"
	.align	128
        .global         _ZN5flash44flash_bwd_dq_dk_dv_loop_seqk_parallel_kernelI23Flash_bwd_kernel_traitsILi64ELi64ELi128ELi8ELi2ELi4ELi4ELb1ELb0EN7cutlass6half_tE19Flash_kernel_traitsILi64ELi64ELi128ELi8ES3_EELb0ELb1ELb0ELb0ELb0ELb1ELb0EEEvNS_16Flash_bwd_paramsE
        .type           _ZN5flash44flash_bwd_dq_dk_dv_loop_seqk_parallel_kernelI23Flash_bwd_kernel_traitsILi64ELi64ELi128ELi8ELi2ELi4ELi4ELb1ELb0EN7cutlass6half_tE19Flash_kernel_traitsILi64ELi64ELi128ELi8ES3_EELb0ELb1ELb0ELb0ELb0ELb1ELb0EEEvNS_16Flash_bwd_paramsE,@function
        .size           _ZN5flash44flash_bwd_dq_dk_dv_loop_seqk_parallel_kernelI23Flash_bwd_kernel_traitsILi64ELi64ELi128ELi8ELi2ELi4ELi4ELb1ELb0EN7cutlass6half_tE19Flash_kernel_traitsILi64ELi64ELi128ELi8ES3_EELb0ELb1ELb0ELb0ELb0ELb1ELb0EEEvNS_16Flash_bwd_paramsE,(.L_x_1253 - _ZN5flash44flash_bwd_dq_dk_dv_loop_seqk_parallel_kernelI23Flash_bwd_kernel_traitsILi64ELi64ELi128ELi8ELi2ELi4ELi4ELb1ELb0EN7cutlass6half_tE19Flash_kernel_traitsILi64ELi64ELi128ELi8ES3_EELb0ELb1ELb0ELb0ELb0ELb1ELb0EEEvNS_16Flash_bwd_paramsE)
        .other          _ZN5flash44flash_bwd_dq_dk_dv_loop_seqk_parallel_kernelI23Flash_bwd_kernel_traitsILi64ELi64ELi128ELi8ELi2ELi4ELi4ELb1ELb0EN7cutlass6half_tE19Flash_kernel_traitsILi64ELi64ELi128ELi8ES3_EELb0ELb1ELb0ELb0ELb0ELb1ELb0EEEvNS_16Flash_bwd_paramsE,@"STO_CUDA_ENTRY STV_DEFAULT"
_ZN5flash44flash_bwd_dq_dk_dv_loop_seqk_parallel_kernelI23Flash_bwd_kernel_traitsILi64ELi64ELi128ELi8ELi2ELi4ELi4ELb1ELb0EN7cutlass6half_tE19Flash_kernel_traitsILi64ELi64ELi128ELi8ES3_EELb0ELb1ELb0ELb0ELb0ELb1ELb0EEEvNS_16Flash_bwd_paramsE:
.text._ZN5flash44flash_bwd_dq_dk_dv_loop_seqk_parallel_kernelI23Flash_bwd_kernel_traitsILi64ELi64ELi128ELi8ELi2ELi4ELi4ELb1ELb0EN7cutlass6half_tE19Flash_kernel_traitsILi64ELi64ELi128ELi8ES3_EELb0ELb1ELb0ELb0ELb0ELb1ELb0EEEvNS_16Flash_bwd_paramsE:
        /* <DEDUP_REMOVED lines=17> */
[----:B------:R-:W-:Y:S02]  /*0110*/  LEA.HI R18, R15, R16, RZ, 0x3 ;  /* 0x000000100f127211 */ /* 0x000fe400078f18ff */
        /* <DEDUP_REMOVED lines=23> */
[----:B------:R-:W-:Y:S01]  /*0290*/  LOP3.LUT P4, RZ, R0, 0x2, RZ, 0xc0, !PT ;  /* 0x0000000200ff7812 */ /* 0x000fe2000788c0ff */
[----:B------:R-:W-:Y:S01]  /*02a0*/  IMAD.IADD R4, R16, 0x1, -R2 ;  /* 0x0000000110047824 */ /* 0x000fe200078e0a02 */
[----:B------:R-:W-:Y:S02]  /*02b0*/  LOP3.LUT R2, R5, 0xfffffffc, RZ, 0xc0, !PT ;  /* 0xfffffffc05027812 */ /* 0x000fe400078ec0ff */
[C---:B------:R-:W-:Y:S01]  /*02c0*/  LOP3.LUT P3, RZ, R0.reuse, 0x4, RZ, 0xc0, !PT ;  /* 0x0000000400ff7812 */ /* 0x040fe2000786c0ff */
[----:B------:R-:W-:Y:S01]  /*02d0*/  IMAD.SHL.U32 R0, R0, 0x40, RZ ;  /* 0x0000004000007824 */ /* 0x000fe200078e00ff */
[----:B------:R-:W-:Y:S01]  /*02e0*/  LOP3.LUT R11, R3, R6, RZ, 0x3c, !PT ;  /* 0x00000006030b7212 */ /* 0x000fe200078e3cff */
[----:B------:R-:W-:Y:S01]  /*02f0*/  IMAD.IADD R171, R21, 0x1, -R2 ;  /* 0x0000000115ab7824 */ /* 0x000fe200078e0a02 */
[----:B------:R-:W-:-:S02]  /*0300*/  SHF.R.S32.HI R3, RZ, 0x1f, R4 ;  /* 0x0000001fff037819 */ /* 0x000fc40000011404 */
[----:B------:R-:W-:Y:S01]  /*0310*/  LOP3.LUT R0, R0, 0x1c0, RZ, 0xc0, !PT ;  /* 0x000001c000007812 */ /* 0x000fe200078ec0ff */
[----:B------:R-:W-:Y:S01]  /*0320*/  IMAD.SHL.U32 R2, R171, 0x10, RZ ;  /* 0x00000010ab027824 */ /* 0x000fe200078e00ff */
[----:B------:R-:W-:Y:S02]  /*0330*/  LEA.HI R6, R15, R16, RZ, 0x6 ;  /* 0x000000100f067211 */ /* 0x000fe400078f30ff */
[----:B------:R-:W-:Y:S01]  /*0340*/  LEA.HI R13, R3, R4, RZ, 0x3 ;  /* 0x00000004030d7211 */ /* 0x000fe200078f18ff */
[----:B------:R-:W-:Y:S01]  /*0350*/  IMAD.SHL.U32 R3, R12, 0x200, RZ ;  /* 0x000002000c037824 */ /* 0x000fe200078e00ff */
[C---:B------:R-:W-:Y:S02]  /*0360*/  LOP3.LUT R174, R0.reuse, 0x8, R18, 0xf8, !PT ;  /* 0x0000000800ae7812 */ /* 0x040fe400078ef812 */
[----:B------:R-:W-:Y:S02]  /*0370*/  LOP3.LUT R8, R0, 0x30, R2, 0xf8, !PT ;  /* 0x0000003000087812 */ /* 0x000fe400078ef802 */
[----:B------:R-:W-:-:S02]  /*0380*/  SHF.R.S32.HI R6, RZ, 0x6, R6 ;  /* 0x00000006ff067819 */ /* 0x000fc40000011406 */
[----:B------:R-:W-:Y:S02]  /*0390*/  SHF.R.U32.HI R0, RZ, 0x3, R0 ;  /* 0x00000003ff007819 */ /* 0x000fe40000011600 */
[----:B------:R-:W-:Y:S01]  /*03a0*/  LOP3.LUT R2, R9, 0x1, RZ, 0xc0, !PT ;  /* 0x0000000109027812 */ /* 0x000fe200078ec0ff */
[C---:B------:R-:W-:Y:S01]  /*03b0*/  IMAD R5, R6.reuse, 0x800, R3 ;  /* 0x0000080006057824 */ /* 0x040fe200078e0203 */
[----:B------:R-:W-:Y:S01]  /*03c0*/  LOP3.LUT R7, R13, 0xfffffff8, RZ, 0xc0, !PT ;  /* 0xfffffff80d077812 */ /* 0x000fe200078ec0ff */
[----:B------:R-:W-:Y:S01]  /*03d0*/  IMAD R19, R6, 0x200, R11 ;  /* 0x0000020006137824 */ /* 0x000fe200078e020b */
[----:B------:R-:W-:Y:S02]  /*03e0*/  LOP3.LUT R174, R174, R0, RZ, 0x3c, !PT ;  /* 0x00000000aeae7212 */ /* 0x000fe400078e3cff */
[----:B------:R-:W-:Y:S01]  /*03f0*/  ISETP.NE.U32.AND P0, PT, R2, 0x1, PT ;  /* 0x000000010200780c */ /* 0x000fe20003f05070 */
[----:B------:R-:W-:Y:S01]  /*0400*/  IMAD.IADD R14, R4, 0x1, -R7 ;  /* 0x00000001040e7824 */ /* 0x000fe200078e0a07 */
[----:B------:R-:W-:Y:S01]  /*0410*/  LOP3.LUT R2, R8, 0x8, R18, 0xf8, !PT ;  /* 0x0000000808027812 */ /* 0x000fe200078ef812 */
[----:B------:R-:W-:Y:S01]  /*0420*/  IMAD.IADD R174, R5, 0x1, R174 ;  /* 0x0000000105ae7824 */ /* 0x000fe200078e02ae */
[----:B------:R-:W-:Y:S01]  /*0430*/  LOP3.LUT R4, R17, 0x7ffffffc, RZ, 0xc0, !PT ;  /* 0x7ffffffc11047812 */ /* 0x000fe200078ec0ff */
[----:B------:R-:W-:Y:S01]  /*0440*/  IMAD.SHL.U32 R216, R19, 0x2, RZ ;  /* 0x0000000213d87824 */ /* 0x000fe200078e00ff */
[----:B------:R-:W-:Y:S01]  /*0450*/  LOP3.LUT R5, R10, 0xffffffe0, RZ, 0xc0, !PT ;  /* 0xffffffe00a057812 */ /* 0x000fe200078ec0ff */
[----:B------:R-:W-:Y:S01]  /*0460*/  IMAD.SHL.U32 R174, R174, 0x2, RZ ;  /* 0x00000002aeae7824 */ /* 0x000fe200078e00ff */
[----:B------:R-:W-:Y:S01]  /*0470*/  LOP3.LUT R3, R3, R2, R0, 0xf6, !PT ;  /* 0x0000000203037212 */ /* 0x000fe200078ef600 */
[----:B------:R-:W-:Y:S01]  /*0480*/  IMAD.IADD R7, R16, 0x1, -R4 ;  /* 0x0000000110077824 */ /* 0x000fe200078e0a04 */
[----:B------:R-:W-:Y:S01]  /*0490*/  LEA.HI R0, R10, R21, RZ, 0x1 ;  /* 0x000000150a007211 */ /* 0x000fe200078f08ff */
[----:B------:R-:W-:Y:S01]  /*04a0*/  IMAD.IADD R20, R16, 0x1, -R5 ;  /* 0x0000000110147824 */ /* 0x000fe200078e0a05 */
[----:B------:R-:W-:Y:S01]  /*04b0*/  LEA.HI R2, R15, R16, RZ, 0x7 ;  /* 0x000000100f027211 */ /* 0x000fe200078f38ff */
[----:B------:R-:W-:Y:S01]  /*04c0*/  IMAD.SHL.U32 R4, R6, 0x20, RZ ;  /* 0x0000002006047824 */ /* 0x000fe200078e00ff */
[----:B------:R-:W-:Y:S01]  /*04d0*/  LOP3.LUT R5, R0, 0xfffffffe, RZ, 0xc0, !PT ;  /* 0xfffffffe00057812 */ /* 0x000fe200078ec0ff */
[C---:B------:R-:W-:Y:S01]  /*04e0*/  IMAD.SHL.U32 R0, R9.reuse, 0x40, RZ ;  /* 0x0000004009007824 */ /* 0x040fe200078e00ff */
[----:B------:R-:W-:Y:S01]  /*04f0*/  SHF.R.S32.HI R2, RZ, 0x7, R2 ;  /* 0x00000007ff027819 */ /* 0x000fe20000011402 */
[----:B------:R1:W-:Y:S01]  /*0500*/  STL [R1+0x8], R20 ;  /* 0x0000081401007387 */ /* 0x0003e20000100800 */
[----:B------:R-:W-:Y:S01]  /*0510*/  R2P PR, R9, 0x6 ;  /* 0x0000000609007804 */ /* 0x000fe20000000000 */
[----:B------:R-:W-:Y:S01]  /*0520*/  IMAD.SHL.U32 R9, R7, 0x2, RZ ;  /* 0x0000000207097824 */ /* 0x000fe200078e00ff */
[----:B------:R-:W-:Y:S01]  /*0530*/  LOP3.LUT R0, R0, 0x1c0, RZ, 0xc0, !PT ;  /* 0x000001c000007812 */ /* 0x000fe200078ec0ff */
[----:B------:R-:W-:Y:S01]  /*0540*/  IMAD.IADD R180, R21, 0x1, -R5 ;  /* 0x0000000115b47824 */ /* 0x000fe200078e0a05 */
[----:B------:R-:W-:Y:S01]  /*0550*/  LOP3.LUT R236, R4, 0x6, R236, 0xf8, !PT ;  /* 0x0000000604ec7812 */ /* 0x000fe200078ef8ec */
[----:B------:R-:W-:Y:S01]  /*0560*/  IMAD.SHL.U32 R6, R2, 0x8, RZ ;  /* 0x0000000802067824 */ /* 0x000fe200078e00ff */
[----:B------:R-:W-:Y:S01]  /*0570*/  LOP3.LUT R4, R0, 0x20, R4, 0xf8, !PT ;  /* 0x0000002000047812 */ /* 0x000fe200078ef804 */
[----:B------:R-:W-:Y:S01]  /*0580*/  IMAD R5, R2, 0x1000, R9 ;  /* 0x0000100002057824 */ /* 0x000fe200078e0209 */
[----:B------:R-:W-:Y:S01]  /*0590*/  SHF.R.U32.HI R2, RZ, 0x3, R0 ;  /* 0x00000003ff027819 */ /* 0x000fe20000011600 */
[----:B------:R-:W-:Y:S01]  /*05a0*/  IMAD.SHL.U32 R7, R12, 0x10, RZ ;  /* 0x000000100c077824 */ /* 0x000fe200078e00ff */
[----:B------:R-:W-:Y:S01]  /*05b0*/  LOP3.LUT R6, R6, 0x8, RZ, 0xc0, !PT ;  /* 0x0000000806067812 */ /* 0x000fe200078ec0ff */
[----:B------:R-:W-:Y:S01]  /*05c0*/  IMAD R8, R180, 0x400, R5 ;  /* 0x00000400b4087824 */ /* 0x000fe200078e0205 */
[----:B------:R-:W-:Y:S01]  /*05d0*/  LOP3.LUT R4, R4, R2, RZ, 0x3c, !PT ;  /* 0x0000000204047212 */ /* 0x000fe200078e3cff */
[----:B------:R-:W-:Y:S01]  /*05e0*/  IMAD.SHL.U32 R5, R14, 0x40, RZ ;  /* 0x000000400e057824 */ /* 0x000fe200078e00ff */
[----:B------:R-:W-:Y:S01]  /*05f0*/  LOP3.LUT R11, R2, R0, R6, 0x1e, !PT ;  /* 0x00000000020b7212 */ /* 0x000fe200078e1e06 */
[----:B------:R-:W-:Y:S01]  /*0600*/  IMAD.SHL.U32 R0, R12, 0x8, RZ ;  /* 0x000000080c007824 */ /* 0x000fe200078e00ff */
[----:B------:R-:W-:Y:S01]  /*0610*/  LOP3.LUT R10, R6, 0x10, R7, 0xf8, !PT ;  /* 0x00000010060a7812 */ /* 0x000fe200078ef807 */
[----:B------:R-:W-:Y:S01]  /*0620*/  IMAD.SHL.U32 R7, R13, 0x40, RZ ;  /* 0x000000400d077824 */ /* 0x000fe200078e00ff */
[----:B------:R-:W-:Y:S01]  /*0630*/  LOP3.LUT R2, R5, 0x1c0, RZ, 0xc0, !PT ;  /* 0x000001c005027812 */ /* 0x000fe200078ec0ff */
[----:B------:R-:W-:Y:S01]  /*0640*/  IMAD.IADD R188, R4, 0x1, R8 ;  /* 0x0000000104bc7824 */ /* 0x000fe200078e0208 */
[----:B------:R-:W-:Y:S01]  /*0650*/  SHF.R.S32.HI R5, RZ, 0x1f, R20 ;  /* 0x0000001fff057819 */ /* 0x000fe20000011414 */
[----:B------:R1:W-:Y:S01]  /*0660*/  STL [R1], R19 ;  /* 0x0000001301007387 */ /* 0x0003e20000100800 */
[----:B------:R-:W-:Y:S01]  /*0670*/  LOP3.LUT R8, R2, 0x8, R0, 0xf8, !PT ;  /* 0x0000000802087812 */ /* 0x000fe200078ef800 */
[----:B------:R-:W-:Y:S01]  /*0680*/  IMAD.SHL.U32 R188, R188, 0x2, RZ ;  /* 0x00000002bcbc7824 */ /* 0x000fe200078e00ff */
[----:B------:R-:W-:Y:S01]  /*0690*/  LEA.HI R5, R5, R20, RZ, 0x2 ;  /* 0x0000001405057211 */ /* 0x000fe200078f10ff */
[----:B------:R-:W-:Y:S01]  /*06a0*/  IMAD.SHL.U32 R3, R3, 0x2, RZ ;  /* 0x0000000203037824 */ /* 0x000fe200078e00ff */
[----:B------:R-:W-:-:S02]  /*06b0*/  LOP3.LUT R0, R7, 0xfffffe00, RZ, 0xc0, !PT ;  /* 0xfffffe0007007812 */ /* 0x000fc400078ec0ff */
[----:B------:R-:W-:Y:S01]  /*06c0*/  SHF.R.S32.HI R6, RZ, 0x2, R5 ;  /* 0x00000002ff067819 */ /* 0x000fe20000011405 */
[C---:B------:R-:W-:Y:S01]  /*06d0*/  IMAD R5, R171.reuse, 0x400, R9 ;  /* 0x00000400ab057824 */ /* 0x040fe200078e0209 */
[----:B------:R-:W-:Y:S01]  /*06e0*/  SHF.R.U32.HI R4, RZ, 0x3, R2 ;  /* 0x00000003ff047819 */ /* 0x000fe20000011602 */
[----:B------:R-:W-:Y:S01]  /*06f0*/  IMAD R171, R171, 0x400, R0 ;  /* 0x00000400abab7824 */ /* 0x000fe200078e0200 */
[----:B------:R-:W-:Y:S01]  /*0700*/  SEL R186, R186, 0x10, !P0 ;  /* 0x00000010baba7807 */ /* 0x000fe20004000000 */
[----:B------:R-:W-:Y:S01]  /*0710*/  IMAD.IADD R5, R5, 0x1, R11 ;  /* 0x0000000105057824 */ /* 0x000fe200078e020b */
[----:B------:R-:W-:Y:S01]  /*0720*/  LOP3.LUT R2, R4, R10, R2, 0x1e, !PT ;  /* 0x0000000a04027212 */ /* 0x000fe200078e1e02 */
[----:B------:R-:W-:Y:S01]  /*0730*/  IMAD R241, R180, 0x10, R6 ;  /* 0x00000010b4f17824 */ /* 0x000fe200078e0206 */
[----:B------:R-:W-:Y:S01]  /*0740*/  LOP3.LUT R4, R8, R4, RZ, 0x3c, !PT ;  /* 0x0000000408047212 */ /* 0x000fe200078e3cff */
[----:B------:R-:W-:Y:S01]  /*0750*/  IMAD R180, R180, 0x400, R0 ;  /* 0x00000400b4b47824 */ /* 0x000fe200078e0200 */
[----:B------:R-:W-:Y:S01]  /*0760*/  LEA R242, R5, 0x6000, 0x1 ;  /* 0x0000600005f27811 */ /* 0x000fe200078e08ff */
[----:B------:R-:W-:Y:S01]  /*0770*/  IMAD.MOV.U32 R6, RZ, RZ, 0x20 ;  /* 0x00000020ff067424 */ /* 0x000fe200078e00ff */
[----:B------:R-:W-:Y:S01]  /*0780*/  SHF.R.S32.HI R7, RZ, 0x1f, R241 ;  /* 0x0000001fff077819 */ /* 0x000fe200000114f1 */
[----:B------:R-:W-:Y:S01]  /*0790*/  IMAD.IADD R180, R180, 0x1, R4 ;  /* 0x00000001b4b47824 */ /* 0x000fe200078e0204 */
[----:B------:R-:W-:Y:S01]  /*07a0*/  IADD3 R7, R242, 0x420, RZ ;  /* 0x00000420f2077810 */ /* 0x000fe20007ffe0ff */
[----:B------:R-:W-:Y:S01]  /*07b0*/  IMAD.IADD R171, R4, 0x1, R171 ;  /* 0x0000000104ab7824 */ /* 0x000fe200078e02ab */
[----:B------:R-:W-:Y:S01]  /*07c0*/  @P1 IADD3 R7, R242, 0x3e0, RZ ;  /* 0x000003e0f2071810 */ /* 0x000fe20007ffe0ff */
[----:B------:R-:W-:Y:S01]  /*07d0*/  IMAD.IADD R189, R188, 0x1, R186 ;  /* 0x00000001bcbd7824 */ /* 0x000fe200078e02ba */
[----:B------:R-:W-:Y:S01]  /*07e0*/  LOP3.LUT R179, R2, R0, RZ, 0xfc, !PT ;  /* 0x0000000002b37212 */ /* 0x000fe200078efcff */
[----:B------:R-:W-:Y:S01]  /*07f0*/  IMAD.MOV.U32 R0, RZ, RZ, 0x40 ;  /* 0x00000040ff007424 */ /* 0x000fe200078e00ff */
[C---:B------:R-:W-:Y:S01]  /*0800*/  SEL R176, R6.reuse, 0xffffffe0, !P4 ;  /* 0xffffffe006b07807 */ /* 0x040fe20006000000 */
[----:B------:R1:W-:Y:S01]  /*0810*/  STL [R1+0x4], R7 ;  /* 0x0000040701007387 */ /* 0x0003e20000100800 */
[----:B------:R-:W-:-:S02]  /*0820*/  SEL R6, R6, 0xffffffe0, !P1 ;  /* 0xffffffe006067807 */ /* 0x000fc40004800000 */
[----:B------:R-:W-:Y:S01]  /*0830*/  SEL R0, R0, 0xffffffc0, !P3 ;  /* 0xffffffc000007807 */ /* 0x000fe20005800000 */
[----:B------:R-:W-:Y:S01]  /*0840*/  IMAD.IADD R177, R174, 0x1, R176 ;  /* 0x00000001aeb17824 */ /* 0x000fe200078e02b0 */
[----:B------:R-:W-:Y:S01]  /*0850*/  IADD3 R2, R241, -0x40, RZ ;  /* 0xffffffc0f1027810 */ /* 0x000fe20007ffe0ff */
[----:B------:R-:W-:Y:S01]  /*0860*/  IMAD.IADD R187, R188, 0x1, R6 ;  /* 0x00000001bcbb7824 */ /* 0x000fe200078e0206 */
[----:B------:R-:W-:Y:S01]  /*0870*/  IADD3 R243, R242, 0x40, RZ ;  /* 0x00000040f2f37810 */ /* 0x000fe20007ffe0ff */
[----:B------:R-:W-:Y:S01]  /*0880*/  IMAD.IADD R175, R174, 0x1, R0 ;  /* 0x00000001aeaf7824 */ /* 0x000fe200078e0200 */
[----:B------:R-:W-:Y:S01]  /*0890*/  @P2 IADD3 R243, R242, -0x40, RZ ;  /* 0xffffffc0f2f32810 */ /* 0x000fe20007ffe0ff */
[----:B------:R-:W-:Y:S01]  /*08a0*/  IMAD.SHL.U32 R234, R2, 0x4, RZ ;  /* 0x0000000402ea7824 */ /* 0x000fe200078e00ff */
[----:B------:R-:W-:Y:S01]  /*08b0*/  SHF.R.S32.HI R4, RZ, 0x1f, R2 ;  /* 0x0000001fff047819 */ /* 0x000fe20000011402 */
[----:B------:R-:W-:Y:S01]  /*08c0*/  IMAD.IADD R176, R176, 0x1, R175 ;  /* 0x00000001b0b07824 */ /* 0x000fe200078e02af */
[----:B------:R-:W-:Y:S01]  /*08d0*/  LEA R171, R171, 0xa000, 0x1 ;  /* 0x0000a000abab7811 */ /* 0x000fe200078e08ff */
[----:B------:R-:W-:Y:S01]  /*08e0*/  IMAD.IADD R245, R6, 0x1, R242 ;  /* 0x0000000106f57824 */ /* 0x000fe200078e02f2 */
[----:B------:R-:W-:Y:S01]  /*08f0*/  SHF.L.U64.HI R235, R2, 0x2, R4 ;  /* 0x0000000202eb7819 */ /* 0x000fe20000010204 */
[----:B------:R-:W-:-:S02]  /*0900*/  IMAD.IADD R186, R186, 0x1, R187 ;  /* 0x00000001baba7824 */ /* 0x000fc400078e02bb */
[----:B--2---:R-:W-:Y:S02]  /*0910*/  IMAD.IADD R244, R6, 0x1, R243 ;  /* 0x0000000106f47824 */ /* 0x004fe400078e02f3 */
.L_x_124:
[----:B--2---:R-:W2:Y:S01]  /*0920*/  LDC.U8 R0, c[0x0][0x312] ;  /* 0x0000c480ff007b82 */ /* 0x004ea20000000000 */
[----:B------:R-:W-:Y:S01]  /*0930*/  ISETP.NE.U32.AND P4, PT, RZ, c[0x0][0x240], PT ;  /* 0x00009000ff007a0c */ /* 0x000fe20003f85070 */
[C---:B-1----:R-:W-:Y:S01]  /*0940*/  IMAD.SHL.U32 R9, R252.reuse, 0x4, RZ ;  /* 0x00000004fc097824 */ /* 0x042fe200078e00ff */
[----:B------:R-:W-:Y:S02]  /*0950*/  ISETP.NE.U32.AND P2, PT, RZ, c[0x0][0x250], PT ;  /* 0x00009400ff007a0c */ /* 0x000fe40003f45070 */
[----:B------:R-:W-:Y:S02]  /*0960*/  SHF.R.S32.HI R30, RZ, 0x1f, R252 ;  /* 0x0000001fff1e7819 */ /* 0x000fe400000114fc */
[----:B------:R-:W-:Y:S02]  /*0970*/  ISETP.NE.AND.EX P4, PT, RZ, c[0x0][0x244], PT, P4 ;  /* 0x00009100ff007a0c */ /* 0x000fe40003f85340 */
[----:B------:R-:W-:Y:S02]  /*0980*/  ISETP.NE.AND.EX P2, PT, RZ, c[0x0][0x254], PT, P2 ;  /* 0x00009500ff007a0c */ /* 0x000fe40003f45320 */
[----:B------:R-:W-:-:S02]  /*0990*/  SHF.L.U64.HI R8, R252, 0x2, R30 ;  /* 0x00000002fc087819 */ /* 0x000fc4000001021e */
[----:B------:R-:W-:Y:S02]  /*09a0*/  IADD3 R4, P0, R9, c[0x0][0x240], RZ ;  /* 0x0000900009047a10 */ /* 0x000fe40007f1e0ff */
[----:B------:R-:W-:Y:S02]  /*09b0*/  ISETP.EQ.U32.AND P5, PT, RZ, c[0x0][0x248], PT ;  /* 0x00009200ff007a0c */ /* 0x000fe40003fa2070 */
[----:B------:R-:W-:Y:S01]  /*09c0*/  IADD3.X R5, R8, c[0x0][0x244], RZ, P0, !PT ;  /* 0x0000910008057a10 */ /* 0x000fe200007fe4ff */
[----:B------:R-:W-:-:S04]  /*09d0*/  IMAD.MOV.U32 R224, RZ, RZ, RZ ;  /* 0x000000ffffe07224 */ /* 0x000fc800078e00ff */
[----:B---34-:R3:W4:Y:S01]  /*09e0*/  @P4 LDG.E R2, [R4.64+0x4] ;  /* 0x0000040604024981 */ /* 0x018722000c1e1900 */
[----:B------:R-:W-:Y:S02]  /*09f0*/  @P2 IADD3 R6, P0, R9, c[0x0][0x250], RZ ;  /* 0x0000940009062a10 */ /* 0x000fe40007f1e0ff */
[----:B--2---:R-:W-:Y:S01]  /*0a00*/  ISETP.NE.AND P3, PT, R0, RZ, PT ;  /* 0x000000ff0000720c */ /* 0x004fe20003f65270 */
[----:B------:R-:W-:-:S03]  /*0a10*/  IMAD.MOV.U32 R0, RZ, RZ, -0x1 ;  /* 0xffffffffff007424 */ /* 0x000fc600078e00ff */
[----:B------:R-:W-:-:S03]  /*0a20*/  ISETP.EQ.OR.EX P5, PT, RZ, c[0x0][0x24c], !P3, P5 ;  /* 0x00009300ff007a0c */ /* 0x000fc60005fa2750 */
[----:B------:R3:W4:Y:S01]  /*0a30*/  @P4 LDG.E R0, [R4.64] ;  /* 0x0000000604004981 */ /* 0x000722000c1e1900 */
[----:B------:R-:W-:Y:S01]  /*0a40*/  IMAD.MOV.U32 R237, RZ, RZ, -0x1 ;  /* 0xffffffffffed7424 */ /* 0x000fe200078e00ff */
[----:B-1----:R-:W-:-:S05]  /*0a50*/  @P2 IADD3.X R7, R8, c[0x0][0x254], RZ, P0, !PT ;  /* 0x0000950008072a10 */ /* 0x002fca00007fe4ff */
[----:B-----5:R1:W5:Y:S01]  /*0a60*/  @P2 LDG.E R224, [R6.64] ;  /* 0x0000000606e02981 */ /* 0x020362000c1e1900 */
[----:B---3--:R-:W-:-:S04]  /*0a70*/  IADD3 R4, P1, R9, c[0x0][0x248], RZ ;  /* 0x0000920009047a10 */ /* 0x008fc80007f3e0ff */
[----:B------:R-:W-:-:S05]  /*0a80*/  IADD3.X R5, R8, c[0x0][0x24c], RZ, P1, !PT ;  /* 0x0000930008057a10 */ /* 0x000fca0000ffe4ff */
[----:B------:R1:W5:Y:S01]  /*0a90*/  @!P5 LDG.E R237, [R4.64] ;  /* 0x0000000604edd981 */ /* 0x000362000c1e1900 */
[----:B------:R-:W-:-:S04]  /*0aa0*/  ISETP.NE.U32.AND P0, PT, RZ, c[0x0][0x248], PT ;  /* 0x00009200ff007a0c */ /* 0x000fc80003f05070 */
[----:B------:R-:W-:Y:S01]  /*0ab0*/  ISETP.NE.AND.EX P0, PT, RZ, c[0x0][0x24c], PT, P0 ;  /* 0x00009300ff007a0c */ /* 0x000fe20003f05300 */
[----:B----4-:R-:W-:Y:S02]  /*0ac0*/  @P4 IMAD.IADD R21, R2, 0x1, -R0 ;  /* 0x0000000102154824 */ /* 0x010fe400078e0a00 */
[----:B------:R-:W-:Y:S02]  /*0ad0*/  IMAD.MOV.U32 R2, RZ, RZ, c[0x0][0x218] ;  /* 0x00008600ff027624 */ /* 0x000fe400078e00ff */
[----:B------:R-:W-:-:S08]  /*0ae0*/  @!P4 IMAD.MOV.U32 R21, RZ, RZ, c[0x0][0x214] ;  /* 0x00008500ff15c624 */ /* 0x000fd000078e00ff */
[----:B------:R-:W-:Y:S05]  /*0af0*/  @!P0 BRA `(.L_x_80) ;  /* 0x0000003000008947 */ /* 0x000fea0003800000 */
[----:B-1----:R-:W2:Y:S02]  /*0b00*/  @P3 LDG.E R2, [R4.64+0x4] ;  /* 0x0000040604023981 */ /* 0x002ea4000c1e1900 */
[----:B--2--5:R-:W-:-:S06]  /*0b10*/  @P3 IADD3 R2, R2, -R237, RZ ;  /* 0x800000ed02023210 */ /* 0x024fcc0007ffe0ff */
[----:B------:R1:W5:Y:S02]  /*0b20*/  @!P3 LDG.E R2, [R4.64] ;  /* 0x000000060402b981 */ /* 0x000364000c1e1900 */
.L_x_80:
        /* <DEDUP_REMOVED lines=16> */
[----:B------:R-:W-:Y:S01]  /*0c30*/  IMAD.WIDE.U32 R26, R252, c[0x0][0x178], RZ ;  /* 0x00005e00fc1a7a25 */ /* 0x000fe200078e00ff */
[----:B------:R-:W-:Y:S02]  /*0c40*/  ISETP.NE.AND P1, PT, R0, -0x1, PT ;  /* 0xffffffff0000780c */ /* 0x000fe40003f25270 */
        /* <DEDUP_REMOVED lines=27> */
.L_x_82:
        /* <DEDUP_REMOVED lines=15> */
.L_x_83:
        /* <DEDUP_REMOVED lines=17> */
[----:B-1----:R-:W-:Y:S01]  /*1000*/  IABS R8, R34 ;  /* 0x0000002200087213 */ /* 0x002fe20000000000 */
[C---:B------:R-:W-:Y:S01]  /*1010*/  IMAD R29, R34.reuse, c[0x0][0x22c], RZ ;  /* 0x00008b00221d7a24 */ /* 0x040fe200078e02ff */
[----:B------:R-:W-:Y:S02]  /*1020*/  LOP3.LUT R9, R34, c[0x0][0x1c8], RZ, 0x3c, !PT ;  /* 0x0000720022097a12 */ /* 0x000fe400078e3cff */
[----:B--2---:R-:W-:Y:S01]  /*1030*/  ISETP.NE.AND P2, PT, R16, RZ, PT ;  /* 0x000000ff1000720c */ /* 0x004fe20003f45270 */
[----:B----4-:R-:W-:Y:S01]  /*1040*/  IMAD.WIDE.U32 R32, R23, c[0x0][0x3d8], RZ ;  /* 0x0000f60017207a25 */ /* 0x010fe200078e00ff */
[----:B------:R-:W-:-:S02]  /*1050*/  ISETP.GE.AND P3, PT, R9, RZ, PT ;  /* 0x000000ff0900720c */ /* 0x000fc40003f66270 */
        /* <DEDUP_REMOVED lines=14> */
[C---:B------:R-:W-:Y:S02]  /*1140*/  IMAD R4, R11.reuse, R4, R8 ;  /* 0x000000040b047224 */ /* 0x040fe400078e0208 */
        /* <DEDUP_REMOVED lines=13> */
[----:B------:R-:W-:Y:S01]  /*1220*/  IMAD R11, R19, R0, RZ ;  /* 0x00000000130b7224 */ /* 0x000fe200078e02ff */
[----:B------:R-:W-:-:S03]  /*1230*/  @!P5 IADD3 R2, R2, 0x1, RZ ;  /* 0x000000010202d810 */ /* 0x000fc60007ffe0ff */
[----:B------:R-:W-:Y:S01]  /*1240*/  IMAD.X R4, R17, 0x1, R9, P4 ;  /* 0x0000000111047824 */ /* 0x000fe200020e0609 */
[----:B------:R-:W-:Y:S01]  /*1250*/  ISETP.NE.AND P4, PT, RZ, c[0x0][0x1c8], PT ;  /* 0x00007200ff007a0c */ /* 0x000fe20003f85270 */
[-C--:B------:R-:W-:Y:S01]  /*1260*/  IMAD R16, R19, R5.reuse, RZ ;  /* 0x0000000513107224 */ /* 0x080fe200078e02ff */
[----:B------:R-:W-:Y:S02]  /*1270*/  SEL R19, R14, R6, !P1 ;  /* 0x000000060e137207 */ /* 0x000fe40004800000 */
[----:B------:R-:W-:Y:S01]  /*1280*/  IADD3 R14, R15, R8, RZ ;  /* 0x000000080f0e7210 */ /* 0x000fe20007ffe0ff */
[----:B------:R-:W-:Y:S01]  /*1290*/  IMAD R6, R18, R4, R16 ;  /* 0x0000000412067224 */ /* 0x000fe200078e0210 */
[----:B------:R-:W-:Y:S01]  /*12a0*/  @P6 IADD3 R2, R2, 0x1, RZ ;  /* 0x0000000102026810 */ /* 0x000fe20007ffe0ff */
[----:B------:R-:W-:Y:S01]  /*12b0*/  IMAD.WIDE.U32 R8, R18, R5, RZ ;  /* 0x0000000512087225 */ /* 0x000fe200078e00ff */
[----:B------:R-:W-:Y:S02]  /*12c0*/  @P1 IADD3 R14, R7, R11, RZ ;  /* 0x0000000b070e1210 */ /* 0x000fe40007ffe0ff */
[----:B-----5:R-:W-:Y:S01]  /*12d0*/  ISETP.NE.AND P6, PT, R25, RZ, PT ;  /* 0x000000ff1900720c */ /* 0x020fe20003fc5270 */
[----:B------:R-:W-:Y:S01]  /*12e0*/  @P2 IMAD R4, R252, c[0x0][0x214], RZ ;  /* 0x00008500fc042a24 */ /* 0x000fe200078e02ff */
[----:B------:R-:W-:Y:S01]  /*12f0*/  IADD3 R11, R9, R6, RZ ;  /* 0x00000006090b7210 */ /* 0x000fe20007ffe0ff */
[----:B------:R-:W-:Y:S01]  /*1300*/  IMAD.MOV.U32 R18, RZ, RZ, R2 ;  /* 0x000000ffff127224 */ /* 0x000fe200078e0002 */
[----:B------:R-:W-:Y:S01]  /*1310*/  SEL R16, R32, RZ, P6 ;  /* 0x000000ff20107207 */ /* 0x000fe20003000000 */
[----:B------:R-:W-:Y:S01]  /*1320*/  IMAD R5, R23, c[0x0][0x3dc], R33 ;  /* 0x0000f70017057a24 */ /* 0x000fe200078e0221 */
[----:B------:R-:W-:Y:S01]  /*1330*/  @P2 SEL R4, R4, R0, !P1 ;  /* 0x0000000004042207 */ /* 0x000fe20004800000 */
[----:B------:R-:W-:Y:S01]  /*1340*/  @!P2 IMAD R7, R252, c[0x0][0x1c0], R34 ;  /* 0x00007000fc07aa24 */ /* 0x000fe200078e0222 */
[----:B------:R-:W-:-:S02]  /*1350*/  @!P3 IADD3 R18, -R18, RZ, RZ ;  /* 0x000000ff1212b210 */ /* 0x000fc40007ffe1ff */
[----:B------:R-:W-:Y:S01]  /*1360*/  @!P4 LOP3.LUT R18, RZ, c[0x0][0x1c8], RZ, 0x33, !PT ;  /* 0x00007200ff12ca12 */ /* 0x000fe200078e33ff */
[----:B------:R-:W-:Y:S01]  /*1370*/  @P2 IMAD R2, R34, c[0x0][0x234], R4 ;  /* 0x00008d0022022a24 */ /* 0x000fe200078e0204 */
[----:B------:R-:W-:Y:S01]  /*1380*/  SHF.R.S32.HI R23, RZ, 0x1f, R232 ;  /* 0x0000001fff177819 */ /* 0x000fe200000114e8 */
[----:B------:R-:W-:Y:S01]  /*1390*/  @!P2 IMAD R2, R7, c[0x0][0x214], RZ ;  /* 0x000085000702aa24 */ /* 0x000fe200078e02ff */
[----:B------:R-:W-:Y:S02]  /*13a0*/  SHF.R.S32.HI R32, RZ, 0x1f, R34 ;  /* 0x0000001fff207819 */ /* 0x000fe40000011422 */
[----:B------:R-:W-:Y:S02]  /*13b0*/  SEL R15, R5, RZ, P6 ;  /* 0x000000ff050f7207 */ /* 0x000fe40003000000 */
[----:B------:R-:W-:Y:S01]  /*13c0*/  SHF.R.S32.HI R25, RZ, 0x1f, R18 ;  /* 0x0000001fff197819 */ /* 0x000fe20000011412 */
[----:B------:R-:W-:Y:S05]  /*13d0*/  @!P2 BRA `(.L_x_84) ;  /* 0x000000700000a947 */ /* 0x000fea0003800000 */
[----:B------:R-:W-:Y:S01]  /*13e0*/  @!P1 IMAD R0, R252, c[0x0][0x224], RZ ;  /* 0x00008900fc009a24 */ /* 0x000fe200078e02ff */
[----:B------:R-:W-:-:S02]  /*13f0*/  MOV R5, 0x80 ;  /* 0x0000008000057802 */ /* 0x000fc40000000f00 */
[----:B------:R-:W-:Y:S02]  /*1400*/  MOV R4, c[0x0][0x210] ;  /* 0x0000840000047a02 */ /* 0x000fe40000000f00 */
[----:B------:R-:W-:-:S03]  /*1410*/  LEA R0, R252, R0, 0x7 ;  /* 0x00000000fc007211 */ /* 0x000fc600078e38ff */
[----:B------:R-:W-:-:S04]  /*1420*/  IMAD R4, R5, R4, c[0x0][0x234] ;  /* 0x00008d0005047624 */ /* 0x000fc800078e0204 */
[----:B------:R-:W-:Y:S01]  /*1430*/  IMAD R0, R4, R34, R0 ;  /* 0x0000002204007224 */ /* 0x000fe200078e0200 */
[----:B------:R-:W-:Y:S05]  /*1440*/  BRA `(.L_x_85) ;  /* 0x0000002000007947 */ /* 0x000fea0003800000 */
.L_x_84:
[----:B------:R-:W-:-:S04]  /*1450*/  IMAD R0, R252, c[0x0][0x1c0], R34 ;  /* 0x00007000fc007a24 */ /* 0x000fc800078e0222 */
[----:B------:R-:W-:Y:S02]  /*1460*/  IMAD R0, R0, c[0x0][0x224], RZ ;  /* 0x0000890000007a24 */ /* 0x000fe400078e02ff */
.L_x_85:
        /* <DEDUP_REMOVED lines=57> */
[C---:B------:R-:W-:Y:S02]  /*1800*/  LEA R191, P1, R8.reuse, c[0x0][0x350], 0x2 ;  /* 0x0000d40008bf7a11 */ /* 0x040fe400078210ff */
        /* <DEDUP_REMOVED lines=25> */
.L_x_87:
        /* <DEDUP_REMOVED lines=15> */
.L_x_88:
[----:B------:R-:W-:Y:S01]  /*1a90*/  IMAD R11, R225, -0x80, R193 ;  /* 0xffffff80e10b7824 */ /* 0x000fe200078e02c1 */
[----:B------:R-:W-:Y:S01]  /*1aa0*/  BSSY B0, `(.L_x_89) ;  /* 0x0000015000007945 */ /* 0x000fe20003800000 */
[----:B------:R-:W-:Y:S02]  /*1ab0*/  IMAD R0, R23, c[0x0][0x3a0], RZ ;  /* 0x0000e80017007a24 */ /* 0x000fe400078e02ff */
[----:B------:R-:W-:Y:S01]  /*1ac0*/  IMAD.WIDE.U32 R4, R232, c[0x0][0x3a0], R238 ;  /* 0x0000e800e8047a25 */ /* 0x000fe200078e00ee */
[----:B------:R-:W-:-:S03]  /*1ad0*/  ISETP.GE.AND P3, PT, R217, R11, PT ;  /* 0x0000000bd900720c */ /* 0x000fc60003f66270 */
[----:B------:R-:W-:Y:S01]  /*1ae0*/  IMAD R0, R232, c[0x0][0x3a4], R0 ;  /* 0x0000e900e8007a24 */ /* 0x000fe200078e0200 */
[----:B------:R-:W-:Y:S01]  /*1af0*/  IADD3 R4, P0, R2, R4, RZ ;  /* 0x0000000402047210 */ /* 0x000fe20007f1e0ff */
[----:B------:R-:W-:-:S03]  /*1b00*/  IMAD R2, R32, c[0x0][0x3b8], RZ ;  /* 0x0000ee0020027a24 */ /* 0x000fc600078e02ff */
        /* <DEDUP_REMOVED lines=14> */
.L_x_90:
[----:B------:R-:W-:Y:S05]  /*1bf0*/  BSYNC B0 ;  /* 0x0000000000007941 */ /* 0x000fea0003800000 */
.L_x_89:
[----:B------:R-:W-:Y:S01]  /*1c00*/  IADD3 R0, R217, 0x20, RZ ;  /* 0x00000020d9007810 */ /* 0x000fe20007ffe0ff */
[----:B------:R-:W-:Y:S03]  /*1c10*/  BSSY B0, `(.L_x_91) ;  /* 0x000000e000007945 */ /* 0x000fe60003800000 */
[----:B------:R-:W-:-:S13]  /*1c20*/  ISETP.GE.AND P2, PT, R0, R11, PT ;  /* 0x0000000b0000720c */ /* 0x000fda0003f46270 */
        /* <DEDUP_REMOVED lines=12> */
.L_x_92:
[----:B------:R-:W-:Y:S05]  /*1cf0*/  BSYNC B0 ;  /* 0x0000000000007941 */ /* 0x000fea0003800000 */
.L_x_91:
        /* <DEDUP_REMOVED lines=15> */
.L_x_94:
[----:B------:R-:W-:Y:S05]  /*1df0*/  BSYNC B0 ;  /* 0x0000000000007941 */ /* 0x000fea0003800000 */
.L_x_93:
[----:B------:R-:W-:Y:S01]  /*1e00*/  IADD3 R0, R217, 0x60, RZ ;  /* 0x00000060d9007810 */ /* 0x000fe20007ffe0ff */
[----:B------:R-:W-:Y:S03]  /*1e10*/  BSSY B0, `(.L_x_95) ;  /* 0x000000d000007945 */ /* 0x000fe60003800000 */
[----:B------:R-:W-:-:S13]  /*1e20*/  ISETP.GE.AND P0, PT, R0, R11, PT ;  /* 0x0000000b0000720c */ /* 0x000fda0003f06270 */
        /* <DEDUP_REMOVED lines=11> */
.L_x_96:
[----:B------:R-:W-:Y:S05]  /*1ee0*/  BSYNC B0 ;  /* 0x0000000000007941 */ /* 0x000fea0003800000 */
.L_x_95:
[----:B--2---:R-:W-:Y:S01]  /*1ef0*/  IMAD.WIDE.U32 R4, R232, c[0x0][0x3a8], R238 ;  /* 0x0000ea00e8047a25 */ /* 0x004fe200078e00ee */
        /* <DEDUP_REMOVED lines=19> */
.L_x_98:
[----:B------:R-:W-:Y:S05]  /*2030*/  BSYNC B0 ;  /* 0x0000000000007941 */ /* 0x000fea0003800000 */
.L_x_97:
        /* <DEDUP_REMOVED lines=13> */
.L_x_100:
[----:B------:R-:W-:Y:S05]  /*2110*/  BSYNC B0 ;  /* 0x0000000000007941 */ /* 0x000fea0003800000 */
.L_x_99:
        /* <DEDUP_REMOVED lines=13> */
.L_x_102:
[----:B------:R-:W-:Y:S05]  /*21f0*/  BSYNC B0 ;  /* 0x0000000000007941 */ /* 0x000fea0003800000 */
.L_x_101:
        /* <DEDUP_REMOVED lines=12> */
.L_x_86:
[----:B------:R-:W2:Y:S01]  /*22c0*/  LDL R22, [R1] ;  /* 0x0000000001167983 */ /* 0x000ea20000100800 */
[----:B------:R-:W-:Y:S01]  /*22d0*/  IMAD R2, R23, c[0x0][0x1a0], RZ ;  /* 0x0000680017027a24 */ /* 0x000fe200078e02ff */
[C---:B------:R-:W-:Y:S01]  /*22e0*/  IADD3 R9, R217.reuse, 0x20, RZ ;  /* 0x00000020d9097810 */ /* 0x040fe20007ffe0ff */
[----:B------:R-:W-:Y:S01]  /*22f0*/  IMAD.WIDE.U32 R4, R232, c[0x0][0x1a0], R238 ;  /* 0x00006800e8047a25 */ /* 0x000fe200078e00ee */
[C---:B------:R-:W-:Y:S02]  /*2300*/  IADD3 R7, R217.reuse, 0x40, RZ ;  /* 0x00000040d9077810 */ /* 0x040fe40007ffe0ff */
[----:B------:R-:W-:Y:S01]  /*2310*/  IADD3 R8, R217, 0x60, RZ ;  /* 0x00000060d9087810 */ /* 0x000fe20007ffe0ff */
[----:B------:R-:W-:Y:S01]  /*2320*/  IMAD R0, R225, -0x80, R193 ;  /* 0xffffff80e1007824 */ /* 0x000fe200078e02c1 */
[----:B------:R-:W-:Y:S01]  /*2330*/  IADD3 R4, P0, R20, R4, RZ ;  /* 0x0000000414047210 */ /* 0x000fe20007f1e0ff */
[----:B------:R-:W-:Y:S01]  /*2340*/  IMAD R6, R232, c[0x0][0x1a4], R2 ;  /* 0x00006900e8067a24 */ /* 0x000fe200078e0202 */
[----:B------:R-:W-:Y:S01]  /*2350*/  MOV R210, 0x7f800000 ;  /* 0x7f80000000d27802 */ /* 0x000fe20000000f00 */
[----:B------:R-:W-:Y:S01]  /*2360*/  IMAD R2, R25, c[0x0][0x1b8], RZ ;  /* 0x00006e0019027a24 */ /* 0x000fe200078e02ff */
[-C--:B------:R-:W-:Y:S01]  /*2370*/  ISETP.GE.AND P5, PT, R217, R0.reuse, PT ;  /* 0x00000000d900720c */ /* 0x080fe20003fa6270 */
[----:B------:R-:W-:Y:S01]  /*2380*/  IMAD R20, R181, -0x40, R21 ;  /* 0xffffffc0b5147824 */ /* 0x000fe200078e0215 */
[----:B------:R-:W-:Y:S01]  /*2390*/  IADD3.X R5, R24, R5, R6, P0, !PT ;  /* 0x0000000518057210 */ /* 0x000fe200007fe406 */
[C---:B------:R-:W-:Y:S01]  /*23a0*/  IMAD R6, R18.reuse, c[0x0][0x1bc], R2 ;  /* 0x00006f0012067a24 */ /* 0x040fe200078e0202 */
[-C--:B------:R-:W-:Y:S01]  /*23b0*/  ISETP.GE.AND P4, PT, R9, R0.reuse, PT ;  /* 0x000000000900720c */ /* 0x080fe20003f86270 */
[----:B------:R-:W-:Y:S01]  /*23c0*/  IMAD.MOV.U32 R128, RZ, RZ, 0x40 ;  /* 0x00000040ff807424 */ /* 0x000fe200078e00ff */
[-C--:B------:R-:W-:Y:S01]  /*23d0*/  ISETP.GE.AND P3, PT, R7, R0.reuse, PT ;  /* 0x000000000700720c */ /* 0x080fe20003f66270 */
[----:B------:R-:W-:Y:S01]  /*23e0*/  IMAD.WIDE.U32 R4, R18, c[0x0][0x1b8], R4 ;  /* 0x00006e0012047a25 */ /* 0x000fe200078e0004 */
[----:B------:R-:W-:Y:S01]  /*23f0*/  ISETP.GE.AND P1, PT, R8, R0, PT ;  /* 0x000000000800720c */ /* 0x000fe20003f26270 */
[----:B------:R-:W-:Y:S01]  /*2400*/  @P6 BAR.SYNC.DEFER_BLOCKING 0x0 ;  /* 0x0000000000006b1d */ /* 0x000fe20000010000 */
[----:B------:R-:W-:Y:S01]  /*2410*/  ISETP.GE.AND P6, PT, R217, R20, PT ;  /* 0x00000014d900720c */ /* 0x000fe20003fc6270 */
[----:B------:R-:W-:-:S02]  /*2420*/  IMAD.IADD R5, R5, 0x1, R6 ;  /* 0x0000000105057824 */ /* 0x000fc400078e0206 */
[----:B------:R-:W-:Y:S02]  /*2430*/  @!P5 IMAD R2, R29, c[0x0][0x1a0], RZ ;  /* 0x000068001d02da24 */ /* 0x000fe400078e02ff */
[C---:B------:R-:W-:Y:S02]  /*2440*/  @!P5 IMAD.WIDE.U32 R6, R217.reuse, c[0x0][0x1a0], R4 ;  /* 0x00006800d906da25 */ /* 0x040fe400078e0004 */
[C---:B------:R-:W-:Y:S02]  /*2450*/  @!P4 IADD3 R0, P2, R217.reuse, 0x20, RZ ;  /* 0x00000020d900c810 */ /* 0x040fe40007f5e0ff */
[----:B------:R-:W-:Y:S01]  /*2460*/  @!P5 IMAD R2, R217, c[0x0][0x1a4], R2 ;  /* 0x00006900d902da24 */ /* 0x000fe200078e0202 */
[----:B------:R-:W-:Y:S01]  /*2470*/  @!P5 LEA R16, P0, R6, c[0x0][0x170], 0x1 ;  /* 0x00005c000610da11 */ /* 0x000fe200078008ff */
[----:B------:R-:W-:Y:S02]  /*2480*/  @!P4 IMAD.MOV.U32 R8, RZ, RZ, R4 ;  /* 0x000000ffff08c224 */ /* 0x000fe400078e0004 */
[----:B------:R-:W-:-:S02]  /*2490*/  @!P5 IMAD.IADD R2, R7, 0x1, R2 ;  /* 0x000000010702d824 */ /* 0x000fc400078e0202 */
[----:B------:R-:W-:Y:S02]  /*24a0*/  IMAD R19, R128, c[0x0][0x194], RZ ;  /* 0x0000650080137a24 */ /* 0x000fe400078e02ff */
[----:B------:R-:W-:Y:S01]  /*24b0*/  IMAD.MOV.U32 R211, RZ, RZ, 0x7f800000 ;  /* 0x7f800000ffd37424 */ /* 0x000fe200078e00ff */
[----:B------:R-:W-:Y:S01]  /*24c0*/  @!P5 LEA.HI.X R17, R6, c[0x0][0x174], R2, 0x1, P0 ;  /* 0x00005d000611da11 */ /* 0x000fe200000f0c02 */
[--C-:B------:R-:W-:Y:S01]  /*24d0*/  @!P4 IMAD.X R6, RZ, RZ, R29.reuse, P2 ;  /* 0x000000ffff06c224 */ /* 0x100fe200010e061d */
[C---:B------:R-:W-:Y:S01]  /*24e0*/  @!P3 IADD3 R2, P0, R217.reuse, 0x40, RZ ;  /* 0x00000040d902b810 */ /* 0x040fe20007f1e0ff */
[----:B------:R-:W-:Y:S01]  /*24f0*/  IMAD.MOV.U32 R208, RZ, RZ, 0x7f800000 ;  /* 0x7f800000ffd07424 */ /* 0x000fe200078e00ff */
[----:B------:R-:W-:Y:S01]  /*2500*/  @!P1 IADD3 R10, P2, R217, 0x60, RZ ;  /* 0x00000060d90a9810 */ /* 0x000fe20007f5e0ff */
[----:B------:R-:W-:Y:S01]  /*2510*/  @!P4 IMAD R6, R6, c[0x0][0x1a0], RZ ;  /* 0x000068000606ca24 */ /* 0x000fe200078e02ff */
[----:B------:R1:W-:Y:S01]  /*2520*/  @P5 STS.128 [R216+0xa000], RZ ;  /* 0x00a000ffd8005388 */ /* 0x0003e20000000c00 */
[----:B------:R-:W-:Y:S01]  /*2530*/  @!P3 IMAD.X R7, RZ, RZ, R29, P0 ;  /* 0x000000ffff07b224 */ /* 0x000fe200000e061d */
[----:B------:R-:W-:Y:S01]  /*2540*/  ISETP.GE.AND P0, PT, R9, R20, PT ;  /* 0x000000140900720c */ /* 0x000fe20003f06270 */
[----:B------:R-:W-:Y:S01]  /*2550*/  @!P4 IMAD.MOV.U32 R9, RZ, RZ, R5 ;  /* 0x000000ffff09c224 */ /* 0x000fe200078e0005 */
[----:B------:R-:W-:Y:S01]  /*2560*/  @!P1 IADD3.X R12, RZ, R29, RZ, P2, !PT ;  /* 0x0000001dff0c9210 */ /* 0x000fe200017fe4ff */
[----:B------:R-:W-:Y:S01]  /*2570*/  @!P3 IMAD R7, R7, c[0x0][0x1a0], RZ ;  /* 0x000068000707ba24 */ /* 0x000fe200078e02ff */
[----:B------:R-:W-:Y:S01]  /*2580*/  @!PT LDS RZ, [RZ] ;  /* 0x00000000fffff984 */ /* 0x000fe20000000800 */
[----:B------:R-:W-:Y:S01]  /*2590*/  @!PT LDS RZ, [RZ] ;  /* 0x00000000fffff984 */ /* 0x000fe20000000800 */
[----:B------:R-:W-:Y:S01]  /*25a0*/  @!PT LDS RZ, [RZ] ;  /* 0x00000000fffff984 */ /* 0x000fe20000000800 */
[----:B------:R3:W-:Y:S01]  /*25b0*/  @!P5 LDGSTS.E.BYPASS.LTC128B.128 [R216+0xa000], [R16.64] ;  /* 0x0a00000010d8dfae */ /* 0x0007e2000b901d46 */
[----:B------:R-:W-:-:S02]  /*25c0*/  @!P4 IMAD R11, R0, c[0x0][0x1a4], R6 ;  /* 0x00006900000bca24 */ /* 0x000fc400078e0206 */
[----:B------:R-:W-:Y:S01]  /*25d0*/  @!P4 IMAD.WIDE.U32 R8, R0, c[0x0][0x1a0], R8 ;  /* 0x000068000008ca25 */ /* 0x000fe200078e0008 */
[----:B------:R1:W-:Y:S03]  /*25e0*/  @P4 STS.128 [R216+0xb000], RZ ;  /* 0x00b000ffd8004388 */ /* 0x0003e60000000c00 */
[----:B------:R-:W-:Y:S01]  /*25f0*/  @!P3 IMAD R13, R2, c[0x0][0x1a4], R7 ;  /* 0x00006900020dba24 */ /* 0x000fe200078e0207 */
[----:B------:R-:W-:Y:S01]  /*2600*/  @!P4 IADD3 R11, R9, R11, RZ ;  /* 0x0000000b090bc210 */ /* 0x000fe20007ffe0ff */
[----:B------:R-:W-:Y:S01]  /*2610*/  @!P3 IMAD.MOV.U32 R6, RZ, RZ, R4 ;  /* 0x000000ffff06b224 */ /* 0x000fe200078e0004 */
[----:B------:R-:W-:Y:S01]  /*2620*/  @!P4 LEA R14, P2, R8, c[0x0][0x170], 0x1 ;  /* 0x00005c00080eca11 */ /* 0x000fe200078408ff */
[----:B------:R-:W-:Y:S02]  /*2630*/  @!P3 IMAD.MOV.U32 R7, RZ, RZ, R5 ;  /* 0x000000ffff07b224 */ /* 0x000fe400078e0005 */
[----:B------:R-:W-:Y:S01]  /*2640*/  @!P1 IMAD R0, R12, c[0x0][0x1a0], RZ ;  /* 0x000068000c009a24 */ /* 0x000fe200078e02ff */
[----:B------:R-:W-:Y:S01]  /*2650*/  @!P4 LEA.HI.X R15, R8, c[0x0][0x174], R11, 0x1, P2 ;  /* 0x00005d00080fca11 */ /* 0x000fe200010f0c0b */
[----:B------:R-:W-:-:S04]  /*2660*/  @!P3 IMAD.WIDE.U32 R6, R2, c[0x0][0x1a0], R6 ;  /* 0x000068000206ba25 */ /* 0x000fc800078e0006 */
[----:B------:R-:W-:Y:S01]  /*2670*/  @!P1 IMAD R2, R10, c[0x0][0x1a4], R0 ;  /* 0x000069000a029a24 */ /* 0x000fe200078e0200 */
[----:B------:R-:W-:Y:S01]  /*2680*/  @!P3 LEA R12, P2, R6, c[0x0][0x170], 0x1 ;  /* 0x00005c00060cba11 */ /* 0x000fe200078408ff */
[----:B------:R-:W-:Y:S01]  /*2690*/  @!P3 IMAD.IADD R0, R7, 0x1, R13 ;  /* 0x000000010700b824 */ /* 0x000fe200078e020d */
[----:B------:R-:W-:Y:S01]  /*26a0*/  @!PT LDS RZ, [RZ] ;  /* 0x00000000fffff984 */ /* 0x000fe20000000800 */
[----:B------:R-:W-:Y:S01]  /*26b0*/  @!PT LDS RZ, [RZ] ;  /* 0x00000000fffff984 */ /* 0x000fe20000000800 */
[----:B------:R-:W-:Y:S01]  /*26c0*/  @!PT LDS RZ, [RZ] ;  /* 0x00000000fffff984 */ /* 0x000fe20000000800 */
[----:B------:R4:W-:Y:S01]  /*26d0*/  @!P4 LDGSTS.E.BYPASS.LTC128B.128 [R216+0xb000], [R14.64] ;  /* 0x0b0000000ed8cfae */ /* 0x0009e2000b901d46 */
[----:B------:R-:W-:-:S03]  /*26e0*/  @!P1 IMAD.WIDE.U32 R4, R10, c[0x0][0x1a0], R4 ;  /* 0x000068000a049a25 */ /* 0x000fc600078e0004 */
[----:B------:R-:W-:Y:S01]  /*26f0*/  @!P3 LEA.HI.X R13, R6, c[0x0][0x174], R0, 0x1, P2 ;  /* 0x00005d00060dba11 */ /* 0x000fe200010f0c00 */
[----:B------:R-:W-:Y:S01]  /*2700*/  @!P1 IMAD.IADD R0, R5, 0x1, R2 ;  /* 0x0000000105009824 */ /* 0x000fe200078e0202 */
[----:B------:R-:W-:Y:S01]  /*2710*/  @!P1 LEA R10, P2, R4, c[0x0][0x170], 0x1 ;  /* 0x00005c00040a9a11 */ /* 0x000fe200078408ff */
[----:B------:R-:W-:Y:S01]  /*2720*/  IMAD.WIDE.U32 R6, R128, c[0x0][0x370], RZ ;  /* 0x0000dc0080067a25 */ /* 0x000fe200078e00ff */
[----:B------:R-:W-:Y:S01]  /*2730*/  LEA.HI R2, R181, R181, RZ, 0x1 ;  /* 0x000000b5b5027211 */ /* 0x000fe200078f08ff */
[----:B------:R1:W-:Y:S01]  /*2740*/  @P3 STS.128 [R216+0xc000], RZ ;  /* 0x00c000ffd8003388 */ /* 0x0003e20000000c00 */
[----:B------:R-:W-:Y:S01]  /*2750*/  @!P1 LEA.HI.X R11, R4, c[0x0][0x174], R0, 0x1, P2 ;  /* 0x00005d00040b9a11 */ /* 0x000fe200010f0c00 */
[----:B------:R-:W-:Y:S01]  /*2760*/  IMAD R0, R128, c[0x0][0x374], RZ ;  /* 0x0000dd0080007a24 */ /* 0x000fe200078e02ff */
[----:B------:R-:W-:Y:S01]  /*2770*/  @!P0 IADD3 R6, P2, R182, R6, RZ ;  /* 0x00000006b6068210 */ /* 0x000fe20007f5e0ff */
[----:B------:R-:W-:Y:S01]  /*2780*/  IMAD.WIDE.U32 R8, R128, c[0x0][0x190], RZ ;  /* 0x0000640080087a25 */ /* 0x000fe200078e00ff */
[----:B------:R-:W-:Y:S01]  /*2790*/  LOP3.LUT R2, R2, 0xfffffffe, RZ, 0xc0, !PT ;  /* 0xfffffffe02027812 */ /* 0x000fe200078ec0ff */
[----:B------:R-:W-:Y:S01]  /*27a0*/  @!PT LDS RZ, [RZ] ;  /* 0x00000000fffff984 */ /* 0x000fe20000000800 */
[----:B------:R-:W-:Y:S01]  /*27b0*/  @!PT LDS RZ, [RZ] ;  /* 0x00000000fffff984 */ /* 0x000fe20000000800 */
[----:B------:R-:W-:Y:S01]  /*27c0*/  @!PT LDS RZ, [RZ] ;  /* 0x00000000fffff984 */ /* 0x000fe20000000800 */
[----:B------:R1:W-:Y:S01]  /*27d0*/  @!P3 LDGSTS.E.BYPASS.LTC128B.128 [R216+0xc000], [R12.64] ;  /* 0x0c0000000cd8bfae */ /* 0x0003e2000b901d46 */
[----:B------:R-:W-:Y:S01]  /*27e0*/  @!P0 IADD3.X R7, R183, R7, R0, P2, !PT ;  /* 0x00000007b7078210 */ /* 0x000fe200017fe400 */
[----:B------:R-:W-:Y:S01]  /*27f0*/  IMAD.WIDE.U32 R4, R232, c[0x0][0x198], R238 ;  /* 0x00006600e8047a25 */ /* 0x000fe200078e00ee */
[----:B------:R-:W-:Y:S01]  /*2800*/  @!P0 IADD3 R8, P2, R184, R8, RZ ;  /* 0x00000008b8088210 */ /* 0x000fe20007f5e0ff */
[----:B------:R1:W-:Y:S01]  /*2810*/  @P1 STS.128 [R216+0xd000], RZ ;  /* 0x00d000ffd8001388 */ /* 0x0003e20000000c00 */
[----:B------:R-:W-:Y:S01]  /*2820*/  IADD3 R2, R181, -R2, RZ ;  /* 0x80000002b5027210 */ /* 0x000fe20007ffe0ff */
[----:B------:R-:W-:Y:S01]  /*2830*/  IMAD R0, R23, c[0x0][0x198], RZ ;  /* 0x0000660017007a24 */ /* 0x000fe200078e02ff */
[----:B------:R-:W-:Y:S01]  /*2840*/  @!P0 IADD3.X R9, R185, R9, R19, P2, !PT ;  /* 0x00000009b9098210 */ /* 0x000fe200017fe413 */
[----:B------:R-:W-:Y:S01]  /*2850*/  @!PT LDS RZ, [RZ] ;  /* 0x00000000fffff984 */ /* 0x000fe20000000800 */
[----:B------:R-:W-:Y:S01]  /*2860*/  @!PT LDS RZ, [RZ] ;  /* 0x00000000fffff984 */ /* 0x000fe20000000800 */
[----:B------:R-:W-:Y:S01]  /*2870*/  @!PT LDS RZ, [RZ] ;  /* 0x00000000fffff984 */ /* 0x000fe20000000800 */
[----:B------:R1:W-:Y:S01]  /*2880*/  @!P1 LDGSTS.E.BYPASS.LTC128B.128 [R216+0xd000], [R10.64] ;  /* 0x0d0000000ad89fae */ /* 0x0003e2000b901d46 */
[----:B------:R-:W-:Y:S01]  /*2890*/  IADD3 R4, P2, R27, R4, RZ ;  /* 0x000000041b047210 */ /* 0x000fe20007f5e0ff */
[----:B------:R-:W-:Y:S01]  /*28a0*/  IMAD R0, R232, c[0x0][0x19c], R0 ;  /* 0x00006700e8007a24 */ /* 0x000fe200078e0200 */
[----:B---3--:R-:W-:Y:S01]  /*28b0*/  SHF.R.S32.HI R16, RZ, 0x1f, R241 ;  /* 0x0000001fff107819 */ /* 0x008fe200000114f1 */
[----:B------:R-:W0:Y:S01]  /*28c0*/  LDGDEPBAR ;  /* 0x00000000000079af */ /* 0x000e220000000000 */
[----:B------:R-:W-:-:S02]  /*28d0*/  IMAD.MOV.U32 R209, RZ, RZ, 0x7f800000 ;  /* 0x7f800000ffd17424 */ /* 0x000fc400078e00ff */
[----:B------:R-:W-:Y:S01]  /*28e0*/  IADD3.X R5, R28, R5, R0, P2, !PT ;  /* 0x000000051c057210 */ /* 0x000fe200017fe400 */
[----:B------:R-:W-:Y:S01]  /*28f0*/  IMAD R0, R25, c[0x0][0x1b0], RZ ;  /* 0x00006c0019007a24 */ /* 0x000fe200078e02ff */
[----:B------:R-:W-:Y:S01]  /*2900*/  ISETP.NE.AND P2, PT, R2, 0x1, PT ;  /* 0x000000010200780c */ /* 0x000fe20003f45270 */
[----:B------:R3:W-:Y:S02]  /*2910*/  @P6 STS.128 [R216+0x4000], RZ ;  /* 0x004000ffd8006388 */ /* 0x0007e40000000c00 */
[C---:B------:R-:W-:Y:S02]  /*2920*/  IMAD R19, R18.reuse, c[0x0][0x1b4], R0 ;  /* 0x00006d0012137a24 */ /* 0x040fe400078e0200 */
[----:B------:R-:W-:Y:S01]  /*2930*/  @!PT LDS RZ, [RZ] ;  /* 0x00000000fffff984 */ /* 0x000fe20000000800 */
[----:B------:R-:W-:Y:S01]  /*2940*/  @!PT LDS RZ, [RZ] ;  /* 0x00000000fffff984 */ /* 0x000fe20000000800 */
[----:B------:R-:W-:Y:S01]  /*2950*/  @!PT LDS RZ, [RZ] ;  /* 0x00000000fffff984 */ /* 0x000fe20000000800 */
[----:B------:R3:W-:Y:S01]  /*2960*/  @!P6 LDGSTS.E.BYPASS.LTC128B.128 [R216+0x4000], [R182.64] ;  /* 0x04000000b6d8efae */ /* 0x0007e2000b901d46 */
[----:B------:R-:W-:-:S03]  /*2970*/  IMAD.WIDE.U32 R4, R18, c[0x0][0x1b0], R4 ;  /* 0x00006c0012047a25 */ /* 0x000fc600078e0004 */
[----:B------:R3:W-:Y:S01]  /*2980*/  @P0 STS.128 [R216+0x5000], RZ ;  /* 0x005000ffd8000388 */ /* 0x0007e20000000c00 */
[----:B------:R-:W-:-:S03]  /*2990*/  IMAD.IADD R5, R5, 0x1, R19 ;  /* 0x0000000105057824 */ /* 0x000fc600078e0213 */
[----:B------:R-:W-:Y:S01]  /*29a0*/  @!PT LDS RZ, [RZ] ;  /* 0x00000000fffff984 */ /* 0x000fe20000000800 */
[----:B------:R-:W-:Y:S01]  /*29b0*/  @!PT LDS RZ, [RZ] ;  /* 0x00000000fffff984 */ /* 0x000fe20000000800 */
[----:B------:R-:W-:Y:S01]  /*29c0*/  @!PT LDS RZ, [RZ] ;  /* 0x00000000fffff984 */ /* 0x000fe20000000800 */
[----:B------:R1:W-:Y:S02]  /*29d0*/  @!P0 LDGSTS.E.BYPASS.LTC128B.128 [R216+0x5000], [R6.64] ;  /* 0x0500000006d88fae */ /* 0x0003e4000b901d46 */
[----:B-1----:R-:W-:-:S04]  /*29e0*/  @!P5 IMAD R7, R29, c[0x0][0x198], RZ ;  /* 0x000066001d07da24 */ /* 0x002fc800078e02ff */
[----:B------:R-:W-:Y:S02]  /*29f0*/  @!P5 IMAD R11, R217, c[0x0][0x19c], R7 ;  /* 0x00006700d90bda24 */ /* 0x000fe400078e0207 */
[----:B------:R-:W-:Y:S01]  /*2a00*/  @!P4 IMAD.MOV.U32 R7, RZ, RZ, R5 ;  /* 0x000000ffff07c224 */ /* 0x000fe200078e0005 */
[----:B--2---:R-:W-:-:S04]  /*2a10*/  IADD3 R0, R22, 0x1000, RZ ;  /* 0x0000100016007810 */ /* 0x004fc80007ffe0ff */
[----:B------:R-:W-:-:S05]  /*2a20*/  SEL R0, R0, R22, !P2 ;  /* 0x0000001600007207 */ /* 0x000fca0005000000 */
[----:B------:R-:W-:Y:S01]  /*2a30*/  IMAD.SHL.U32 R192, R0, 0x2, RZ ;  /* 0x0000000200c07824 */ /* 0x000fe200078e00ff */
[----:B------:R-:W-:-:S04]  /*2a40*/  IADD3 R0, R241, 0x28, RZ ;  /* 0x00000028f1007810 */ /* 0x000fc80007ffe0ff */
[----:B------:R3:W-:Y:S01]  /*2a50*/  @P6 STS [R192], RZ ;  /* 0x000000ffc0006388 */ /* 0x0007e20000000800 */
[----:B------:R-:W-:-:S03]  /*2a60*/  SHF.R.S32.HI R10, RZ, 0x1f, R0 ;  /* 0x0000001fff0a7819 */ /* 0x000fc60000011400 */
[----:B------:R3:W-:Y:S04]  /*2a70*/  @P6 STS [R192+0x4], RZ ;  /* 0x000004ffc0006388 */ /* 0x0007e80000000800 */
[----:B------:R3:W-:Y:S04]  /*2a80*/  @P6 STS [R192+0x8], RZ ;  /* 0x000008ffc0006388 */ /* 0x0007e80000000800 */
[----:B------:R3:W-:Y:S04]  /*2a90*/  @P6 STS [R192+0xc], RZ ;  /* 0x00000cffc0006388 */ /* 0x0007e80000000800 */
[----:B------:R-:W-:Y:S01]  /*2aa0*/  @!PT LDS RZ, [RZ] ;  /* 0x00000000fffff984 */ /* 0x000fe20000000800 */
[----:B------:R-:W-:Y:S01]  /*2ab0*/  @!PT LDS RZ, [RZ] ;  /* 0x00000000fffff984 */ /* 0x000fe20000000800 */
[----:B------:R-:W-:Y:S01]  /*2ac0*/  @!PT LDS RZ, [RZ] ;  /* 0x00000000fffff984 */ /* 0x000fe20000000800 */
[----:B------:R3:W-:Y:S01]  /*2ad0*/  @!P6 LDGSTS.E.BYPASS.LTC128B.128 [R192], [R184.64] ;  /* 0x00000000b8c0efae */ /* 0x0007e2000b901d46 */
[----:B------:R-:W-:-:S03]  /*2ae0*/  ISETP.GE.AND P6, PT, R0, R20, PT ;  /* 0x000000140000720c */ /* 0x000fc60003fc6270 */
[----:B------:R3:W-:Y:S04]  /*2af0*/  @P0 STS [R192+0x1000], RZ ;  /* 0x001000ffc0000388 */ /* 0x0007e80000000800 */
[----:B------:R3:W-:Y:S04]  /*2b00*/  @P0 STS [R192+0x1004], RZ ;  /* 0x001004ffc0000388 */ /* 0x0007e80000000800 */
[----:B------:R3:W-:Y:S04]  /*2b10*/  @P0 STS [R192+0x1008], RZ ;  /* 0x001008ffc0000388 */ /* 0x0007e80000000800 */
[----:B------:R3:W-:Y:S04]  /*2b20*/  @P0 STS [R192+0x100c], RZ ;  /* 0x00100cffc0000388 */ /* 0x0007e80000000800 */
[----:B------:R-:W-:Y:S01]  /*2b30*/  @!PT LDS RZ, [RZ] ;  /* 0x00000000fffff984 */ /* 0x000fe20000000800 */
[----:B------:R-:W-:Y:S01]  /*2b40*/  @!PT LDS RZ, [RZ] ;  /* 0x00000000fffff984 */ /* 0x000fe20000000800 */
[----:B------:R-:W-:Y:S01]  /*2b50*/  @!PT LDS RZ, [RZ] ;  /* 0x00000000fffff984 */ /* 0x000fe20000000800 */
[----:B------:R1:W-:Y:S01]  /*2b60*/  @!P0 LDGSTS.E.BYPASS.LTC128B.128 [R192+0x1000], [R8.64] ;  /* 0x0100000008c08fae */ /* 0x0003e2000b901d46 */
[----:B------:R-:W-:-:S03]  /*2b70*/  @!P4 IADD3 R2, P0, R217, 0x20, RZ ;  /* 0x00000020d902c810 */ /* 0x000fc60007f1e0ff */
[----:B------:R3:W-:Y:S02]  /*2b80*/  @P5 STS.128 [R216+0x6000], RZ ;  /* 0x006000ffd8005388 */ /* 0x0007e40000000c00 */
[----:B------:R-:W-:Y:S01]  /*2b90*/  @!P4 IMAD.X R6, RZ, RZ, R29, P0 ;  /* 0x000000ffff06c224 */ /* 0x000fe200000e061d */
[----:B----4-:R-:W-:-:S03]  /*2ba0*/  @!P6 LEA R14, P0, R0, R213, 0x2 ;  /* 0x000000d5000ee211 */ /* 0x010fc600078010ff */
[----:B------:R-:W-:Y:S01]  /*2bb0*/  @!P4 IMAD R6, R6, c[0x0][0x198], RZ ;  /* 0x000066000606ca24 */ /* 0x000fe200078e02ff */
[----:B------:R-:W-:-:S03]  /*2bc0*/  @!P6 LEA.HI.X R15, R0, R212, R10, 0x2, P0 ;  /* 0x000000d4000fe211 */ /* 0x000fc600000f140a */
[C---:B------:R-:W-:Y:S01]  /*2bd0*/  @!P4 IMAD R10, R2.reuse, c[0x0][0x19c], R6 ;  /* 0x00006700020aca24 */ /* 0x040fe200078e0206 */
[----:B------:R-:W-:Y:S01]  /*2be0*/  @!P4 MOV R6, R4 ;  /* 0x000000040006c202 */ /* 0x000fe20000000f00 */
[----:B------:R3:W5:Y:S04]  /*2bf0*/  @!P6 LDG.E R209, [R14.64] ;  /* 0x000000060ed1e981 */ /* 0x000768000c1e1900 */
[----:B------:R-:W-:-:S04]  /*2c00*/  @!P4 IMAD.WIDE.U32 R6, R2, c[0x0][0x198], R6 ;  /* 0x000066000206ca25 */ /* 0x000fc800078e0006 */
[----:B-1----:R-:W-:-:S04]  /*2c10*/  @!P5 IMAD.WIDE.U32 R8, R217, c[0x0][0x198], R4 ;  /* 0x00006600d908da25 */ /* 0x002fc800078e0004 */
[----:B------:R-:W-:Y:S01]  /*2c20*/  @!P5 IMAD.IADD R0, R9, 0x1, R11 ;  /* 0x000000010900d824 */ /* 0x000fe200078e020b */
[----:B------:R-:W-:-:S04]  /*2c30*/  @!P5 LEA R12, P0, R8, c[0x0][0x168], 0x1 ;  /* 0x00005a00080cda11 */ /* 0x000fc800078008ff */
[----:B------:R-:W-:Y:S01]  /*2c40*/  @!P5 LEA.HI.X R13, R8, c[0x0][0x16c], R0, 0x1, P0 ;  /* 0x00005b00080dda11 */ /* 0x000fe200000f0c00 */
[----:B------:R-:W-:Y:S01]  /*2c50*/  @!P4 IMAD.IADD R0, R7, 0x1, R10 ;  /* 0x000000010700c824 */ /* 0x000fe200078e020a */
[C---:B------:R-:W-:Y:S01]  /*2c60*/  @!P4 LEA R10, P0, R6.reuse, c[0x0][0x168], 0x1 ;  /* 0x00005a00060aca11 */ /* 0x040fe200078008ff */
[----:B------:R-:W-:Y:S02]  /*2c70*/  @!P3 IMAD.MOV.U32 R7, RZ, RZ, R5 ;  /* 0x000000ffff07b224 */ /* 0x000fe400078e0005 */
[----:B------:R-:W-:Y:S01]  /*2c80*/  @!PT LDS RZ, [RZ] ;  /* 0x00000000fffff984 */ /* 0x000fe20000000800 */
[----:B------:R-:W-:Y:S01]  /*2c90*/  @!PT LDS RZ, [RZ] ;  /* 0x00000000fffff984 */ /* 0x000fe20000000800 */
[----:B------:R-:W-:Y:S01]  /*2ca0*/  @!PT LDS RZ, [RZ] ;  /* 0x00000000fffff984 */ /* 0x000fe20000000800 */
[----:B------:R3:W-:Y:S01]  /*2cb0*/  @!P5 LDGSTS.E.BYPASS.LTC128B.128 [R216+0x6000], [R12.64] ;  /* 0x060000000cd8dfae */ /* 0x0007e2000b901d46 */
[----:B------:R-:W-:Y:S02]  /*2cc0*/  @!P4 LEA.HI.X R11, R6, c[0x0][0x16c], R0, 0x1, P0 ;  /* 0x00005b00060bca11 */ /* 0x000fe400000f0c00 */
[C---:B------:R-:W-:Y:S01]  /*2cd0*/  @!P3 IADD3 R0, P0, R217.reuse, 0x40, RZ ;  /* 0x00000040d900b810 */ /* 0x040fe20007f1e0ff */
[----:B------:R3:W-:Y:S03]  /*2ce0*/  @P4 STS.128 [R216+0x7000], RZ ;  /* 0x007000ffd8004388 */ /* 0x0007e60000000c00 */
[----:B------:R-:W-:Y:S01]  /*2cf0*/  @!P3 IADD3.X R6, RZ, R29, RZ, P0, !PT ;  /* 0x0000001dff06b210 */ /* 0x000fe200007fe4ff */
[----:B------:R-:W-:Y:S01]  /*2d00*/  @!PT LDS RZ, [RZ] ;  /* 0x00000000fffff984 */ /* 0x000fe20000000800 */
[----:B------:R-:W-:Y:S01]  /*2d10*/  @!PT LDS RZ, [RZ] ;  /* 0x00000000fffff984 */ /* 0x000fe20000000800 */
[----:B------:R-:W-:Y:S01]  /*2d20*/  @!PT LDS RZ, [RZ] ;  /* 0x00000000fffff984 */ /* 0x000fe20000000800 */
[----:B------:R3:W-:Y:S01]  /*2d30*/  @!P4 LDGSTS.E.BYPASS.LTC128B.128 [R216+0x7000], [R10.64] ;  /* 0x070000000ad8cfae */ /* 0x0007e2000b901d46 */
[----:B------:R-:W-:-:S03]  /*2d40*/  @!P1 IADD3 R2, P0, R217, 0x60, RZ ;  /* 0x00000060d9029810 */ /* 0x000fc60007f1e0ff */
[----:B------:R-:W-:Y:S01]  /*2d50*/  @!P3 IMAD R6, R6, c[0x0][0x198], RZ ;  /* 0x000066000606ba24 */ /* 0x000fe200078e02ff */
[----:B------:R3:W-:Y:S01]  /*2d60*/  @P3 STS.128 [R216+0x8000], RZ ;  /* 0x008000ffd8003388 */ /* 0x0007e20000000c00 */
[----:B------:R-:W-:Y:S02]  /*2d70*/  @!P1 IMAD.X R8, RZ, RZ, R29, P0 ;  /* 0x000000ffff089224 */ /* 0x000fe400000e061d */
[----:B------:R-:W-:Y:S02]  /*2d80*/  @!P3 IMAD R9, R0, c[0x0][0x19c], R6 ;  /* 0x000067000009ba24 */ /* 0x000fe400078e0206 */
[--C-:B------:R-:W-:Y:S02]  /*2d90*/  @!P3 IMAD.MOV.U32 R6, RZ, RZ, R4.reuse ;  /* 0x000000ffff06b224 */ /* 0x100fe400078e0004 */
[----:B------:R-:W-:-:S04]  /*2da0*/  @!P1 IMAD.WIDE.U32 R4, R2, c[0x0][0x198], R4 ;  /* 0x0000660002049a25 */ /* 0x000fc800078e0004 */
[----:B------:R-:W-:-:S04]  /*2db0*/  @!P3 IMAD.WIDE.U32 R6, R0, c[0x0][0x198], R6 ;  /* 0x000066000006ba25 */ /* 0x000fc800078e0006 */
[----:B------:R-:W-:Y:S01]  /*2dc0*/  @!P1 IMAD R0, R8, c[0x0][0x198], RZ ;  /* 0x0000660008009a24 */ /* 0x000fe200078e02ff */
[----:B------:R-:W-:Y:S02]  /*2dd0*/  @!P3 IADD3 R9, R7, R9, RZ ;  /* 0x000000090709b210 */ /* 0x000fe40007ffe0ff */
[----:B------:R-:W-:Y:S01]  /*2de0*/  @!P3 LEA R8, P0, R6, c[0x0][0x168], 0x1 ;  /* 0x00005a000608ba11 */ /* 0x000fe200078008ff */
[----:B------:R-:W-:Y:S01]  /*2df0*/  @!P1 IMAD R7, R2, c[0x0][0x19c], R0 ;  /* 0x0000670002079a24 */ /* 0x000fe200078e0200 */
[----:B------:R-:W-:Y:S02]  /*2e00*/  IADD3 R0, R241, 0x8, RZ ;  /* 0x00000008f1007810 */ /* 0x000fe40007ffe0ff */
[----:B------:R-:W-:Y:S01]  /*2e10*/  @!P3 LEA.HI.X R9, R6, c[0x0][0x16c], R9, 0x1, P0 ;  /* 0x00005b000609ba11 */ /* 0x000fe200000f0c09 */
[----:B------:R-:W-:Y:S01]  /*2e20*/  @!P1 IMAD.IADD R5, R5, 0x1, R7 ;  /* 0x0000000105059824 */ /* 0x000fe200078e0207 */
[C---:B------:R-:W-:Y:S02]  /*2e30*/  @!P1 LEA R6, P0, R4.reuse, c[0x0][0x168], 0x1 ;  /* 0x00005a0004069a11 */ /* 0x040fe400078008ff */
[C---:B------:R-:W-:Y:S01]  /*2e40*/  IADD3 R2, R241.reuse, 0x20, RZ ;  /* 0x00000020f1027810 */ /* 0x040fe20007ffe0ff */
[----:B------:R-:W-:Y:S01]  /*2e50*/  @!PT LDS RZ, [RZ] ;  /* 0x00000000fffff984 */ /* 0x000fe20000000800 */
[----:B------:R-:W-:Y:S01]  /*2e60*/  @!PT LDS RZ, [RZ] ;  /* 0x00000000fffff984 */ /* 0x000fe20000000800 */
[----:B------:R-:W-:Y:S01]  /*2e70*/  @!PT LDS RZ, [RZ] ;  /* 0x00000000fffff984 */ /* 0x000fe20000000800 */
[----:B------:R3:W-:Y:S01]  /*2e80*/  @!P3 LDGSTS.E.BYPASS.LTC128B.128 [R216+0x8000], [R8.64] ;  /* 0x0800000008d8bfae */ /* 0x0007e2000b901d46 */
[----:B------:R-:W-:Y:S01]  /*2e90*/  @!P1 LEA.HI.X R7, R4, c[0x0][0x16c], R5, 0x1, P0 ;  /* 0x00005b0004079a11 */ /* 0x000fe200000f0c05 */
[----:B------:R-:W-:Y:S01]  /*2ea0*/  IMAD.SHL.U32 R4, R241, 0x4, RZ ;  /* 0x00000004f1047824 */ /* 0x000fe200078e00ff */
[-C--:B------:R-:W-:Y:S01]  /*2eb0*/  ISETP.GE.AND P5, PT, R0, R20.reuse, PT ;  /* 0x000000140000720c */ /* 0x080fe20003fa6270 */
[----:B------:R3:W-:Y:S01]  /*2ec0*/  @P1 STS.128 [R216+0x9000], RZ ;  /* 0x009000ffd8001388 */ /* 0x0007e20000000c00 */
[----:B------:R-:W-:-:S02]  /*2ed0*/  ISETP.GE.AND P4, PT, R2, R20, PT ;  /* 0x000000140200720c */ /* 0x000fc40003f86270 */
[C---:B------:R-:W-:Y:S01]  /*2ee0*/  ISETP.GE.AND P3, PT, R241.reuse, R20, PT ;  /* 0x00000014f100720c */ /* 0x040fe20003f66270 */
[----:B------:R-:W-:Y:S01]  /*2ef0*/  @!PT LDS RZ, [RZ] ;  /* 0x00000000fffff984 */ /* 0x000fe20000000800 */
[----:B------:R-:W-:Y:S01]  /*2f00*/  @!PT LDS RZ, [RZ] ;  /* 0x00000000fffff984 */ /* 0x000fe20000000800 */
[----:B------:R-:W-:Y:S01]  /*2f10*/  @!PT LDS RZ, [RZ] ;  /* 0x00000000fffff984 */ /* 0x000fe20000000800 */
[----:B------:R3:W-:Y:S01]  /*2f20*/  @!P1 LDGSTS.E.BYPASS.LTC128B.128 [R216+0x9000], [R6.64] ;  /* 0x0900000006d89fae */ /* 0x0007e2000b901d46 */
[----:B------:R-:W-:Y:S02]  /*2f30*/  SHF.L.U64.HI R0, R241, 0x2, R16 ;  /* 0x00000002f1007819 */ /* 0x000fe40000010210 */
[----:B------:R-:W-:Y:S01]  /*2f40*/  IADD3 R4, P0, R4, R213, RZ ;  /* 0x000000d504047210 */ /* 0x000fe20007f1e0ff */
[----:B------:R-:W0:Y:S04]  /*2f50*/  LDGDEPBAR ;  /* 0x00000000000079af */ /* 0x000e280000000000 */
[----:B------:R-:W1:Y:S01]  /*2f60*/  S2R R2, SR_TID.X ;  /* 0x0000000000027919 */ /* 0x000e620000002100 */
[----:B------:R-:W-:-:S05]  /*2f70*/  IMAD.X R5, R0, 0x1, R212, P0 ;  /* 0x0000000100057824 */ /* 0x000fca00000e06d4 */
[----:B------:R3:W5:Y:S04]  /*2f80*/  @!P3 LDG.E R210, [R4.64] ;  /* 0x0000000604d2b981 */ /* 0x000768000c1e1900 */
[----:B------:R3:W5:Y:S04]  /*2f90*/  @!P5 LDG.E R211, [R4.64+0x20] ;  /* 0x0000200604d3d981 */ /* 0x000768000c1e1900 */
[----:B------:R3:W5:Y:S01]  /*2fa0*/  @!P4 LDG.E R208, [R4.64+0x80] ;  /* 0x0000800604d0c981 */ /* 0x000762000c1e1900 */
[----:B------:R-:W-:-:S04]  /*2fb0*/  DEPBAR.LE SB0, 0x1 ;  /* 0x000080400000791a */ /* 0x000fc80000000000 */
[----:B------:R-:W-:Y:S01]  /*2fc0*/  BAR.SYNC.DEFER_BLOCKING 0x0 ;  /* 0x0000000000007b1d */ /* 0x000fe20000010000 */
[----:B-1----:R-:W-:-:S04]  /*2fd0*/  SHF.R.S32.HI R0, RZ, 0x1f, R2 ;  /* 0x0000001fff007819 */ /* 0x002fc80000011402 */
[----:B------:R-:W-:-:S04]  /*2fe0*/  LEA.HI R0, R0, R2, RZ, 0x4 ;  /* 0x0000000200007211 */ /* 0x000fc800078f20ff */
[----:B------:R-:W-:-:S04]  /*2ff0*/  LOP3.LUT R0, R0, 0xfffffff0, RZ, 0xc0, !PT ;  /* 0xfffffff000007812 */ /* 0x000fc800078ec0ff */
[----:B------:R-:W-:Y:S01]  /*3000*/  IADD3 R0, -R0, R2, RZ ;  /* 0x0000000200007210 */ /* 0x000fe20007ffe1ff */
[----:B------:R3:W1:Y:S04]  /*3010*/  LDSM.16.M88.4 R136, [R174+0xa000] ;  /* 0x00a00000ae88783b */ /* 0x0006680000000200 */
[----:B------:R3:W2:Y:S04]  /*3020*/  LDSM.16.M88.4 R140, [R174+0xa800] ;  /* 0x00a80000ae8c783b */ /* 0x0006a80000000200 */
[----:B------:R3:W4:Y:S04]  /*3030*/  LDSM.16.M88.4 R144, [R177+0xa000] ;  /* 0x00a00000b190783b */ /* 0x0007280000000200 */
[----:B------:R3:W1:Y:S04]  /*3040*/  LDSM.16.M88.4 R148, [R177+0xa800] ;  /* 0x00a80000b194783b */ /* 0x0006680000000200 */
[----:B------:R3:W1:Y:S04]  /*3050*/  LDSM.16.M88.4 R152, [R175+0xa000] ;  /* 0x00a00000af98783b */ /* 0x0006680000000200 */
[----:B------:R3:W1:Y:S04]  /*3060*/  LDSM.16.M88.4 R156, [R175+0xa800] ;  /* 0x00a80000af9c783b */ /* 0x0006680000000200 */
[----:B------:R3:W1:Y:S04]  /*3070*/  LDSM.16.M88.4 R160, [R176+0xa000] ;  /* 0x00a00000b0a0783b */ /* 0x0006680000000200 */
[----:B------:R3:W1:Y:S01]  /*3080*/  LDSM.16.M88.4 R164, [R176+0xa800] ;  /* 0x00a80000b0a4783b */ /* 0x0006620000000200 */
[----:B------:R-:W-:-:S02]  /*3090*/  SHF.R.S32.HI R2, RZ, 0x1f, R0 ;  /* 0x0000001fff027819 */ /* 0x000fc40000011400 */
[----:B------:R-:W-:Y:S02]  /*30a0*/  SHF.L.U32 R240, R246, 0x4, RZ ;  /* 0x00000004f6f07819 */ /* 0x000fe400000006ff */
[----:B------:R-:W-:Y:S01]  /*30b0*/  LEA.HI R2, R2, R0, RZ, 0x3 ;  /* 0x0000000002027211 */ /* 0x000fe200078f18ff */
[----:B------:R-:W-:Y:S01]  /*30c0*/  IMAD.SHL.U32 R223, R246, 0x8, RZ ;  /* 0x00000008f6df7824 */ /* 0x000fe200078e00ff */
[----:B------:R-:W-:Y:S02]  /*30d0*/  IADD3 R233, R240, 0x20, RZ ;  /* 0x00000020f0e97810 */ /* 0x000fe40007ffe0ff */
[----:B------:R-:W-:-:S03]  /*30e0*/  LOP3.LUT R2, R2, 0xfffffff8, RZ, 0xc0, !PT ;  /* 0xfffffff802027812 */ /* 0x000fc600078ec0ff */
[----:B------:R-:W-:Y:S02]  /*30f0*/  IMAD.IADD R231, R223, 0x1, R233 ;  /* 0x00000001dfe77824 */ /* 0x000fe400078e02e9 */
[----:B------:R-:W-:Y:S01]  /*3100*/  IMAD.IADD R0, R0, 0x1, -R2 ;  /* 0x0000000100007824 */ /* 0x000fe200078e0a02 */
[----:B------:R-:W-:Y:S01]  /*3110*/  IADD3 R2, R241, 0x1, RZ ;  /* 0x00000001f1027810 */ /* 0x000fe20007ffe0ff */
[----:B------:R-:W-:Y:S02]  /*3120*/  IMAD.IADD R251, R223, 0x1, R231 ;  /* 0x00000001dffb7824 */ /* 0x000fe400078e02e7 */
[----:B------:R-:W-:Y:S01]  /*3130*/  IMAD.MOV.U32 R178, RZ, RZ, 0x20 ;  /* 0x00000020ffb27424 */ /* 0x000fe200078e00ff */
[C---:B------:R-:W-:Y:S02]  /*3140*/  LOP3.LUT P0, RZ, R0.reuse, 0x2, RZ, 0xc0, !PT ;  /* 0x0000000200ff7812 */ /* 0x040fe4000780c0ff */
[----:B------:R-:W-:Y:S02]  /*3150*/  LOP3.LUT P1, RZ, R0, 0x4, RZ, 0xc0, !PT ;  /* 0x0000000400ff7812 */ /* 0x000fe4000782c0ff */
[----:B------:R-:W-:Y:S01]  /*3160*/  IADD3 R230, R193, R2, -R21 ;  /* 0x00000002c1e67210 */ /* 0x000fe20007ffe815 */
[----:B------:R-:W-:Y:S01]  /*3170*/  IMAD.IADD R219, R223, 0x1, R251 ;  /* 0x00000001dfdb7824 */ /* 0x000fe200078e02fb */
[----:B------:R-:W-:-:S02]  /*3180*/  IADD3 R2, R180, 0x1000, RZ ;  /* 0x00001000b4027810 */ /* 0x000fc40007ffe0ff */
[----:B------:R-:W-:Y:S01]  /*3190*/  IADD3 R0, R179, 0x1000, RZ ;  /* 0x00001000b3007810 */ /* 0x000fe20007ffe0ff */
[----:B------:R-:W-:Y:S01]  /*31a0*/  IMAD.SHL.U32 R170, R180, 0x2, RZ ;  /* 0x00000002b4aa7824 */ /* 0x000fe200078e00ff */
[----:B------:R-:W-:Y:S01]  /*31b0*/  SEL R2, R2, R180, !P2 ;  /* 0x000000b402027207 */ /* 0x000fe20005000000 */
[----:B------:R-:W-:Y:S01]  /*31c0*/  IMAD.IADD R218, R223, 0x1, R219 ;  /* 0x00000001dfda7824 */ /* 0x000fe200078e02db */
[----:B------:R-:W-:Y:S02]  /*31d0*/  SEL R0, R0, R179, !P2 ;  /* 0x000000b300007207 */ /* 0x000fe40005000000 */
[----:B------:R-:W-:Y:S02]  /*31e0*/  SEL R178, R178, 0xffffffe0, !P0 ;  /* 0xffffffe0b2b27807 */ /* 0x000fe40004000000 */
[----:B------:R-:W-:Y:S01]  /*31f0*/  IADD3 R21, R21, 0x80, R232 ;  /* 0x0000008015157810 */ /* 0x000fe20007ffe0e8 */
[C---:B------:R-:W-:Y:S01]  /*3200*/  IMAD R250, R246.reuse, 0x18, RZ ;  /* 0x00000018f6fa7824 */ /* 0x040fe200078e02ff */
[----:B------:R-:W-:Y:S01]  /*3210*/  CS2R R94, SRZ ;  /* 0x00000000005e7805 */ /* 0x000fe2000001ff00 */
[C---:B------:R-:W-:Y:S01]  /*3220*/  IMAD.SHL.U32 R249, R246.reuse, 0x20, RZ ;  /* 0x00000020f6f97824 */ /* 0x040fe200078e00ff */
[----:B------:R-:W-:Y:S01]  /*3230*/  CS2R R92, SRZ ;  /* 0x00000000005c7805 */ /* 0x000fe2000001ff00 */
[C---:B------:R-:W-:Y:S01]  /*3240*/  IMAD R248, R246.reuse, 0x28, RZ ;  /* 0x00000028f6f87824 */ /* 0x040fe200078e02ff */
[----:B------:R-:W-:Y:S01]  /*3250*/  CS2R R98, SRZ ;  /* 0x0000000000627805 */ /* 0x000fe2000001ff00 */
[C---:B------:R-:W-:Y:S01]  /*3260*/  IMAD R247, R246.reuse, 0x30, RZ ;  /* 0x00000030f6f77824 */ /* 0x040fe200078e02ff */
[----:B------:R-:W-:Y:S01]  /*3270*/  CS2R R96, SRZ ;  /* 0x0000000000607805 */ /* 0x000fe2000001ff00 */
[----:B------:R-:W-:Y:S01]  /*3280*/  IMAD.MOV R221, RZ, RZ, -R221 ;  /* 0x000000ffffdd7224 */ /* 0x000fe200078e0add */
[----:B------:R-:W-:Y:S01]  /*3290*/  CS2R R90, SRZ ;  /* 0x00000000005a7805 */ /* 0x000fe2000001ff00 */
[----:B------:R-:W-:Y:S01]  /*32a0*/  IMAD R246, R246, 0x38, RZ ;  /* 0x00000038f6f67824 */ /* 0x000fe200078e02ff */
[----:B------:R-:W-:Y:S01]  /*32b0*/  CS2R R88, SRZ ;  /* 0x0000000000587805 */ /* 0x000fe2000001ff00 */
        /* <DEDUP_REMOVED lines=26> */
[----:B------:R-:W-:Y:S01]  /*3460*/  IADD3 R229, R21, -R193, RZ ;  /* 0x800000c115e57210 */ /* 0x000fe20007ffe0ff */
[----:B------:R-:W-:Y:S01]  /*3470*/  IMAD.SHL.U32 R169, R2, 0x2, RZ ;  /* 0x0000000202a97824 */ /* 0x000fe200078e00ff */
[----:B------:R-:W-:Y:S01]  /*3480*/  SEL R128, R128, 0xffffffc0, !P1 ;  /* 0xffffffc080807807 */ /* 0x000fe20004800000 */
[----:B------:R-:W-:Y:S01]  /*3490*/  IMAD.SHL.U32 R168, R0, 0x2, RZ ;  /* 0x0000000200a87824 */ /* 0x000fe200078e00ff */
[C---:B------:R-:W-:Y:S01]  /*34a0*/  SHF.L.U32 R228, R241.reuse, 0x2, RZ ;  /* 0x00000002f1e47819 */ /* 0x040fe200000006ff */
[----:B------:R-:W-:Y:S01]  /*34b0*/  IMAD.IADD R173, R178, 0x1, R170 ;  /* 0x00000001b2ad7824 */ /* 0x000fe200078e02aa */
[----:B------:R-:W-:Y:S01]  /*34c0*/  SHF.L.U64.HI R227, R241, 0x2, R16 ;  /* 0x00000002f1e37819 */ /* 0x000fe20000010210 */
[----:B------:R-:W-:Y:S01]  /*34d0*/  IMAD.IADD R220, R223, 0x1, R218 ;  /* 0x00000001dfdc7824 */ /* 0x000fe200078e02da */
[----:B------:R-:W-:-:S02]  /*34e0*/  IADD3 R226, R232, 0x80, RZ ;  /* 0x00000080e8e27810 */ /* 0x000fc40007ffe0ff */
[----:B-1234-:R-:W-:Y:S02]  /*34f0*/  IADD3 R172, R171, R178, RZ ;  /* 0x000000b2abac7210 */ /* 0x01efe40007ffe0ff */
.L_x_106:
[----:B------:R-:W0:Y:S01]  /*3500*/  LDGDEPBAR ;  /* 0x00000000000079af */ /* 0x000e220000000000 */
[----:B------:R-:W-:Y:S01]  /*3510*/  IMAD.IADD R0, R169, 0x1, R178 ;  /* 0x00000001a9007824 */ /* 0x000fe200078e02b2 */
        /* <DEDUP_REMOVED lines=11> */
[----:B------:R-:W1:Y:S08]  /*35d0*/  LDSM.16.M88.4 R16, [R174+0x6000] ;  /* 0x00600000ae10783b */ /* 0x000e700000000200 */
[----:B------:R-:W2:Y:S08]  /*35e0*/  LDSM.16.M88.4 R28, [R169+0x1000] ;  /* 0x00100000a91c783b */ /* 0x000eb00000000200 */
[----:B------:R-:W3:Y:S08]  /*35f0*/  LDSM.16.M88.4 R100, [R174+0x6800] ;  /* 0x00680000ae64783b */ /* 0x000ef00000000200 */
[----:B------:R-:W-:Y:S08]  /*3600*/  LDSM.16.M88.4 R104, [R0] ;  /* 0x000000000068783b */ /* 0x000ff00000000200 */
[----:B------:R-:W4:Y:S01]  /*3610*/  LDSM.16.M88.4 R108, [R177+0x6000] ;  /* 0x00600000b16c783b */ /* 0x000f220000000200 */
[-C--:B-1----:R-:W-:Y:S07]  /*3620*/  HMMA.16816.F32 R4, R32, R16.reuse, RZ ;  /* 0x000000102004723c */ /* 0x082fee00000018ff */
[----:B------:R1:W4:Y:S01]  /*3630*/  LDSM.16.M88.4 R112, [R0+0x1000] ;  /* 0x001000000070783b */ /* 0x0003220000000200 */
[C---:B--2---:R-:W-:Y:S07]  /*3640*/  HMMA.16816.F32 R8, R28.reuse, R16, RZ ;  /* 0x000000101c08723c */ /* 0x044fee00000018ff */
[----:B------:R-:W2:Y:S01]  /*3650*/  LDSM.16.M88.4 R116, [R177+0x6800] ;  /* 0x00680000b174783b */ /* 0x000ea20000000200 */
[-C--:B------:R-:W-:Y:S07]  /*3660*/  HMMA.16816.F32 R12, R28, R18.reuse, RZ ;  /* 0x000000121c0c723c */ /* 0x080fee00000018ff */
[----:B------:R-:W-:Y:S01]  /*3670*/  LDSM.16.M88.4 R120, [R175+0x6000] ;  /* 0x00600000af78783b */ /* 0x000fe20000000200 */
[C---:B------:R-:W-:Y:S07]  /*3680*/  HMMA.16816.F32 R16, R32.reuse, R18, RZ ;  /* 0x000000122010723c */ /* 0x040fee00000018ff */
[----:B------:R-:W-:Y:S01]  /*3690*/  LDSM.16.M88.4 R132, [R176+0x6000] ;  /* 0x00600000b084783b */ /* 0x000fe20000000200 */
[----:B-1----:R-:W-:Y:S01]  /*36a0*/  IMAD.IADD R0, R0, 0x1, R128 ;  /* 0x0000000100007824 */ /* 0x002fe200078e0280 */
[-C--:B---3--:R-:W-:Y:S06]  /*36b0*/  HMMA.16816.F32 R20, R32, R100.reuse, RZ ;  /* 0x000000642014723c */ /* 0x088fec00000018ff */
[----:B------:R-:W-:Y:S02]  /*36c0*/  LDSM.16.M88.4 R128, [R0] ;  /* 0x000000000080783b */ /* 0x000fe40000000200 */
[C---:B------:R-:W-:Y:S08]  /*36d0*/  HMMA.16816.F32 R24, R28.reuse, R100, RZ ;  /* 0x000000641c18723c */ /* 0x040ff000000018ff */
[-C--:B------:R-:W-:Y:S08]  /*36e0*/  HMMA.16816.F32 R28, R28, R102.reuse, RZ ;  /* 0x000000661c1c723c */ /* 0x080ff000000018ff */
[----:B------:R-:W-:Y:S01]  /*36f0*/  HMMA.16816.F32 R32, R32, R102, RZ ;  /* 0x000000662020723c */ /* 0x000fe200000018ff */
[----:B------:R-:W1:Y:S07]  /*3700*/  LDSM.16.M88.4 R100, [R124] ;  /* 0x000000007c64783b */ /* 0x000e6e0000000200 */
[-C--:B----4-:R-:W-:Y:S01]  /*3710*/  HMMA.16816.F32 R4, R104, R108.reuse, R4 ;  /* 0x0000006c6804723c */ /* 0x090fe20000001804 */
[----:B------:R-:W3:Y:S07]  /*3720*/  LDSM.16.M88.4 R124, [R124+0x1000] ;  /* 0x001000007c7c783b */ /* 0x000eee0000000200 */
[C---:B------:R-:W-:Y:S08]  /*3730*/  HMMA.16816.F32 R8, R112.reuse, R108, R8 ;  /* 0x0000006c7008723c */ /* 0x040ff00000001808 */
[-C--:B------:R-:W-:Y:S08]  /*3740*/  HMMA.16816.F32 R12, R112, R110.reuse, R12 ;  /* 0x0000006e700c723c */ /* 0x080ff0000000180c */
[C---:B------:R-:W-:Y:S01]  /*3750*/  HMMA.16816.F32 R16, R104.reuse, R110, R16 ;  /* 0x0000006e6810723c */ /* 0x040fe20000001810 */
[----:B------:R-:W4:Y:S07]  /*3760*/  LDSM.16.M88.4 R108, [R175+0x6800] ;  /* 0x00680000af6c783b */ /* 0x000f2e0000000200 */
[-C--:B--2---:R-:W-:Y:S08]  /*3770*/  HMMA.16816.F32 R20, R104, R116.reuse, R20 ;  /* 0x000000746814723c */ /* 0x084ff00000001814 */
[C---:B------:R-:W-:Y:S08]  /*3780*/  HMMA.16816.F32 R24, R112.reuse, R116, R24 ;  /* 0x000000747018723c */ /* 0x040ff00000001818 */
[-C--:B------:R-:W-:Y:S07]  /*3790*/  HMMA.16816.F32 R28, R112, R118.reuse, R28 ;  /* 0x00000076701c723c */ /* 0x080fee000000181c */
[----:B------:R-:W-:Y:S01]  /*37a0*/  MOV R113, 0x40 ;  /* 0x0000004000717802 */ /* 0x000fe20000000f00 */
[----:B------:R-:W-:Y:S07]  /*37b0*/  HMMA.16816.F32 R32, R104, R118, R32 ;  /* 0x000000766820723c */ /* 0x000fee0000001820 */
[----:B------:R-:W-:Y:S01]  /*37c0*/  FMUL.FTZ R105, R211, 1.4426950216293334961 ;  /* 0x3fb8aa3bd3697820 */ /* 0x000fe20000410000 */
[-C--:B-1----:R-:W-:Y:S05]  /*37d0*/  HMMA.16816.F32 R4, R100, R120.reuse, R4 ;  /* 0x000000786404723c */ /* 0x082fea0000001804 */
[----:B------:R-:W-:Y:S02]  /*37e0*/  FMUL.FTZ R106, R210, 1.4426950216293334961 ;  /* 0x3fb8aa3bd26a7820 */ /* 0x000fe40000410000 */
[----:B------:R-:W-:Y:S01]  /*37f0*/  FMUL.FTZ R104, R208, 1.4426950216293334961 ;  /* 0x3fb8aa3bd0687820 */ /* 0x000fe20000410000 */
[C---:B---3--:R-:W-:Y:S04]  /*3800*/  HMMA.16816.F32 R8, R124.reuse, R120, R8 ;  /* 0x000000787c08723c */ /* 0x048fe80000001808 */
[----:B------:R-:W-:Y:S04]  /*3810*/  FSEL R106, R106, RZ, P0 ;  /* 0x000000ff6a6a7208 */ /* 0x000fe80000000000 */
[-C--:B------:R-:W-:Y:S08]  /*3820*/  HMMA.16816.F32 R12, R124, R122.reuse, R12 ;  /* 0x0000007a7c0c723c */ /* 0x080ff0000000180c */
[C---:B------:R-:W-:Y:S08]  /*3830*/  HMMA.16816.F32 R16, R100.reuse, R122, R16 ;  /* 0x0000007a6410723c */ /* 0x040ff00000001810 */
[-C--:B----4-:R-:W-:Y:S08]  /*3840*/  HMMA.16816.F32 R20, R100, R108.reuse, R20 ;  /* 0x0000006c6414723c */ /* 0x090ff00000001814 */
[C---:B------:R-:W-:Y:S07]  /*3850*/  HMMA.16816.F32 R24, R124.reuse, R108, R24 ;  /* 0x0000006c7c18723c */ /* 0x040fee0000001818 */
[----:B------:R-:W-:Y:S01]  /*3860*/  @!P3 IADD3 R108, R2, 0x20, RZ ;  /* 0x00000020026cb810 */ /* 0x000fe20007ffe0ff */
[-C--:B------:R-:W-:Y:S04]  /*3870*/  HMMA.16816.F32 R28, R124, R110.reuse, R28 ;  /* 0x0000006e7c1c723c */ /* 0x080fe8000000181c */
[-C--:B------:R-:W-:Y:S02]  /*3880*/  @!P3 IMNMX R108, R108, R193.reuse, PT ;  /* 0x000000c16c6cb217 */ /* 0x080fe40003800200 */
[C---:B------:R-:W-:Y:S02]  /*3890*/  @!P3 IADD3 R109, R2.reuse, 0x28, RZ ;  /* 0x00000028026db810 */ /* 0x040fe40007ffe0ff */
        /* <DEDUP_REMOVED lines=81> */
[----:B------:R-:W-:Y:S01]  /*3db0*/  @!P3 FSEL R18, R18, -INF , !P0 ;  /* 0xff8000001212b808 */ /* 0x000fe20004000000 */
[--C-:B------:R-:W-:Y:S01]  /*3dc0*/  FFMA.FTZ R17, R17, c[0x0][0x23c], -R106.reuse ;  /* 0x00008f0011117a23 */ /* 0x100fe2000001086a */
[-C--:B------:R-:W-:Y:S02]  /*3dd0*/  @!P3 ISETP.GE.AND P0, PT, R9, R110.reuse, PT ;  /* 0x0000006e0900b20c */ /* 0x080fe40003f06270 */
[----:B------:R-:W-:Y:S01]  /*3de0*/  @!P3 IADD3 R8, R0, 0x10, RZ ;  /* 0x000000100008b810 */ /* 0x000fe20007ffe0ff */
[--C-:B------:R-:W-:Y:S03]  /*3df0*/  FFMA.FTZ R18, R18, c[0x0][0x23c], -R105.reuse ;  /* 0x00008f0012127a23 */ /* 0x100fe60000010869 */
[----:B------:R-:W-:Y:S01]  /*3e00*/  @!P3 IADD3 R9, R0, 0x11, RZ ;  /* 0x000000110009b810 */ /* 0x000fe20007ffe0ff */
[----:B------:R-:W-:Y:S01]  /*3e10*/  MUFU.EX2 R124, R17 ;  /* 0x00000011007c7308 */ /* 0x000fe20000000800 */
[----:B------:R-:W-:Y:S02]  /*3e20*/  @!P3 FSEL R19, R19, -INF , !P0 ;  /* 0xff8000001313b808 */ /* 0x000fe40004000000 */
[-C--:B------:R-:W-:Y:S02]  /*3e30*/  @!P3 ISETP.GE.AND P0, PT, R8, R111.reuse, PT ;  /* 0x0000006f0800b20c */ /* 0x080fe40003f06270 */
[----:B------:R-:W-:Y:S01]  /*3e40*/  @!P3 IADD3 R4, R0, 0x18, RZ ;  /* 0x000000180004b810 */ /* 0x000fe20007ffe0ff */
[--C-:B------:R-:W-:Y:S01]  /*3e50*/  FFMA.FTZ R19, R19, c[0x0][0x23c], -R105.reuse ;  /* 0x00008f0013137a23 */ /* 0x100fe20000010869 */
[----:B------:R-:W-:Y:S02]  /*3e60*/  @!P3 FSEL R20, R20, -INF , !P0 ;  /* 0xff8000001414b808 */ /* 0x000fe40004000000 */
[----:B------:R-:W-:Y:S01]  /*3e70*/  @!P3 ISETP.GE.AND P0, PT, R9, R111, PT ;  /* 0x0000006f0900b20c */ /* 0x000fe20003f06270 */
[----:B------:R-:W-:Y:S01]  /*3e80*/  MUFU.EX2 R135, R18 ;  /* 0x0000001200877308 */ /* 0x000fe20000000800 */
[----:B------:R-:W-:Y:S01]  /*3e90*/  @!P3 IADD3 R0, R0, 0x19, RZ ;  /* 0x000000190000b810 */ /* 0x000fe20007ffe0ff */
[--C-:B------:R-:W-:Y:S01]  /*3ea0*/  FFMA.FTZ R20, R20, c[0x0][0x23c], -R106.reuse ;  /* 0x00008f0014147a23 */ /* 0x100fe2000001086a */
[----:B------:R-:W-:Y:S02]  /*3eb0*/  @!P3 FSEL R21, R21, -INF , !P0 ;  /* 0xff8000001515b808 */ /* 0x000fe40004000000 */
[-C--:B------:R-:W-:Y:S02]  /*3ec0*/  @!P3 ISETP.GE.AND P0, PT, R8, R110.reuse, PT ;  /* 0x0000006e0800b20c */ /* 0x080fe40003f06270 */
[----:B--2---:R-:W-:Y:S01]  /*3ed0*/  F2FP.PACK_AB R6, R200, R201 ;  /* 0x000000c9c806723e */ /* 0x004fe200000000ff */
[----:B------:R-:W-:Y:S01]  /*3ee0*/  FFMA.FTZ R21, R21, c[0x0][0x23c], -R106 ;  /* 0x00008f0015157a23 */ /* 0x000fe2000001086a */
[----:B------:R-:W-:Y:S01]  /*3ef0*/  @!P3 FSEL R22, R22, -INF , !P0 ;  /* 0xff8000001616b808 */ /* 0x000fe20004000000 */
[----:B------:R-:W1:Y:S01]  /*3f00*/  MUFU.EX2 R134, R19 ;  /* 0x0000001300867308 */ /* 0x000e620000000800 */
[----:B------:R-:W-:Y:S01]  /*3f10*/  @!P3 ISETP.GE.AND P0, PT, R9, R110, PT ;  /* 0x0000006e0900b20c */ /* 0x000fe20003f06270 */
[----:B------:R3:W-:Y:S01]  /*3f20*/  STS [R188+0xe400], R6 ;  /* 0x00e40006bc007388 */ /* 0x0007e20000000800 */
[----:B------:R-:W-:Y:S01]  /*3f30*/  F2FP.PACK_AB R5, R204, R205 ;  /* 0x000000cdcc05723e */ /* 0x000fe200000000ff */
[--C-:B------:R-:W-:Y:S01]  /*3f40*/  FFMA.FTZ R22, R22, c[0x0][0x23c], -R105.reuse ;  /* 0x00008f0016167a23 */ /* 0x100fe20000010869 */
[----:B------:R-:W-:Y:S02]  /*3f50*/  @!P3 FSEL R23, R23, -INF , !P0 ;  /* 0xff8000001717b808 */ /* 0x000fe40004000000 */
[-C--:B------:R-:W-:Y:S02]  /*3f60*/  @!P3 ISETP.GE.AND P0, PT, R8, R108.reuse, PT ;  /* 0x0000006c0800b20c */ /* 0x080fe40003f06270 */
[----:B------:R-:W-:Y:S01]  /*3f70*/  SEL R128, R113, 0xffffffc0, !P1 ;  /* 0xffffffc071807807 */ /* 0x000fe20004800000 */
[----:B------:R-:W-:Y:S01]  /*3f80*/  MUFU.EX2 R122, R20 ;  /* 0x00000014007a7308 */ /* 0x000fe20000000800 */
[----:B------:R-:W-:Y:S01]  /*3f90*/  @!P3 FSEL R24, R24, -INF , !P0 ;  /* 0xff8000001818b808 */ /* 0x000fe20004000000 */
[--C-:B------:R-:W-:Y:S01]  /*3fa0*/  FFMA.FTZ R23, R23, c[0x0][0x23c], -R105.reuse ;  /* 0x00008f0017177a23 */ /* 0x100fe20000010869 */
[-C--:B------:R-:W-:Y:S03]  /*3fb0*/  @!P3 ISETP.GE.AND P0, PT, R9, R108.reuse, PT ;  /* 0x0000006c0900b20c */ /* 0x080fe60003f06270 */
[--C-:B------:R-:W-:Y:S01]  /*3fc0*/  FFMA.FTZ R24, R24, c[0x0][0x23c], -R104.reuse ;  /* 0x00008f0018187a23 */ /* 0x100fe20000010868 */
[----:B------:R-:W-:Y:S02]  /*3fd0*/  @!P3 FSEL R25, R25, -INF , !P0 ;  /* 0xff8000001919b808 */ /* 0x000fe40004000000 */
[-C--:B------:R-:W-:Y:S01]  /*3fe0*/  @!P3 ISETP.GE.AND P0, PT, R8, R109.reuse, PT ;  /* 0x0000006d0800b20c */ /* 0x080fe20003f06270 */
[----:B------:R-:W-:Y:S02]  /*3ff0*/  MUFU.EX2 R121, R21 ;  /* 0x0000001500797308 */ /* 0x000fe40000000800 */
[----:B------:R-:W-:Y:S01]  /*4000*/  FFMA.FTZ R25, R25, c[0x0][0x23c], -R104 ;  /* 0x00008f0019197a23 */ /* 0x000fe20000010868 */
[----:B------:R-:W-:Y:S02]  /*4010*/  @!P3 FSEL R26, R26, -INF , !P0 ;  /* 0xff8000001a1ab808 */ /* 0x000fe40004000000 */
[----:B------:R-:W-:Y:S02]  /*4020*/  @!P3 ISETP.GE.AND P0, PT, R9, R109, PT ;  /* 0x0000006d0900b20c */ /* 0x000fe40003f06270 */
[----:B---3--:R-:W-:Y:S01]  /*4030*/  F2FP.PACK_AB R6, R198, R199 ;  /* 0x000000c7c606723e */ /* 0x008fe200000000ff */
[--C-:B------:R-:W-:Y:S01]  /*4040*/  FFMA.FTZ R26, R26, c[0x0][0x23c], -R2.reuse ;  /* 0x00008f001a1a7a23 */ /* 0x100fe20000010802 */
[----:B------:R-:W-:Y:S01]  /*4050*/  @!P3 FSEL R27, R27, -INF , !P0 ;  /* 0xff8000001b1bb808 */ /* 0x000fe20004000000 */
[----:B------:R-:W-:Y:S01]  /*4060*/  MUFU.EX2 R126, R22 ;  /* 0x00000016007e7308 */ /* 0x000fe20000000800 */
[-C--:B------:R-:W-:Y:S03]  /*4070*/  @!P3 ISETP.GE.AND P0, PT, R4, R108.reuse, PT ;  /* 0x0000006c0400b20c */ /* 0x080fe60003f06270 */
[----:B------:R-:W-:Y:S01]  /*4080*/  FFMA.FTZ R27, R27, c[0x0][0x23c], -R2 ;  /* 0x00008f001b1b7a23 */ /* 0x000fe20000010802 */
[----:B------:R-:W-:Y:S02]  /*4090*/  @!P3 FSEL R28, R28, -INF , !P0 ;  /* 0xff8000001c1cb808 */ /* 0x000fe40004000000 */
[----:B------:R-:W-:Y:S03]  /*40a0*/  @!P3 ISETP.GE.AND P0, PT, R0, R108, PT ;  /* 0x0000006c0000b20c */ /* 0x000fe60003f06270 */
[----:B------:R-:W-:Y:S01]  /*40b0*/  MUFU.EX2 R125, R23 ;  /* 0x00000017007d7308 */ /* 0x000fe20000000800 */
[----:B------:R-:W-:Y:S01]  /*40c0*/  @!P3 FSEL R29, R29, -INF , !P0 ;  /* 0xff8000001d1db808 */ /* 0x000fe20004000000 */
[--C-:B------:R-:W-:Y:S01]  /*40d0*/  FFMA.FTZ R28, R28, c[0x0][0x23c], -R104.reuse ;  /* 0x00008f001c1c7a23 */ /* 0x100fe20000010868 */
[----:B------:R-:W-:Y:S03]  /*40e0*/  @!P3 ISETP.GE.AND P0, PT, R4, R109, PT ;  /* 0x0000006d0400b20c */ /* 0x000fe60003f06270 */
[----:B------:R-:W-:Y:S01]  /*40f0*/  FFMA.FTZ R104, R29, c[0x0][0x23c], -R104 ;  /* 0x00008f001d687a23 */ /* 0x000fe20000010868 */
[----:B------:R-:W-:Y:S02]  /*4100*/  @!P3 FSEL R30, R30, -INF , !P0 ;  /* 0xff8000001e1eb808 */ /* 0x000fe40004000000 */
[-C--:B------:R-:W-:Y:S01]  /*4110*/  @!P3 ISETP.GE.AND P0, PT, R4, R111.reuse, PT ;  /* 0x0000006f0400b20c */ /* 0x080fe20003f06270 */
[----:B------:R-:W-:Y:S02]  /*4120*/  MUFU.EX2 R195, R24 ;  /* 0x0000001800c37308 */ /* 0x000fe40000000800 */
[----:B------:R-:W-:Y:S01]  /*4130*/  FFMA.FTZ R30, R30, c[0x0][0x23c], -R2 ;  /* 0x00008f001e1e7a23 */ /* 0x000fe20000010802 */
[----:B------:R-:W-:Y:S02]  /*4140*/  @!P3 FSEL R32, R32, -INF , !P0 ;  /* 0xff8000002020b808 */ /* 0x000fe40004000000 */
[----:B------:R-:W-:Y:S03]  /*4150*/  @!P3 ISETP.GE.AND P0, PT, R0, R111, PT ;  /* 0x0000006f0000b20c */ /* 0x000fe60003f06270 */
[--C-:B------:R-:W-:Y:S01]  /*4160*/  FFMA.FTZ R32, R32, c[0x0][0x23c], -R106.reuse ;  /* 0x00008f0020207a23 */ /* 0x100fe2000001086a */
[----:B------:R-:W-:Y:S01]  /*4170*/  @!P3 FSEL R33, R33, -INF , !P0 ;  /* 0xff8000002121b808 */ /* 0x000fe20004000000 */
[----:B------:R-:W-:Y:S01]  /*4180*/  MUFU.EX2 R127, R25 ;  /* 0x00000019007f7308 */ /* 0x000fe20000000800 */
[-C--:B------:R-:W-:Y:S02]  /*4190*/  @!P3 ISETP.GE.AND P0, PT, R4, R110.reuse, PT ;  /* 0x0000006e0400b20c */ /* 0x080fe40003f06270 */
[----:B------:R-:W-:Y:S01]  /*41a0*/  F2FP.PACK_AB R4, R206, R207 ;  /* 0x000000cfce04723e */ /* 0x000fe200000000ff */
[----:B------:R-:W-:Y:S01]  /*41b0*/  FFMA.FTZ R106, R33, c[0x0][0x23c], -R106 ;  /* 0x00008f00216a7a23 */ /* 0x000fe2000001086a */
[----:B------:R-:W-:Y:S02]  /*41c0*/  @!P3 FSEL R34, R34, -INF , !P0 ;  /* 0xff8000002222b808 */ /* 0x000fe40004000000 */
[----:B------:R-:W-:Y:S03]  /*41d0*/  @!P3 ISETP.GE.AND P0, PT, R0, R110, PT ;  /* 0x0000006e0000b20c */ /* 0x000fe60003f06270 */
[----:B------:R-:W-:Y:S01]  /*41e0*/  MUFU.EX2 R115, R32 ;  /* 0x0000002000737308 */ /* 0x000fe20000000800 */
[----:B------:R-:W-:Y:S01]  /*41f0*/  @!P3 FSEL R35, R35, -INF , !P0 ;  /* 0xff8000002323b808 */ /* 0x000fe20004000000 */
[--C-:B------:R-:W-:Y:S01]  /*4200*/  FFMA.FTZ R34, R34, c[0x0][0x23c], -R105.reuse ;  /* 0x00008f0022227a23 */ /* 0x100fe20000010869 */
[----:B------:R-:W-:Y:S02]  /*4210*/  @!P3 ISETP.GE.AND P0, PT, R0, R109, PT ;  /* 0x0000006d0000b20c */ /* 0x000fe40003f06270 */
[----:B------:R-:W-:Y:S01]  /*4220*/  F2FP.PACK_AB R0, R133, R197 ;  /* 0x000000c58500723e */ /* 0x000fe200000000ff */
[----:B------:R-:W-:Y:S01]  /*4230*/  FFMA.FTZ R105, R35, c[0x0][0x23c], -R105 ;  /* 0x00008f0023697a23 */ /* 0x000fe20000010869 */
[----:B------:R-:W-:Y:S02]  /*4240*/  @!P3 FSEL R31, R31, -INF , !P0 ;  /* 0xff8000001f1fb808 */ /* 0x000fe40004000000 */
[----:B------:R-:W-:Y:S01]  /*4250*/  IADD3 R112, P0, R228, R215, RZ ;  /* 0x000000d7e4707210 */ /* 0x000fe20007f1e0ff */
[----:B------:R1:W-:Y:S01]  /*4260*/  STS [R188+0xe000], R0 ;  /* 0x00e00000bc007388 */ /* 0x0003e20000000800 */
[----:B------:R-:W2:Y:S01]  /*4270*/  MUFU.EX2 R114, R106 ;  /* 0x0000006a00727308 */ /* 0x000ea20000000800 */
[----:B------:R-:W-:Y:S02]  /*4280*/  FFMA.FTZ R2, R31, c[0x0][0x23c], -R2 ;  /* 0x00008f001f027a23 */ /* 0x000fe40000010802 */
[----:B------:R-:W-:Y:S05]  /*4290*/  IMAD.X R113, R227, 0x1, R214, P0 ;  /* 0x00000001e3717824 */ /* 0x000fea00000e06d6 */
[----:B------:R-:W3:Y:S02]  /*42a0*/  LDG.E R110, [R112.64] ;  /* 0x00000006706e7981 */ /* 0x000ee4000c1e1900 */
[----:B------:R4:W-:Y:S02]  /*42b0*/  MUFU.EX2 R118, R2 ;  /* 0x0000000200767308 */ /* 0x0009e40000000800 */
[----:B------:R-:W3:Y:S04]  /*42c0*/  LDG.E R109, [R112.64+0x20] ;  /* 0x00002006706d7981 */ /* 0x000ee8000c1e1900 */
[----:B------:R-:W3:Y:S04]  /*42d0*/  LDG.E R108, [R112.64+0x80] ;  /* 0x00008006706c7981 */ /* 0x000ee8000c1e1900 */
[----:B------:R-:W-:Y:S01]  /*42e0*/  MUFU.EX2 R117, R34 ;  /* 0x0000002200757308 */ /* 0x000fe20000000800 */
[----:B-1----:R-:W-:Y:S05]  /*42f0*/  F2FP.PACK_AB R0, R134, R135 ;  /* 0x000000878600723e */ /* 0x002fea00000000ff */
[----:B------:R2:W-:Y:S04]  /*4300*/  STS [R189+0xe400], R0 ;  /* 0x00e40000bd007388 */ /* 0x0005e80000000800 */
[----:B------:R-:W-:Y:S01]  /*4310*/  MUFU.EX2 R116, R105 ;  /* 0x0000006900747308 */ /* 0x000fe20000000800 */
[----:B----4-:R-:W-:Y:S05]  /*4320*/  F2FP.PACK_AB R2, R124, R132 ;  /* 0x000000847c02723e */ /* 0x010fea00000000ff */
[----:B------:R1:W-:Y:S04]  /*4330*/  STS [R189+0xe000], R2 ;  /* 0x00e00002bd007388 */ /* 0x0003e80000000800 */
[----:B------:R-:W-:Y:S01]  /*4340*/  MUFU.EX2 R196, R26 ;  /* 0x0000001a00c47308 */ /* 0x000fe20000000800 */
[----:B------:R4:W-:Y:S04]  /*4350*/  STS [R188+0xf000], R5 ;  /* 0x00f00005bc007388 */ /* 0x0009e80000000800 */
[----:B------:R4:W-:Y:S05]  /*4360*/  STS [R188+0xf400], R4 ;  /* 0x00f40004bc007388 */ /* 0x0009ea0000000800 */
[----:B------:R-:W4:Y:S01]  /*4370*/  MUFU.EX2 R194, R27 ;  /* 0x0000001b00c27308 */ /* 0x000f220000000800 */
[----:B------:R4:W-:Y:S01]  /*4380*/  STS [R189+0xf000], R6 ;  /* 0x00f00006bd007388 */ /* 0x0009e20000000800 */
[----:B--2---:R-:W-:Y:S08]  /*4390*/  F2FP.PACK_AB R0, R114, R115 ;  /* 0x000000737200723e */ /* 0x004ff000000000ff */
[----:B------:R-:W-:Y:S01]  /*43a0*/  MUFU.EX2 R120, R28 ;  /* 0x0000001c00787308 */ /* 0x000fe20000000800 */
[----:B-1----:R-:W-:Y:S02]  /*43b0*/  F2FP.PACK_AB R2, R125, R126 ;  /* 0x0000007e7d02723e */ /* 0x002fe400000000ff */
[----:B----4-:R-:W-:Y:S07]  /*43c0*/  F2FP.PACK_AB R5, R202, R203 ;  /* 0x000000cbca05723e */ /* 0x010fee00000000ff */
[----:B------:R-:W1:Y:S01]  /*43d0*/  MUFU.EX2 R119, R104 ;  /* 0x0000006800777308 */ /* 0x000e620000000800 */
[----:B------:R-:W-:Y:S01]  /*43e0*/  F2FP.PACK_AB R4, R121, R122 ;  /* 0x0000007a7904723e */ /* 0x000fe200000000ff */
[----:B------:R2:W-:Y:S01]  /*43f0*/  STS [R189+0xf400], R5 ;  /* 0x00f40005bd007388 */ /* 0x0005e20000000800 */
[----:B------:R-:W-:Y:S03]  /*4400*/  F2FP.PACK_AB R6, R127, R195 ;  /* 0x000000c37f06723e */ /* 0x000fe600000000ff */
[----:B------:R4:W-:Y:S04]  /*4410*/  STS [R187+0xe000], R4 ;  /* 0x00e00004bb007388 */ /* 0x0009e80000000800 */
[----:B------:R-:W1:Y:S01]  /*4420*/  MUFU.EX2 R123, R30 ;  /* 0x0000001e007b7308 */ /* 0x000e620000000800 */
[----:B------:R1:W-:Y:S04]  /*4430*/  STS [R187+0xe400], R2 ;  /* 0x00e40002bb007388 */ /* 0x0003e80000000800 */
[----:B------:R1:W-:Y:S01]  /*4440*/  STS [R186+0xe000], R0 ;  /* 0x00e00000ba007388 */ /* 0x0003e20000000800 */
[----:B--2---:R-:W-:Y:S02]  /*4450*/  F2FP.PACK_AB R5, R194, R196 ;  /* 0x000000c4c205723e */ /* 0x004fe400000000ff */
[----:B----4-:R-:W-:Y:S02]  /*4460*/  F2FP.PACK_AB R4, R116, R117 ;  /* 0x000000757404723e */ /* 0x010fe400000000ff */
[----:B-1----:R-:W-:Y:S03]  /*4470*/  F2FP.PACK_AB R2, R119, R120 ;  /* 0x000000787702723e */ /* 0x002fe600000000ff */
[----:B------:R-:W-:Y:S01]  /*4480*/  STS [R186+0xe400], R4 ;  /* 0x00e40004ba007388 */ /* 0x000fe20000000800 */
[----:B------:R-:W-:Y:S03]  /*4490*/  F2FP.PACK_AB R0, R118, R123 ;  /* 0x0000007b7600723e */ /* 0x000fe600000000ff */
[----:B------:R-:W-:Y:S04]  /*44a0*/  STS [R187+0xf000], R6 ;  /* 0x00f00006bb007388 */ /* 0x000fe80000000800 */
[----:B------:R-:W-:Y:S04]  /*44b0*/  STS [R187+0xf400], R5 ;  /* 0x00f40005bb007388 */ /* 0x000fe80000000800 */
[----:B------:R-:W-:Y:S04]  /*44c0*/  STS [R186+0xf000], R2 ;  /* 0x00f00002ba007388 */ /* 0x000fe80000000800 */
[----:B------:R1:W-:Y:S04]  /*44d0*/  STS [R186+0xf400], R0 ;  /* 0x00f40000ba007388 */ /* 0x0003e80000000800 */
[----:B------:R-:W2:Y:S08]  /*44e0*/  LDSM.16.M88.4 R32, [R170+0x4000] ;  /* 0x00400000aa20783b */ /* 0x000eb00000000200 */
[----:B------:R-:W4:Y:S08]  /*44f0*/  LDSM.16.M88.4 R28, [R170+0x5000] ;  /* 0x00500000aa1c783b */ /* 0x000f300000000200 */
[----:B------:R-:W4:Y:S01]  /*4500*/  LDSM.16.M88.4 R100, [R173+0x4000] ;  /* 0x00400000ad64783b */ /* 0x000f220000000200 */
[C---:B-1----:R-:W-:Y:S07]  /*4510*/  IMAD.IADD R0, R128.reuse, 0x1, R170 ;  /* 0x0000000180007824 */ /* 0x042fee00078e02aa */
[----:B------:R1:W3:Y:S04]  /*4520*/  LDG.E R2, [R112.64+0xa0] ;  /* 0x0000a00670027981 */ /* 0x0002e8000c1e1900 */
[----:B------:R-:W1:Y:S01]  /*4530*/  LDSM.16.M88.4 R104, [R173+0x5000] ;  /* 0x00500000ad68783b */ /* 0x000e620000000200 */
[-C--:B--2---:R-:W-:Y:S08]  /*4540*/  HMMA.16816.F32 R4, R32, R136.reuse, RZ ;  /* 0x000000882004723c */ /* 0x084ff000000018ff */
[C---:B----4-:R-:W-:Y:S08]  /*4550*/  HMMA.16816.F32 R8, R28.reuse, R136, RZ ;  /* 0x000000881c08723c */ /* 0x050ff000000018ff */
        /* <DEDUP_REMOVED lines=15> */
[----:B------:R2:W4:Y:S03]  /*4650*/  LDSM.16.M88.4 R100, [R0+0x5000] ;  /* 0x005000000064783b */ /* 0x0005260000000200 */
[----:B--2---:R-:W-:Y:S04]  /*4660*/  IADD3 R0, R128, R173, RZ ;  /* 0x000000ad80007210 */ /* 0x004fe80007ffe0ff */
[-C--:B-1----:R-:W-:Y:S08]  /*4670*/  HMMA.16816.F32 R4, R104, R152.reuse, R4 ;  /* 0x000000986804723c */ /* 0x082ff00000001804 */
[C---:B----4-:R-:W-:Y:S08]  /*4680*/  HMMA.16816.F32 R8, R100.reuse, R152, R8 ;  /* 0x000000986408723c */ /* 0x050ff00000001808 */
        /* <DEDUP_REMOVED lines=11> */
[----:B---3--:R-:W-:Y:S01]  /*4740*/  FADD.FTZ R4, -R110, R4 ;  /* 0x000000046e047221 */ /* 0x008fe20000010100 */
[C---:B------:R-:W-:Y:S04]  /*4750*/  HMMA.16816.F32 R16, R100.reuse, R162, R16 ;  /* 0x000000a26410723c */ /* 0x040fe80000001810 */
[C---:B------:R-:W-:Y:S02]  /*4760*/  FADD.FTZ R6, -R109.reuse, R6 ;  /* 0x000000066d067221 */ /* 0x040fe40000010100 */
[----:B------:R-:W-:Y:S02]  /*4770*/  FADD.FTZ R7, -R109, R7 ;  /* 0x000000076d077221 */ /* 0x000fe40000010100 */
[----:B------:R-:W-:Y:S01]  /*4780*/  FADD.FTZ R8, -R108, R8 ;  /* 0x000000086c087221 */ /* 0x000fe20000010100 */
[-C--:B------:R-:W-:Y:S03]  /*4790*/  HMMA.16816.F32 R20, R100, R164.reuse, R20 ;  /* 0x000000a46414723c */ /* 0x080fe60000001814 */
[----:B------:R-:W-:Y:S02]  /*47a0*/  FADD.FTZ R5, -R110, R5 ;  /* 0x000000056e057221 */ /* 0x000fe40000010100 */
[----:B------:R-:W-:Y:S02]  /*47b0*/  FMUL.FTZ R112, R197, R4 ;  /* 0x00000004c5707220 */ /* 0x000fe40000410000 */
[C---:B------:R-:W-:Y:S01]  /*47c0*/  FADD.FTZ R12, -R108.reuse, R12 ;  /* 0x0000000c6c0c7221 */ /* 0x040fe20000010100 */
[C---:B------:R-:W-:Y:S04]  /*47d0*/  HMMA.16816.F32 R24, R104.reuse, R164, R24 ;  /* 0x000000a46818723c */ /* 0x040fe80000001818 */
[----:B------:R-:W-:Y:S02]  /*47e0*/  FADD.FTZ R13, -R108, R13 ;  /* 0x0000000d6c0d7221 */ /* 0x000fe40000010100 */
[----:B------:R-:W-:Y:S02]  /*47f0*/  FADD.FTZ R11, -R2, R11 ;  /* 0x0000000b020b7221 */ /* 0x000fe40000010100 */
[C---:B------:R-:W-:Y:S01]  /*4800*/  FADD.FTZ R17, -R110.reuse, R17 ;  /* 0x000000116e117221 */ /* 0x040fe20000010100 */
[-C--:B------:R-:W-:Y:S03]  /*4810*/  HMMA.16816.F32 R28, R104, R166.reuse, R28 ;  /* 0x000000a6681c723c */ /* 0x080fe6000000181c */
[C---:B------:R-:W-:Y:S02]  /*4820*/  FADD.FTZ R16, -R110.reuse, R16 ;  /* 0x000000106e107221 */ /* 0x040fe40000010100 */
[C---:B------:R-:W-:Y:S02]  /*4830*/  FADD.FTZ R19, -R109.reuse, R19 ;  /* 0x000000136d137221 */ /* 0x040fe40000010100 */
        /* <DEDUP_REMOVED lines=8> */
[----:B------:R-:W-:Y:S02]  /*48c0*/  FADD.FTZ R100, -R109, R18 ;  /* 0x000000126d647221 */ /* 0x000fe40000010100 */
[----:B------:R-:W-:Y:S02]  /*48d0*/  FMUL.FTZ R18, R200, R7 ;  /* 0x00000007c8127220 */ /* 0x000fe40000410000 */
[----:B------:R-:W-:Y:S02]  /*48e0*/  FADD.FTZ R17, -R108, R9 ;  /* 0x000000096c117221 */ /* 0x000fe40000010100 */
[C---:B------:R-:W-:Y:S02]  /*48f0*/  FADD.FTZ R32, -R110.reuse, R32 ;  /* 0x000000206e207221 */ /* 0x040fe40000010100 */
[----:B------:R-:W-:Y:S02]  /*4900*/  FADD.FTZ R33, -R110, R33 ;  /* 0x000000216e217221 */ /* 0x000fe40000010100 */
[----:B------:R-:W-:Y:S02]  /*4910*/  FMUL.FTZ R110, R115, R32 ;  /* 0x00000020736e7220 */ /* 0x000fe40000410000 */
[----:B------:R-:W-:Y:S02]  /*4920*/  FMUL.FTZ R32, R201, R6 ;  /* 0x00000006c9207220 */ /* 0x000fe40000410000 */
[C---:B------:R-:W-:Y:S02]  /*4930*/  FADD.FTZ R102, -R109.reuse, R34 ;  /* 0x000000226d667221 */ /* 0x040fe40000010100 */
[----:B------:R-:W-:Y:S02]  /*4940*/  FADD.FTZ R101, -R109, R35 ;  /* 0x000000236d657221 */ /* 0x000fe40000010100 */
[----:B------:R-:W-:Y:S02]  /*4950*/  FMUL.FTZ R35, R126, R22 ;  /* 0x000000167e237220 */ /* 0x000fe40000410000 */
[----:B------:R-:W-:Y:S02]  /*4960*/  FMUL.FTZ R34, R125, R23 ;  /* 0x000000177d227220 */ /* 0x000fe40000410000 */
        /* <DEDUP_REMOVED lines=35> */
[----:B------:R-:W-:Y:S01]  /*4ba0*/  IMAD.MOV.U32 R118, RZ, RZ, R191 ;  /* 0x000000ffff767224 */ /* 0x000fe200078e00bf */
[----:B------:R-:W-:-:S05]  /*4bb0*/  @!P6 BRA `(.L_x_104) ;  /* 0x000001500000e947 */ /* 0x000fca0003800000 */
[----:B------:R-:W-:Y:S01]  /*4bc0*/  LOP3.LUT R0, R181, 0x1, RZ, 0xc0, !PT ;  /* 0x00000001b5007812 */ /* 0x000fe200078ec0ff */
[----:B------:R-:W-:Y:S02]  /*4bd0*/  IMAD.MOV.U32 R5, RZ, RZ, c[0x0][0x190] ;  /* 0x00006400ff057624 */ /* 0x000fe400078e00ff */
[----:B------:R-:W-:Y:S01]  /*4be0*/  IMAD.MOV.U32 R10, RZ, RZ, -0x2000 ;  /* 0xffffe000ff0a7424 */ /* 0x000fe200078e00ff */
[----:B------:R-:W-:Y:S01]  /*4bf0*/  ISETP.NE.U32.AND P2, PT, R0, 0x1, PT ;  /* 0x000000010000780c */ /* 0x000fe20003f45070 */
[----:B------:R-:W-:Y:S02]  /*4c00*/  IMAD.U32 R2, R5, -0x40, RZ ;  /* 0xffffffc005027824 */ /* 0x000fe400078e00ff */
[----:B------:R-:W-:Y:S01]  /*4c10*/  IMAD.MOV.U32 R11, RZ, RZ, c[0x0][0x194] ;  /* 0x00006500ff0b7624 */ /* 0x000fe200078e00ff */
[----:B------:R-:W-:Y:S02]  /*4c20*/  SEL R0, R10, 0x2000, !P2 ;  /* 0x000020000a007807 */ /* 0x000fe40005000000 */
[----:B------:R-:W-:Y:S02]  /*4c30*/  LEA R4, P0, R2, R184, 0x1 ;  /* 0x000000b802047211 */ /* 0x000fe400078008ff */
[----:B------:R-:W-:Y:S01]  /*4c40*/  IADD3 R169, R169, R0, RZ ;  /* 0x00000000a9a97210 */ /* 0x000fe20007ffe0ff */
[----:B------:R-:W-:Y:S01]  /*4c50*/  IMAD.IADD R192, R192, 0x1, R0 ;  /* 0x00000001c0c07824 */ /* 0x000fe200078e0200 */
[----:B------:R-:W-:Y:S02]  /*4c60*/  LEA.HI.X.SX32 R2, R2, R185, 0x1, P0 ;  /* 0x000000b902027211 */ /* 0x000fe400000f0eff */
[----:B------:R-:W-:Y:S03]  /*4c70*/  MOV R184, R4 ;  /* 0x0000000400b87202 */ /* 0x000fe60000000f00 */
[----:B------:R-:W-:Y:S01]  /*4c80*/  IMAD.MOV.U32 R185, RZ, RZ, R2 ;  /* 0x000000ffffb97224 */ /* 0x000fe200078e0002 */
[C---:B------:R-:W-:Y:S04]  /*4c90*/  LEA R4, P0, R5.reuse, R184, 0x6 ;  /* 0x000000b805047211 */ /* 0x040fe800078030ff */
[----:B------:R-:W-:Y:S01]  /*4ca0*/  @!PT LDS RZ, [RZ] ;  /* 0x00000000fffff984 */ /* 0x000fe20000000800 */
[----:B------:R-:W-:Y:S01]  /*4cb0*/  @!PT LDS RZ, [RZ] ;  /* 0x00000000fffff984 */ /* 0x000fe20000000800 */
[----:B------:R-:W-:Y:S01]  /*4cc0*/  @!PT LDS RZ, [RZ] ;  /* 0x00000000fffff984 */ /* 0x000fe20000000800 */
[----:B------:R1:W-:Y:S01]  /*4cd0*/  LDGSTS.E.BYPASS.LTC128B.128 [R192], [R184.64] ;  /* 0x00000000b8c07fae */ /* 0x0003e2000b901d46 */
[----:B------:R-:W-:Y:S05]  /*4ce0*/  LEA.HI.X R5, R5, R185, R11, 0x6, P0 ;  /* 0x000000b905057211 */ /* 0x000fea00000f340b */
[----:B------:R1:W-:Y:S04]  /*4cf0*/  LDGSTS.E.BYPASS.LTC128B.128 [R192+0x1000], [R4.64] ;  /* 0x0100000004c07fae */ /* 0x0003e8000b901d46 */
[----:B------:R-:W0:Y:S02]  /*4d00*/  LDGDEPBAR ;  /* 0x00000000000079af */ /* 0x000e240000000000 */
.L_x_104:
        /* <DEDUP_REMOVED lines=88> */
[----:B------:R-:W-:Y:S03]  /*5290*/  MOV R6, c[0x0][0x374] ;  /* 0x0000dd0000067a02 */ /* 0x000fe60000000f00 */
[C---:B------:R-:W-:Y:S05]  /*52a0*/  IMAD.U32 R2, R5.reuse, -0x40, RZ ;  /* 0xffffffc005027824 */ /* 0x040fea00078e00ff */
[C---:B------:R-:W-:Y:S04]  /*52b0*/  LEA R4, P0, R2.reuse, R182, 0x1 ;  /* 0x000000b602047211 */ /* 0x040fe800078008ff */
[----:B------:R-:W-:Y:S01]  /*52c0*/  LEA.HI.X.SX32 R2, R2, R183, 0x1, P0 ;  /* 0x000000b702027211 */ /* 0x000fe200000f0eff */
[----:B------:R-:W-:Y:S03]  /*52d0*/  IMAD.MOV.U32 R182, RZ, RZ, R4 ;  /* 0x000000ffffb67224 */ /* 0x000fe600078e0004 */
[----:B------:R-:W-:Y:S02]  /*52e0*/  MOV R183, R2 ;  /* 0x0000000200b77202 */ /* 0x000fe40000000f00 */
        /* <DEDUP_REMOVED lines=8> */
.L_x_105:
[----:B------:R-:W-:Y:S01]  /*5370*/  LDSM.16.M88.4 R16, [R171] ;  /* 0x00000000ab10783b */ /* 0x000fe20000000200 */
[--C-:B------:R-:W-:Y:S01]  /*5380*/  IMAD.IADD R2, R0, 0x1, R128.reuse ;  /* 0x0000000100027824 */ /* 0x100fe200078e0280 */
[----:B------:R-:W-:Y:S01]  /*5390*/  LEA R191, P0, R221, R118, 0x2 ;  /* 0x00000076ddbf7211 */ /* 0x000fe200078010ff */
[----:B------:R-:W-:Y:S01]  /*53a0*/  IMAD.IADD R116, R171, 0x1, R128 ;  /* 0x00000001ab747824 */ /* 0x000fe200078e0280 */
[----:B------:R-:W2:Y:S01]  /*53b0*/  LDSM.16.MT88.4 R8, [R0+0x6000] ;  /* 0x006000000008783b */ /* 0x000ea20000004200 */
[C---:B------:R-:W-:Y:S01]  /*53c0*/  IMAD.IADD R117, R128.reuse, 0x1, R172 ;  /* 0x0000000180757824 */ /* 0x040fe200078e02ac */
        /* <DEDUP_REMOVED lines=167> */
[----:B------:R-:W2:Y:S01]  /*5e40*/  LDL R120, [R1+0x4] ;  /* 0x0000040001787983 */ /* 0x000ea20000100800 */
        /* <DEDUP_REMOVED lines=114> */
.L_x_107:
        /* <DEDUP_REMOVED lines=15> */
.L_x_108:
[----:B------:R-:W-:Y:S01]  /*6660*/  BAR.SYNC.DEFER_BLOCKING 0x0 ;  /* 0x0000000000007b1d */ /* 0x000fe20000010000 */
[----:B------:R-:W-:Y:S01]  /*6670*/  SHF.R.S32.HI R17, RZ, 0x1f, R232 ;  /* 0x0000001fff117819 */ /* 0x000fe200000114e8 */
[----:B------:R-:W-:Y:S01]  /*6680*/  IMAD R16, R225, -0x80, R193 ;  /* 0xffffff80e1107824 */ /* 0x000fe200078e02c1 */
[----:B------:R-:W-:Y:S02]  /*6690*/  SHF.R.S32.HI R7, RZ, 0x1f, R238 ;  /* 0x0000001fff077819 */ /* 0x000fe400000114ee */
[----:B------:R-:W-:Y:S01]  /*66a0*/  MOV R6, R238 ;  /* 0x000000ee00067202 */ /* 0x000fe20000000f00 */
[----:B---3--:R-:W1:Y:S01]  /*66b0*/  S2R R50, SR_CTAID.Z ;  /* 0x0000000000327919 */ /* 0x008e620000002700 */
[----:B------:R-:W-:Y:S01]  /*66c0*/  IMAD R0, R17, c[0x0][0x3a0], RZ ;  /* 0x0000e80011007a24 */ /* 0x000fe200078e02ff */
[----:B------:R-:W-:Y:S01]  /*66d0*/  ISETP.GE.AND P4, PT, R217, R16, PT ;  /* 0x00000010d900720c */ /* 0x000fe20003f86270 */
[----:B------:R-:W-:Y:S01]  /*66e0*/  BSSY B0, `(.L_x_109) ;  /* 0x000001d000007945 */ /* 0x000fe20003800000 */
[----:B------:R-:W-:Y:S01]  /*66f0*/  IMAD.WIDE.U32 R4, R232, c[0x0][0x3a0], R6 ;  /* 0x0000e800e8047a25 */ /* 0x000fe200078e0006 */
[----:B------:R-:W-:-:S03]  /*6700*/  SHF.R.S32.HI R48, RZ, 0x1f, R217 ;  /* 0x0000001fff307819 */ /* 0x000fc600000114d9 */
        /* <DEDUP_REMOVED lines=26> */
.L_x_110:
[----:B------:R-:W-:Y:S05]  /*68b0*/  BSYNC B0 ;  /* 0x0000000000007941 */ /* 0x000fea0003800000 */
.L_x_109:
[----:B------:R-:W-:Y:S01]  /*68c0*/  IADD3 R0, R217, 0x20, RZ ;  /* 0x00000020d9007810 */ /* 0x000fe20007ffe0ff */
[----:B------:R-:W-:Y:S03]  /*68d0*/  BSSY B0, `(.L_x_111) ;  /* 0x000000e000007945 */ /* 0x000fe60003800000 */
[----:B------:R-:W-:-:S13]  /*68e0*/  ISETP.GE.AND P3, PT, R0, R16, PT ;  /* 0x000000100000720c */ /* 0x000fda0003f66270 */
        /* <DEDUP_REMOVED lines=12> */
.L_x_112:
[----:B------:R-:W-:Y:S05]  /*69b0*/  BSYNC B0 ;  /* 0x0000000000007941 */ /* 0x000fea0003800000 */
.L_x_111:
        /* <DEDUP_REMOVED lines=15> */
.L_x_114:
[----:B------:R-:W-:Y:S05]  /*6ab0*/  BSYNC B0 ;  /* 0x0000000000007941 */ /* 0x000fea0003800000 */
.L_x_113:
[----:B------:R-:W-:Y:S01]  /*6ac0*/  IADD3 R0, R217, 0x60, RZ ;  /* 0x00000060d9007810 */ /* 0x000fe20007ffe0ff */
[----:B------:R-:W-:Y:S03]  /*6ad0*/  BSSY B0, `(.L_x_115) ;  /* 0x000000d000007945 */ /* 0x000fe60003800000 */
[----:B------:R-:W-:-:S13]  /*6ae0*/  ISETP.GE.AND P1, PT, R0, R16, PT ;  /* 0x000000100000720c */ /* 0x000fda0003f26270 */
        /* <DEDUP_REMOVED lines=11> */
.L_x_116:
[----:B------:R-:W-:Y:S05]  /*6ba0*/  BSYNC B0 ;  /* 0x0000000000007941 */ /* 0x000fea0003800000 */
.L_x_115:
        /* <DEDUP_REMOVED lines=20> */
.L_x_118:
[----:B------:R-:W-:Y:S05]  /*6cf0*/  BSYNC B0 ;  /* 0x0000000000007941 */ /* 0x000fea0003800000 */
.L_x_117:
        /* <DEDUP_REMOVED lines=13> */
.L_x_120:
[----:B------:R-:W-:Y:S05]  /*6dd0*/  BSYNC B0 ;  /* 0x0000000000007941 */ /* 0x000fea0003800000 */
.L_x_119:
        /* <DEDUP_REMOVED lines=13> */
.L_x_122:
[----:B------:R-:W-:Y:S05]  /*6eb0*/  BSYNC B0 ;  /* 0x0000000000007941 */ /* 0x000fea0003800000 */
.L_x_121:
        /* <DEDUP_REMOVED lines=11> */
.L_x_103:
[----:B------:R-:W-:Y:S05]  /*6f70*/  BSYNC B1 ;  /* 0x0000000000017941 */ /* 0x000fea0003800000 */
.L_x_81:
        /* <DEDUP_REMOVED lines=9> */
.L_x_123:
[----:B------:R-:W-:Y:S05]  /*7010*/  EXIT ;  /* 0x000000000000794d */ /* 0x000fea0003800000 */
.L_x_125:
        /* <DEDUP_REMOVED lines=14> */
.L_x_1253:


//--------------------- .text._ZN5flash44flash_bwd_dq_dk_dv_loop_seqk_parallel_kernelI23Flash_bwd_kernel_traitsILi64ELi64ELi128ELi8ELi2ELi4ELi4ELb1ELb0EN7cutlass6half_tE19Flash_kernel_traitsILi64ELi64ELi128ELi8ES3_EELb0ELb1ELb0ELb1ELb0ELb0ELb0EEEvNS_16Flash_bwd_paramsE --------------------------
	.section	.text._ZN5flash44flash_bwd_dq_dk_dv_loop_seqk_parallel_kernelI23Flash_bwd_kernel_traitsILi64ELi64ELi128ELi8ELi2ELi4ELi4ELb1ELb0EN7cutlass6half_tE19Flash_kernel_traitsILi64ELi64ELi128ELi8ES3_EELb0ELb1ELb0ELb1ELb0ELb0ELb0EEEvNS_16Flash_bwd_paramsE,"ax",@progbits
	.sectioninfo	@"SHI_REGISTERS=255"
	.align	128
        .global         _ZN5flash44flash_bwd_dq_dk_dv_loop_seqk_parallel_kernelI23Flash_bwd_kernel_traitsILi64ELi64ELi128ELi8ELi2ELi4ELi4ELb1ELb0EN7cutlass6half_tE19Flash_kernel_traitsILi64ELi64ELi128ELi8ES3_EELb0ELb1ELb0ELb1ELb0ELb0ELb0EEEvNS_16Flash_bwd_paramsE
        .type           _ZN5flash44flash_bwd_dq_dk_dv_loop_seqk_parallel_kernelI23Flash_bwd_kernel_traitsILi64ELi64ELi128ELi8ELi2ELi4ELi4ELb1ELb0EN7cutlass6half_tE19Flash_kernel_traitsILi64ELi64ELi128ELi8ES3_EELb0ELb1ELb0ELb1ELb0ELb0ELb0EEEvNS_16Flash_bwd_paramsE,@function
        .size           _ZN5flash44flash_bwd_dq_dk_dv_loop_seqk_parallel_kernelI23Flash_bwd_kernel_traitsILi64ELi64ELi128ELi8ELi2ELi4ELi4ELb1ELb0EN7cutlass6half_tE19Flash_kernel_traitsILi64ELi64ELi128ELi8ES3_EELb0ELb1ELb0ELb1ELb0ELb0ELb0EEEvNS_16Flash_bwd_paramsE,(.L_x_1254 - _ZN5flash44flash_bwd_dq_dk_dv_loop_seqk_parallel_kernelI23Flash_bwd_kernel_traitsILi64ELi64ELi128ELi8ELi2ELi4ELi4ELb1ELb0EN7cutlass6half_tE19Flash_kernel_traitsILi64ELi64ELi128ELi8ES3_EELb0ELb1ELb0ELb1ELb0ELb0ELb0EEEvNS_16Flash_bwd_paramsE)
        .other          _ZN5flash44flash_bwd_dq_dk_dv_loop_seqk_parallel_kernelI23Flash_bwd_kernel_traitsILi64ELi64ELi128ELi8ELi2ELi4ELi4ELb1ELb0EN7cutlass6half_tE19Flash_kernel_traitsILi64ELi64ELi128ELi8ES3_EELb0ELb1ELb0ELb1ELb0ELb0ELb0EEEvNS_16Flash_bwd_paramsE,@"STO_CUDA_ENTRY STV_DEFAULT"
_ZN5flash44flash_bwd_dq_dk_dv_loop_seqk_parallel_kernelI23Flash_bwd_kernel_traitsILi64ELi64ELi128ELi8ELi2ELi4ELi4ELb1ELb0EN7cutlass6half_tE19Flash_kernel_traitsILi64ELi64ELi128ELi8ES3_EELb0ELb1ELb0ELb1ELb0ELb0ELb0EEEvNS_16Flash_bwd_paramsE:
.text._ZN5flash44flash_bwd_dq_dk_dv_loop_seqk_parallel_kernelI23Flash_bwd_kernel_traitsILi64ELi64ELi128ELi8ELi2ELi4ELi4ELb1ELb0EN7cutlass6half_tE19Flash_kernel_traitsILi64ELi64ELi128ELi8ES3_EELb0ELb1ELb0ELb1ELb0ELb0ELb0EEEvNS_16Flash_bwd_paramsE:
        /* <DEDUP_REMOVED lines=13> */
[----:B------:R-:W2:Y:S01]  /*00d0*/  S2R R234, SR_CTAID.Z ;  /* 0x0000000000ea7919 */ /* 0x000ea20000002700 */
[----:B-1----:R-:W-:Y:S01]  /*00e0*/  SHF.R.S32.HI R15, RZ, 0x1f, R14 ;  /* 0x0000001fff0f7819 */ /* 0x002fe2000001140e */
[----:B------:R-:W-:-:S03]  /*00f0*/  IMAD.SHL.U32 R245, R14, 0x2, RZ ;  /* 0x000000020ef57824 */ /* 0x000fc600078e00ff */
[CC--:B------:R-:W-:Y:S02]  /*0100*/  LEA.HI R11, R15.reuse, R14.reuse, RZ, 0x5 ;  /* 0x0000000e0f0b7211 */ /* 0x0c0fe400078f28ff */
[----:B------:R-:W-:Y:S02]  /*0110*/  LEA.HI R6, R15, R14, RZ, 0x4 ;  /* 0x0000000e0f067211 */ /* 0x000fe400078f20ff */
[--C-:B------:R-:W-:Y:S02]  /*0120*/  SHF.R.S32.HI R3, RZ, 0x5, R11.reuse ;  /* 0x00000005ff037819 */ /* 0x100fe4000001140b */
[----:B------:R-:W-:Y:S02]  /*0130*/  SHF.R.S32.HI R0, RZ, 0x1f, R11 ;  /* 0x0000001fff007819 */ /* 0x000fe4000001140b */
[-C--:B------:R-:W-:Y:S02]  /*0140*/  LEA.HI R2, R11, R3.reuse, RZ, 0x1 ;  /* 0x000000030b027211 */ /* 0x080fe400078f08ff */
[----:B------:R-:W-:-:S02]  /*0150*/  LEA.HI R0, R0, R3, RZ, 0x2 ;  /* 0x0000000300007211 */ /* 0x000fc400078f10ff */
[----:B------:R-:W-:Y:S02]  /*0160*/  SHF.R.S32.HI R5, RZ, 0x4, R6 ;  /* 0x00000004ff057819 */ /* 0x000fe40000011406 */
[----:B------:R-:W-:Y:S02]  /*0170*/  LOP3.LUT R0, R0, 0xfffffffc, RZ, 0xc0, !PT ;  /* 0xfffffffc00007812 */ /* 0x000fe400078ec0ff */
[----:B------:R-:W-:Y:S02]  /*0180*/  LOP3.LUT R2, R2, 0xfffffffe, RZ, 0xc0, !PT ;  /* 0xfffffffe02027812 */ /* 0x000fe400078ec0ff */
[-C--:B------:R-:W-:Y:S01]  /*0190*/  LEA.HI R17, R15, R14.reuse, RZ, 0x2 ;  /* 0x0000000e0f117211 */ /* 0x080fe200078f10ff */
[C---:B------:R-:W-:Y:S01]  /*01a0*/  IMAD.IADD R171, R3.reuse, 0x1, -R0 ;  /* 0x0000000103ab7824 */ /* 0x040fe200078e0a00 */
[----:B------:R-:W-:Y:S01]  /*01b0*/  LEA.HI R0, R6, R5, RZ, 0x1 ;  /* 0x0000000506007211 */ /* 0x000fe200078f08ff */
[----:B------:R-:W-:Y:S01]  /*01c0*/  IMAD.IADD R180, R3, 0x1, -R2 ;  /* 0x0000000103b47824 */ /* 0x000fe200078e0a02 */
[----:B------:R-:W-:-:S02]  /*01d0*/  LEA.HI R16, R15, R14, RZ, 0x3 ;  /* 0x0000000e0f107211 */ /* 0x000fc400078f18ff */
[--C-:B------:R-:W-:Y:S02]  /*01e0*/  SHF.R.S32.HI R8, RZ, 0x2, R17.reuse ;  /* 0x00000002ff087819 */ /* 0x100fe40000011411 */
[----:B------:R-:W-:Y:S02]  /*01f0*/  SHF.R.S32.HI R3, RZ, 0x1f, R17 ;  /* 0x0000001fff037819 */ /* 0x000fe40000011411 */
[----:B------:R-:W-:Y:S02]  /*0200*/  LOP3.LUT R0, R0, 0xfffffffe, RZ, 0xc0, !PT ;  /* 0xfffffffe00007812 */ /* 0x000fe400078ec0ff */
[----:B------:R-:W-:Y:S02]  /*0210*/  SHF.R.S32.HI R225, RZ, 0x3, R16 ;  /* 0x00000003ffe17819 */ /* 0x000fe40000011410 */
[----:B------:R-:W-:Y:S01]  /*0220*/  LOP3.LUT R4, R16, 0xfffffff8, RZ, 0xc0, !PT ;  /* 0xfffffff810047812 */ /* 0x000fe200078ec0ff */
[----:B------:R-:W-:Y:S01]  /*0230*/  IMAD.IADD R12, R5, 0x1, -R0 ;  /* 0x00000001050c7824 */ /* 0x000fe200078e0a00 */
[----:B------:R-:W-:Y:S01]  /*0240*/  LEA.HI R3, R3, R8, RZ, 0x3 ;  /* 0x0000000803037211 */ /* 0x000fe200078f18ff */
[----:B------:R-:W-:Y:S01]  /*0250*/  IMAD.SHL.U32 R2, R225, 0x40, RZ ;  /* 0x00000040e1027824 */ /* 0x000fe200078e00ff */
[----:B------:R-:W-:Y:S01]  /*0260*/  LOP3.LUT R5, R6, 0xfffffff0, RZ, 0xc0, !PT ;  /* 0xfffffff006057812 */ /* 0x000fe200078ec0ff */
[----:B------:R-:W-:Y:S01]  /*0270*/  IMAD.IADD R0, R14, 0x1, -R4 ;  /* 0x000000010e007824 */ /* 0x000fe200078e0a04 */
[----:B------:R-:W-:-:S02]  /*0280*/  LOP3.LUT R4, R3, 0xfffffff8, RZ, 0xc0, !PT ;  /* 0xfffffff803047812 */ /* 0x000fc400078ec0ff */
[----:B------:R-:W-:Y:S01]  /*0290*/  LOP3.LUT R3, R2, 0x1c0, RZ, 0xc0, !PT ;  /* 0x000001c002037812 */ /* 0x000fe200078ec0ff */
[C---:B------:R-:W-:Y:S01]  /*02a0*/  IMAD.SHL.U32 R210, R0.reuse, 0x8, RZ ;  /* 0x0000000800d27824 */ /* 0x040fe200078e00ff */
[----:B------:R-:W-:Y:S01]  /*02b0*/  LOP3.LUT P4, RZ, R0, 0x2, RZ, 0xc0, !PT ;  /* 0x0000000200ff7812 */ /* 0x000fe2000788c0ff */
[----:B------:R-:W-:Y:S01]  /*02c0*/  IMAD.IADD R8, R8, 0x1, -R4 ;  /* 0x0000000108087824 */ /* 0x000fe200078e0a04 */
[----:B------:R-:W-:Y:S01]  /*02d0*/  SHF.R.U32.HI R4, RZ, 0x3, R3 ;  /* 0x00000003ff047819 */ /* 0x000fe20000011603 */
[----:B------:R-:W-:Y:S01]  /*02e0*/  IMAD.IADD R2, R14, 0x1, -R5 ;  /* 0x000000010e027824 */ /* 0x000fe200078e0a05 */
[----:B------:R-:W-:Y:S02]  /*02f0*/  LOP3.LUT R3, R3, 0x38, R210, 0xf8, !PT ;  /* 0x0000003803037812 */ /* 0x000fe400078ef8d2 */
[C---:B------:R-:W-:Y:S01]  /*0300*/  LOP3.LUT P3, RZ, R0.reuse, 0x4, RZ, 0xc0, !PT ;  /* 0x0000000400ff7812 */ /* 0x040fe2000786c0ff */
[----:B------:R-:W-:Y:S01]  /*0310*/  IMAD.SHL.U32 R0, R0, 0x40, RZ ;  /* 0x0000004000007824 */ /* 0x000fe200078e00ff */
[----:B------:R-:W-:Y:S01]  /*0320*/  LOP3.LUT R243, R3, R4, RZ, 0x3c, !PT ;  /* 0x0000000403f37212 */ /* 0x000fe200078e3cff */
[----:B------:R-:W-:Y:S01]  /*0330*/  IMAD.SHL.U32 R3, R171, 0x10, RZ ;  /* 0x00000010ab037824 */ /* 0x000fe200078e00ff */
[----:B------:R-:W-:-:S02]  /*0340*/  SHF.R.S32.HI R5, RZ, 0x1f, R2 ;  /* 0x0000001fff057819 */ /* 0x000fc40000011402 */
[----:B------:R-:W-:Y:S02]  /*0350*/  LOP3.LUT R0, R0, 0x1c0, RZ, 0xc0, !PT ;  /* 0x000001c000007812 */ /* 0x000fe400078ec0ff */
[----:B------:R-:W-:Y:S02]  /*0360*/  LEA.HI R4, R15, R14, RZ, 0x6 ;  /* 0x0000000e0f047211 */ /* 0x000fe400078f30ff */
[----:B------:R-:W-:Y:S02]  /*0370*/  LEA.HI R13, R5, R2, RZ, 0x3 ;  /* 0x00000002050d7211 */ /* 0x000fe400078f18ff */
[C---:B------:R-:W-:Y:S02]  /*0380*/  LOP3.LUT R174, R0.reuse, 0x8, R16, 0xf8, !PT ;  /* 0x0000000800ae7812 */ /* 0x040fe400078ef810 */
[----:B------:R-:W-:Y:S01]  /*0390*/  LOP3.LUT R9, R0, 0x30, R3, 0xf8, !PT ;  /* 0x0000003000097812 */ /* 0x000fe200078ef803 */
[----:B------:R-:W-:Y:S01]  /*03a0*/  IMAD.SHL.U32 R3, R12, 0x200, RZ ;  /* 0x000002000c037824 */ /* 0x000fe200078e00ff */
[----:B------:R-:W-:-:S02]  /*03b0*/  SHF.R.S32.HI R4, RZ, 0x6, R4 ;  /* 0x00000006ff047819 */ /* 0x000fc40000011404 */
[----:B------:R-:W-:Y:S02]  /*03c0*/  SHF.R.U32.HI R0, RZ, 0x3, R0 ;  /* 0x00000003ff007819 */ /* 0x000fe40000011600 */
[----:B------:R-:W-:Y:S01]  /*03d0*/  LOP3.LUT R7, R13, 0xfffffff8, RZ, 0xc0, !PT ;  /* 0xfffffff80d077812 */ /* 0x000fe200078ec0ff */
[----:B------:R-:W-:Y:S01]  /*03e0*/  IMAD R6, R4, 0x800, R3 ;  /* 0x0000080004067824 */ /* 0x000fe200078e0203 */
[----:B------:R-:W-:Y:S01]  /*03f0*/  LOP3.LUT R5, R8, 0x1, RZ, 0xc0, !PT ;  /* 0x0000000108057812 */ /* 0x000fe200078ec0ff */
[----:B------:R-:W-:Y:S01]  /*0400*/  IMAD R243, R4, 0x200, R243 ;  /* 0x0000020004f37824 */ /* 0x000fe200078e02f3 */
[----:B------:R-:W-:Y:S01]  /*0410*/  LOP3.LUT R174, R174, R0, RZ, 0x3c, !PT ;  /* 0x00000000aeae7212 */ /* 0x000fe200078e3cff */
[----:B------:R-:W-:Y:S01]  /*0420*/  IMAD.IADD R10, R2, 0x1, -R7 ;  /* 0x00000001020a7824 */ /* 0x000fe200078e0a07 */
[----:B------:R-:W-:Y:S01]  /*0430*/  ISETP.NE.U32.AND P0, PT, R5, 0x1, PT ;  /* 0x000000010500780c */ /* 0x000fe20003f05070 */
[----:B------:R-:W-:Y:S01]  /*0440*/  IMAD.SHL.U32 R4, R4, 0x20, RZ ;  /* 0x0000002004047824 */ /* 0x000fe200078e00ff */
[----:B------:R-:W-:Y:S01]  /*0450*/  LOP3.LUT R2, R9, 0x8, R16, 0xf8, !PT ;  /* 0x0000000809027812 */ /* 0x000fe200078ef810 */
[----:B------:R-:W-:Y:S01]  /*0460*/  IMAD.IADD R174, R6, 0x1, R174 ;  /* 0x0000000106ae7824 */ /* 0x000fe200078e02ae */
[----:B------:R-:W-:-:S02]  /*0470*/  LOP3.LUT R5, R17, 0x7ffffffc, RZ, 0xc0, !PT ;  /* 0x7ffffffc11057812 */ /* 0x000fc400078ec0ff */
[----:B------:R-:W-:Y:S01]  /*0480*/  LOP3.LUT R6, R11, 0xffffffe0, RZ, 0xc0, !PT ;  /* 0xffffffe00b067812 */ /* 0x000fe200078ec0ff */
[----:B------:R-:W-:Y:S01]  /*0490*/  IMAD.SHL.U32 R174, R174, 0x2, RZ ;  /* 0x00000002aeae7824 */ /* 0x000fe200078e00ff */
[----:B------:R-:W-:Y:S02]  /*04a0*/  LEA.HI R7, R15, R14, RZ, 0x7 ;  /* 0x0000000e0f077211 */ /* 0x000fe400078f38ff */
[----:B------:R-:W-:Y:S01]  /*04b0*/  LOP3.LUT R3, R3, R2, R0, 0xf6, !PT ;  /* 0x0000000203037212 */ /* 0x000fe200078ef600 */
[C---:B------:R-:W-:Y:S01]  /*04c0*/  IMAD.IADD R0, R14.reuse, 0x1, -R5 ;  /* 0x000000010e007824 */ /* 0x040fe200078e0a05 */
[----:B------:R-:W-:Y:S01]  /*04d0*/  SHF.R.S32.HI R2, RZ, 0x7, R7 ;  /* 0x00000007ff027819 */ /* 0x000fe20000011407 */
[----:B------:R-:W-:Y:S01]  /*04e0*/  IMAD.IADD R18, R14, 0x1, -R6 ;  /* 0x000000010e127824 */ /* 0x000fe200078e0a06 */
[C---:B------:R-:W-:Y:S01]  /*04f0*/  R2P PR, R8.reuse, 0x6 ;  /* 0x0000000608007804 */ /* 0x040fe20000000000 */
[----:B------:R-:W-:Y:S01]  /*0500*/  IMAD.SHL.U32 R6, R8, 0x40, RZ ;  /* 0x0000004008067824 */ /* 0x000fe200078e00ff */
[----:B------:R-:W-:Y:S01]  /*0510*/  LOP3.LUT R245, R4, 0x6, R245, 0xf8, !PT ;  /* 0x0000000604f57812 */ /* 0x000fe200078ef8f5 */
[----:B------:R-:W-:Y:S01]  /*0520*/  IMAD.SHL.U32 R9, R0, 0x2, RZ ;  /* 0x0000000200097824 */ /* 0x000fe200078e00ff */
[----:B------:R-:W-:Y:S01]  /*0530*/  STL [R1+0xc], R18 ;  /* 0x00000c1201007387 */ /* 0x000fe20000100800 */
[----:B------:R-:W-:Y:S01]  /*0540*/  IMAD.SHL.U32 R5, R2, 0x8, RZ ;  /* 0x0000000802057824 */ /* 0x000fe200078e00ff */
[----:B------:R-:W-:Y:S01]  /*0550*/  LOP3.LUT R0, R6, 0x1c0, RZ, 0xc0, !PT ;  /* 0x000001c006007812 */ /* 0x000fe200078ec0ff */
[----:B------:R-:W-:Y:S01]  /*0560*/  IMAD R6, R2, 0x1000, R9 ;  /* 0x0000100002067824 */ /* 0x000fe200078e0209 */
[----:B------:R-:W-:Y:S01]  /*0570*/  SEL R188, R188, 0x10, !P0 ;  /* 0x00000010bcbc7807 */ /* 0x000fe20004000000 */
[----:B------:R-:W-:Y:S01]  /*0580*/  IMAD.SHL.U32 R7, R12, 0x10, RZ ;  /* 0x000000100c077824 */ /* 0x000fe200078e00ff */
[----:B------:R-:W-:Y:S01]  /*0590*/  LOP3.LUT R5, R5, 0x8, RZ, 0xc0, !PT ;  /* 0x0000000805057812 */ /* 0x000fe200078ec0ff */
[----:B------:R-:W-:Y:S01]  /*05a0*/  IMAD R8, R180, 0x400, R6 ;  /* 0x00000400b4087824 */ /* 0x000fe200078e0206 */
[----:B------:R-:W-:Y:S01]  /*05b0*/  SHF.R.U32.HI R2, RZ, 0x3, R0 ;  /* 0x00000003ff027819 */ /* 0x000fe20000011600 */
[----:B------:R-:W-:Y:S01]  /*05c0*/  IMAD.SHL.U32 R6, R10, 0x40, RZ ;  /* 0x000000400a067824 */ /* 0x000fe200078e00ff */
[----:B------:R-:W-:Y:S01]  /*05d0*/  LOP3.LUT R4, R0, 0x20, R4, 0xf8, !PT ;  /* 0x0000002000047812 */ /* 0x000fe200078ef804 */
[----:B------:R-:W-:Y:S01]  /*05e0*/  IMAD.SHL.U32 R3, R3, 0x2, RZ ;  /* 0x0000000203037824 */ /* 0x000fe200078e00ff */
[----:B------:R-:W-:Y:S01]  /*05f0*/  LOP3.LUT R10, R5, 0x10, R7, 0xf8, !PT ;  /* 0x00000010050a7812 */ /* 0x000fe200078ef807 */
[----:B------:R-:W-:Y:S01]  /*0600*/  IMAD.SHL.U32 R7, R13, 0x40, RZ ;  /* 0x000000400d077824 */ /* 0x000fe200078e00ff */
[----:B------:R-:W-:Y:S01]  /*0610*/  LOP3.LUT R11, R2, R0, R5, 0x1e, !PT ;  /* 0x00000000020b7212 */ /* 0x000fe200078e1e05 */
[----:B------:R-:W-:Y:S01]  /*0620*/  IMAD.SHL.U32 R0, R12, 0x8, RZ ;  /* 0x000000080c007824 */ /* 0x000fe200078e00ff */
[----:B------:R-:W-:-:S02]  /*0630*/  LOP3.LUT R4, R4, R2, RZ, 0x3c, !PT ;  /* 0x0000000204047212 */ /* 0x000fc400078e3cff */
[----:B------:R-:W-:Y:S02]  /*0640*/  SHF.R.S32.HI R5, RZ, 0x1f, R18 ;  /* 0x0000001fff057819 */ /* 0x000fe40000011412 */
[----:B------:R-:W-:Y:S01]  /*0650*/  LOP3.LUT R2, R6, 0x1c0, RZ, 0xc0, !PT ;  /* 0x000001c006027812 */ /* 0x000fe200078ec0ff */
[----:B------:R-:W-:Y:S01]  /*0660*/  IMAD.IADD R190, R4, 0x1, R8 ;  /* 0x0000000104be7824 */ /* 0x000fe200078e0208 */
[----:B------:R-:W-:Y:S02]  /*0670*/  LEA.HI R5, R5, R18, RZ, 0x2 ;  /* 0x0000001205057211 */ /* 0x000fe400078f10ff */
[----:B------:R-:W-:Y:S01]  /*0680*/  SHF.R.U32.HI R4, RZ, 0x3, R2 ;  /* 0x00000003ff047819 */ /* 0x000fe20000011602 */
[----:B------:R-:W-:Y:S01]  /*0690*/  IMAD.SHL.U32 R190, R190, 0x2, RZ ;  /* 0x00000002bebe7824 */ /* 0x000fe200078e00ff */
[----:B------:R-:W-:Y:S02]  /*06a0*/  LOP3.LUT R8, R2, 0x8, R0, 0xf8, !PT ;  /* 0x0000000802087812 */ /* 0x000fe400078ef800 */
[----:B------:R-:W-:Y:S01]  /*06b0*/  SHF.R.S32.HI R6, RZ, 0x2, R5 ;  /* 0x00000002ff067819 */ /* 0x000fe20000011405 */
[----:B------:R-:W-:Y:S01]  /*06c0*/  IMAD R5, R171, 0x400, R9 ;  /* 0x00000400ab057824 */ /* 0x000fe200078e0209 */
[----:B------:R-:W-:Y:S01]  /*06d0*/  LOP3.LUT R0, R7, 0xfffffe00, RZ, 0xc0, !PT ;  /* 0xfffffe0007007812 */ /* 0x000fe200078ec0ff */
[----:B------:R-:W-:Y:S01]  /*06e0*/  IMAD.IADD R191, R190, 0x1, R188 ;  /* 0x00000001bebf7824 */ /* 0x000fe200078e02bc */
[----:B------:R-:W-:Y:S01]  /*06f0*/  LOP3.LUT R2, R4, R10, R2, 0x1e, !PT ;  /* 0x0000000a04027212 */ /* 0x000fe200078e1e02 */
[----:B------:R-:W-:Y:S01]  /*0700*/  IMAD R250, R180, 0x10, R6 ;  /* 0x00000010b4fa7824 */ /* 0x000fe200078e0206 */
[----:B------:R-:W-:Y:S01]  /*0710*/  LOP3.LUT R4, R8, R4, RZ, 0x3c, !PT ;  /* 0x0000000408047212 */ /* 0x000fe200078e3cff */
[--C-:B------:R-:W-:Y:S01]  /*0720*/  IMAD R180, R180, 0x400, R0.reuse ;  /* 0x00000400b4b47824 */ /* 0x100fe200078e0200 */
[----:B------:R-:W-:Y:S01]  /*0730*/  LOP3.LUT R179, R2, R0, RZ, 0xfc, !PT ;  /* 0x0000000002b37212 */ /* 0x000fe200078efcff */
[----:B------:R-:W-:Y:S01]  /*0740*/  IMAD R171, R171, 0x400, R0 ;  /* 0x00000400abab7824 */ /* 0x000fe200078e0200 */
[----:B------:R-:W-:Y:S01]  /*0750*/  SHF.R.S32.HI R7, RZ, 0x1f, R250 ;  /* 0x0000001fff077819 */ /* 0x000fe200000114fa */
[----:B------:R-:W-:Y:S01]  /*0760*/  IMAD.MOV.U32 R6, RZ, RZ, 0x20 ;  /* 0x00000020ff067424 */ /* 0x000fe200078e00ff */
[----:B------:R-:W-:Y:S01]  /*0770*/  IADD3 R2, R250, -0x40, RZ ;  /* 0xffffffc0fa027810 */ /* 0x000fe20007ffe0ff */
[----:B------:R-:W-:-:S02]  /*0780*/  IMAD.MOV.U32 R0, RZ, RZ, 0x40 ;  /* 0x00000040ff007424 */ /* 0x000fc400078e00ff */
[----:B------:R-:W-:Y:S01]  /*0790*/  IMAD.IADD R5, R5, 0x1, R11 ;  /* 0x0000000105057824 */ /* 0x000fe200078e020b */
[----:B------:R-:W-:Y:S01]  /*07a0*/  SEL R176, R6, 0xffffffe0, !P4 ;  /* 0xffffffe006b07807 */ /* 0x000fe20006000000 */
[----:B------:R-:W-:Y:S01]  /*07b0*/  IMAD.IADD R180, R180, 0x1, R4 ;  /* 0x00000001b4b47824 */ /* 0x000fe200078e0204 */
[----:B------:R-:W-:Y:S01]  /*07c0*/  SEL R0, R0, 0xffffffc0, !P3 ;  /* 0xffffffc000007807 */ /* 0x000fe20005800000 */
[----:B------:R-:W-:Y:S01]  /*07d0*/  IMAD.IADD R171, R4, 0x1, R171 ;  /* 0x0000000104ab7824 */ /* 0x000fe200078e02ab */
[----:B------:R-:W-:Y:S01]  /*07e0*/  SEL R6, R6, 0xffffffe0, !P1 ;  /* 0xffffffe006067807 */ /* 0x000fe20004800000 */
[C---:B------:R-:W-:Y:S01]  /*07f0*/  IMAD.IADD R177, R174.reuse, 0x1, R176 ;  /* 0x00000001aeb17824 */ /* 0x040fe200078e02b0 */
[----:B------:R-:W-:Y:S01]  /*0800*/  LEA R251, R5, 0x6000, 0x1 ;  /* 0x0000600005fb7811 */ /* 0x000fe200078e08ff */
[----:B------:R-:W-:Y:S01]  /*0810*/  IMAD.IADD R175, R174, 0x1, R0 ;  /* 0x00000001aeaf7824 */ /* 0x000fe200078e0200 */
[----:B------:R-:W-:Y:S01]  /*0820*/  SHF.R.S32.HI R4, RZ, 0x1f, R2 ;  /* 0x0000001fff047819 */ /* 0x000fe20000011402 */
[----:B------:R-:W-:Y:S01]  /*0830*/  IMAD.IADD R189, R190, 0x1, R6 ;  /* 0x00000001bebd7824 */ /* 0x000fe200078e0206 */
[C---:B------:R-:W-:Y:S01]  /*0840*/  IADD3 R252, R251.reuse, 0x40, RZ ;  /* 0x00000040fbfc7810 */ /* 0x040fe20007ffe0ff */
[----:B------:R-:W-:Y:S01]  /*0850*/  IMAD.IADD R0, R6, 0x1, R251 ;  /* 0x0000000106007824 */ /* 0x000fe200078e02fb */
[C---:B------:R-:W-:Y:S01]  /*0860*/  @P2 IADD3 R252, R251.reuse, -0x40, RZ ;  /* 0xffffffc0fbfc2810 */ /* 0x040fe20007ffe0ff */
[----:B------:R-:W-:Y:S01]  /*0870*/  IMAD.SHL.U32 R246, R2, 0x4, RZ ;  /* 0x0000000402f67824 */ /* 0x000fe200078e00ff */
[C---:B------:R-:W-:Y:S01]  /*0880*/  IADD3 R7, R251.reuse, 0x420, RZ ;  /* 0x00000420fb077810 */ /* 0x040fe20007ffe0ff */
[----:B------:R-:W-:Y:S01]  /*0890*/  IMAD.IADD R176, R176, 0x1, R175 ;  /* 0x00000001b0b07824 */ /* 0x000fe200078e02af */
[----:B------:R1:W-:Y:S01]  /*08a0*/  STL [R1+0x4], R0 ;  /* 0x0000040001007387 */ /* 0x0003e20000100800 */
[----:B------:R-:W-:Y:S01]  /*08b0*/  @P1 IADD3 R7, R251, 0x3e0, RZ ;  /* 0x000003e0fb071810 */ /* 0x000fe20007ffe0ff */
[----:B------:R-:W-:Y:S01]  /*08c0*/  IMAD.IADD R188, R188, 0x1, R189 ;  /* 0x00000001bcbc7824 */ /* 0x000fe200078e02bd */
[----:B------:R-:W-:-:S02]  /*08d0*/  SHF.L.U64.HI R247, R2, 0x2, R4 ;  /* 0x0000000202f77819 */ /* 0x000fc40000010204 */
[----:B------:R-:W-:Y:S01]  /*08e0*/  LEA R171, R171, 0xa000, 0x1 ;  /* 0x0000a000abab7811 */ /* 0x000fe200078e08ff */
[----:B------:R3:W-:Y:S01]  /*08f0*/  STL [R1+0x8], R7 ;  /* 0x0000080701007387 */ /* 0x0007e20000100800 */
[----:B-1----:R-:W-:-:S05]  /*0900*/  IMAD.IADD R0, R6, 0x1, R252 ;  /* 0x0000000106007824 */ /* 0x002fca00078e02fc */
[----:B--2---:R3:W-:Y:S02]  /*0910*/  STL [R1], R0 ;  /* 0x0000000001007387 */ /* 0x0047e40000100800 */
.L_x_194:
[----:B-1----:R-:W1:Y:S01]  /*0920*/  S2R R35, SR_CTAID.Y ;  /* 0x0000000000237919 */ /* 0x002e620000002600 */
[----:B--23--:R-:W2:Y:S01]  /*0930*/  LDC.U8 R0, c[0x0][0x312] ;  /* 0x0000c480ff007b82 */ /* 0x00cea20000000000 */
[----:B------:R-:W-:Y:S02]  /*0940*/  ISETP.NE.U32.AND P5, PT, RZ, c[0x0][0x240], PT ;  /* 0x00009000ff007a0c */ /* 0x000fe40003fa5070 */
[----:B------:R-:W-:Y:S02]  /*0950*/  ISETP.NE.U32.AND P0, PT, RZ, c[0x0][0x250], PT ;  /* 0x00009400ff007a0c */ /* 0x000fe40003f05070 */
[----:B------:R-:W-:Y:S02]  /*0960*/  ISETP.NE.AND.EX P5, PT, RZ, c[0x0][0x244], PT, P5 ;  /* 0x00009100ff007a0c */ /* 0x000fe40003fa5350 */
[----:B------:R-:W-:Y:S02]  /*0970*/  ISETP.NE.AND.EX P3, PT, RZ, c[0x0][0x254], PT, P0 ;  /* 0x00009500ff007a0c */ /* 0x000fe40003f65300 */
[----:B------:R-:W-:Y:S01]  /*0980*/  ISETP.EQ.U32.AND P2, PT, RZ, c[0x0][0x248], PT ;  /* 0x00009200ff007a0c */ /* 0x000fe20003f42070 */
[----:B-1----:R-:W-:Y:S01]  /*0990*/  IMAD.SHL.U32 R9, R35, 0x4, RZ ;  /* 0x0000000423097824 */ /* 0x002fe200078e00ff */
[----:B------:R-:W-:-:S02]  /*09a0*/  SHF.R.S32.HI R31, RZ, 0x1f, R35 ;  /* 0x0000001fff1f7819 */ /* 0x000fc40000011423 */
[----:B--2---:R-:W-:Y:S01]  /*09b0*/  ISETP.NE.AND P4, PT, R0, RZ, PT ;  /* 0x000000ff0000720c */ /* 0x004fe20003f85270 */
[----:B------:R-:W-:Y:S01]  /*09c0*/  IMAD.MOV.U32 R0, RZ, RZ, -0x1 ;  /* 0xffffffffff007424 */ /* 0x000fe200078e00ff */
[----:B------:R-:W-:Y:S02]  /*09d0*/  SHF.L.U64.HI R8, R35, 0x2, R31 ;  /* 0x0000000223087819 */ /* 0x000fe4000001021f */
[C---:B----4-:R-:W-:Y:S02]  /*09e0*/  IADD3 R4, P0, R9.reuse, c[0x0][0x240], RZ ;  /* 0x0000900009047a10 */ /* 0x050fe40007f1e0ff */
[----:B------:R-:W-:Y:S02]  /*09f0*/  ISETP.EQ.OR.EX P2, PT, RZ, c[0x0][0x24c], !P4, P2 ;  /* 0x00009300ff007a0c */ /* 0x000fe40006742720 */
[----:B------:R-:W-:Y:S02]  /*0a00*/  IADD3.X R5, R8, c[0x0][0x244], RZ, P0, !PT ;  /* 0x0000910008057a10 */ /* 0x000fe400007fe4ff */
[----:B------:R-:W-:-:S03]  /*0a10*/  @P3 IADD3 R6, P0, R9, c[0x0][0x250], RZ ;  /* 0x0000940009063a10 */ /* 0x000fc60007f1e0ff */
[----:B------:R1:W2:Y:S04]  /*0a20*/  @P5 LDG.E R0, [R4.64] ;  /* 0x0000000604005981 */ /* 0x0002a8000c1e1900 */
[----:B------:R1:W2:Y:S01]  /*0a30*/  @P5 LDG.E R2, [R4.64+0x4] ;  /* 0x0000040604025981 */ /* 0x0002a2000c1e1900 */
[----:B------:R-:W-:Y:S01]  /*0a40*/  IMAD.MOV.U32 R232, RZ, RZ, RZ ;  /* 0x000000ffffe87224 */ /* 0x000fe200078e00ff */
[----:B------:R-:W-:Y:S01]  /*0a50*/  @P3 IADD3.X R7, R8, c[0x0][0x254], RZ, P0, !PT ;  /* 0x0000950008073a10 */ /* 0x000fe200007fe4ff */
[----:B------:R-:W-:-:S04]  /*0a60*/  IMAD.MOV.U32 R248, RZ, RZ, -0x1 ;  /* 0xfffffffffff87424 */ /* 0x000fc800078e00ff */
[----:B-----5:R3:W5:Y:S01]  /*0a70*/  @P3 LDG.E R232, [R6.64] ;  /* 0x0000000606e83981 */ /* 0x020762000c1e1900 */
[----:B-1----:R-:W-:-:S04]  /*0a80*/  IADD3 R4, P1, R9, c[0x0][0x248], RZ ;  /* 0x0000920009047a10 */ /* 0x002fc80007f3e0ff */
[----:B------:R-:W-:-:S05]  /*0a90*/  IADD3.X R5, R8, c[0x0][0x24c], RZ, P1, !PT ;  /* 0x0000930008057a10 */ /* 0x000fca0000ffe4ff */
[----:B------:R3:W5:Y:S01]  /*0aa0*/  @!P2 LDG.E R248, [R4.64] ;  /* 0x0000000604f8a981 */ /* 0x000762000c1e1900 */
[----:B------:R-:W-:-:S04]  /*0ab0*/  ISETP.NE.U32.AND P0, PT, RZ, c[0x0][0x248], PT ;  /* 0x00009200ff007a0c */ /* 0x000fc80003f05070 */
[----:B------:R-:W-:Y:S01]  /*0ac0*/  ISETP.NE.AND.EX P0, PT, RZ, c[0x0][0x24c], PT, P0 ;  /* 0x00009300ff007a0c */ /* 0x000fe20003f05300 */
[----:B--2---:R-:W-:Y:S02]  /*0ad0*/  @P5 IMAD.IADD R22, R2, 0x1, -R0 ;  /* 0x0000000102165824 */ /* 0x004fe400078e0a00 */
[----:B------:R-:W-:Y:S02]  /*0ae0*/  IMAD.MOV.U32 R2, RZ, RZ, c[0x0][0x218] ;  /* 0x00008600ff027624 */ /* 0x000fe400078e00ff */
[----:B------:R-:W-:-:S08]  /*0af0*/  @!P5 IMAD.MOV.U32 R22, RZ, RZ, c[0x0][0x214] ;  /* 0x00008500ff16d624 */ /* 0x000fd000078e00ff */
[----:B------:R-:W-:Y:S05]  /*0b00*/  @!P0 BRA `(.L_x_126) ;  /* 0x0000003000008947 */ /* 0x000fea0003800000 */
[----:B---3--:R-:W2:Y:S02]  /*0b10*/  @P4 LDG.E R2, [R4.64+0x4] ;  /* 0x0000040604024981 */ /* 0x008ea4000c1e1900 */
[----:B--2--5:R-:W-:-:S06]  /*0b20*/  @P4 IADD3 R2, R2, -R248, RZ ;  /* 0x800000f802024210 */ /* 0x024fcc0007ffe0ff */
[----:B------:R1:W5:Y:S02]  /*0b30*/  @!P4 LDG.E R2, [R4.64] ;  /* 0x000000060402c981 */ /* 0x000364000c1e1900 */
.L_x_126:
[----:B---3--:R-:W-:-:S04]  /*0b40*/  ISETP.NE.U32.AND P0, PT, RZ, c[0x0][0x258], PT ;  /* 0x00009600ff007a0c */ /* 0x008fc80003f05070 */
[----:B------:R-:W-:-:S13]  /*0b50*/  ISETP.NE.AND.EX P1, PT, RZ, c[0x0][0x25c], PT, P0 ;  /* 0x00009700ff007a0c */ /* 0x000fda0003f25300 */
[----:B-1----:R-:W-:-:S04]  /*0b60*/  @P1 IADD3 R4, P0, R9, c[0x0][0x258], RZ ;  /* 0x0000960009041a10 */ /* 0x002fc80007f1e0ff */
        /* <DEDUP_REMOVED lines=19> */
[----:B------:R-:W-:Y:S01]  /*0ca0*/  @P0 IMAD.IADD R2, R232, 0x1, R248 ;  /* 0x00000001e8020824 */ /* 0x000fe200078e02f8 */
[----:B------:R-:W-:Y:S01]  /*0cb0*/  LOP3.LUT R9, R8, 0xffffffc0, RZ, 0xc0, !PT ;  /* 0xffffffc008097812 */ /* 0x000fe200078ec0ff */
[----:B------:R-:W-:Y:S01]  /*0cc0*/  IMAD R10, R0, c[0x0][0x194], RZ ;  /* 0x00006500000a7a24 */ /* 0x000fe200078e02ff */
[----:B------:R-:W-:Y:S01]  /*0cd0*/  SEL R27, R12, R6, !P1 ;  /* 0x000000060c1b7207 */ /* 0x000fe20004800000 */
[----:B------:R-:W-:Y:S01]  /*0ce0*/  IMAD.IADD R24, R13, 0x1, R4 ;  /* 0x000000010d187824 */ /* 0x000fe200078e0204 */
[----:B------:R-:W-:Y:S01]  /*0cf0*/  IADD3 R11, R9, -0x40, RZ ;  /* 0xffffffc0090b7810 */ /* 0x000fe20007ffe0ff */
[C---:B------:R-:W-:Y:S01]  /*0d00*/  @P0 IMAD.WIDE.U32 R4, R2.reuse, c[0x0][0x198], RZ ;  /* 0x0000660002040a25 */ /* 0x040fe200078e00ff */
[----:B------:R-:W-:Y:S02]  /*0d10*/  @P1 IADD3 R24, R7, R10, RZ ;  /* 0x0000000a07181210 */ /* 0x000fe40007ffe0ff */
        /* <DEDUP_REMOVED lines=15> */
.L_x_128:
        /* <DEDUP_REMOVED lines=15> */
.L_x_129:
[----:B------:R-:W-:Y:S01]  /*0f00*/  IABS R10, c[0x0][0x1c8] ;  /* 0x00007200000a7a13 */ /* 0x000fe20000000000 */
[----:B------:R-:W1:Y:S01]  /*0f10*/  LDC.U8 R19, c[0x0][0x328] ;  /* 0x0000ca00ff137b82 */ /* 0x000e620000000000 */
[----:B------:R-:W-:Y:S01]  /*0f20*/  IABS R8, R234 ;  /* 0x000000ea00087213 */ /* 0x000fe20000000000 */
[C---:B------:R-:W-:Y:S01]  /*0f30*/  @P1 IMAD.WIDE.U32 R6, R0.reuse, c[0x0][0x370], RZ ;  /* 0x0000dc0000061a25 */ /* 0x040fe200078e00ff */
[----:B------:R-:W2:Y:S01]  /*0f40*/  I2F.RP R4, R10 ;  /* 0x0000000a00047306 */ /* 0x000ea20000209400 */
[----:B------:R-:W-:Y:S01]  /*0f50*/  MOV R13, c[0x0][0x224] ;  /* 0x00008900000d7a02 */ /* 0x000fe20000000f00 */
[----:B------:R-:W3:Y:S01]  /*0f60*/  S2R R14, SR_CTAID.X ;  /* 0x00000000000e7919 */ /* 0x000ee20000002500 */
[----:B------:R-:W-:Y:S01]  /*0f70*/  MOV R9, R8 ;  /* 0x0000000800097202 */ /* 0x000fe20000000f00 */
[----:B------:R-:W-:Y:S01]  /*0f80*/  @P1 IMAD R15, R0, c[0x0][0x374], R7 ;  /* 0x0000dd00000f1a24 */ /* 0x000fe200078e0207 */
[----:B------:R-:W-:Y:S01]  /*0f90*/  LOP3.LUT R8, R234, c[0x0][0x1c8], RZ, 0x3c, !PT ;  /* 0x00007200ea087a12 */ /* 0x000fe200078e3cff */
[----:B------:R-:W-:Y:S01]  /*0fa0*/  @P1 IMAD.MOV.U32 R12, RZ, RZ, R6 ;  /* 0x000000ffff0c1224 */ /* 0x000fe200078e0006 */
[----:B------:R-:W-:Y:S01]  /*0fb0*/  SHF.R.S32.HI R13, RZ, 0x1f, R13 ;  /* 0x0000001fff0d7819 */ /* 0x000fe2000001140d */
[----:B------:R-:W-:Y:S01]  /*0fc0*/  @!P1 IMAD.WIDE.U32 R6, R35, c[0x0][0x368], RZ ;  /* 0x0000da0023069a25 */ /* 0x000fe200078e00ff */
[----:B------:R-:W-:Y:S01]  /*0fd0*/  ISETP.GE.AND P6, PT, R8, RZ, PT ;  /* 0x000000ff0800720c */ /* 0x000fe20003fc6270 */
[----:B------:R-:W4:Y:S01]  /*0fe0*/  LDC.U8 R26, c[0x0][0x3d0] ;  /* 0x0000f400ff1a7b82 */ /* 0x000f220000000000 */
[----:B------:R-:W-:Y:S01]  /*0ff0*/  MOV R32, c[0x0][0x22c] ;  /* 0x00008b0000207a02 */ /* 0x000fe20000000f00 */
[----:B------:R-:W-:Y:S01]  /*1000*/  IMAD R8, R13, R35, RZ ;  /* 0x000000230d087224 */ /* 0x000fe200078e02ff */
[----:B------:R-:W-:Y:S01]  /*1010*/  @!P1 MOV R12, R6 ;  /* 0x00000006000c9202 */ /* 0x000fe20000000f00 */
[----:B------:R-:W-:Y:S01]  /*1020*/  IMAD.WIDE.U32 R16, R35, c[0x0][0x224], RZ ;  /* 0x0000890023107a25 */ /* 0x000fe200078e00ff */
[----:B------:R-:W-:Y:S01]  /*1030*/  SHF.R.S32.HI R235, RZ, 0x1f, R234 ;  /* 0x0000001fffeb7819 */ /* 0x000fe200000114ea */
[----:B--2---:R-:W2:Y:S02]  /*1040*/  MUFU.RCP R4, R4 ;  /* 0x0000000400047308 */ /* 0x004ea40000001000 */
[----:B------:R-:W-:Y:S01]  /*1050*/  IMAD.WIDE R20, R32, c[0x0][0x1c0], RZ ;  /* 0x0000700020147a25 */ /* 0x000fe200078e02ff */
[----:B-1----:R-:W-:-:S03]  /*1060*/  ISETP.NE.AND P2, PT, R19, RZ, PT ;  /* 0x000000ff1300720c */ /* 0x002fc60003f45270 */
[----:B------:R-:W-:Y:S01]  /*1070*/  IMAD R6, R21, R16, RZ ;  /* 0x0000001015067224 */ /* 0x000fe200078e02ff */
[----:B--2---:R-:W-:-:S04]  /*1080*/  IADD3 R4, R4, 0xffffffe, RZ ;  /* 0x0ffffffe04047810 */ /* 0x004fc80007ffe0ff */
[----:B------:R-:W1:Y:S02]  /*1090*/  F2I.FTZ.U32.TRUNC.NTZ R5, R4 ;  /* 0x0000000400057305 */ /* 0x000e64000021f000 */
[----:B-1----:R-:W-:Y:S01]  /*10a0*/  IADD3 R2, RZ, -R5, RZ ;  /* 0x80000005ff027210 */ /* 0x002fe20007ffe0ff */
[----:B------:R-:W-:-:S04]  /*10b0*/  IMAD.MOV.U32 R4, RZ, RZ, RZ ;  /* 0x000000ffff047224 */ /* 0x000fc800078e00ff */
[----:B------:R-:W-:-:S04]  /*10c0*/  IMAD R2, R2, R10, RZ ;  /* 0x0000000a02027224 */ /* 0x000fc800078e02ff */
[----:B------:R-:W-:-:S04]  /*10d0*/  IMAD.HI.U32 R2, R5, R2, R4 ;  /* 0x0000000205027227 */ /* 0x000fc800078e0004 */
[----:B------:R-:W-:Y:S02]  /*10e0*/  @!P1 IMAD R5, R31, c[0x0][0x368], RZ ;  /* 0x0000da001f059a24 */ /* 0x000fe400078e02ff */
[----:B------:R-:W-:-:S04]  /*10f0*/  IMAD.HI.U32 R2, R2, R9, RZ ;  /* 0x0000000902027227 */ /* 0x000fc800078e00ff */
[----:B------:R-:W-:Y:S02]  /*1100*/  IMAD.MOV R4, RZ, RZ, -R2 ;  /* 0x000000ffff047224 */ /* 0x000fe400078e0a02 */
[C---:B------:R-:W-:Y:S02]  /*1110*/  @!P1 IMAD R5, R35.reuse, c[0x0][0x36c], R5 ;  /* 0x0000db0023059a24 */ /* 0x040fe400078e0205 */
[----:B------:R-:W-:Y:S01]  /*1120*/  IMAD R4, R10, R4, R9 ;  /* 0x000000040a047224 */ /* 0x000fe200078e0209 */
[----:B------:R-:W-:Y:S01]  /*1130*/  SHF.L.U64.HI R9, R35, 0x7, R31 ;  /* 0x0000000723097819 */ /* 0x000fe2000001021f */
[----:B------:R-:W-:Y:S02]  /*1140*/  @!P1 IMAD.IADD R15, R7, 0x1, R5 ;  /* 0x00000001070f9824 */ /* 0x000fe400078e0205 */
[----:B------:R-:W-:Y:S01]  /*1150*/  IMAD R5, R31, c[0x0][0x224], R8 ;  /* 0x000089001f057a24 */ /* 0x000fe200078e0208 */
[----:B------:R-:W-:Y:S02]  /*1160*/  ISETP.GT.U32.AND P3, PT, R10, R4, PT ;  /* 0x000000040a00720c */ /* 0x000fe40003f64070 */
[----:B------:R-:W-:Y:S01]  /*1170*/  SHF.L.U32 R8, R35, 0x7, RZ ;  /* 0x0000000723087819 */ /* 0x000fe200000006ff */
[----:B------:R-:W-:Y:S01]  /*1180*/  IMAD.IADD R5, R17, 0x1, R5 ;  /* 0x0000000111057824 */ /* 0x000fe200078e0205 */
[----:B------:R-:W-:Y:S01]  /*1190*/  SEL R9, R9, RZ, P5 ;  /* 0x000000ff09097207 */ /* 0x000fe20002800000 */
[----:B------:R-:W-:Y:S01]  /*11a0*/  IMAD.WIDE.U32 R16, R20, R16, RZ ;  /* 0x0000001014107225 */ /* 0x000fe200078e00ff */
[----:B------:R-:W-:-:S03]  /*11b0*/  SEL R8, R8, RZ, P5 ;  /* 0x000000ff08087207 */ /* 0x000fc60002800000 */
[C---:B------:R-:W-:Y:S01]  /*11c0*/  IMAD R5, R20.reuse, R5, R6 ;  /* 0x0000000514057224 */ /* 0x040fe200078e0206 */
[----:B------:R-:W-:Y:S01]  /*11d0*/  IADD3 R8, P4, R11, R8, RZ ;  /* 0x000000080b087210 */ /* 0x000fe20007f9e0ff */
[----:B------:R-:W-:Y:S02]  /*11e0*/  IMAD.WIDE.U32 R6, R20, R0, RZ ;  /* 0x0000000014067225 */ /* 0x000fe400078e00ff */
[----:B------:R-:W-:Y:S02]  /*11f0*/  @!P3 IADD3 R2, R2, 0x1, RZ ;  /* 0x000000010202b810 */ /* 0x000fe40007ffe0ff */
[----:B------:R-:W-:Y:S01]  /*1200*/  @!P3 IMAD.IADD R4, R4, 0x1, -R10 ;  /* 0x000000010404b824 */ /* 0x000fe200078e0a0a */
[----:B------:R-:W-:Y:S01]  /*1210*/  ISETP.NE.AND P3, PT, RZ, c[0x0][0x1c8], PT ;  /* 0x00007200ff007a0c */ /* 0x000fe20003f65270 */
[----:B------:R-:W-:Y:S01]  /*1220*/  IMAD R13, R21, R8, RZ ;  /* 0x00000008150d7224 */ /* 0x000fe200078e02ff */
[----:B------:R-:W-:Y:S01]  /*1230*/  SEL R19, R16, R6, !P1 ;  /* 0x0000000610137207 */ /* 0x000fe20004800000 */
[----:B------:R-:W-:Y:S01]  /*1240*/  IMAD.IADD R16, R17, 0x1, R5 ;  /* 0x0000000111107824 */ /* 0x000fe200078e0205 */
[----:B------:R-:W-:Y:S01]  /*1250*/  ISETP.GE.U32.AND P5, PT, R4, R10, PT ;  /* 0x0000000a0400720c */ /* 0x000fe20003fa6070 */
[----:B------:R-:W-:Y:S01]  /*1260*/  IMAD R10, R21, R0, RZ ;  /* 0x00000000150a7224 */ /* 0x000fe200078e02ff */
[----:B------:R-:W-:Y:S01]  /*1270*/  IADD3.X R4, R18, R9, RZ, P4, !PT ;  /* 0x0000000912047210 */ /* 0x000fe200027fe4ff */
[----:B------:R-:W-:-:S03]  /*1280*/  IMAD.WIDE.U32 R8, R20, R8, RZ ;  /* 0x0000000814087225 */ /* 0x000fc600078e00ff */
[----:B------:R-:W-:Y:S01]  /*1290*/  @P1 IADD3 R16, R7, R10, RZ ;  /* 0x0000000a07101210 */ /* 0x000fe20007ffe0ff */
[----:B------:R-:W-:Y:S02]  /*12a0*/  IMAD R13, R20, R4, R13 ;  /* 0x00000004140d7224 */ /* 0x000fe400078e020d */
[----:B---3--:R-:W-:-:S04]  /*12b0*/  IMAD.WIDE.U32 R20, R14, c[0x0][0x3d8], RZ ;  /* 0x0000f6000e147a25 */ /* 0x008fc800078e00ff */
[----:B------:R-:W-:Y:S01]  /*12c0*/  @P5 IADD3 R2, R2, 0x1, RZ ;  /* 0x0000000102025810 */ /* 0x000fe20007ffe0ff */
[C---:B------:R-:W-:Y:S01]  /*12d0*/  @P2 IMAD R4, R35.reuse, c[0x0][0x214], RZ ;  /* 0x0000850023042a24 */ /* 0x040fe200078e02ff */
[----:B----4-:R-:W-:Y:S01]  /*12e0*/  ISETP.NE.AND P5, PT, R26, RZ, PT ;  /* 0x000000ff1a00720c */ /* 0x010fe20003fa5270 */
[----:B------:R-:W-:Y:S02]  /*12f0*/  IMAD R6, R14, c[0x0][0x3dc], R21 ;  /* 0x0000f7000e067a24 */ /* 0x000fe400078e0215 */
[----:B------:R-:W-:Y:S01]  /*1300*/  IMAD.MOV.U32 R14, RZ, RZ, R2 ;  /* 0x000000ffff0e7224 */ /* 0x000fe200078e0002 */
[----:B------:R-:W-:Y:S01]  /*1310*/  @P2 SEL R4, R4, R0, !P1 ;  /* 0x0000000004042207 */ /* 0x000fe20004800000 */
[----:B------:R-:W-:Y:S01]  /*1320*/  @!P2 IMAD R7, R35, c[0x0][0x1c0], R234 ;  /* 0x000070002307aa24 */ /* 0x000fe200078e02ea */
[----:B------:R-:W-:Y:S01]  /*1330*/  SEL R21, R20, RZ, P5 ;  /* 0x000000ff14157207 */ /* 0x000fe20002800000 */
[----:B------:R-:W-:Y:S01]  /*1340*/  IMAD R5, R234, c[0x0][0x22c], RZ ;  /* 0x00008b00ea057a24 */ /* 0x000fe200078e02ff */
[----:B------:R-:W-:Y:S01]  /*1350*/  @!P6 IADD3 R14, -R14, RZ, RZ ;  /* 0x000000ff0e0ee210 */ /* 0x000fe20007ffe1ff */
[----:B------:R-:W-:Y:S01]  /*1360*/  @P2 IMAD R2, R234, c[0x0][0x234], R4 ;  /* 0x00008d00ea022a24 */ /* 0x000fe200078e0204 */
[----:B------:R-:W-:Y:S01]  /*1370*/  @!P3 LOP3.LUT R14, RZ, c[0x0][0x1c8], RZ, 0x33, !PT ;  /* 0x00007200ff0eba12 */ /* 0x000fe200078e33ff */
[----:B------:R-:W-:Y:S01]  /*1380*/  @!P2 IMAD R2, R7, c[0x0][0x214], RZ ;  /* 0x000085000702aa24 */ /* 0x000fe200078e02ff */
[----:B------:R-:W-:-:S02]  /*1390*/  SHF.R.S32.HI R20, RZ, 0x1f, R242 ;  /* 0x0000001fff147819 */ /* 0x000fc400000114f2 */
[----:B------:R-:W-:Y:S02]  /*13a0*/  SHF.R.S32.HI R10, RZ, 0x1f, R5 ;  /* 0x0000001fff0a7819 */ /* 0x000fe40000011405 */
[----:B------:R-:W-:Y:S02]  /*13b0*/  SEL R17, R6, RZ, P5 ;  /* 0x000000ff06117207 */ /* 0x000fe40002800000 */
[----:B------:R-:W-:Y:S02]  /*13c0*/  IADD3 R7, R9, R13, RZ ;  /* 0x0000000d09077210 */ /* 0x000fe40007ffe0ff */
[----:B------:R-:W-:Y:S01]  /*13d0*/  SHF.R.S32.HI R26, RZ, 0x1f, R14 ;  /* 0x0000001fff1a7819 */ /* 0x000fe2000001140e */
[----:B------:R-:W-:Y:S05]  /*13e0*/  @!P2 BRA `(.L_x_130) ;  /* 0x000000700000a947 */ /* 0x000fea0003800000 */
[----:B------:R-:W-:Y:S01]  /*13f0*/  @!P1 IMAD R0, R35, c[0x0][0x224], RZ ;  /* 0x0000890023009a24 */ /* 0x000fe200078e02ff */
[----:B------:R-:W-:Y:S02]  /*1400*/  MOV R4, 0x80 ;  /* 0x0000008000047802 */ /* 0x000fe40000000f00 */
[----:B------:R-:W-:-:S02]  /*1410*/  MOV R6, c[0x0][0x210] ;  /* 0x0000840000067a02 */ /* 0x000fc40000000f00 */
[----:B------:R-:W-:-:S03]  /*1420*/  LEA R0, R35, R0, 0x7 ;  /* 0x0000000023007211 */ /* 0x000fc600078e38ff */
[----:B------:R-:W-:-:S04]  /*1430*/  IMAD R6, R4, R6, c[0x0][0x234] ;  /* 0x00008d0004067624 */ /* 0x000fc800078e0206 */
[----:B------:R-:W-:Y:S01]  /*1440*/  IMAD R6, R6, R234, R0 ;  /* 0x000000ea06067224 */ /* 0x000fe200078e0200 */
[----:B------:R-:W-:Y:S05]  /*1450*/  BRA `(.L_x_131) ;  /* 0x0000002000007947 */ /* 0x000fea0003800000 */
.L_x_130:
[----:B------:R-:W-:-:S04]  /*1460*/  IMAD R6, R35, c[0x0][0x1c0], R234 ;  /* 0x0000700023067a24 */ /* 0x000fc800078e02ea */
[----:B------:R-:W-:Y:S02]  /*1470*/  IMAD R6, R6, c[0x0][0x224], RZ ;  /* 0x0000890006067a24 */ /* 0x000fe400078e02ff */
.L_x_131:
[----:B------:R-:W2:Y:S01]  /*1480*/  LDL R36, [R1+0xc] ;  /* 0x00000c0001247983 */ /* 0x000ea20000100800 */
[----:B------:R-:W-:Y:S01]  /*1490*/  IMAD R32, R32, c[0x0][0x1c0], RZ ;  /* 0x0000700020207a24 */ /* 0x000fe200078e02ff */
[----:B------:R-:W-:Y:S01]  /*14a0*/  IADD3 R4, P3, R210, R12, RZ ;  /* 0x0000000cd2047210 */ /* 0x000fe20007f7e0ff */
[----:B------:R-:W-:Y:S01]  /*14b0*/  IMAD.IADD R2, R11, 0x1, R2 ;  /* 0x000000010b027824 */ /* 0x000fe200078e0202 */
[----:B------:R-:W1:Y:S01]  /*14c0*/  S2R R33, SR_TID.X ;  /* 0x0000000000217919 */ /* 0x000e620000002100 */
[----:B------:R-:W-:Y:S01]  /*14d0*/  IMAD.MOV.U32 R34, RZ, RZ, 0x4 ;  /* 0x00000004ff227424 */ /* 0x000fe200078e00ff */
[----:B------:R-:W-:Y:S01]  /*14e0*/  SHF.R.S32.HI R211, RZ, 0x1f, R210 ;  /* 0x0000001fffd37819 */ /* 0x000fe200000114d2 */
[----:B------:R-:W-:Y:S01]  /*14f0*/  IMAD.SHL.U32 R229, R32, 0x40, RZ ;  /* 0x0000004020e57824 */ /* 0x000fe200078e00ff */
[----:B------:R-:W-:Y:S01]  /*1500*/  SHF.R.S32.HI R30, RZ, 0x1f, R225 ;  /* 0x0000001fff1e7819 */ /* 0x000fe200000114e1 */
[----:B------:R-:W-:Y:S01]  /*1510*/  IMAD.WIDE R12, R2, R34, c[0x0][0x200] ;  /* 0x00008000020c7625 */ /* 0x000fe200078e0222 */
[----:B------:R-:W-:Y:S02]  /*1520*/  BSSY B1, `(.L_x_127) ;  /* 0x000065a000017945 */ /* 0x000fe40003800000 */
[----:B------:R-:W-:Y:S01]  /*1530*/  IADD3 R8, P2, P1, R8, R229, R5 ;  /* 0x000000e508087210 */ /* 0x000fe2000795e005 */
[----:B------:R-:W-:Y:S01]  /*1540*/  IMAD R0, R18, c[0x0][0x370], RZ ;  /* 0x0000dc0012007a24 */ /* 0x000fe200078e02ff */
[----:B------:R-:W-:Y:S01]  /*1550*/  SHF.R.S32.HI R2, RZ, 0x1f, R229 ;  /* 0x0000001fff027819 */ /* 0x000fe200000114e5 */
[----:B------:R-:W-:Y:S01]  /*1560*/  IMAD.X R5, R211, 0x1, R15, P3 ;  /* 0x00000001d3057824 */ /* 0x000fe200018e060f */
[----:B------:R-:W-:Y:S01]  /*1570*/  MOV R222, R12 ;  /* 0x0000000c00de7202 */ /* 0x000fe20000000f00 */
[----:B------:R-:W-:Y:S01]  /*1580*/  IMAD.IADD R15, R11, 0x1, R6 ;  /* 0x000000010b0f7824 */ /* 0x000fe200078e0206 */
[----:B------:R-:W-:Y:S01]  /*1590*/  IADD3.X R10, R7, R2, R10, P2, P1 ;  /* 0x00000002070a7210 */ /* 0x000fe200017e240a */
[C---:B------:R-:W-:Y:S01]  /*15a0*/  IMAD R0, R11.reuse, c[0x0][0x374], R0 ;  /* 0x0000dd000b007a24 */ /* 0x040fe200078e0200 */
[----:B------:R-:W-:Y:S01]  /*15b0*/  IADD3 R2, -R194, R22, R242 ;  /* 0x00000016c2027210 */ /* 0x000fe20007ffe1f2 */
[----:B------:R-:W-:Y:S01]  /*15c0*/  IMAD.WIDE.U32 R4, R11, c[0x0][0x370], R4 ;  /* 0x0000dc000b047a25 */ /* 0x000fe200078e0004 */
[----:B------:R-:W-:-:S02]  /*15d0*/  IADD3 R6, P3, R225, R11, RZ ;  /* 0x0000000be1067210 */ /* 0x000fc40007f7e0ff */
[----:B------:R-:W-:Y:S01]  /*15e0*/  IADD3 R12, P2, P1, R21, R8, R19 ;  /* 0x00000008150c7210 */ /* 0x000fe2000795e013 */
[----:B------:R-:W-:Y:S01]  /*15f0*/  IMAD.IADD R5, R5, 0x1, R0 ;  /* 0x0000000105057824 */ /* 0x000fe200078e0200 */
[----:B------:R-:W-:Y:S01]  /*1600*/  IADD3 R2, R2, -c[0x0][0x2e8], RZ ;  /* 0x8000ba0002027a10 */ /* 0x000fe20007ffe0ff */
[----:B------:R-:W-:Y:S01]  /*1610*/  IMAD R7, R235, c[0x0][0x378], RZ ;  /* 0x0000de00eb077a24 */ /* 0x000fe200078e02ff */
[----:B-1----:R-:W-:Y:S01]  /*1620*/  SHF.R.S32.HI R19, RZ, 0x1f, R33 ;  /* 0x0000001fff137819 */ /* 0x002fe20000011421 */
[----:B------:R-:W-:Y:S01]  /*1630*/  IMAD.MOV.U32 R221, RZ, RZ, R13 ;  /* 0x000000ffffdd7224 */ /* 0x000fe200078e000d */
[----:B------:R-:W-:Y:S01]  /*1640*/  IADD3.X R8, R30, R18, RZ, P3, !PT ;  /* 0x000000121e087210 */ /* 0x000fe20001ffe4ff */
[C---:B------:R-:W-:Y:S01]  /*1650*/  IMAD R11, R234.reuse, c[0x0][0x37c], R7 ;  /* 0x0000df00ea0b7a24 */ /* 0x040fe200078e0207 */
[----:B------:R-:W-:Y:S01]  /*1660*/  LEA.HI R0, R19, R33, RZ, 0x5 ;  /* 0x0000002113007211 */ /* 0x000fe200078f28ff */
[----:B------:R-:W-:Y:S01]  /*1670*/  IMAD.WIDE.U32 R4, R234, c[0x0][0x378], R4 ;  /* 0x0000de00ea047a25 */ /* 0x000fe200078e0004 */
[----:B------:R-:W-:-:S02]  /*1680*/  SHF.R.S32.HI R9, RZ, 0x1f, R2 ;  /* 0x0000001fff097819 */ /* 0x000fc40000011402 */
[----:B------:R-:W-:Y:S01]  /*1690*/  SHF.R.S32.HI R0, RZ, 0x5, R0 ;  /* 0x00000005ff007819 */ /* 0x000fe20000011400 */
[----:B------:R-:W-:Y:S01]  /*16a0*/  IMAD R8, R8, c[0x0][0x190], RZ ;  /* 0x0000640008087a24 */ /* 0x000fe200078e02ff */
[----:B------:R-:W-:Y:S01]  /*16b0*/  LEA.HI R9, R9, R2, RZ, 0x6 ;  /* 0x0000000209097211 */ /* 0x000fe200078f30ff */
[----:B------:R-:W-:Y:S01]  /*16c0*/  IMAD.IADD R5, R5, 0x1, R11 ;  /* 0x0000000105057824 */ /* 0x000fe200078e020b */
[----:B------:R-:W-:Y:S01]  /*16d0*/  IADD3.X R10, R17, R10, R16, P2, P1 ;  /* 0x0000000a110a7210 */ /* 0x000fe200017e2410 */
[C---:B------:R-:W-:Y:S01]  /*16e0*/  IMAD R13, R6.reuse, c[0x0][0x194], R8 ;  /* 0x00006500060d7a24 */ /* 0x040fe200078e0208 */
[----:B------:R-:W-:Y:S01]  /*16f0*/  SHF.R.S32.HI R9, RZ, 0x6, R9 ;  /* 0x00000006ff097819 */ /* 0x000fe20000011409 */
[----:B------:R-:W-:-:S03]  /*1700*/  IMAD.WIDE.U32 R6, R6, c[0x0][0x190], R210 ;  /* 0x0000640006067a25 */ /* 0x000fc600078e00d2 */
[----:B------:R-:W-:Y:S01]  /*1710*/  IMNMX R230, RZ, R9, !PT ;  /* 0x00000009ffe67217 */ /* 0x000fe20007800200 */
[----:B------:R-:W-:Y:S01]  /*1720*/  IMAD R2, R235, c[0x0][0x1a8], RZ ;  /* 0x00006a00eb027a24 */ /* 0x000fe200078e02ff */
[----:B------:R-:W-:Y:S01]  /*1730*/  IADD3 R6, P2, R27, R6, RZ ;  /* 0x000000061b067210 */ /* 0x000fe20007f5e0ff */
[----:B------:R-:W-:Y:S01]  /*1740*/  IMAD.WIDE.U32 R4, R225, c[0x0][0x370], R4 ;  /* 0x0000dc00e1047a25 */ /* 0x000fe200078e0004 */
[C---:B------:R-:W-:Y:S02]  /*1750*/  ISETP.GT.AND P4, PT, R183.reuse, R230, PT ;  /* 0x000000e6b700720c */ /* 0x040fe40003f84270 */
[----:B------:R-:W-:Y:S01]  /*1760*/  IADD3.X R7, R24, R7, R13, P2, !PT ;  /* 0x0000000718077210 */ /* 0x000fe200017fe40d */
[----:B------:R-:W-:Y:S01]  /*1770*/  IMAD R2, R234, c[0x0][0x1ac], R2 ;  /* 0x00006b00ea027a24 */ /* 0x000fe200078e0202 */
[----:B------:R-:W-:Y:S02]  /*1780*/  LEA R184, P2, R4, c[0x0][0x330], 0x1 ;  /* 0x0000cc0004b87a11 */ /* 0x000fe400078408ff */
[----:B------:R-:W-:Y:S01]  /*1790*/  IADD3 R183, R183, -0x1, RZ ;  /* 0xffffffffb7b77810 */ /* 0x000fe20007ffe0ff */
[----:B------:R-:W-:-:S04]  /*17a0*/  IMAD.WIDE.U32 R6, R234, c[0x0][0x1a8], R6 ;  /* 0x00006a00ea067a25 */ /* 0x000fc800078e0006 */
[----:B------:R-:W-:Y:S01]  /*17b0*/  IMAD.IADD R2, R7, 0x1, R2 ;  /* 0x0000000107027824 */ /* 0x000fe200078e0202 */
[----:B------:R-:W-:-:S04]  /*17c0*/  LEA R186, P3, R6, c[0x0][0x160], 0x1 ;  /* 0x0000580006ba7a11 */ /* 0x000fc800078608ff */
[----:B------:R-:W-:Y:S01]  /*17d0*/  LEA.HI.X R187, R6, c[0x0][0x164], R2, 0x1, P3 ;  /* 0x0000590006bb7a11 */ /* 0x000fe200018f0c02 */
[----:B--2---:R-:W-:-:S05]  /*17e0*/  IMAD R0, R0, R32, R36 ;  /* 0x0000002000007224 */ /* 0x004fca00078e0224 */
[----:B------:R-:W-:-:S04]  /*17f0*/  IADD3 R8, P1, R0, R12, RZ ;  /* 0x0000000c00087210 */ /* 0x000fc80007f3e0ff */
[----:B------:R-:W-:Y:S01]  /*1800*/  LEA.HI.X.SX32 R192, R0, R10, 0x1, P1 ;  /* 0x0000000a00c07211 */ /* 0x000fe200008f0eff */
[----:B------:R-:W-:Y:S01]  /*1810*/  IMAD R0, R30, c[0x0][0x370], RZ ;  /* 0x0000dc001e007a24 */ /* 0x000fe200078e02ff */
[----:B------:R-:W-:Y:S01]  /*1820*/  LEA R193, P1, R8, c[0x0][0x350], 0x2 ;  /* 0x0000d40008c17a11 */ /* 0x000fe200078210ff */
[----:B------:R-:W-:-:S03]  /*1830*/  IMAD.WIDE R10, R15, R34, c[0x0][0x3c8] ;  /* 0x0000f2000f0a7625 */ /* 0x000fc600078e0222 */
[----:B------:R-:W-:Y:S01]  /*1840*/  LEA.HI.X R192, R8, c[0x0][0x354], R192, 0x2, P1 ;  /* 0x0000d50008c07a11 */ /* 0x000fe200008f14c0 */
[----:B------:R-:W-:Y:S01]  /*1850*/  IMAD R0, R225, c[0x0][0x374], R0 ;  /* 0x0000dd00e1007a24 */ /* 0x000fe200078e0200 */
[----:B------:R-:W-:Y:S01]  /*1860*/  MOV R224, R10 ;  /* 0x0000000a00e07202 */ /* 0x000fe20000000f00 */
[----:B------:R-:W-:Y:S02]  /*1870*/  IMAD.MOV.U32 R223, RZ, RZ, R11 ;  /* 0x000000ffffdf7224 */ /* 0x000fe400078e000b */
[----:B------:R-:W-:-:S05]  /*1880*/  IMAD.IADD R0, R5, 0x1, R0 ;  /* 0x0000000105007824 */ /* 0x000fca00078e0200 */
[----:B------:R-:W-:Y:S01]  /*1890*/  LEA.HI.X R185, R4, c[0x0][0x334], R0, 0x1, P2 ;  /* 0x0000cd0004b97a11 */ /* 0x000fe200010f0c00 */
        /* <DEDUP_REMOVED lines=16> */
.L_x_133:
        /* <DEDUP_REMOVED lines=15> */
.L_x_134:
        /* <DEDUP_REMOVED lines=23> */
.L_x_136:
[----:B------:R-:W-:Y:S05]  /*1c00*/  BSYNC B0 ;  /* 0x0000000000007941 */ /* 0x000fea0003800000 */
.L_x_135:
        /* <DEDUP_REMOVED lines=15> */
.L_x_138:
[----:B------:R-:W-:Y:S05]  /*1d00*/  BSYNC B0 ;  /* 0x0000000000007941 */ /* 0x000fea0003800000 */
.L_x_137:
        /* <DEDUP_REMOVED lines=15> */
.L_x_140:
[----:B------:R-:W-:Y:S05]  /*1e00*/  BSYNC B0 ;  /* 0x0000000000007941 */ /* 0x000fea0003800000 */
.L_x_139:
        /* <DEDUP_REMOVED lines=14> */
.L_x_142:
[----:B------:R-:W-:Y:S05]  /*1ef0*/  BSYNC B0 ;  /* 0x0000000000007941 */ /* 0x000fea0003800000 */
.L_x_141:
[----:B--2---:R-:W-:Y:S01]  /*1f00*/  IMAD.WIDE.U32 R4, R242, c[0x0][0x3a8], R210 ;  /* 0x0000ea00f2047a25 */ /* 0x004fe200078e00d2 */
[----:B------:R-:W-:Y:S03]  /*1f10*/  BSSY B0, `(.L_x_143) ;  /* 0x0000013000007945 */ /* 0x000fe60003800000 */
[----:B------:R-:W-:Y:S01]  /*1f20*/  IMAD R0, R20, c[0x0][0x3a8], RZ ;  /* 0x0000ea0014007a24 */ /* 0x000fe200078e02ff */
[----:B------:R-:W-:-:S03]  /*1f30*/  IADD3 R4, P0, R12, R4, RZ ;  /* 0x000000040c047210 */ /* 0x000fc60007f1e0ff */
[----:B------:R-:W-:Y:S02]  /*1f40*/  IMAD R2, R242, c[0x0][0x3ac], R0 ;  /* 0x0000eb00f2027a24 */ /* 0x000fe400078e0200 */
        /* <DEDUP_REMOVED lines=15> */
.L_x_144:
[----:B------:R-:W-:Y:S05]  /*2040*/  BSYNC B0 ;  /* 0x0000000000007941 */ /* 0x000fea0003800000 */
.L_x_143:
        /* <DEDUP_REMOVED lines=13> */
.L_x_146:
[----:B------:R-:W-:Y:S05]  /*2120*/  BSYNC B0 ;  /* 0x0000000000007941 */ /* 0x000fea0003800000 */
.L_x_145:
        /* <DEDUP_REMOVED lines=13> */
.L_x_148:
[----:B------:R-:W-:Y:S05]  /*2200*/  BSYNC B0 ;  /* 0x0000000000007941 */ /* 0x000fea0003800000 */
.L_x_147:
        /* <DEDUP_REMOVED lines=12> */
.L_x_132:
[----:B------:R-:W-:Y:S01]  /*22d0*/  @P5 BAR.SYNC.DEFER_BLOCKING 0x0 ;  /* 0x0000000000005b1d */ /* 0x000fe20000010000 */
[----:B------:R-:W-:Y:S01]  /*22e0*/  IMAD R11, R233, -0x80, R194 ;  /* 0xffffff80e90b7824 */ /* 0x000fe200078e02c2 */
[----:B------:R-:W-:Y:S01]  /*22f0*/  SHF.L.U32 R0, R243, 0x1, RZ ;  /* 0x00000001f3007819 */ /* 0x000fe200000006ff */
[----:B------:R-:W-:Y:S01]  /*2300*/  IMAD.WIDE.U32 R4, R242, c[0x0][0x1a0], R210 ;  /* 0x00006800f2047a25 */ /* 0x000fe200078e00d2 */
[----:B------:R-:W-:Y:S02]  /*2310*/  LEA.HI R6, R183, R183, RZ, 0x1 ;  /* 0x000000b7b7067211 */ /* 0x000fe400078f08ff */
[----:B------:R-:W-:Y:S01]  /*2320*/  ISETP.GE.AND P6, PT, R225, R11, PT ;  /* 0x0000000be100720c */ /* 0x000fe20003fc6270 */
[----:B------:R-:W-:Y:S01]  /*2330*/  IMAD R2, R20, c[0x0][0x1a0], RZ ;  /* 0x0000680014027a24 */ /* 0x000fe200078e02ff */
[----:B------:R-:W-:Y:S01]  /*2340*/  IADD3 R4, P0, R23, R4, RZ ;  /* 0x0000000417047210 */ /* 0x000fe20007f1e0ff */
[----:B------:R-:W-:Y:S01]  /*2350*/  BSSY B0, `(.L_x_150) ;  /* 0x000001c000007945 */ /* 0x000fe20003800000 */
[----:B------:R-:W-:Y:S01]  /*2360*/  LOP3.LUT R6, R6, 0xfffffffe, RZ, 0xc0, !PT ;  /* 0xfffffffe06067812 */ /* 0x000fe200078ec0ff */
[----:B------:R-:W-:-:S03]  /*2370*/  IMAD R2, R242, c[0x0][0x1a4], R2 ;  /* 0x00006900f2027a24 */ /* 0x000fc600078e0202 */
[----:B------:R-:W-:Y:S02]  /*2380*/  IADD3 R6, R183, -R6, RZ ;  /* 0x80000006b7067210 */ /* 0x000fe40007ffe0ff */
[----:B------:R-:W-:Y:S01]  /*2390*/  IADD3.X R5, R25, R5, R2, P0, !PT ;  /* 0x0000000519057210 */ /* 0x000fe200007fe402 */
[----:B------:R-:W-:Y:S01]  /*23a0*/  IMAD R2, R26, c[0x0][0x1b8], RZ ;  /* 0x00006e001a027a24 */ /* 0x000fe200078e02ff */
[----:B------:R-:W-:-:S03]  /*23b0*/  ISETP.NE.AND P0, PT, R6, 0x1, PT ;  /* 0x000000010600780c */ /* 0x000fc60003f05270 */
[C---:B------:R-:W-:Y:S01]  /*23c0*/  IMAD R2, R14.reuse, c[0x0][0x1bc], R2 ;  /* 0x00006f000e027a24 */ /* 0x040fe200078e0202 */
[----:B------:R-:W-:Y:S01]  /*23d0*/  P2R R12, PR, RZ, 0x1 ;  /* 0x00000001ff0c7803 */ /* 0x000fe20000000000 */
        /* <DEDUP_REMOVED lines=19> */
.L_x_151:
[----:B------:R-:W-:Y:S05]  /*2510*/  BSYNC B0 ;  /* 0x0000000000007941 */ /* 0x000fea0003800000 */
.L_x_150:
        /* <DEDUP_REMOVED lines=22> */
.L_x_153:
[----:B------:R-:W-:Y:S05]  /*2680*/  BSYNC B0 ;  /* 0x0000000000007941 */ /* 0x000fea0003800000 */
.L_x_152:
        /* <DEDUP_REMOVED lines=22> */
.L_x_155:
[----:B------:R-:W-:Y:S05]  /*27f0*/  BSYNC B0 ;  /* 0x0000000000007941 */ /* 0x000fea0003800000 */
.L_x_154:
        /* <DEDUP_REMOVED lines=21> */
.L_x_157:
[----:B------:R-:W-:Y:S05]  /*2950*/  BSYNC B0 ;  /* 0x0000000000007941 */ /* 0x000fea0003800000 */
.L_x_156:
        /* <DEDUP_REMOVED lines=13> */
.L_x_159:
[----:B------:R-:W-:Y:S05]  /*2a30*/  BSYNC B0 ;  /* 0x0000000000007941 */ /* 0x000fea0003800000 */
.L_x_158:
[----:B------:R-:W-:Y:S01]  /*2a40*/  ISETP.GE.AND P1, PT, R13, R2, PT ;  /* 0x000000020d00720c */ /* 0x000fe20003f26270 */
[----:B------:R-:W-:-:S12]  /*2a50*/  BSSY B0, `(.L_x_160) ;  /* 0x000000e000007945 */ /* 0x000fd80003800000 */
[----:B------:R1:W-:Y:S01]  /*2a60*/  @P1 STS.128 [R0+0x5000], RZ ;  /* 0x005000ff00001388 */ /* 0x0003e20000000c00 */
[----:B------:R-:W-:Y:S05]  /*2a70*/  @P1 BRA `(.L_x_161) ;  /* 0x000000b000001947 */ /* 0x000fea0003800000 */
[----:B------:R-:W-:-:S13]  /*2a80*/  ISETP.GE.AND P0, PT, R210, c[0x0][0x220], PT ;  /* 0x00008800d2007a0c */ /* 0x000fda0003f06270 */
[----:B------:R1:W-:Y:S01]  /*2a90*/  @P0 STS.128 [R0+0x5000], RZ ;  /* 0x005000ff00000388 */ /* 0x0003e20000000c00 */
[----:B------:R-:W-:Y:S05]  /*2aa0*/  @P0 BRA `(.L_x_161) ;  /* 0x0000008000000947 */ /* 0x000fea0003800000 */
[----:B---3--:R-:W-:Y:S02]  /*2ab0*/  IMAD.MOV.U32 R5, RZ, RZ, c[0x0][0x370] ;  /* 0x0000dc00ff057624 */ /* 0x008fe400078e00ff */
[----:B------:R-:W-:-:S03]  /*2ac0*/  IMAD.MOV.U32 R6, RZ, RZ, c[0x0][0x374] ;  /* 0x0000dd00ff067624 */ /* 0x000fc600078e00ff */
[----:B------:R-:W-:-:S04]  /*2ad0*/  LEA R4, P0, R5, R184, 0x6 ;  /* 0x000000b805047211 */ /* 0x000fc800078030ff */
[----:B------:R-:W-:-:S05]  /*2ae0*/  LEA.HI.X R5, R5, R185, R6, 0x6, P0 ;  /* 0x000000b905057211 */ /* 0x000fca00000f3406 */
[----:B------:R-:W-:Y:S01]  /*2af0*/  @!PT LDS RZ, [RZ] ;  /* 0x00000000fffff984 */ /* 0x000fe20000000800 */
[----:B------:R-:W-:Y:S01]  /*2b00*/  @!PT LDS RZ, [RZ] ;  /* 0x00000000fffff984 */ /* 0x000fe20000000800 */
[----:B------:R-:W-:Y:S01]  /*2b10*/  @!PT LDS RZ, [RZ] ;  /* 0x00000000fffff984 */ /* 0x000fe20000000800 */
[----:B------:R3:W-:Y:S04]  /*2b20*/  LDGSTS.E.BYPASS.LTC128B.128 [R0+0x5000], [R4.64] ;  /* 0x0500000004007fae */ /* 0x0007e8000b901d46 */
.L_x_161:
[----:B------:R-:W-:Y:S05]  /*2b30*/  BSYNC B0 ;  /* 0x0000000000007941 */ /* 0x000fea0003800000 */
.L_x_160:
[----:B------:R-:W-:Y:S01]  /*2b40*/  ISETP.NE.AND P0, PT, R12, RZ, PT ;  /* 0x000000ff0c00720c */ /* 0x000fe20003f05270 */
[----:B------:R-:W-:Y:S01]  /*2b50*/  BSSY B0, `(.L_x_162) ;  /* 0x0000013000007945 */ /* 0x000fe20003800000 */
[----:B---3--:R-:W-:-:S04]  /*2b60*/  IADD3 R4, R243, 0x1000, RZ ;  /* 0x00001000f3047810 */ /* 0x008fc80007ffe0ff */
        /* <DEDUP_REMOVED lines=17> */
.L_x_163:
[----:B------:R-:W-:Y:S05]  /*2c80*/  BSYNC B0 ;  /* 0x0000000000007941 */ /* 0x000fea0003800000 */
.L_x_162:
        /* <DEDUP_REMOVED lines=13> */
[----:B------:R-:W-:-:S03]  /*2d60*/  IMAD.MOV.U32 R6, RZ, RZ, c[0x0][0x194] ;  /* 0x00006500ff067624 */ /* 0x000fc600078e00ff */
[----:B------:R-:W-:-:S04]  /*2d70*/  LEA R4, P0, R5, R186, 0x6 ;  /* 0x000000ba05047211 */ /* 0x000fc800078030ff */
[----:B------:R-:W-:-:S05]  /*2d80*/  LEA.HI.X R5, R5, R187, R6, 0x6, P0 ;  /* 0x000000bb05057211 */ /* 0x000fca00000f3406 */
[----:B------:R-:W-:Y:S01]  /*2d90*/  @!PT LDS RZ, [RZ] ;  /* 0x00000000fffff984 */ /* 0x000fe20000000800 */
[----:B------:R-:W-:Y:S01]  /*2da0*/  @!PT LDS RZ, [RZ] ;  /* 0x00000000fffff984 */ /* 0x000fe20000000800 */
[----:B------:R-:W-:Y:S01]  /*2db0*/  @!PT LDS RZ, [RZ] ;  /* 0x00000000fffff984 */ /* 0x000fe20000000800 */
[----:B------:R1:W-:Y:S04]  /*2dc0*/  LDGSTS.E.BYPASS.LTC128B.128 [R182+0x1000], [R4.64] ;  /* 0x0100000004b67fae */ /* 0x0003e8000b901d46 */
.L_x_165:
[----:B------:R-:W-:Y:S05]  /*2dd0*/  BSYNC B0 ;  /* 0x0000000000007941 */ /* 0x000fea0003800000 */
.L_x_164:
[C---:B-1----:R-:W-:Y:S01]  /*2de0*/  IADD3 R4, R250.reuse, 0x28, RZ ;  /* 0x00000028fa047810 */ /* 0x042fe20007ffe0ff */
[----:B------:R-:W-:Y:S01]  /*2df0*/  IMAD.SHL.U32 R8, R250, 0x4, RZ ;  /* 0x00000004fa087824 */ /* 0x000fe200078e00ff */
[----:B------:R-:W-:Y:S01]  /*2e00*/  SHF.R.S32.HI R11, RZ, 0x1f, R250 ;  /* 0x0000001fff0b7819 */ /* 0x000fe200000114fa */
[----:B------:R-:W-:Y:S01]  /*2e10*/  IMAD.MOV.U32 R220, RZ, RZ, 0x7f800000 ;  /* 0x7f800000ffdc7424 */ /* 0x000fe200078e00ff */
[----:B------:R-:W-:Y:S02]  /*2e20*/  ISETP.GE.AND P1, PT, R4, R2, PT ;  /* 0x000000020400720c */ /* 0x000fe40003f26270 */
[----:B------:R-:W-:Y:S01]  /*2e30*/  SHF.R.S32.HI R5, RZ, 0x1f, R4 ;  /* 0x0000001fff057819 */ /* 0x000fe20000011404 */
[----:B------:R-:W-:Y:S01]  /*2e40*/  IMAD.MOV.U32 R218, RZ, RZ, 0x7f800000 ;  /* 0x7f800000ffda7424 */ /* 0x000fe200078e00ff */
[----:B------:R-:W-:-:S09]  /*2e50*/  SHF.L.U64.HI R9, R250, 0x2, R11 ;  /* 0x00000002fa097819 */ /* 0x000fd2000001020b */
[----:B------:R-:W-:-:S04]  /*2e60*/  @!P1 LEA R6, P0, R4, R222, 0x2 ;  /* 0x000000de04069211 */ /* 0x000fc800078010ff */
[----:B------:R-:W-:Y:S02]  /*2e70*/  @!P1 LEA.HI.X R7, R4, R221, R5, 0x2, P0 ;  /* 0x000000dd04079211 */ /* 0x000fe400000f1405 */
[----:B------:R-:W-:Y:S02]  /*2e80*/  IADD3 R4, P0, R8, R222, RZ ;  /* 0x000000de08047210 */ /* 0x000fe40007f1e0ff */
[C---:B------:R-:W-:Y:S01]  /*2e90*/  IADD3 R8, R250.reuse, 0x8, RZ ;  /* 0x00000008fa087810 */ /* 0x040fe20007ffe0ff */
        /* <DEDUP_REMOVED lines=15> */
[----:B--2---:R-:W-:-:S05]  /*2f90*/  IMAD.WIDE.U32 R4, R242, c[0x0][0x198], R210 ;  /* 0x00006600f2047a25 */ /* 0x004fca00078e00d2 */
        /* <DEDUP_REMOVED lines=22> */
.L_x_167:
[----:B-1----:R-:W-:Y:S05]  /*3100*/  BSYNC B0 ;  /* 0x0000000000007941 */ /* 0x002fea0003800000 */
.L_x_166:
        /* <DEDUP_REMOVED lines=20> */
.L_x_169:
[----:B------:R-:W-:Y:S05]  /*3250*/  BSYNC B0 ;  /* 0x0000000000007941 */ /* 0x000fea0003800000 */
.L_x_168:
        /* <DEDUP_REMOVED lines=20> */
.L_x_171:
[----:B------:R-:W-:Y:S05]  /*33a0*/  BSYNC B0 ;  /* 0x0000000000007941 */ /* 0x000fea0003800000 */
.L_x_170:
        /* <DEDUP_REMOVED lines=10> */
[----:B--2---:R-:W-:-:S04]  /*3450*/  IMAD.WIDE.U32 R8, R2, c[0x0][0x198], R4 ;  /* 0x0000660002087a25 */ /* 0x004fc800078e0004 */
        /* <DEDUP_REMOVED lines=8> */
.L_x_173:
[----:B------:R-:W-:Y:S05]  /*34e0*/  BSYNC B0 ;  /* 0x0000000000007941 */ /* 0x000fea0003800000 */
.L_x_172:
[----:B------:R-:W0:Y:S01]  /*34f0*/  LDGDEPBAR ;  /* 0x00000000000079af */ /* 0x000e220000000000 */
[----:B------:R-:W-:Y:S02]  /*3500*/  ISETP.NE.U32.AND P0, PT, RZ, c[0x0][0x318], PT ;  /* 0x0000c600ff007a0c */ /* 0x000fe40003f05070 */
[----:B------:R-:W-:Y:S02]  /*3510*/  ISETP.NE.AND P2, PT, R12, RZ, PT ;  /* 0x000000ff0c00720c */ /* 0x000fe40003f45270 */
[----:B------:R-:W-:-:S13]  /*3520*/  ISETP.NE.AND.EX P1, PT, RZ, c[0x0][0x31c], PT, P0 ;  /* 0x0000c700ff007a0c */ /* 0x000fda0003f25300 */
[----:B-12-4-:R-:W-:Y:S02]  /*3530*/  @P1 IMAD R0, R31, c[0x0][0x320], RZ ;  /* 0x0000c8001f001a24 */ /* 0x016fe400078e02ff */
[----:B------:R-:W-:Y:S01]  /*3540*/  @P1 IMAD.WIDE.U32 R4, R35, c[0x0][0x320], R234 ;  /* 0x0000c80023041a25 */ /* 0x000fe200078e00ea */
[----:B------:R-:W-:-:S04]  /*3550*/  DEPBAR.LE SB0, 0x1 ;  /* 0x000080400000791a */ /* 0x000fc80000000000 */
[----:B------:R-:W-:Y:S01]  /*3560*/  BAR.SYNC.DEFER_BLOCKING 0x0 ;  /* 0x0000000000007b1d */ /* 0x000fe20000010000 */
[----:B------:R-:W-:Y:S01]  /*3570*/  @P1 IMAD R0, R35, c[0x0][0x324], R0 ;  /* 0x0000c90023001a24 */ /* 0x000fe200078e0200 */
[----:B------:R-:W-:-:S03]  /*3580*/  @P1 LEA R6, P0, R4, c[0x0][0x318], 0x2 ;  /* 0x0000c60004061a11 */ /* 0x000fc600078010ff */
[----:B------:R-:W-:-:S05]  /*3590*/  @P1 IMAD.IADD R0, R5, 0x1, R0 ;  /* 0x0000000105001824 */ /* 0x000fca00078e0200 */
[----:B------:R-:W-:-:S05]  /*35a0*/  @P1 LEA.HI.X R7, R4, c[0x0][0x31c], R0, 0x2, P0 ;  /* 0x0000c70004071a11 */ /* 0x000fca00000f1400 */
[----:B------:R-:W2:Y:S01]  /*35b0*/  @P1 LDG.E R6, [R6.64] ;  /* 0x0000000606061981 */ /* 0x000ea2000c1e1900 */
[----:B------:R-:W-:Y:S01]  /*35c0*/  LEA.HI R0, R19, R33, RZ, 0x4 ;  /* 0x0000002113007211 */ /* 0x000fe200078f20ff */
[----:B------:R-:W-:Y:S01]  /*35d0*/  IMAD.SHL.U32 R249, R32, 0x10, RZ ;  /* 0x0000001020f97824 */ /* 0x000fe200078e00ff */
[----:B------:R-:W2:Y:S01]  /*35e0*/  @P1 MUFU.RCP R4, c[0x0][0x238] ;  /* 0x00008e0000041b08 */ /* 0x000ea20000001000 */
[----:B------:R1:W4:Y:S01]  /*35f0*/  LDSM.16.M88.4 R136, [R174+0xa000] ;  /* 0x00a00000ae88783b */ /* 0x0003220000000200 */
[----:B------:R-:W-:Y:S01]  /*3600*/  LOP3.LUT R0, R0, 0xfffffff0, RZ, 0xc0, !PT ;  /* 0xfffffff000007812 */ /* 0x000fe200078ec0ff */
[----:B------:R-:W-:Y:S01]  /*3610*/  IMAD.SHL.U32 R231, R32, 0x8, RZ ;  /* 0x0000000820e77824 */ /* 0x000fe200078e00ff */
[----:B------:R-:W-:Y:S01]  /*3620*/  IADD3 R244, R249, 0x20, RZ ;  /* 0x00000020f9f47810 */ /* 0x000fe20007ffe0ff */
[----:B------:R1:W3:Y:S01]  /*3630*/  LDSM.16.M88.4 R140, [R174+0xa800] ;  /* 0x00a80000ae8c783b */ /* 0x0002e20000000200 */
[----:B------:R-:W-:Y:S01]  /*3640*/  IMAD.MOV.U32 R178, RZ, RZ, 0x20 ;  /* 0x00000020ffb27424 */ /* 0x000fe200078e00ff */
[----:B------:R-:W-:Y:S01]  /*3650*/  IADD3 R168, R179, 0x1000, RZ ;  /* 0x00001000b3a87810 */ /* 0x000fe20007ffe0ff */
[----:B------:R-:W-:Y:S01]  /*3660*/  IMAD.IADD R0, R33, 0x1, -R0 ;  /* 0x0000000121007824 */ /* 0x000fe200078e0a00 */
[----:B------:R1:W1:Y:S01]  /*3670*/  LDSM.16.M88.4 R144, [R177+0xa000] ;  /* 0x00a00000b190783b */ /* 0x0002620000000200 */
[----:B------:R-:W-:Y:S01]  /*3680*/  IMAD.IADD R241, R231, 0x1, R244 ;  /* 0x00000001e7f17824 */ /* 0x000fe200078e02f4 */
[----:B------:R-:W-:Y:S01]  /*3690*/  IADD3 R169, R180, 0x1000, RZ ;  /* 0x00001000b4a97810 */ /* 0x000fe20007ffe0ff */
[----:B------:R-:W-:Y:S01]  /*36a0*/  IMAD.MOV.U32 R128, RZ, RZ, 0x40 ;  /* 0x00000040ff807424 */ /* 0x000fe200078e00ff */
[----:B------:R-:W-:Y:S01]  /*36b0*/  SHF.R.S32.HI R2, RZ, 0x1f, R0 ;  /* 0x0000001fff027819 */ /* 0x000fe20000011400 */
[----:B------:R1:W1:Y:S01]  /*36c0*/  LDSM.16.M88.4 R148, [R177+0xa800] ;  /* 0x00a80000b194783b */ /* 0x0002620000000200 */
[----:B------:R-:W-:Y:S01]  /*36d0*/  IADD3 R239, R22, 0x80, R242 ;  /* 0x0000008016ef7810 */ /* 0x000fe20007ffe0f2 */
[----:B------:R-:W-:Y:S01]  /*36e0*/  IMAD.SHL.U32 R170, R180, 0x2, RZ ;  /* 0x00000002b4aa7824 */ /* 0x000fe200078e00ff */
[----:B------:R-:W-:Y:S01]  /*36f0*/  LEA.HI R2, R2, R0, RZ, 0x3 ;  /* 0x0000000002027211 */ /* 0x000fe200078f18ff */
[----:B------:R1:W1:Y:S01]  /*3700*/  LDSM.16.M88.4 R152, [R175+0xa000] ;  /* 0x00a00000af98783b */ /* 0x0002620000000200 */
[----:B------:R-:W-:Y:S01]  /*3710*/  SEL R168, R168, R179, !P2 ;  /* 0x000000b3a8a87207 */ /* 0x000fe20005000000 */
[----:B------:R-:W-:Y:S01]  /*3720*/  IMAD.MOV.U32 R181, RZ, RZ, RZ ;  /* 0x000000ffffb57224 */ /* 0x000fe200078e00ff */
[----:B------:R-:W-:Y:S01]  /*3730*/  LOP3.LUT R2, R2, 0xfffffff8, RZ, 0xc0, !PT ;  /* 0xfffffff802027812 */ /* 0x000fe200078ec0ff */
[----:B------:R1:W1:Y:S01]  /*3740*/  LDSM.16.M88.4 R156, [R175+0xa800] ;  /* 0x00a80000af9c783b */ /* 0x0002620000000200 */
[----:B------:R-:W-:Y:S01]  /*3750*/  SEL R169, R169, R180, !P2 ;  /* 0x000000b4a9a97207 */ /* 0x000fe20005000000 */
[----:B------:R-:W-:Y:S01]  /*3760*/  IMAD.MOV R229, RZ, RZ, -R229 ;  /* 0x000000ffffe57224 */ /* 0x000fe200078e0ae5 */
[----:B------:R-:W-:Y:S01]  /*3770*/  CS2R R94, SRZ ;  /* 0x00000000005e7805 */ /* 0x000fe2000001ff00 */
[----:B------:R1:W1:Y:S01]  /*3780*/  LDSM.16.M88.4 R160, [R176+0xa000] ;  /* 0x00a00000b0a0783b */ /* 0x0002620000000200 */
[----:B------:R-:W-:Y:S01]  /*3790*/  IMAD.IADD R0, R0, 0x1, -R2 ;  /* 0x0000000100007824 */ /* 0x000fe200078e0a02 */
[----:B------:R-:W-:Y:S01]  /*37a0*/  IADD3 R2, R250, 0x1, RZ ;  /* 0x00000001fa027810 */ /* 0x000fe20007ffe0ff */
[----:B------:R-:W-:Y:S01]  /*37b0*/  IMAD.MOV.U32 R202, RZ, RZ, R182 ;  /* 0x000000ffffca7224 */ /* 0x000fe200078e00b6 */
[----:B------:R1:W1:Y:S01]  /*37c0*/  LDSM.16.M88.4 R164, [R176+0xa800] ;  /* 0x00a80000b0a4783b */ /* 0x0002620000000200 */
[----:B------:R-:W-:Y:S01]  /*37d0*/  CS2R R92, SRZ ;  /* 0x00000000005c7805 */ /* 0x000fe2000001ff00 */
[C---:B------:R-:W-:Y:S01]  /*37e0*/  LOP3.LUT P0, RZ, R0.reuse, 0x2, RZ, 0xc0, !PT ;  /* 0x0000000200ff7812 */ /* 0x040fe2000780c0ff */
[----:B------:R-:W-:Y:S01]  /*37f0*/  CS2R R98, SRZ ;  /* 0x0000000000627805 */ /* 0x000fe2000001ff00 */
[----:B------:R-:W-:Y:S01]  /*3800*/  LOP3.LUT P6, RZ, R0, 0x4, RZ, 0xc0, !PT ;  /* 0x0000000400ff7812 */ /* 0x000fe200078cc0ff */
[----:B------:R-:W-:Y:S01]  /*3810*/  IMAD R0, R233, 0x80, R245 ;  /* 0x00000080e9007824 */ /* 0x000fe200078e02f5 */
[----:B------:R-:W-:Y:S01]  /*3820*/  IADD3 R240, R194, R2, -R22 ;  /* 0x00000002c2f07210 */ /* 0x000fe20007ffe816 */
[C---:B------:R-:W-:Y:S01]  /*3830*/  IMAD.IADD R2, R231.reuse, 0x1, R241 ;  /* 0x00000001e7027824 */ /* 0x040fe200078e02f1 */
[----:B------:R-:W-:Y:S01]  /*3840*/  SEL R178, R178, 0xffffffe0, !P0 ;  /* 0xffffffe0b2b27807 */ /* 0x000fe20004000000 */
[----:B------:R-:W-:Y:S01]  /*3850*/  CS2R R96, SRZ ;  /* 0x0000000000607805 */ /* 0x000fe2000001ff00 */
[C---:B------:R-:W-:Y:S01]  /*3860*/  IADD3 R201, R0.reuse, 0x19, RZ ;  /* 0x0000001900c97810 */ /* 0x040fe20007ffe0ff */
[C---:B------:R-:W-:Y:S01]  /*3870*/  IMAD.IADD R227, R231.reuse, 0x1, R2 ;  /* 0x00000001e7e37824 */ /* 0x040fe200078e0202 */
[C---:B------:R-:W-:Y:S01]  /*3880*/  IADD3 R200, R0.reuse, 0x18, RZ ;  /* 0x0000001800c87810 */ /* 0x040fe20007ffe0ff */
[----:B------:R-:W-:Y:S01]  /*3890*/  CS2R R90, SRZ ;  /* 0x00000000005a7805 */ /* 0x000fe2000001ff00 */
[C---:B------:R-:W-:Y:S01]  /*38a0*/  IADD3 R199, R0.reuse, 0x11, RZ ;  /* 0x0000001100c77810 */ /* 0x040fe20007ffe0ff */
[----:B------:R-:W-:Y:S01]  /*38b0*/  IMAD.IADD R226, R231, 0x1, R227 ;  /* 0x00000001e7e27824 */ /* 0x000fe200078e02e3 */
[C---:B------:R-:W-:Y:S01]  /*38c0*/  IADD3 R198, R0.reuse, 0x10, RZ ;  /* 0x0000001000c67810 */ /* 0x040fe20007ffe0ff */
[----:B------:R-:W1:Y:S01]  /*38d0*/  I2F R201, R201 ;  /* 0x000000c900c97306 */ /* 0x000e620000201400 */
[C---:B------:R-:W-:Y:S01]  /*38e0*/  IADD3 R197, R0.reuse, 0x9, RZ ;  /* 0x0000000900c57810 */ /* 0x040fe20007ffe0ff */
[----:B------:R-:W-:Y:S01]  /*38f0*/  CS2R R88, SRZ ;  /* 0x0000000000587805 */ /* 0x000fe2000001ff00 */
[C---:B------:R-:W-:Y:S01]  /*3900*/  IADD3 R196, R0.reuse, 0x8, RZ ;  /* 0x0000000800c47810 */ /* 0x040fe20007ffe0ff */
[----:B------:R-:W-:Y:S01]  /*3910*/  CS2R R86, SRZ ;  /* 0x0000000000567805 */ /* 0x000fe2000001ff00 */
[----:B------:R-:W-:Y:S01]  /*3920*/  IADD3 R195, R0, 0x1, RZ ;  /* 0x0000000100c37810 */ /* 0x000fe20007ffe0ff */
[----:B------:R-:W-:Y:S01]  /*3930*/  CS2R R84, SRZ ;  /* 0x0000000000547805 */ /* 0x000fe2000001ff00 */
[----:B------:R-:W-:Y:S01]  /*3940*/  CS2R R78, SRZ ;  /* 0x00000000004e7805 */ /* 0x000fe2000001ff00 */
[----:B------:R-:W1:Y:S01]  /*3950*/  I2F R200, R200 ;  /* 0x000000c800c87306 */ /* 0x000e620000201400 */
[----:B------:R-:W-:Y:S01]  /*3960*/  CS2R R76, SRZ ;  /* 0x00000000004c7805 */ /* 0x000fe2000001ff00 */
[----:B------:R-:W-:Y:S01]  /*3970*/  CS2R R82, SRZ ;  /* 0x0000000000527805 */ /* 0x000fe2000001ff00 */
[----:B------:R-:W-:Y:S01]  /*3980*/  CS2R R80, SRZ ;  /* 0x0000000000507805 */ /* 0x000fe2000001ff00 */
[----:B------:R-:W-:Y:S01]  /*3990*/  CS2R R74, SRZ ;  /* 0x00000000004a7805 */ /* 0x000fe2000001ff00 */
[----:B------:R-:W-:Y:S01]  /*39a0*/  CS2R R72, SRZ ;  /* 0x0000000000487805 */ /* 0x000fe2000001ff00 */
        /* <DEDUP_REMOVED lines=21> */
[----:B------:R-:W-:Y:S01]  /*3b00*/  IMAD.IADD R239, R239, 0x1, -R194 ;  /* 0x00000001efef7824 */ /* 0x000fe200078e0ac2 */
[----:B------:R-:W-:Y:S01]  /*3b10*/  SEL R128, R128, 0xffffffc0, !P6 ;  /* 0xffffffc080807807 */ /* 0x000fe20007000000 */
[----:B------:R-:W-:Y:S01]  /*3b20*/  IMAD.SHL.U32 R168, R168, 0x2, RZ ;  /* 0x00000002a8a87824 */ /* 0x000fe200078e00ff */
[C---:B------:R-:W-:Y:S01]  /*3b30*/  SHF.L.U64.HI R238, R250.reuse, 0x2, R11 ;  /* 0x00000002faee7819 */ /* 0x040fe2000001020b */
[----:B------:R-:W-:Y:S01]  /*3b40*/  IMAD.SHL.U32 R169, R169, 0x2, RZ ;  /* 0x00000002a9a97824 */ /* 0x000fe200078e00ff */
[----:B------:R-:W1:Y:S01]  /*3b50*/  I2F R196, R196 ;  /* 0x000000c400c47306 */ /* 0x000e620000201400 */
[----:B------:R-:W-:Y:S01]  /*3b60*/  IMAD.SHL.U32 R237, R250, 0x4, RZ ;  /* 0x00000004faed7824 */ /* 0x000fe200078e00ff */
[----:B------:R-:W-:Y:S01]  /*3b70*/  IADD3 R236, R242, 0x80, RZ ;  /* 0x00000080f2ec7810 */ /* 0x000fe20007ffe0ff */
[----:B------:R-:W-:-:S02]  /*3b80*/  IMAD.IADD R172, R171, 0x1, R178 ;  /* 0x00000001abac7824 */ /* 0x000fc400078e02b2 */
[----:B------:R-:W-:Y:S02]  /*3b90*/  IMAD.IADD R173, R178, 0x1, R170 ;  /* 0x00000001b2ad7824 */ /* 0x000fe400078e02aa */
[----:B------:R-:W-:Y:S01]  /*3ba0*/  IMAD.IADD R228, R231, 0x1, R226 ;  /* 0x00000001e7e47824 */ /* 0x000fe200078e02e2 */
[----:B------:R-:W1:Y:S02]  /*3bb0*/  I2F R195, R195 ;  /* 0x000000c300c37306 */ /* 0x000e640000201400 */
[----:B-1234-:R-:W-:-:S06]  /*3bc0*/  @P1 FMUL.FTZ R181, R6, R4 ;  /* 0x0000000406b51220 */ /* 0x01efcc0000410000 */
.L_x_176:
[----:B------:R-:W0:Y:S01]  /*3bd0*/  LDGDEPBAR ;  /* 0x00000000000079af */ /* 0x000e220000000000 */
[C---:B------:R-:W-:Y:S02]  /*3be0*/  IADD3 R0, R169.reuse, R178, RZ ;  /* 0x000000b2a9007210 */ /* 0x040fe40007ffe0ff */
[----:B------:R-:W-:Y:S02]  /*3bf0*/  IADD3 R2, R169, R128, RZ ;  /* 0x00000080a9027210 */ /* 0x000fe40007ffe0ff */
[----:B-----5:R-:W-:Y:S02]  /*3c00*/  FSETP.NEU.FTZ.AND P1, PT, R220, -INF , PT ;  /* 0xff800000dc00780b */ /* 0x020fe40003f3d000 */
[C---:B------:R-:W-:Y:S01]  /*3c10*/  ISETP.GT.AND P3, PT, R183.reuse, R230, PT ;  /* 0x000000e6b700720c */ /* 0x040fe20003f64270 */
        /* <DEDUP_REMOVED lines=16> */
[----:B-1----:R-:W-:Y:S01]  /*3d20*/  IADD3 R0, R0, R128, RZ ;  /* 0x0000008000007210 */ /* 0x002fe20007ffe0ff */
[-C--:B---3--:R-:W-:Y:S06]  /*3d30*/  HMMA.16816.F32 R20, R32, R100.reuse, RZ ;  /* 0x000000642014723c */ /* 0x088fec00000018ff */
[----:B------:R-:W-:Y:S02]  /*3d40*/  LDSM.16.M88.4 R128, [R0] ;  /* 0x000000000080783b */ /* 0x000fe40000000200 */
[C---:B------:R-:W-:Y:S06]  /*3d50*/  HMMA.16816.F32 R24, R28.reuse, R100, RZ ;  /* 0x000000641c18723c */ /* 0x040fec00000018ff */
[----:B------:R-:W-:Y:S02]  /*3d60*/  LDSM.16.M88.4 R132, [R176+0x6000] ;  /* 0x00600000b084783b */ /* 0x000fe40000000200 */
[-C--:B------:R-:W-:Y:S08]  /*3d70*/  HMMA.16816.F32 R28, R28, R102.reuse, RZ ;  /* 0x000000661c1c723c */ /* 0x080ff000000018ff */
[----:B------:R-:W-:Y:S01]  /*3d80*/  HMMA.16816.F32 R32, R32, R102, RZ ;  /* 0x000000662020723c */ /* 0x000fe200000018ff */
[----:B------:R-:W1:Y:S07]  /*3d90*/  LDSM.16.M88.4 R100, [R2] ;  /* 0x000000000264783b */ /* 0x000e6e0000000200 */
[-C--:B----4-:R-:W-:Y:S08]  /*3da0*/  HMMA.16816.F32 R4, R104, R108.reuse, R4 ;  /* 0x0000006c6804723c */ /* 0x090ff00000001804 */
[C---:B------:R-:W-:Y:S08]  /*3db0*/  HMMA.16816.F32 R8, R112.reuse, R108, R8 ;  /* 0x0000006c7008723c */ /* 0x040ff00000001808 */
[-C--:B------:R-:W-:Y:S08]  /*3dc0*/  HMMA.16816.F32 R12, R112, R110.reuse, R12 ;  /* 0x0000006e700c723c */ /* 0x080ff0000000180c */
[C---:B------:R-:W-:Y:S01]  /*3dd0*/  HMMA.16816.F32 R16, R104.reuse, R110, R16 ;  /* 0x0000006e6810723c */ /* 0x040fe20000001810 */
[----:B------:R3:W4:Y:S07]  /*3de0*/  LDSM.16.M88.4 R108, [R2+0x1000] ;  /* 0x00100000026c783b */ /* 0x00072e0000000200 */
[-C--:B--2---:R-:W-:Y:S08]  /*3df0*/  HMMA.16816.F32 R20, R104, R116.reuse, R20 ;  /* 0x000000746814723c */ /* 0x084ff00000001814 */
[C---:B------:R-:W-:Y:S08]  /*3e00*/  HMMA.16816.F32 R24, R112.reuse, R116, R24 ;  /* 0x000000747018723c */ /* 0x040ff00000001818 */
[-C--:B------:R-:W-:Y:S04]  /*3e10*/  HMMA.16816.F32 R28, R112, R118.reuse, R28 ;  /* 0x00000076701c723c */ /* 0x080fe8000000181c */
[----:B---3--:R-:W-:Y:S04]  /*3e20*/  SHF.L.U32 R2, R183, 0x6, RZ ;  /* 0x00000006b7027819 */ /* 0x008fe800000006ff */
[----:B------:R-:W-:Y:S04]  /*3e30*/  HMMA.16816.F32 R32, R104, R118, R32 ;  /* 0x000000766820723c */ /* 0x000fe80000001820 */
[----:B------:R-:W-:Y:S03]  /*3e40*/  ISETP.GE.AND P0, PT, R2, R239, PT ;  /* 0x000000ef0200720c */ /* 0x000fe60003f06270 */
[----:B------:R-:W-:Y:S01]  /*3e50*/  LEA R104, R233, R245, 0x7 ;  /* 0x000000f5e9687211 */ /* 0x000fe200078e38ff */
[-C--:B-1----:R-:W-:Y:S05]  /*3e60*/  HMMA.16816.F32 R4, R100, R120.reuse, R4 ;  /* 0x000000786404723c */ /* 0x082fea0000001804 */
[----:B------:R-:W-:Y:S01]  /*3e70*/  ISETP.LT.AND P0, PT, R236, R194, P0 ;  /* 0x000000c2ec00720c */ /* 0x000fe20000701270 */
[----:B------:R-:W-:Y:S02]  /*3e80*/  FMUL.FTZ R106, R220, 1.4426950216293334961 ;  /* 0x3fb8aa3bdc6a7820 */ /* 0x000fe40000410000 */
[C---:B----4-:R-:W-:Y:S04]  /*3e90*/  HMMA.16816.F32 R8, R108.reuse, R120, R8 ;  /* 0x000000786c08723c */ /* 0x050fe80000001808 */
[----:B------:R-:W-:Y:S01]  /*3ea0*/  FSEL R106, R106, RZ, P1 ;  /* 0x000000ff6a6a7208 */ /* 0x000fe20000800000 */
[----:B------:R-:W-:Y:S03]  /*3eb0*/  FMUL.FTZ R105, R219, 1.4426950216293334961 ;  /* 0x3fb8aa3bdb697820 */ /* 0x000fe60000410000 */
[-C--:B------:R-:W-:Y:S04]  /*3ec0*/  HMMA.16816.F32 R12, R108, R122.reuse, R12 ;  /* 0x0000007a6c0c723c */ /* 0x080fe8000000180c */
[----:B------:R-:W-:Y:S04]  /*3ed0*/  @!P0 IADD3 R107, R104, 0x1, RZ ;  /* 0x00000001686b8810 */ /* 0x000fe80007ffe0ff */
[C---:B------:R-:W-:Y:S08]  /*3ee0*/  HMMA.16816.F32 R16, R100.reuse, R122, R16 ;  /* 0x0000007a6410723c */ /* 0x040ff00000001810 */
[-C--:B------:R-:W-:Y:S08]  /*3ef0*/  HMMA.16816.F32 R20, R100, R124.reuse, R20 ;  /* 0x0000007c6414723c */ /* 0x080ff00000001814 */
[C---:B------:R-:W-:Y:S08]  /*3f00*/  HMMA.16816.F32 R24, R108.reuse, R124, R24 ;  /* 0x0000007c6c18723c */ /* 0x040ff00000001818 */
[-C--:B------:R-:W-:Y:S01]  /*3f10*/  HMMA.16816.F32 R28, R108, R126.reuse, R28 ;  /* 0x0000007e6c1c723c */ /* 0x080fe2000000181c */
[----:B------:R-:W1:Y:S07]  /*3f20*/  I2F R108, R104 ;  /* 0x00000068006c7306 */ /* 0x000e6e0000201400 */
[----:B------:R-:W-:Y:S01]  /*3f30*/  HMMA.16816.F32 R32, R100, R126, R32 ;  /* 0x0000007e6420723c */ /* 0x000fe20000001820 */
[----:B------:R2:W3:Y:S07]  /*3f40*/  LDSM.16.M88.4 R100, [R0+0x1000] ;  /* 0x001000000064783b */ /* 0x0004ee0000000200 */
[-C--:B------:R-:W-:Y:S05]  /*3f50*/  HMMA.16816.F32 R4, R128, R132.reuse, R4 ;  /* 0x000000848004723c */ /* 0x080fea0000001804 */
[----:B--2---:R-:W-:Y:S01]  /*3f60*/  @!P0 IADD3 R0, R240, R2, RZ ;  /* 0x00000002f0008210 */ /* 0x004fe20007ffe0ff */
[----:B------:R-:W-:Y:S03]  /*3f70*/  FMUL.FTZ R2, R217, 1.4426950216293334961 ;  /* 0x3fb8aa3bd9027820 */ /* 0x000fe60000410000 */
[CC--:B------:R-:W-:Y:S03]  /*3f80*/  @!P0 IMNMX R111, R0.reuse, R194.reuse, PT ;  /* 0x000000c2006f8217 */ /* 0x0c0fe60003800200 */
[----:B------:R-:W-:Y:S11]  /*3f90*/  @!P0 IADD3 R110, R0, 0x8, RZ ;  /* 0x00000008006e8810 */ /* 0x000ff60007ffe0ff */
[----:B------:R-:W-:Y:S01]  /*3fa0*/  @!UPT UIADD3 URZ, URZ, URZ, URZ ;  /* 0x0000003f3f3ff290 */ /* 0x000fe2000fffe03f */
[----:B------:R-:W-:Y:S01]  /*3fb0*/  FFMA.FTZ R5, R195, R181, R5 ;  /* 0x000000b5c3057223 */ /* 0x000fe20000010005 */
[----:B------:R-:W-:Y:S01]  /*3fc0*/  @!P0 ISETP.GE.AND P1, PT, R107, R111, PT ;  /* 0x0000006f6b00820c */ /* 0x000fe20003f26270 */
[----:B-1----:R-:W-:Y:S01]  /*3fd0*/  FFMA.FTZ R4, R108, R181, R4 ;  /* 0x000000b56c047223 */ /* 0x002fe20000010004 */
[----:B------:R-:W-:Y:S01]  /*3fe0*/  @!P0 ISETP.GE.AND P2, PT, R104, R111, PT ;  /* 0x0000006f6800820c */ /* 0x000fe20003f46270 */
[-C--:B------:R-:W-:Y:S01]  /*3ff0*/  FFMA.FTZ R6, R108, R181.reuse, R6 ;  /* 0x000000b56c067223 */ /* 0x080fe20000010006 */
[----:B------:R-:W-:Y:S01]  /*4000*/  @!P0 FSEL R5, R5, -INF , !P1 ;  /* 0xff80000005058808 */ /* 0x000fe20004800000 */
[-C--:B------:R-:W-:Y:S01]  /*4010*/  FFMA.FTZ R7, R195, R181.reuse, R7 ;  /* 0x000000b5c3077223 */ /* 0x080fe20000010007 */
[----:B------:R-:W-:Y:S02]  /*4020*/  FSETP.NEU.FTZ.AND P1, PT, R219, -INF , PT ;  /* 0xff800000db00780b */ /* 0x000fe40003f3d000 */
[----:B------:R-:W-:Y:S01]  /*4030*/  @!P0 IMNMX R110, R110, R194, PT ;  /* 0x000000c26e6e8217 */ /* 0x000fe20003800200 */
[C---:B---3--:R-:W-:Y:S04]  /*4040*/  HMMA.16816.F32 R8, R100.reuse, R132, R8 ;  /* 0x000000846408723c */ /* 0x048fe80000001808 */
[----:B------:R-:W-:Y:S01]  /*4050*/  FSEL R105, R105, RZ, P1 ;  /* 0x000000ff69697208 */ /* 0x000fe20000800000 */
[--C-:B------:R-:W-:Y:S01]  /*4060*/  FFMA.FTZ R5, R5, c[0x0][0x23c], -R106.reuse ;  /* 0x00008f0005057a23 */ /* 0x100fe2000001086a */
[-C--:B------:R-:W-:Y:S02]  /*4070*/  @!P0 ISETP.GE.AND P1, PT, R107, R110.reuse, PT ;  /* 0x0000006e6b00820c */ /* 0x080fe40003f26270 */
[----:B------:R-:W-:Y:S01]  /*4080*/  @!P0 FSEL R4, R4, -INF , !P2 ;  /* 0xff80000004048808 */ /* 0x000fe20005000000 */
[----:B------:R-:W-:Y:S01]  /*4090*/  MUFU.EX2 R205, R5 ;  /* 0x0000000500cd7308 */ /* 0x000fe20000000800 */
[----:B------:R-:W-:Y:S01]  /*40a0*/  @!P0 ISETP.GE.AND P2, PT, R104, R110, PT ;  /* 0x0000006e6800820c */ /* 0x000fe20003f46270 */
[-C--:B------:R-:W-:Y:S03]  /*40b0*/  HMMA.16816.F32 R12, R100, R134.reuse, R12 ;  /* 0x00000086640c723c */ /* 0x080fe6000000180c */
[----:B------:R-:W-:Y:S01]  /*40c0*/  @!P0 FSEL R6, R6, -INF , !P2 ;  /* 0xff80000006068808 */ /* 0x000fe20005000000 */
[----:B------:R-:W-:Y:S01]  /*40d0*/  FFMA.FTZ R4, R4, c[0x0][0x23c], -R106 ;  /* 0x00008f0004047a23 */ /* 0x000fe2000001086a */
[----:B------:R-:W-:Y:S02]  /*40e0*/  @!P0 FSEL R7, R7, -INF , !P1 ;  /* 0xff80000007078808 */ /* 0x000fe40004800000 */
[----:B------:R-:W-:Y:S01]  /*40f0*/  @!P0 IADD3 R109, R0, 0x20, RZ ;  /* 0x00000020006d8810 */ /* 0x000fe20007ffe0ff */
[----:B------:R-:W-:Y:S01]  /*4100*/  MUFU.EX2 R112, R4 ;  /* 0x0000000400707308 */ /* 0x000fe20000000800 */
[--C-:B------:R-:W-:Y:S01]  /*4110*/  FFMA.FTZ R6, R6, c[0x0][0x23c], -R105.reuse ;  /* 0x00008f0006067a23 */ /* 0x100fe20000010869 */
[----:B------:R-:W-:Y:S01]  /*4120*/  FSETP.NEU.FTZ.AND P1, PT, R217, -INF , PT ;  /* 0xff800000d900780b */ /* 0x000fe20003f3d000 */
[C---:B------:R-:W-:Y:S04]  /*4130*/  HMMA.16816.F32 R16, R128.reuse, R134, R16 ;  /* 0x000000868010723c */ /* 0x040fe80000001810 */
[----:B------:R-:W-:Y:S01]  /*4140*/  FFMA.FTZ R7, R7, c[0x0][0x23c], -R105 ;  /* 0x00008f0007077a23 */ /* 0x000fe20000010869 */
[-C--:B------:R-:W-:Y:S01]  /*4150*/  @!P0 IMNMX R109, R109, R194.reuse, PT ;  /* 0x000000c26d6d8217 */ /* 0x080fe20003800200 */
[-C--:B------:R-:W-:Y:S01]  /*4160*/  FFMA.FTZ R8, R108, R181.reuse, R8 ;  /* 0x000000b56c087223 */ /* 0x080fe20000010008 */
[----:B------:R-:W-:Y:S01]  /*4170*/  MUFU.EX2 R204, R6 ;  /* 0x0000000600cc7308 */ /* 0x000fe20000000800 */
[----:B------:R-:W-:Y:S01]  /*4180*/  FSEL R2, R2, RZ, P1 ;  /* 0x000000ff02027208 */ /* 0x000fe20000800000 */
[----:B------:R-:W-:Y:S01]  /*4190*/  FFMA.FTZ R10, R108, R181, R10 ;  /* 0x000000b56c0a7223 */ /* 0x000fe2000001000a */
[-C--:B------:R-:W-:Y:S02]  /*41a0*/  @!P0 ISETP.GE.AND P1, PT, R107, R109.reuse, PT ;  /* 0x0000006d6b00820c */ /* 0x080fe40003f26270 */
[----:B------:R-:W-:Y:S01]  /*41b0*/  @!P0 ISETP.GE.AND P2, PT, R104, R109, PT ;  /* 0x0000006d6800820c */ /* 0x000fe20003f46270 */
[CC--:B------:R-:W-:Y:S01]  /*41c0*/  FFMA.FTZ R9, R195.reuse, R181.reuse, R9 ;  /* 0x000000b5c3097223 */ /* 0x0c0fe20000010009 */
[----:B------:R-:W-:Y:S01]  /*41d0*/  @!P0 IADD3 R0, R0, 0x28, RZ ;  /* 0x0000002800008810 */ /* 0x000fe20007ffe0ff */
[-C--:B------:R-:W-:Y:S01]  /*41e0*/  FFMA.FTZ R11, R195, R181.reuse, R11 ;  /* 0x000000b5c30b7223 */ /* 0x080fe2000001000b */
[----:B------:R-:W-:Y:S01]  /*41f0*/  @!P0 FSEL R8, R8, -INF , !P2 ;  /* 0xff80000008088808 */ /* 0x000fe20005000000 */
[----:B------:R1:W2:Y:S01]  /*4200*/  MUFU.EX2 R212, R7 ;  /* 0x0000000700d47308 */ /* 0x0002a20000000800 */
[----:B------:R-:W-:Y:S01]  /*4210*/  @!P0 FSEL R9, R9, -INF , !P1 ;  /* 0xff80000009098808 */ /* 0x000fe20004800000 */
[-C--:B------:R-:W-:Y:S01]  /*4220*/  FFMA.FTZ R12, R196, R181.reuse, R12 ;  /* 0x000000b5c40c7223 */ /* 0x080fe2000001000c */
[----:B------:R-:W-:Y:S01]  /*4230*/  @!P0 IMNMX R108, R0, R194, PT ;  /* 0x000000c2006c8217 */ /* 0x000fe20003800200 */
[--C-:B------:R-:W-:Y:S01]  /*4240*/  FFMA.FTZ R8, R8, c[0x0][0x23c], -R2.reuse ;  /* 0x00008f0008087a23 */ /* 0x100fe20000010802 */
[----:B------:R-:W-:Y:S01]  /*4250*/  FSETP.NEU.FTZ.AND P1, PT, R218, -INF , PT ;  /* 0xff800000da00780b */ /* 0x000fe20003f3d000 */
[----:B------:R-:W-:Y:S01]  /*4260*/  FFMA.FTZ R9, R9, c[0x0][0x23c], -R2 ;  /* 0x00008f0009097a23 */ /* 0x000fe20000010802 */
[-C--:B------:R-:W-:Y:S01]  /*4270*/  @!P0 ISETP.GE.AND P2, PT, R104, R108.reuse, PT ;  /* 0x0000006c6800820c */ /* 0x080fe20003f46270 */
[----:B------:R-:W-:Y:S02]  /*4280*/  FMUL.FTZ R0, R218, 1.4426950216293334961 ;  /* 0x3fb8aa3bda007820 */ /* 0x000fe40000410000 */
[----:B------:R3:W-:Y:S01]  /*4290*/  MUFU.EX2 R213, R9 ;  /* 0x0000000900d57308 */ /* 0x0007e20000000800 */
[CC--:B------:R-:W-:Y:S01]  /*42a0*/  FFMA.FTZ R13, R197.reuse, R181.reuse, R13 ;  /* 0x000000b5c50d7223 */ /* 0x0c0fe2000001000d */
[----:B------:R-:W-:Y:S01]  /*42b0*/  @!P0 FSEL R10, R10, -INF , !P2 ;  /* 0xff8000000a0a8808 */ /* 0x000fe20005000000 */
[-C--:B------:R-:W-:Y:S01]  /*42c0*/  FFMA.FTZ R14, R196, R181.reuse, R14 ;  /* 0x000000b5c40e7223 */ /* 0x080fe2000001000e */
[----:B------:R-:W-:Y:S01]  /*42d0*/  FSEL R0, R0, RZ, P1 ;  /* 0x000000ff00007208 */ /* 0x000fe20000800000 */
[-C--:B------:R-:W-:Y:S01]  /*42e0*/  FFMA.FTZ R15, R197, R181.reuse, R15 ;  /* 0x000000b5c50f7223 */ /* 0x080fe2000001000f */
[-C--:B------:R-:W-:Y:S01]  /*42f0*/  @!P0 ISETP.GE.AND P1, PT, R107, R108.reuse, PT ;  /* 0x0000006c6b00820c */ /* 0x080fe20003f26270 */
[CC--:B------:R-:W-:Y:S02]  /*4300*/  FFMA.FTZ R16, R196.reuse, R181.reuse, R16 ;  /* 0x000000b5c4107223 */ /* 0x0c0fe40000010010 */
[-C--:B------:R-:W-:Y:S01]  /*4310*/  FFMA.FTZ R17, R197, R181.reuse, R17 ;  /* 0x000000b5c5117223 */ /* 0x080fe20000010011 */
[----:B------:R4:W2:Y:S01]  /*4320*/  MUFU.EX2 R214, R8 ;  /* 0x0000000800d67308 */ /* 0x0008a20000000800 */
[----:B------:R-:W-:Y:S01]  /*4330*/  @!P0 FSEL R11, R11, -INF , !P1 ;  /* 0xff8000000b0b8808 */ /* 0x000fe20004800000 */
[-C--:B------:R-:W-:Y:S01]  /*4340*/  FFMA.FTZ R18, R196, R181.reuse, R18 ;  /* 0x000000b5c4127223 */ /* 0x080fe20000010012 */
[----:B-1----:R-:W1:Y:S01]  /*4350*/  LDSM.16.M88.4 R4, [R176+0x6800] ;  /* 0x00680000b004783b */ /* 0x002e620000000200 */
[--C-:B------:R-:W-:Y:S02]  /*4360*/  FFMA.FTZ R10, R10, c[0x0][0x23c], -R0.reuse ;  /* 0x00008f000a0a7a23 */ /* 0x100fe40000010800 */
[----:B------:R-:W-:Y:S02]  /*4370*/  FFMA.FTZ R11, R11, c[0x0][0x23c], -R0 ;  /* 0x00008f000b0b7a23 */ /* 0x000fe40000010800 */
[----:B------:R-:W-:Y:S02]  /*4380*/  FFMA.FTZ R19, R197, R181, R19 ;  /* 0x000000b5c5137223 */ /* 0x000fe40000010013 */
        /* <DEDUP_REMOVED lines=23> */
[----:B------:R-:W-:Y:S02]  /*4500*/  @!P0 ISETP.GE.AND P1, PT, R8, R111, PT ;  /* 0x0000006f0800820c */ /* 0x000fe40003f26270 */
[-C--:B------:R-:W-:Y:S01]  /*4510*/  HMMA.16816.F32 R28, R100, R6.reuse, R28 ;  /* 0x00000006641c723c */ /* 0x080fe2000000181c */
[----:B------:R-:W-:Y:S03]  /*4520*/  MUFU.EX2 R208, R15 ;  /* 0x0000000f00d07308 */ /* 0x000fe60000000800 */
[----:B------:R-:W-:Y:S01]  /*4530*/  @!P0 FSEL R17, R17, -INF , !P1 ;  /* 0xff80000011118808 */ /* 0x000fe20004800000 */
[----:B------:R-:W-:Y:S01]  /*4540*/  FFMA.FTZ R16, R16, c[0x0][0x23c], -R106 ;  /* 0x00008f0010107a23 */ /* 0x000fe2000001086a */
[-C--:B------:R-:W-:Y:S02]  /*4550*/  @!P0 ISETP.GE.AND P1, PT, R9, R110.reuse, PT ;  /* 0x0000006e0900820c */ /* 0x080fe40003f26270 */
[----:B------:R-:W-:Y:S03]  /*4560*/  HMMA.16816.F32 R32, R128, R6, R32 ;  /* 0x000000068020723c */ /* 0x000fe60000001820 */
[----:B------:R-:W-:Y:S01]  /*4570*/  MUFU.EX2 R133, R16 ;  /* 0x0000001000857308 */ /* 0x000fe20000000800 */
[----:B------:R-:W-:Y:S01]  /*4580*/  @!P0 FSEL R18, R18, -INF , !P1 ;  /* 0xff80000012128808 */ /* 0x000fe20004800000 */
[-C--:B------:R-:W-:Y:S01]  /*4590*/  FFMA.FTZ R20, R198, R181.reuse, R20 ;  /* 0x000000b5c6147223 */ /* 0x080fe20000010014 */
[-C--:B------:R-:W-:Y:S01]  /*45a0*/  @!P0 ISETP.GE.AND P1, PT, R8, R110.reuse, PT ;  /* 0x0000006e0800820c */ /* 0x080fe20003f26270 */
[-C--:B------:R-:W-:Y:S01]  /*45b0*/  FFMA.FTZ R21, R199, R181.reuse, R21 ;  /* 0x000000b5c7157223 */ /* 0x080fe20000010015 */
[----:B------:R-:W-:Y:S01]  /*45c0*/  @!P0 IADD3 R9, R104, 0x10, RZ ;  /* 0x0000001068098810 */ /* 0x000fe20007ffe0ff */
[CC--:B------:R-:W-:Y:S03]  /*45d0*/  FFMA.FTZ R22, R198.reuse, R181.reuse, R22 ;  /* 0x000000b5c6167223 */ /* 0x0c0fe60000010016 */
[----:B------:R-:W-:Y:S01]  /*45e0*/  @!P0 FSEL R19, R19, -INF , !P1 ;  /* 0xff80000013138808 */ /* 0x000fe20004800000 */
[----:B------:R-:W-:Y:S01]  /*45f0*/  FFMA.FTZ R23, R199, R181, R23 ;  /* 0x000000b5c7177223 */ /* 0x000fe20000010017 */
[----:B------:R-:W-:Y:S01]  /*4600*/  @!P0 ISETP.GE.AND P1, PT, R9, R111, PT ;  /* 0x0000006f0900820c */ /* 0x000fe20003f26270 */
[-C--:B------:R-:W-:Y:S01]  /*4610*/  FFMA.FTZ R24, R198, R181.reuse, R24 ;  /* 0x000000b5c6187223 */ /* 0x080fe20000010018 */
[----:B------:R-:W-:Y:S01]  /*4620*/  @!P0 IADD3 R8, R104, 0x11, RZ ;  /* 0x0000001168088810 */ /* 0x000fe20007ffe0ff */
[CC--:B------:R-:W-:Y:S01]  /*4630*/  FFMA.FTZ R25, R199.reuse, R181.reuse, R25 ;  /* 0x000000b5c7197223 */ /* 0x0c0fe20000010019 */
[----:B------:R-:W-:Y:S01]  /*4640*/  @!P0 FSEL R20, R20, -INF , !P1 ;  /* 0xff80000014148808 */ /* 0x000fe20004800000 */
[----:B------:R-:W-:Y:S01]  /*4650*/  FFMA.FTZ R26, R198, R181, R26 ;  /* 0x000000b5c61a7223 */ /* 0x000fe2000001001a */
[----:B------:R-:W-:Y:S01]  /*4660*/  @!P0 ISETP.GE.AND P1, PT, R8, R111, PT ;  /* 0x0000006f0800820c */ /* 0x000fe20003f26270 */
[-C--:B------:R-:W-:Y:S01]  /*4670*/  FFMA.FTZ R27, R199, R181.reuse, R27 ;  /* 0x000000b5c71b7223 */ /* 0x080fe2000001001b */
[----:B------:R-:W-:Y:S01]  /*4680*/  @!P0 IADD3 R4, R104, 0x18, RZ ;  /* 0x0000001868048810 */ /* 0x000fe20007ffe0ff */
[-C--:B------:R-:W-:Y:S01]  /*4690*/  FFMA.FTZ R29, R201, R181.reuse, R29 ;  /* 0x000000b5c91d7223 */ /* 0x080fe2000001001d */
[----:B------:R-:W-:Y:S01]  /*46a0*/  @!P0 FSEL R21, R21, -INF , !P1 ;  /* 0xff80000015158808 */ /* 0x000fe20004800000 */
[CC--:B------:R-:W-:Y:S01]  /*46b0*/  FFMA.FTZ R28, R200.reuse, R181.reuse, R28 ;  /* 0x000000b5c81c7223 */ /* 0x0c0fe2000001001c */
[-C--:B------:R-:W-:Y:S01]  /*46c0*/  @!P0 ISETP.GE.AND P1, PT, R9, R110.reuse, PT ;  /* 0x0000006e0900820c */ /* 0x080fe20003f26270 */
[-C--:B------:R-:W-:Y:S01]  /*46d0*/  FFMA.FTZ R30, R200, R181.reuse, R30 ;  /* 0x000000b5c81e7223 */ /* 0x080fe2000001001e */
[----:B------:R-:W-:Y:S01]  /*46e0*/  @!P0 IADD3 R104, R104, 0x19, RZ ;  /* 0x0000001968688810 */ /* 0x000fe20007ffe0ff */
[CC--:B------:R-:W-:Y:S01]  /*46f0*/  FFMA.FTZ R33, R201.reuse, R181.reuse, R33 ;  /* 0x000000b5c9217223 */ /* 0x0c0fe20000010021 */
[----:B------:R-:W-:Y:S01]  /*4700*/  @!P0 FSEL R22, R22, -INF , !P1 ;  /* 0xff80000016168808 */ /* 0x000fe20004800000 */
[-C--:B------:R-:W-:Y:S01]  /*4710*/  FFMA.FTZ R34, R200, R181.reuse, R34 ;  /* 0x000000b5c8227223 */ /* 0x080fe20000010022 */
[----:B------:R-:W-:Y:S01]  /*4720*/  @!P0 ISETP.GE.AND P1, PT, R8, R110, PT ;  /* 0x0000006e0800820c */ /* 0x000fe20003f26270 */
[C---:B------:R-:W-:Y:S01]  /*4730*/  FFMA.FTZ R35, R201.reuse, R181, R35 ;  /* 0x000000b5c9237223 */ /* 0x040fe20000010023 */
[----:B------:R-:W-:Y:S01]  /*4740*/  @!P0 ISETP.GE.AND P2, PT, R4, R109, PT ;  /* 0x0000006d0400820c */ /* 0x000fe20003f46270 */
[----:B------:R-:W-:Y:S01]  /*4750*/  FFMA.FTZ R31, R201, R181, R31 ;  /* 0x000000b5c91f7223 */ /* 0x000fe2000001001f */
[----:B------:R-:W-:Y:S01]  /*4760*/  @!P0 FSEL R23, R23, -INF , !P1 ;  /* 0xff80000017178808 */ /* 0x000fe20004800000 */
[----:B------:R-:W-:Y:S01]  /*4770*/  FFMA.FTZ R17, R17, c[0x0][0x23c], -R106 ;  /* 0x00008f0011117a23 */ /* 0x000fe2000001086a */
[-C--:B------:R-:W-:Y:S01]  /*4780*/  @!P0 ISETP.GE.AND P1, PT, R9, R109.reuse, PT ;  /* 0x0000006d0900820c */ /* 0x080fe20003f26270 */
[--C-:B------:R-:W-:Y:S01]  /*4790*/  FFMA.FTZ R18, R18, c[0x0][0x23c], -R105.reuse ;  /* 0x00008f0012127a23 */ /* 0x100fe20000010869 */
[----:B------:R-:W-:Y:S01]  /*47a0*/  @!P0 FSEL R28, R28, -INF , !P2 ;  /* 0xff8000001c1c8808 */ /* 0x000fe20005000000 */
[--C-:B------:R-:W-:Y:S01]  /*47b0*/  FFMA.FTZ R19, R19, c[0x0][0x23c], -R105.reuse ;  /* 0x00008f0013137a23 */ /* 0x100fe20000010869 */
[----:B------:R-:W-:Y:S01]  /*47c0*/  @!P0 FSEL R24, R24, -INF , !P1 ;  /* 0xff80000018188808 */ /* 0x000fe20004800000 */
[----:B------:R-:W1:Y:S01]  /*47d0*/  MUFU.EX2 R132, R17 ;  /* 0x0000001100847308 */ /* 0x000e620000000800 */
[----:B------:R-:W-:Y:S01]  /*47e0*/  @!P0 ISETP.GE.AND P1, PT, R8, R109, PT ;  /* 0x0000006d0800820c */ /* 0x000fe20003f26270 */
[--C-:B------:R-:W-:Y:S01]  /*47f0*/  FFMA.FTZ R28, R28, c[0x0][0x23c], -R2.reuse ;  /* 0x00008f001c1c7a23 */ /* 0x100fe20000010802 */
[----:B--2---:R-:W-:Y:S01]  /*4800*/  F2FP.PACK_AB R6, R212, R204 ;  /* 0x000000ccd406723e */ /* 0x004fe200000000ff */
[----:B------:R-:W-:Y:S01]  /*4810*/  FFMA.FTZ R24, R24, c[0x0][0x23c], -R2 ;  /* 0x00008f0018187a23 */ /* 0x000fe20000010802 */
[----:B------:R-:W-:Y:S01]  /*4820*/  @!P0 FSEL R25, R25, -INF , !P1 ;  /* 0xff80000019198808 */ /* 0x000fe20004800000 */
[----:B------:R-:W-:Y:S01]  /*4830*/  FFMA.FTZ R32, R200, R181, R32 ;  /* 0x000000b5c8207223 */ /* 0x000fe20000010020 */
[----:B------:R-:W-:Y:S01]  /*4840*/  @!P0 ISETP.GE.AND P1, PT, R9, R108, PT ;  /* 0x0000006c0900820c */ /* 0x000fe20003f26270 */
[----:B------:R3:W-:Y:S01]  /*4850*/  STS [R190+0xe400], R6 ;  /* 0x00e40006be007388 */ /* 0x0007e20000000800 */
[----:B------:R-:W-:Y:S01]  /*4860*/  F2FP.PACK_AB R5, R213, R214 ;  /* 0x000000d6d505723e */ /* 0x000fe200000000ff */
[----:B------:R-:W-:Y:S01]  /*4870*/  FFMA.FTZ R25, R25, c[0x0][0x23c], -R2 ;  /* 0x00008f0019197a23 */ /* 0x000fe20000010802 */
[----:B------:R-:W-:Y:S01]  /*4880*/  @!P0 FSEL R26, R26, -INF , !P1 ;  /* 0xff8000001a1a8808 */ /* 0x000fe20004800000 */
[----:B------:R-:W-:Y:S01]  /*4890*/  MUFU.EX2 R203, R18 ;  /* 0x0000001200cb7308 */ /* 0x000fe20000000800 */
[-C--:B------:R-:W-:Y:S01]  /*48a0*/  @!P0 ISETP.GE.AND P1, PT, R8, R108.reuse, PT ;  /* 0x0000006c0800820c */ /* 0x080fe20003f26270 */
[----:B------:R-:W-:Y:S01]  /*48b0*/  FFMA.FTZ R20, R20, c[0x0][0x23c], -R106 ;  /* 0x00008f0014147a23 */ /* 0x000fe2000001086a */
[----:B------:R-:W-:Y:S01]  /*48c0*/  @!P0 ISETP.GE.AND P2, PT, R4, R111, PT ;  /* 0x0000006f0400820c */ /* 0x000fe20003f46270 */
[----:B------:R-:W-:Y:S01]  /*48d0*/  FFMA.FTZ R26, R26, c[0x0][0x23c], -R0 ;  /* 0x00008f001a1a7a23 */ /* 0x000fe20000010800 */
[----:B------:R-:W-:Y:S01]  /*48e0*/  @!P0 FSEL R27, R27, -INF , !P1 ;  /* 0xff8000001b1b8808 */ /* 0x000fe20004800000 */
[----:B------:R-:W-:Y:S01]  /*48f0*/  FFMA.FTZ R21, R21, c[0x0][0x23c], -R106 ;  /* 0x00008f0015157a23 */ /* 0x000fe2000001086a */
[----:B------:R-:W-:Y:S01]  /*4900*/  @!P0 ISETP.GE.AND P1, PT, R104, R109, PT ;  /* 0x0000006d6800820c */ /* 0x000fe20003f26270 */
[--C-:B------:R-:W-:Y:S01]  /*4910*/  FFMA.FTZ R22, R22, c[0x0][0x23c], -R105.reuse ;  /* 0x00008f0016167a23 */ /* 0x100fe20000010869 */
[----:B------:R-:W-:Y:S01]  /*4920*/  @!P0 FSEL R32, R32, -INF , !P2 ;  /* 0xff80000020208808 */ /* 0x000fe20005000000 */
[----:B------:R-:W-:Y:S01]  /*4930*/  FFMA.FTZ R27, R27, c[0x0][0x23c], -R0 ;  /* 0x00008f001b1b7a23 */ /* 0x000fe20000010800 */
[----:B------:R-:W-:Y:S01]  /*4940*/  @!P0 FSEL R29, R29, -INF , !P1 ;  /* 0xff8000001d1d8808 */ /* 0x000fe20004800000 */
[----:B------:R-:W2:Y:S01]  /*4950*/  MUFU.EX2 R135, R19 ;  /* 0x0000001300877308 */ /* 0x000ea20000000800 */
[----:B------:R-:W-:Y:S01]  /*4960*/  @!P0 ISETP.GE.AND P1, PT, R4, R108, PT ;  /* 0x0000006c0400820c */ /* 0x000fe20003f26270 */
[--C-:B------:R-:W-:Y:S01]  /*4970*/  FFMA.FTZ R23, R23, c[0x0][0x23c], -R105.reuse ;  /* 0x00008f0017177a23 */ /* 0x100fe20000010869 */
[----:B------:R-:W-:Y:S01]  /*4980*/  MOV R131, 0x40 ;  /* 0x0000004000837802 */ /* 0x000fe20000000f00 */
[----:B------:R-:W-:Y:S01]  /*4990*/  FFMA.FTZ R2, R29, c[0x0][0x23c], -R2 ;  /* 0x00008f001d027a23 */ /* 0x000fe20000010802 */
[----:B------:R-:W-:Y:S01]  /*49a0*/  @!P0 FSEL R30, R30, -INF , !P1 ;  /* 0xff8000001e1e8808 */ /* 0x000fe20004800000 */
[----:B------:R-:W-:Y:S01]  /*49b0*/  FFMA.FTZ R32, R32, c[0x0][0x23c], -R106 ;  /* 0x00008f0020207a23 */ /* 0x000fe2000001086a */
[----:B------:R-:W-:Y:S02]  /*49c0*/  @!P0 ISETP.GE.AND P1, PT, R104, R111, PT ;  /* 0x0000006f6800820c */ /* 0x000fe40003f26270 */
[----:B---3--:R-:W-:Y:S01]  /*49d0*/  F2FP.PACK_AB R6, R206, R207 ;  /* 0x000000cfce06723e */ /* 0x008fe200000000ff */
[----:B------:R3:W-:Y:S01]  /*49e0*/  MUFU.EX2 R118, R2 ;  /* 0x0000000200767308 */ /* 0x0007e20000000800 */
[----:B------:R-:W-:Y:S01]  /*49f0*/  @!P0 FSEL R33, R33, -INF , !P1 ;  /* 0xff80000021218808 */ /* 0x000fe20004800000 */
[----:B------:R-:W-:Y:S01]  /*4a00*/  FFMA.FTZ R30, R30, c[0x0][0x23c], -R0 ;  /* 0x00008f001e1e7a23 */ /* 0x000fe20000010800 */
[----:B------:R-:W-:Y:S02]  /*4a10*/  @!P0 ISETP.GE.AND P1, PT, R4, R110, PT ;  /* 0x0000006e0400820c */ /* 0x000fe40003f26270 */
[----:B------:R-:W-:Y:S01]  /*4a20*/  F2FP.PACK_AB R4, R215, R216 ;  /* 0x000000d8d704723e */ /* 0x000fe200000000ff */
[----:B------:R-:W-:Y:S01]  /*4a30*/  FFMA.FTZ R106, R33, c[0x0][0x23c], -R106 ;  /* 0x00008f00216a7a23 */ /* 0x000fe2000001086a */
[----:B------:R-:W-:Y:S02]  /*4a40*/  @!P0 FSEL R34, R34, -INF , !P1 ;  /* 0xff80000022228808 */ /* 0x000fe40004800000 */
[----:B------:R-:W-:Y:S01]  /*4a50*/  @!P0 ISETP.GE.AND P1, PT, R104, R110, PT ;  /* 0x0000006e6800820c */ /* 0x000fe20003f26270 */
[----:B------:R-:W-:Y:S01]  /*4a60*/  MUFU.EX2 R122, R20 ;  /* 0x00000014007a7308 */ /* 0x000fe20000000800 */
[----:B------:R-:W-:Y:S01]  /*4a70*/  SEL R128, R131, 0xffffffc0, !P6 ;  /* 0xffffffc083807807 */ /* 0x000fe20007000000 */
[--C-:B------:R-:W-:Y:S01]  /*4a80*/  FFMA.FTZ R34, R34, c[0x0][0x23c], -R105.reuse ;  /* 0x00008f0022227a23 */ /* 0x100fe20000010869 */
[----:B------:R-:W-:Y:S02]  /*4a90*/  @!P0 FSEL R35, R35, -INF , !P1 ;  /* 0xff80000023238808 */ /* 0x000fe40004800000 */
[----:B------:R-:W-:Y:S03]  /*4aa0*/  @!P0 ISETP.GE.AND P1, PT, R104, R108, PT ;  /* 0x0000006c6800820c */ /* 0x000fe60003f26270 */
[----:B------:R-:W-:Y:S01]  /*4ab0*/  FFMA.FTZ R105, R35, c[0x0][0x23c], -R105 ;  /* 0x00008f0023697a23 */ /* 0x000fe20000010869 */
[----:B------:R-:W-:Y:S01]  /*4ac0*/  @!P0 FSEL R31, R31, -INF , !P1 ;  /* 0xff8000001f1f8808 */ /* 0x000fe20004800000 */
[----:B------:R-:W-:Y:S01]  /*4ad0*/  MUFU.EX2 R121, R21 ;  /* 0x0000001500797308 */ /* 0x000fe20000000800 */
[----:B------:R-:W-:Y:S02]  /*4ae0*/  IADD3 R110, P0, R237, R224, RZ ;  /* 0x000000e0ed6e7210 */ /* 0x000fe40007f1e0ff */
[----:B---3--:R-:W-:Y:S01]  /*4af0*/  F2FP.PACK_AB R2, R205, R112 ;  /* 0x00000070cd02723e */ /* 0x008fe200000000ff */
[----:B------:R-:W-:Y:S01]  /*4b00*/  FFMA.FTZ R0, R31, c[0x0][0x23c], -R0 ;  /* 0x00008f001f007a23 */ /* 0x000fe20000010800 */
[----:B------:R-:W-:Y:S03]  /*4b10*/  IADD3.X R111, R238, R223, RZ, P0, !PT ;  /* 0x000000dfee6f7210 */ /* 0x000fe600007fe4ff */
[----:B------:R1:W-:Y:S02]  /*4b20*/  STS [R190+0xe000], R2 ;  /* 0x00e00002be007388 */ /* 0x0003e40000000800 */
[----:B------:R2:W-:Y:S02]  /*4b30*/  MUFU.EX2 R117, R0 ;  /* 0x0000000000757308 */ /* 0x0005e40000000800 */
[----:B------:R-:W3:Y:S04]  /*4b40*/  LDG.E R109, [R110.64] ;  /* 0x000000066e6d7981 */ /* 0x000ee8000c1e1900 */
[----:B------:R-:W4:Y:S04]  /*4b50*/  LDG.E R108, [R110.64+0x20] ;  /* 0x000020066e6c7981 */ /* 0x000f28000c1e1900 */
[----:B------:R-:W-:Y:S10]  /*4b60*/  MUFU.EX2 R126, R22 ;  /* 0x00000016007e7308 */ /* 0x000ff40000000800 */
[----:B------:R-:W2:Y:S01]  /*4b70*/  MUFU.EX2 R124, R23 ;  /* 0x00000017007c7308 */ /* 0x000ea20000000800 */
[----:B-1----:R-:W-:Y:S02]  /*4b80*/  F2FP.PACK_AB R2, R132, R133 ;  /* 0x000000858402723e */ /* 0x002fe400000000ff */
[----:B--2---:R-:W-:Y:S03]  /*4b90*/  F2FP.PACK_AB R0, R135, R203 ;  /* 0x000000cb8700723e */ /* 0x004fe600000000ff */
[----:B------:R1:W-:Y:S04]  /*4ba0*/  STS [R191+0xe000], R2 ;  /* 0x00e00002bf007388 */ /* 0x0003e80000000800 */
[----:B------:R-:W-:Y:S01]  /*4bb0*/  MUFU.EX2 R115, R32 ;  /* 0x0000002000737308 */ /* 0x000fe20000000800 */
[----:B------:R-:W-:Y:S04]  /*4bc0*/  STS [R191+0xe400], R0 ;  /* 0x00e40000bf007388 */ /* 0x000fe80000000800 */
[----:B------:R2:W-:Y:S05]  /*4bd0*/  STS [R190+0xf000], R5 ;  /* 0x00f00005be007388 */ /* 0x0005ea0000000800 */
[----:B------:R-:W2:Y:S01]  /*4be0*/  MUFU.EX2 R113, R106 ;  /* 0x0000006a00717308 */ /* 0x000ea20000000800 */
[----:B------:R2:W-:Y:S04]  /*4bf0*/  STS [R190+0xf400], R4 ;  /* 0x00f40004be007388 */ /* 0x0005e80000000800 */
[----:B------:R-:W-:Y:S05]  /*4c00*/  STS [R191+0xf000], R6 ;  /* 0x00f00006bf007388 */ /* 0x000fea0000000800 */
[----:B------:R-:W-:Y:S01]  /*4c10*/  MUFU.EX2 R116, R34 ;  /* 0x0000002200747308 */ /* 0x000fe20000000800 */
[----:B-1----:R-:W-:Y:S09]  /*4c20*/  F2FP.PACK_AB R2, R124, R126 ;  /* 0x0000007e7c02723e */ /* 0x002ff200000000ff */
[----:B------:R-:W1:Y:S01]  /*4c30*/  MUFU.EX2 R114, R105 ;  /* 0x0000006900727308 */ /* 0x000e620000000800 */
[----:B--2---:R-:W-:Y:S02]  /*4c40*/  F2FP.PACK_AB R5, R208, R209 ;  /* 0x000000d1d005723e */ /* 0x004fe400000000ff */
[----:B------:R-:W-:Y:S02]  /*4c50*/  F2FP.PACK_AB R0, R113, R115 ;  /* 0x000000737100723e */ /* 0x000fe400000000ff */
[----:B------:R-:W-:Y:S01]  /*4c60*/  F2FP.PACK_AB R4, R121, R122 ;  /* 0x0000007a7904723e */ /* 0x000fe200000000ff */
[----:B------:R-:W-:Y:S04]  /*4c70*/  STS [R191+0xf400], R5 ;  /* 0x00f40005bf007388 */ /* 0x000fe80000000800 */
[----:B------:R-:W-:Y:S01]  /*4c80*/  MUFU.EX2 R127, R24 ;  /* 0x00000018007f7308 */ /* 0x000fe20000000800 */
[----:B------:R1:W-:Y:S04]  /*4c90*/  STS [R189+0xe000], R4 ;  /* 0x00e00004bd007388 */ /* 0x0003e80000000800 */
[----:B------:R2:W-:Y:S04]  /*4ca0*/  STS [R189+0xe400], R2 ;  /* 0x00e40002bd007388 */ /* 0x0005e80000000800 */
[----:B------:R2:W-:Y:S01]  /*4cb0*/  STS [R188+0xe000], R0 ;  /* 0x00e00000bc007388 */ /* 0x0005e20000000800 */
[----:B------:R-:W2:Y:S10]  /*4cc0*/  MUFU.EX2 R125, R25 ;  /* 0x00000019007d7308 */ /* 0x000eb40000000800 */
[----:B------:R-:W-:Y:S01]  /*4cd0*/  MUFU.EX2 R134, R26 ;  /* 0x0000001a00867308 */ /* 0x000fe20000000800 */
[----:B-1----:R-:W-:Y:S09]  /*4ce0*/  F2FP.PACK_AB R4, R114, R116 ;  /* 0x000000747204723e */ /* 0x002ff200000000ff */
[----:B------:R-:W1:Y:S01]  /*4cf0*/  MUFU.EX2 R123, R27 ;  /* 0x0000001b007b7308 */ /* 0x000e620000000800 */
[----:B------:R-:W-:Y:S01]  /*4d00*/  STS [R188+0xe400], R4 ;  /* 0x00e40004bc007388 */ /* 0x000fe20000000800 */
[----:B--2---:R-:W-:Y:S05]  /*4d10*/  F2FP.PACK_AB R6, R125, R127 ;  /* 0x0000007f7d06723e */ /* 0x004fea00000000ff */
[----:B------:R-:W-:Y:S03]  /*4d20*/  STS [R189+0xf000], R6 ;  /* 0x00f00006bd007388 */ /* 0x000fe60000000800 */
[----:B------:R-:W2:Y:S10]  /*4d30*/  MUFU.EX2 R119, R28 ;  /* 0x0000001c00777308 */ /* 0x000eb40000000800 */
[----:B------:R-:W2:Y:S01]  /*4d40*/  MUFU.EX2 R120, R30 ;  /* 0x0000001e00787308 */ /* 0x000ea20000000800 */
[----:B-1----:R-:W-:Y:S05]  /*4d50*/  F2FP.PACK_AB R5, R123, R134 ;  /* 0x000000867b05723e */ /* 0x002fea00000000ff */
[----:B------:R-:W-:Y:S01]  /*4d60*/  STS [R189+0xf400], R5 ;  /* 0x00f40005bd007388 */ /* 0x000fe20000000800 */
[----:B--2---:R-:W-:Y:S05]  /*4d70*/  F2FP.PACK_AB R2, R118, R119 ;  /* 0x000000777602723e */ /* 0x004fea00000000ff */
[----:B------:R1:W-:Y:S01]  /*4d80*/  STS [R188+0xf000], R2 ;  /* 0x00f00002bc007388 */ /* 0x0003e20000000800 */
[----:B------:R-:W-:Y:S05]  /*4d90*/  F2FP.PACK_AB R0, R117, R120 ;  /* 0x000000787500723e */ /* 0x000fea00000000ff */
[----:B------:R2:W-:Y:S04]  /*4da0*/  STS [R188+0xf400], R0 ;  /* 0x00f40000bc007388 */ /* 0x0005e80000000800 */
[----:B------:R-:W2:Y:S08]  /*4db0*/  LDSM.16.M88.4 R32, [R170+0x4000] ;  /* 0x00400000aa20783b */ /* 0x000eb00000000200 */
[----:B------:R-:W2:Y:S08]  /*4dc0*/  LDSM.16.M88.4 R28, [R170+0x5000] ;  /* 0x00500000aa1c783b */ /* 0x000eb00000000200 */
[----:B-1----:R-:W4:Y:S04]  /*4dd0*/  LDG.E R2, [R110.64+0xa0] ;  /* 0x0000a0066e027981 */ /* 0x002f28000c1e1900 */
[----:B------:R-:W1:Y:S01]  /*4de0*/  LDSM.16.M88.4 R100, [R173+0x4000] ;  /* 0x00400000ad64783b */ /* 0x000e620000000200 */
[C---:B--2---:R-:W-:Y:S07]  /*4df0*/  IADD3 R0, R128.reuse, R170, RZ ;  /* 0x000000aa80007210 */ /* 0x044fee0007ffe0ff */
[----:B------:R-:W2:Y:S01]  /*4e00*/  LDSM.16.M88.4 R104, [R173+0x5000] ;  /* 0x00500000ad68783b */ /* 0x000ea20000000200 */
[-C--:B------:R-:W-:Y:S08]  /*4e10*/  HMMA.16816.F32 R4, R32, R136.reuse, RZ ;  /* 0x000000882004723c */ /* 0x080ff000000018ff */
[C---:B------:R-:W-:Y:S08]  /*4e20*/  HMMA.16816.F32 R8, R28.reuse, R136, RZ ;  /* 0x000000881c08723c */ /* 0x040ff000000018ff */
[-C--:B------:R-:W-:Y:S08]  /*4e30*/  HMMA.16816.F32 R12, R28, R138.reuse, RZ ;  /* 0x0000008a1c0c723c */ /* 0x080ff000000018ff */
[C---:B------:R-:W-:Y:S08]  /*4e40*/  HMMA.16816.F32 R16, R32.reuse, R138, RZ ;  /* 0x0000008a2010723c */ /* 0x040ff000000018ff */
[-C--:B------:R-:W-:Y:S08]  /*4e50*/  HMMA.16816.F32 R20, R32, R140.reuse, RZ ;  /* 0x0000008c2014723c */ /* 0x080ff000000018ff */
[C---:B------:R-:W-:Y:S08]  /*4e60*/  HMMA.16816.F32 R24, R28.reuse, R140, RZ ;  /* 0x0000008c1c18723c */ /* 0x040ff000000018ff */
[-C--:B------:R-:W-:Y:S08]  /*4e70*/  HMMA.16816.F32 R28, R28, R142.reuse, RZ ;  /* 0x0000008e1c1c723c */ /* 0x080ff000000018ff */
[----:B------:R-:W-:Y:S08]  /*4e80*/  HMMA.16816.F32 R32, R32, R142, RZ ;  /* 0x0000008e2020723c */ /* 0x000ff000000018ff */
[-C--:B-1----:R-:W-:Y:S08]  /*4e90*/  HMMA.16816.F32 R4, R100, R144.reuse, R4 ;  /* 0x000000906404723c */ /* 0x082ff00000001804 */
[C---:B--2---:R-:W-:Y:S08]  /*4ea0*/  HMMA.16816.F32 R8, R104.reuse, R144, R8 ;  /* 0x000000906808723c */ /* 0x044ff00000001808 */
        /* <DEDUP_REMOVED lines=22> */
[C---:B------:R-:W-:Y:S01]  /*5010*/  FADD.FTZ R4, -R109.reuse, R4 ;  /* 0x000000046d047221 */ /* 0x040fe20000010100 */
[C---:B------:R-:W-:Y:S04]  /*5020*/  HMMA.16816.F32 R16, R100.reuse, R162, R16 ;  /* 0x000000a26410723c */ /* 0x040fe80000001810 */
[----:B------:R-:W-:Y:S02]  /*5030*/  FMUL.FTZ R112, R112, R4 ;  /* 0x0000000470707220 */ /* 0x000fe40000410000 */
[C---:B------:R-:W-:Y:S01]  /*5040*/  FADD.FTZ R5, -R109.reuse, R5 ;  /* 0x000000056d057221 */ /* 0x040fe20000010100 */
[----:B------:R1:W2:Y:S01]  /*5050*/  LDG.E R4, [R110.64+0x80] ;  /* 0x000080066e047981 */ /* 0x0002a2000c1e1900 */
[C---:B----4-:R-:W-:Y:S01]  /*5060*/  FADD.FTZ R6, -R108.reuse, R6 ;  /* 0x000000066c067221 */ /* 0x050fe20000010100 */
[-C--:B------:R-:W-:Y:S03]  /*5070*/  HMMA.16816.F32 R20, R100, R164.reuse, R20 ;  /* 0x000000a46414723c */ /* 0x080fe60000001814 */
[----:B------:R-:W-:Y:S02]  /*5080*/  FADD.FTZ R7, -R108, R7 ;  /* 0x000000076c077221 */ /* 0x000fe40000010100 */
[----:B------:R-:W-:Y:S03]  /*5090*/  FADD.FTZ R11, -R2, R11 ;  /* 0x0000000b020b7221 */ /* 0x000fe60000010100 */
[C---:B------:R-:W-:Y:S07]  /*50a0*/  HMMA.16816.F32 R24, R104.reuse, R164, R24 ;  /* 0x000000a46818723c */ /* 0x040fee0000001818 */
[C---:B------:R-:W-:Y:S01]  /*50b0*/  FADD.FTZ R17, -R109.reuse, R17 ;  /* 0x000000116d117221 */ /* 0x040fe20000010100 */
[-C--:B------:R-:W-:Y:S04]  /*50c0*/  HMMA.16816.F32 R28, R104, R166.reuse, R28 ;  /* 0x000000a6681c723c */ /* 0x080fe8000000181c */
[C---:B------:R-:W-:Y:S02]  /*50d0*/  FADD.FTZ R16, -R109.reuse, R16 ;  /* 0x000000106d107221 */ /* 0x040fe40000010100 */
[C---:B------:R-:W-:Y:S02]  /*50e0*/  FADD.FTZ R19, -R108.reuse, R19 ;  /* 0x000000136c137221 */ /* 0x040fe40000010100 */
[C---:B------:R-:W-:Y:S01]  /*50f0*/  FADD.FTZ R20, -R109.reuse, R20 ;  /* 0x000000146d147221 */ /* 0x040fe20000010100 */
[----:B------:R-:W-:Y:S04]  /*5100*/  HMMA.16816.F32 R32, R100, R166, R32 ;  /* 0x000000a66420723c */ /* 0x000fe80000001820 */
[----:B------:R-:W-:Y:S02]  /*5110*/  FADD.FTZ R21, -R109, R21 ;  /* 0x000000156d157221 */ /* 0x000fe40000010100 */
[C---:B------:R-:W-:Y:S02]  /*5120*/  FADD.FTZ R22, -R108.reuse, R22 ;  /* 0x000000166c167221 */ /* 0x040fe40000010100 */
[----:B------:R-:W-:Y:S04]  /*5130*/  FADD.FTZ R23, -R108, R23 ;  /* 0x000000176c177221 */ /* 0x000fe80000010100 */
[----:B-1----:R-:W-:Y:S02]  /*5140*/  FMUL.FTZ R110, R205, R5 ;  /* 0x00000005cd6e7220 */ /* 0x002fe40000410000 */
[----:B------:R-:W-:Y:S02]  /*5150*/  FMUL.FTZ R111, R204, R6 ;  /* 0x00000006cc6f7220 */ /* 0x000fe40000410000 */
[----:B------:R-:W-:Y:S02]  /*5160*/  FMUL.FTZ R102, R132, R17 ;  /* 0x0000001184667220 */ /* 0x000fe40000410000 */
[----:B------:R-:W-:Y:S02]  /*5170*/  FMUL.FTZ R107, R122, R20 ;  /* 0x000000147a6b7220 */ /* 0x000fe40000410000 */
[----:B------:R-:W-:Y:S01]  /*5180*/  FMUL.FTZ R106, R121, R21 ;  /* 0x00000015796a7220 */ /* 0x000fe20000410000 */
[----:B------:R-:W-:Y:S01]  /*5190*/  MOV R121, R192 ;  /* 0x000000c000797202 */ /* 0x000fe20000000f00 */
[----:B------:R-:W-:Y:S02]  /*51a0*/  FADD.FTZ R6, -R2, R10 ;  /* 0x0000000a02067221 */ /* 0x000fe40000010100 */
[C---:B------:R-:W-:Y:S02]  /*51b0*/  FADD.FTZ R32, -R109.reuse, R32 ;  /* 0x000000206d207221 */ /* 0x040fe40000010100 */
[----:B------:R-:W-:Y:S02]  /*51c0*/  FADD.FTZ R103, -R109, R33 ;  /* 0x000000216d677221 */ /* 0x000fe40000010100 */
[----:B------:R-:W-:Y:S02]  /*51d0*/  FADD.FTZ R33, -R108, R18 ;  /* 0x000000126c217221 */ /* 0x000fe40000010100 */
[----:B------:R-:W-:Y:S02]  /*51e0*/  FMUL.FTZ R18, R212, R7 ;  /* 0x00000007d4127220 */ /* 0x000fe40000410000 */
        /* <DEDUP_REMOVED lines=50> */
[----:B------:R-:W-:Y:S03]  /*5510*/  LEA R4, P1, R2, R186, 0x1 ;  /* 0x000000ba02047211 */ /* 0x000fe600078208ff */
        /* <DEDUP_REMOVED lines=26> */
.L_x_174:
[----:B------:R-:W-:Y:S01]  /*56c0*/  F2FP.PACK_AB R19, R110, R112 ;  /* 0x000000706e13723e */ /* 0x000fe200000000ff */
[----:B------:R-:W-:Y:S01]  /*56d0*/  IMAD.SHL.U32 R0, R179, 0x2, RZ ;  /* 0x00000002b3007824 */ /* 0x000fe200078e00ff */
[----:B------:R-:W-:Y:S01]  /*56e0*/  F2FP.PACK_AB R18, R18, R111 ;  /* 0x0000006f1212723e */ /* 0x000fe200000000ff */
[----:B------:R-:W-:Y:S01]  /*56f0*/  IMAD.SHL.U32 R118, R243, 0x2, RZ ;  /* 0x00000002f3767824 */ /* 0x000fe200078e00ff */
        /* <DEDUP_REMOVED lines=105> */
.L_x_175:
[----:B------:R-:W-:Y:S01]  /*5d90*/  LDSM.16.M88.4 R16, [R171] ;  /* 0x00000000ab10783b */ /* 0x000fe20000000200 */
[--C-:B------:R-:W-:Y:S01]  /*5da0*/  IMAD.IADD R2, R0, 0x1, R128.reuse ;  /* 0x0000000100027824 */ /* 0x100fe200078e0280 */
[----:B------:R-:W-:Y:S01]  /*5db0*/  LEA R193, P0, R229, R120, 0x2 ;  /* 0x00000078e5c17211 */ /* 0x000fe200078010ff */
[----:B------:R-:W-:Y:S01]  /*5dc0*/  IMAD.IADD R116, R171, 0x1, R128 ;  /* 0x00000001ab747824 */ /* 0x000fe200078e0280 */
[----:B------:R-:W2:Y:S01]  /*5dd0*/  LDSM.16.MT88.4 R8, [R0+0x6000] ;  /* 0x006000000008783b */ /* 0x000ea20000004200 */
[----:B------:R-:W-:Y:S01]  /*5de0*/  IMAD.IADD R117, R128, 0x1, R172 ;  /* 0x0000000180757824 */ /* 0x000fe200078e02ac */
[----:B------:R-:W-:Y:S01]  /*5df0*/  LEA.HI.X.SX32 R192, R229, R121, 0x2, P0 ;  /* 0x00000079e5c07211 */ /* 0x000fe200000f16ff */
[----:B------:R-:W-:Y:S01]  /*5e00*/  IMAD.MOV.U32 R119, RZ, RZ, c[0x0][0x22c] ;  /* 0x00008b00ff777624 */ /* 0x000fe200078e00ff */
[----:B------:R-:W3:Y:S01]  /*5e10*/  LDSM.16.MT88.4 R20, [R2+0x6000] ;  /* 0x006000000214783b */ /* 0x000ee20000004200 */
[----:B------:R-:W-:Y:S02]  /*5e20*/  IMAD.MOV.U32 R124, RZ, RZ, c[0x0][0x22c] ;  /* 0x00008b00ff7c7624 */ /* 0x000fe400078e00ff */
[----:B------:R-:W-:Y:S01]  /*5e30*/  IMAD R119, R119, c[0x0][0x1c0], RZ ;  /* 0x0000700077777a24 */ /* 0x000fe200078e02ff */
[----:B------:R-:W-:Y:S01]  /*5e40*/  LDSM.16.M88.4 R24, [R172] ;  /* 0x00000000ac18783b */ /* 0x000fe20000000200 */
[----:B------:R-:W-:Y:S02]  /*5e50*/  IMAD R124, R124, c[0x0][0x1c0], RZ ;  /* 0x000070007c7c7a24 */ /* 0x000fe400078e02ff */
[----:B------:R-:W-:Y:S01]  /*5e60*/  IMAD R119, R119, 0x18, RZ ;  /* 0x0000001877777824 */ /* 0x000fe200078e02ff */
[----:B------:R-:W4:Y:S01]  /*5e70*/  LDSM.16.MT88.4 R28, [R0+0x6800] ;  /* 0x00680000001c783b */ /* 0x000f220000004200 */
[----:B------:R-:W-:Y:S02]  /*5e80*/  IMAD.SHL.U32 R124, R124, 0x20, RZ ;  /* 0x000000207c7c7824 */ /* 0x000fe400078e00ff */
[----:B------:R-:W-:Y:S01]  /*5e90*/  IMAD.MOV.U32 R123, RZ, RZ, c[0x0][0x22c] ;  /* 0x00008b00ff7b7624 */ /* 0x000fe200078e00ff */
[----:B------:R-:W1:Y:S01]  /*5ea0*/  LDSM.16.MT88.4 R32, [R2+0x6800] ;  /* 0x006800000220783b */ /* 0x000e620000004200 */
[----:B------:R-:W-:Y:S02]  /*5eb0*/  IMAD.MOV.U32 R122, RZ, RZ, c[0x0][0x22c] ;  /* 0x00008b00ff7a7624 */ /* 0x000fe400078e00ff */
[----:B------:R-:W-:Y:S01]  /*5ec0*/  IMAD R123, R123, c[0x0][0x1c0], RZ ;  /* 0x000070007b7b7a24 */ /* 0x000fe200078e02ff */
[----:B------:R-:W-:Y:S01]  /*5ed0*/  LDSM.16.MT88.4 R104, [R0+0x7000] ;  /* 0x007000000068783b */ /* 0x000fe20000004200 */
[----:B------:R-:W-:Y:S02]  /*5ee0*/  IMAD R122, R122, c[0x0][0x1c0], RZ ;  /* 0x000070007a7a7a24 */ /* 0x000fe400078e02ff */
[----:B------:R-:W-:Y:S01]  /*5ef0*/  IMAD R123, R123, 0x28, RZ ;  /* 0x000000287b7b7824 */ /* 0x000fe200078e02ff */
[----:B------:R-:W1:Y:S01]  /*5f00*/  LDSM.16.M88.4 R100, [R116] ;  /* 0x000000007464783b */ /* 0x000e620000000200 */
[----:B------:R-:W-:Y:S03]  /*5f10*/  IMAD R122, R122, 0x30, RZ ;  /* 0x000000307a7a7824 */ /* 0x000fe600078e02ff */
        /* <DEDUP_REMOVED lines=73> */
[-C--:B---3--:R-:W-:Y:S01]  /*63b0*/  LEA.HI.X.SX32 R5, R119, R21.reuse, 0x2, P0 ;  /* 0x0000001577057211 */ /* 0x088fe200000f16ff */
[----:B------:R-:W-:Y:S01]  /*63c0*/  IMAD.MOV.U32 R119, RZ, RZ, c[0x0][0x22c] ;  /* 0x00008b00ff777624 */ /* 0x000fe200078e00ff */
[CC--:B----4-:R-:W-:Y:S03]  /*63d0*/  LEA R6, P1, R122.reuse, R20.reuse, 0x2 ;  /* 0x000000147a067211 */ /* 0x0d0fe600078210ff */
[----:B------:R1:W-:Y:S01]  /*63e0*/  RED.E.ADD.F32.FTZ.RN.STRONG.GPU [R4.64], R7 ;  /* 0x000000070400798e */ /* 0x0003e2000c10e786 */
[----:B------:R-:W-:Y:S03]  /*63f0*/  IMAD R119, R119, c[0x0][0x1c0], RZ ;  /* 0x0000700077777a24 */ /* 0x000fe600078e02ff */
[----:B------:R2:W-:Y:S01]  /*6400*/  RED.E.ADD.F32.FTZ.RN.STRONG.GPU [R26.64], R8 ;  /* 0x000000081a00798e */ /* 0x0005e2000c10e786 */
[----:B------:R-:W-:Y:S03]  /*6410*/  IMAD R119, R119, 0x38, RZ ;  /* 0x0000003877777824 */ /* 0x000fe600078e02ff */
[----:B------:R3:W-:Y:S02]  /*6420*/  RED.E.ADD.F32.FTZ.RN.STRONG.GPU [R22.64], R9 ;  /* 0x000000091600798e */ /* 0x0007e4000c10e786 */
[CC--:B-1----:R-:W-:Y:S02]  /*6430*/  LEA R4, P0, R119.reuse, R20.reuse, 0x2 ;  /* 0x0000001477047211 */ /* 0x0c2fe400078010ff */
[-C--:B------:R-:W-:Y:S02]  /*6440*/  LEA.HI.X.SX32 R7, R122, R21.reuse, 0x2, P1 ;  /* 0x000000157a077211 */ /* 0x080fe400008f16ff */
[-C--:B------:R-:W-:Y:S01]  /*6450*/  LEA.HI.X.SX32 R5, R119, R21.reuse, 0x2, P0 ;  /* 0x0000001577057211 */ /* 0x080fe200000f16ff */
[----:B------:R-:W-:Y:S01]  /*6460*/  IMAD.IADD R119, R231, 0x1, R241 ;  /* 0x00000001e7777824 */ /* 0x000fe200078e02f1 */
[CC--:B--2---:R-:W-:Y:S01]  /*6470*/  LEA R26, P0, R244.reuse, R20.reuse, 0x2 ;  /* 0x00000014f41a7211 */ /* 0x0c4fe200078010ff */
[----:B------:R1:W-:Y:S01]  /*6480*/  RED.E.ADD.F32.FTZ.RN.STRONG.GPU [R6.64], R10 ;  /* 0x0000000a0600798e */ /* 0x0003e2000c10e786 */
[CC--:B---3--:R-:W-:Y:S02]  /*6490*/  LEA R22, P5, R241.reuse, R20.reuse, 0x2 ;  /* 0x00000014f1167211 */ /* 0x0c8fe400078a10ff */
        /* <DEDUP_REMOVED lines=76> */
[----:B------:R-:W2:Y:S04]  /*6960*/  LDL R105, [R1+0x4] ;  /* 0x0000040001697983 */ /* 0x000ea80000100800 */
[----:B------:R-:W3:Y:S04]  /*6970*/  LDL R106, [R1+0x8] ;  /* 0x00000800016a7983 */ /* 0x000ee80000100800 */
[----:B------:R-:W4:Y:S01]  /*6980*/  LDL R104, [R1] ;  /* 0x0000000001687983 */ /* 0x000f220000100800 */
[----:B------:R-:W-:-:S02]  /*6990*/  FMUL.FTZ R68, R68, c[0x0][0x2e0] ;  /* 0x0000b80044447a20 */ /* 0x000fc40000410000 */
[----:B------:R-:W-:Y:S02]  /*69a0*/  FMUL.FTZ R17, R69, c[0x0][0x2e0] ;  /* 0x0000b80045117a20 */ /* 0x000fe40000410000 */
[----:B------:R-:W-:Y:S02]  /*69b0*/  FMUL.FTZ R70, R70, c[0x0][0x2e0] ;  /* 0x0000b80046467a20 */ /* 0x000fe40000410000 */
[----:B------:R-:W-:Y:S02]  /*69c0*/  FMUL.FTZ R16, R71, c[0x0][0x2e0] ;  /* 0x0000b80047107a20 */ /* 0x000fe40000410000 */
[----:B------:R-:W-:Y:S02]  /*69d0*/  FMUL.FTZ R80, R80, c[0x0][0x2e0] ;  /* 0x0000b80050507a20 */ /* 0x000fe40000410000 */
[----:B------:R-:W-:Y:S02]  /*69e0*/  FMUL.FTZ R13, R81, c[0x0][0x2e0] ;  /* 0x0000b800510d7a20 */ /* 0x000fe40000410000 */
[----:B------:R-:W-:-:S02]  /*69f0*/  FMUL.FTZ R82, R82, c[0x0][0x2e0] ;  /* 0x0000b80052527a20 */ /* 0x000fc40000410000 */
[----:B------:R-:W-:Y:S02]  /*6a00*/  FMUL.FTZ R12, R83, c[0x0][0x2e0] ;  /* 0x0000b800530c7a20 */ /* 0x000fe40000410000 */
[----:B------:R-:W-:Y:S02]  /*6a10*/  FMUL.FTZ R72, R72, c[0x0][0x2e0] ;  /* 0x0000b80048487a20 */ /* 0x000fe40000410000 */
[----:B------:R-:W-:Y:S02]  /*6a20*/  FMUL.FTZ R15, R73, c[0x0][0x2e0] ;  /* 0x0000b800490f7a20 */ /* 0x000fe40000410000 */
[----:B------:R-:W-:Y:S02]  /*6a30*/  FMUL.FTZ R74, R74, c[0x0][0x2e0] ;  /* 0x0000b8004a4a7a20 */ /* 0x000fe40000410000 */
[----:B------:R-:W-:Y:S01]  /*6a40*/  FMUL.FTZ R14, R75, c[0x0][0x2e0] ;  /* 0x0000b8004b0e7a20 */ /* 0x000fe20000410000 */
[----:B------:R-:W-:Y:S01]  /*6a50*/  F2FP.PACK_AB R17, R17, R68 ;  /* 0x000000441111723e */ /* 0x000fe200000000ff */
[----:B------:R-:W-:Y:S01]  /*6a60*/  BAR.SYNC.DEFER_BLOCKING 0x0 ;  /* 0x0000000000007b1d */ /* 0x000fe20000010000 */
[----:B------:R-:W-:Y:S01]  /*6a70*/  FMUL.FTZ R76, R76, c[0x0][0x2e0] ;  /* 0x0000b8004c4c7a20 */ /* 0x000fe20000410000 */
[----:B------:R-:W-:Y:S01]  /*6a80*/  F2FP.PACK_AB R16, R16, R70 ;  /* 0x000000461010723e */ /* 0x000fe200000000ff */
[----:B------:R-:W-:Y:S01]  /*6a90*/  FMUL.FTZ R11, R77, c[0x0][0x2e0] ;  /* 0x0000b8004d0b7a20 */ /* 0x000fe20000410000 */
[----:B------:R-:W-:Y:S01]  /*6aa0*/  F2FP.PACK_AB R13, R13, R80 ;  /* 0x000000500d0d723e */ /* 0x000fe200000000ff */
[----:B------:R-:W-:-:S02]  /*6ab0*/  FMUL.FTZ R78, R78, c[0x0][0x2e0] ;  /* 0x0000b8004e4e7a20 */ /* 0x000fc40000410000 */
[----:B------:R-:W-:Y:S01]  /*6ac0*/  FMUL.FTZ R10, R79, c[0x0][0x2e0] ;  /* 0x0000b8004f0a7a20 */ /* 0x000fe20000410000 */
[----:B------:R-:W-:Y:S01]  /*6ad0*/  F2FP.PACK_AB R12, R12, R82 ;  /* 0x000000520c0c723e */ /* 0x000fe200000000ff */
[----:B------:R-:W-:Y:S02]  /*6ae0*/  FMUL.FTZ R84, R84, c[0x0][0x2e0] ;  /* 0x0000b80054547a20 */ /* 0x000fe40000410000 */
[----:B------:R-:W-:Y:S02]  /*6af0*/  FMUL.FTZ R9, R85, c[0x0][0x2e0] ;  /* 0x0000b80055097a20 */ /* 0x000fe40000410000 */
[----:B------:R-:W-:Y:S02]  /*6b00*/  FMUL.FTZ R86, R86, c[0x0][0x2e0] ;  /* 0x0000b80056567a20 */ /* 0x000fe40000410000 */
[----:B------:R-:W-:Y:S01]  /*6b10*/  FMUL.FTZ R8, R87, c[0x0][0x2e0] ;  /* 0x0000b80057087a20 */ /* 0x000fe20000410000 */
[----:B------:R-:W-:Y:S01]  /*6b20*/  F2FP.PACK_AB R15, R15, R72 ;  /* 0x000000480f0f723e */ /* 0x000fe200000000ff */
[----:B------:R-:W-:Y:S01]  /*6b30*/  FMUL.FTZ R96, R96, c[0x0][0x2e0] ;  /* 0x0000b80060607a20 */ /* 0x000fe20000410000 */
[----:B------:R-:W-:Y:S01]  /*6b40*/  F2FP.PACK_AB R14, R14, R74 ;  /* 0x0000004a0e0e723e */ /* 0x000fe200000000ff */
[----:B------:R-:W-:Y:S01]  /*6b50*/  FMUL.FTZ R5, R97, c[0x0][0x2e0] ;  /* 0x0000b80061057a20 */ /* 0x000fe20000410000 */
[----:B------:R-:W-:Y:S01]  /*6b60*/  F2FP.PACK_AB R11, R11, R76 ;  /* 0x0000004c0b0b723e */ /* 0x000fe200000000ff */
[----:B------:R-:W-:-:S02]  /*6b70*/  FMUL.FTZ R98, R98, c[0x0][0x2e0] ;  /* 0x0000b80062627a20 */ /* 0x000fc40000410000 */
[----:B------:R-:W-:Y:S01]  /*6b80*/  FMUL.FTZ R4, R99, c[0x0][0x2e0] ;  /* 0x0000b80063047a20 */ /* 0x000fe20000410000 */
[----:B------:R-:W-:Y:S01]  /*6b90*/  F2FP.PACK_AB R10, R10, R78 ;  /* 0x0000004e0a0a723e */ /* 0x000fe200000000ff */
[----:B------:R-:W-:Y:S01]  /*6ba0*/  FMUL.FTZ R88, R88, c[0x0][0x2e0] ;  /* 0x0000b80058587a20 */ /* 0x000fe20000410000 */
[----:B------:R-:W-:Y:S01]  /*6bb0*/  STS [R251], R17 ;  /* 0x00000011fb007388 */ /* 0x000fe20000000800 */
[----:B------:R-:W-:Y:S02]  /*6bc0*/  FMUL.FTZ R7, R89, c[0x0][0x2e0] ;  /* 0x0000b80059077a20 */ /* 0x000fe40000410000 */
[----:B------:R-:W-:Y:S01]  /*6bd0*/  FMUL.FTZ R90, R90, c[0x0][0x2e0] ;  /* 0x0000b8005a5a7a20 */ /* 0x000fe20000410000 */
[----:B------:R-:W-:Y:S01]  /*6be0*/  STS [R251+0x400], R16 ;  /* 0x00040010fb007388 */ /* 0x000fe20000000800 */
        /* <DEDUP_REMOVED lines=8> */
[----:B------:R-:W-:Y:S02]  /*6c70*/  F2FP.PACK_AB R4, R4, R98 ;  /* 0x000000620404723e */ /* 0x000fe400000000ff */
[----:B------:R-:W-:Y:S02]  /*6c80*/  F2FP.PACK_AB R7, R7, R88 ;  /* 0x000000580707723e */ /* 0x000fe400000000ff */
[----:B------:R-:W-:Y:S02]  /*6c90*/  F2FP.PACK_AB R6, R6, R90 ;  /* 0x0000005a0606723e */ /* 0x000fe400000000ff */
[----:B------:R-:W-:Y:S02]  /*6ca0*/  F2FP.PACK_AB R2, R2, R92 ;  /* 0x0000005c0202723e */ /* 0x000fe400000000ff */
[----:B------:R-:W-:Y:S02]  /*6cb0*/  F2FP.PACK_AB R0, R0, R94 ;  /* 0x0000005e0000723e */ /* 0x000fe400000000ff */
[----:B------:R-:W-:-:S02]  /*6cc0*/  F2FP.PACK_AB R36, R37, R36 ;  /* 0x000000242524723e */ /* 0x000fc400000000ff */
        /* <DEDUP_REMOVED lines=15> */
[----:B------:R-:W-:Y:S01]  /*6dc0*/  ISETP.NE.AND P0, PT, R248, -0x1, PT ;  /* 0xfffffffff800780c */ /* 0x000fe20003f05270 */
[----:B--2---:R-:W-:Y:S04]  /*6dd0*/  STS [R105], R13 ;  /* 0x0000000d69007388 */ /* 0x004fe80000000800 */
[----:B---3--:R-:W-:Y:S04]  /*6de0*/  STS [R106], R12 ;  /* 0x0000000c6a007388 */ /* 0x008fe80000000800 */
[----:B------:R-:W-:Y:S04]  /*6df0*/  STS [R251+0x2000], R15 ;  /* 0x0020000ffb007388 */ /* 0x000fe80000000800 */
[----:B------:R-:W-:Y:S04]  /*6e00*/  STS [R251+0x2400], R14 ;  /* 0x0024000efb007388 */ /* 0x000fe80000000800 */
[----:B------:R-:W-:Y:S04]  /*6e10*/  STS [R105+0x2000], R11 ;  /* 0x0020000b69007388 */ /* 0x000fe80000000800 */
[----:B------:R-:W-:Y:S04]  /*6e20*/  STS [R105+0x2400], R10 ;  /* 0x0024000a69007388 */ /* 0x000fe80000000800 */
[----:B------:R-:W-:Y:S04]  /*6e30*/  STS [R252], R9 ;  /* 0x00000009fc007388 */ /* 0x000fe80000000800 */
[----:B------:R-:W-:Y:S04]  /*6e40*/  STS [R252+0x400], R8 ;  /* 0x00040008fc007388 */ /* 0x000fe80000000800 */
[----:B----4-:R-:W-:Y:S04]  /*6e50*/  STS [R104], R5 ;  /* 0x0000000568007388 */ /* 0x010fe80000000800 */
[----:B------:R-:W-:Y:S04]  /*6e60*/  STS [R104+0x400], R4 ;  /* 0x0004000468007388 */ /* 0x000fe80000000800 */
[----:B------:R-:W-:Y:S04]  /*6e70*/  STS [R252+0x2000], R7 ;  /* 0x00200007fc007388 */ /* 0x000fe80000000800 */
[----:B------:R-:W-:Y:S04]  /*6e80*/  STS [R252+0x2400], R6 ;  /* 0x00240006fc007388 */ /* 0x000fe80000000800 */
[----:B------:R-:W-:Y:S04]  /*6e90*/  STS [R104+0x2000], R2 ;  /* 0x0020000268007388 */ /* 0x000fe80000000800 */
[----:B------:R1:W-:Y:S04]  /*6ea0*/  STS [R104+0x2400], R0 ;  /* 0x0024000068007388 */ /* 0x0003e80000000800 */
        /* <DEDUP_REMOVED lines=15> */
[----:B------:R2:W-:Y:S01]  /*6fa0*/  STS [R104+0x6400], R62 ;  /* 0x0064003e68007388 */ /* 0x0005e20000000800 */
[----:B-1----:R-:W-:-:S05]  /*6fb0*/  @P0 IADD3 R0, R232, R248, RZ ;  /* 0x000000f8e8000210 */ /* 0x002fca0007ffe0ff */
[C---:B------:R-:W-:Y:S01]  /*6fc0*/  @P0 IMAD.WIDE.U32 R4, R0.reuse, c[0x0][0x3a0], RZ ;  /* 0x0000e80000040a25 */ /* 0x040fe200078e00ff */
[----:B--2---:R-:W1:Y:S03]  /*6fd0*/  S2R R104, SR_CTAID.Y ;  /* 0x0000000000687919 */ /* 0x004e660000002600 */
[----:B------:R-:W-:Y:S01]  /*6fe0*/  @P0 IMAD R8, R0, c[0x0][0x3a4], R5 ;  /* 0x0000e90000080a24 */ /* 0x000fe200078e0205 */
[----:B------:R-:W-:Y:S02]  /*6ff0*/  @P0 MOV R2, R4 ;  /* 0x0000000400020202 */ /* 0x000fe40000000f00 */
[----:B-1----:R-:W-:Y:S01]  /*7000*/  SHF.R.S32.HI R6, RZ, 0x1f, R104 ;  /* 0x0000001fff067819 */ /* 0x002fe20000011468 */
        /* <DEDUP_REMOVED lines=11> */
.L_x_177:
        /* <DEDUP_REMOVED lines=15> */
.L_x_178:
[----:B------:R-:W-:Y:S01]  /*71b0*/  BAR.SYNC.DEFER_BLOCKING 0x0 ;  /* 0x0000000000007b1d */ /* 0x000fe20000010000 */
[----:B------:R-:W-:Y:S01]  /*71c0*/  SHF.R.S32.HI R14, RZ, 0x1f, R242 ;  /* 0x0000001fff0e7819 */ /* 0x000fe200000114f2 */
[--C-:B------:R-:W-:Y:S01]  /*71d0*/  IMAD.MOV.U32 R6, RZ, RZ, R210.reuse ;  /* 0x000000ffff067224 */ /* 0x100fe200078e00d2 */
[----:B------:R-:W-:Y:S01]  /*71e0*/  SHF.R.S32.HI R7, RZ, 0x1f, R210 ;  /* 0x0000001fff077819 */ /* 0x000fe200000114d2 */
[----:B------:R-:W-:Y:S01]  /*71f0*/  IMAD R13, R233, -0x80, R194 ;  /* 0xffffff80e90d7824 */ /* 0x000fe200078e02c2 */
[----:B------:R-:W-:Y:S01]  /*7200*/  ISETP.GE.AND P1, PT, R210, c[0x0][0x220], PT ;  /* 0x00008800d2007a0c */ /* 0x000fe20003f26270 */
[----:B------:R-:W-:Y:S01]  /*7210*/  IMAD R0, R14, c[0x0][0x3a0], RZ ;  /* 0x0000e8000e007a24 */ /* 0x000fe200078e02ff */
[----:B------:R-:W-:Y:S01]  /*7220*/  SHF.R.S32.HI R15, RZ, 0x1f, R234 ;  /* 0x0000001fff0f7819 */ /* 0x000fe200000114ea */
[C---:B------:R-:W-:Y:S01]  /*7230*/  IMAD.WIDE.U32 R4, R242.reuse, c[0x0][0x3a0], R6 ;  /* 0x0000e800f2047a25 */ /* 0x040fe200078e0006 */
[----:B------:R-:W-:Y:S01]  /*7240*/  ISETP.GE.OR P4, PT, R225, R13, P1 ;  /* 0x0000000de100720c */ /* 0x000fe20000f86670 */
[----:B------:R-:W-:Y:S01]  /*7250*/  BSSY B0, `(.L_x_179) ;  /* 0x000001b000007945 */ /* 0x000fe20003800000 */
[----:B------:R-:W-:Y:S01]  /*7260*/  SHF.R.S32.HI R26, RZ, 0x1f, R225 ;  /* 0x0000001fff1a7819 */ /* 0x000fe200000114e1 */
[----:B------:R-:W-:Y:S01]  /*7270*/  IMAD R0, R242, c[0x0][0x3a4], R0 ;  /* 0x0000e900f2007a24 */ /* 0x000fe200078e0200 */
[----:B------:R-:W-:-:S04]  /*7280*/  IADD3 R4, P0, R2, R4, RZ ;  /* 0x0000000402047210 */ /* 0x000fc80007f1e0ff */
[----:B------:R-:W-:Y:S01]  /*7290*/  IADD3.X R5, R8, R5, R0, P0, !PT ;  /* 0x0000000508057210 */ /* 0x000fe200007fe400 */
[----:B------:R-:W-:-:S04]  /*72a0*/  IMAD R0, R15, c[0x0][0x3b8], RZ ;  /* 0x0000ee000f007a24 */ /* 0x000fc800078e02ff */
[C---:B------:R-:W-:Y:S01]  /*72b0*/  IMAD R0, R234.reuse, c[0x0][0x3bc], R0 ;  /* 0x0000ef00ea007a24 */ /* 0x040fe200078e0200 */
[----:B------:R1:W2:Y:S01]  /*72c0*/  LDS.128 R16, [R118+0x7000] ;  /* 0x0070000076107984 */ /* 0x0002a20000000c00 */
[----:B------:R-:W-:-:S03]  /*72d0*/  IMAD.WIDE.U32 R4, R234, c[0x0][0x3b8], R4 ;  /* 0x0000ee00ea047a25 */ /* 0x000fc600078e0004 */
[----:B------:R1:W3:Y:S02]  /*72e0*/  LDS.128 R20, [R118+0x8000] ;  /* 0x0080000076147984 */ /* 0x0002e40000000c00 */
[----:B------:R-:W-:Y:S02]  /*72f0*/  IADD3 R12, R0, R5, RZ ;  /* 0x00000005000c7210 */ /* 0x000fe40007ffe0ff */
[----:B------:R1:W4:Y:S04]  /*7300*/  LDS.128 R28, [R118+0x9000] ;  /* 0x00900000761c7984 */ /* 0x0003280000000c00 */
[----:B------:R1:W1:Y:S04]  /*7310*/  LDS.128 R32, [R118+0xa000] ;  /* 0x00a0000076207984 */ /* 0x0002680000000c00 */
[----:B------:R1:W1:Y:S04]  /*7320*/  LDS.128 R36, [R118+0xb000] ;  /* 0x00b0000076247984 */ /* 0x0002680000000c00 */
[----:B------:R1:W1:Y:S04]  /*7330*/  LDS.128 R40, [R118+0xc000] ;  /* 0x00c0000076287984 */ /* 0x0002680000000c00 */
[----:B------:R1:W1:Y:S01]  /*7340*/  LDS.128 R44, [R118+0xd000] ;  /* 0x00d00000762c7984 */ /* 0x0002620000000c00 */
[----:B------:R-:W-:Y:S05]  /*7350*/  @P4 BRA `(.L_x_180) ;  /* 0x000000a000004947 */ /* 0x000fea0003800000 */
[----:B-1----:R-:W1:Y:S01]  /*7360*/  LDS.128 R116, [R118+0x6000] ;  /* 0x0060000076747984 */ /* 0x002e620000000c00 */
        /* <DEDUP_REMOVED lines=8> */
[----:B-1----:R1:W-:Y:S04]  /*73f0*/  STG.E.128 [R10.64], R116 ;  /* 0x000000740a007986 */ /* 0x0023e8000c101d06 */
.L_x_180:
[----:B------:R-:W-:Y:S05]  /*7400*/  BSYNC B0 ;  /* 0x0000000000007941 */ /* 0x000fea0003800000 */
.L_x_179:
        /* <DEDUP_REMOVED lines=14> */
[----:B--2---:R1:W-:Y:S02]  /*74f0*/  STG.E.128 [R10.64], R16 ;  /* 0x000000100a007986 */ /* 0x0043e4000c101d06 */
.L_x_182:
[----:B------:R-:W-:Y:S05]  /*7500*/  BSYNC B0 ;  /* 0x0000000000007941 */ /* 0x000fea0003800000 */
.L_x_181:
        /* <DEDUP_REMOVED lines=14> */
[----:B---3--:R1:W-:Y:S02]  /*75f0*/  STG.E.128 [R10.64], R20 ;  /* 0x000000140a007986 */ /* 0x0083e4000c101d06 */
.L_x_184:
[----:B------:R-:W-:Y:S05]  /*7600*/  BSYNC B0 ;  /* 0x0000000000007941 */ /* 0x000fea0003800000 */
.L_x_183:
        /* <DEDUP_REMOVED lines=13> */
[----:B----4-:R4:W-:Y:S02]  /*76e0*/  STG.E.128 [R4.64], R28 ;  /* 0x0000001c04007986 */ /* 0x0109e4000c101d06 */
.L_x_186:
[----:B------:R-:W-:Y:S05]  /*76f0*/  BSYNC B0 ;  /* 0x0000000000007941 */ /* 0x000fea0003800000 */
.L_x_185:
[----:B------:R-:W-:Y:S01]  /*7700*/  IMAD.WIDE.U32 R6, R242, c[0x0][0x3a8], R6 ;  /* 0x0000ea00f2067a25 */ /* 0x000fe200078e0006 */
[----:B------:R-:W-:Y:S03]  /*7710*/  BSSY B0, `(.L_x_187) ;  /* 0x0000013000007945 */ /* 0x000fe60003800000 */
[----:B------:R-:W-:Y:S01]  /*7720*/  IMAD R0, R14, c[0x0][0x3a8], RZ ;  /* 0x0000ea000e007a24 */ /* 0x000fe200078e02ff */
[----:B----4-:R-:W-:-:S03]  /*7730*/  IADD3 R4, P0, R24, R6, RZ ;  /* 0x0000000618047210 */ /* 0x010fc60007f1e0ff */
[----:B------:R-:W-:Y:S02]  /*7740*/  IMAD R2, R242, c[0x0][0x3ac], R0 ;  /* 0x0000eb00f2027a24 */ /* 0x000fe400078e0200 */
[----:B------:R-:W-:-:S03]  /*7750*/  IMAD R0, R15, c[0x0][0x3c0], RZ ;  /* 0x0000f0000f007a24 */ /* 0x000fc600078e02ff */
[----:B------:R-:W-:Y:S01]  /*7760*/  IADD3.X R5, R25, R7, R2, P0, !PT ;  /* 0x0000000719057210 */ /* 0x000fe200007fe402 */
[----:B------:R-:W-:-:S04]  /*7770*/  IMAD R0, R234, c[0x0][0x3c4], R0 ;  /* 0x0000f100ea007a24 */ /* 0x000fc800078e0200 */
[----:B------:R-:W-:-:S05]  /*7780*/  IMAD.WIDE.U32 R4, R234, c[0x0][0x3c0], R4 ;  /* 0x0000f000ea047a25 */ /* 0x000fca00078e0004 */
[----:B-1----:R-:W-:Y:S01]  /*7790*/  IADD3 R10, R0, R5, RZ ;  /* 0x00000005000a7210 */ /* 0x002fe20007ffe0ff */
        /* <DEDUP_REMOVED lines=10> */
.L_x_188:
[----:B------:R-:W-:Y:S05]  /*7840*/  BSYNC B0 ;  /* 0x0000000000007941 */ /* 0x000fea0003800000 */
.L_x_187:
        /* <DEDUP_REMOVED lines=13> */
.L_x_190:
[----:B------:R-:W-:Y:S05]  /*7920*/  BSYNC B0 ;  /* 0x0000000000007941 */ /* 0x000fea0003800000 */
.L_x_189:
        /* <DEDUP_REMOVED lines=13> */
.L_x_192:
[----:B------:R-:W-:Y:S05]  /*7a00*/  BSYNC B0 ;  /* 0x0000000000007941 */ /* 0x000fea0003800000 */
.L_x_191:
        /* <DEDUP_REMOVED lines=11> */
.L_x_149:
[----:B------:R-:W-:Y:S05]  /*7ac0*/  BSYNC B1 ;  /* 0x0000000000017941 */ /* 0x000fea0003800000 */
.L_x_127:
        /* <DEDUP_REMOVED lines=9> */
.L_x_193:
[----:B------:R-:W-:Y:S05]  /*7b60*/  EXIT ;  /* 0x000000000000794d */ /* 0x000fea0003800000 */
.L_x_195:
        /* <DEDUP_REMOVED lines=9> */
.L_x_1254:


//--------------------- .text._ZN5flash44flash_bwd_dq_dk_dv_loop_seqk_parallel_kernelI23Flash_bwd_kernel_traitsILi64ELi128ELi128ELi8ELi4ELi4ELi4ELb0ELb0EN7cutlass6half_tE19Flash_kernel_traitsILi64ELi128ELi128ELi8ES3_EELb0ELb1ELb0ELb0ELb0ELb0ELb0EEEvNS_16Flash_bwd_paramsE --------------------------
	.section	.text._ZN5flash44flash_bwd_dq_dk_dv_loop_seqk_parallel_kernelI23Flash_bwd_kernel_traitsILi64ELi128ELi128ELi8ELi4ELi4ELi4ELb0ELb0EN7cutlass6half_tE19Flash_kernel_traitsILi64ELi128ELi128ELi8ES3_EELb0ELb1ELb0ELb0ELb0ELb0ELb0EEEvNS_16Flash_bwd_paramsE,"ax",@progbits
	.sectioninfo	@"SHI_REGISTERS=255"
	.align	128
        .global         _ZN5flash44flash_bwd_dq_dk_dv_loop_seqk_parallel_kernelI23Flash_bwd_kernel_traitsILi64ELi128ELi128ELi8ELi4ELi4ELi4ELb0ELb0EN7cutlass6half_tE19Flash_kernel_traitsILi64ELi128ELi128ELi8ES3_EELb0ELb1ELb0ELb0ELb0ELb0ELb0EEEvNS_16Flash_bwd_paramsE
        .type           _ZN5flash44flash_bwd_dq_dk_dv_loop_seqk_parallel_kernelI23Flash_bwd_kernel_traitsILi64ELi128ELi128ELi8ELi4ELi4ELi4ELb0ELb0EN7cutlass6half_tE19Flash_kernel_traitsILi64ELi128ELi128ELi8ES3_EELb0ELb1ELb0ELb0ELb0ELb0ELb0EEEvNS_16Flash_bwd_paramsE,@function
        .size           _ZN5flash44flash_bwd_dq_dk_dv_loop_seqk_parallel_kernelI23Flash_bwd_kernel_traitsILi64ELi128ELi128ELi8ELi4ELi4ELi4ELb0ELb0EN7cutlass6half_tE19Flash_kernel_traitsILi64ELi128ELi128ELi8ES3_EELb0ELb1ELb0ELb0ELb0ELb0ELb0EEEvNS_16Flash_bwd_paramsE,(.L_x_1255 - _ZN5flash44flash_bwd_dq_dk_dv_loop_seqk_parallel_kernelI23Flash_bwd_kernel_traitsILi64ELi128ELi128ELi8ELi4ELi4ELi4ELb0ELb0EN7cutlass6half_tE19Flash_kernel_traitsILi64ELi128ELi128ELi8ES3_EELb0ELb1ELb0ELb0ELb0ELb0ELb0EEEvNS_16Flash_bwd_paramsE)
        .other          _ZN5flash44flash_bwd_dq_dk_dv_loop_seqk_parallel_kernelI23Flash_bwd_kernel_traitsILi64ELi128ELi128ELi8ELi4ELi4ELi4ELb0ELb0EN7cutlass6half_tE19Flash_kernel_traitsILi64ELi128ELi128ELi8ES3_EELb0ELb1ELb0ELb0ELb0ELb0ELb0EEEvNS_16Flash_bwd_paramsE,@"STO_CUDA_ENTRY STV_DEFAULT"
_ZN5flash44flash_bwd_dq_dk_dv_loop_seqk_parallel_kernelI23Flash_bwd_kernel_traitsILi64ELi128ELi128ELi8ELi4ELi4ELi4ELb0ELb0EN7cutlass6half_tE19Flash_kernel_traitsILi64ELi128ELi128ELi8ES3_EELb0ELb1ELb0ELb0ELb0ELb0ELb0EEEvNS_16Flash_bwd_paramsE:
.text._ZN5flash44flash_bwd_dq_dk_dv_loop_seqk_parallel_kernelI23Flash_bwd_kernel_traitsILi64ELi128ELi128ELi8ELi4ELi4ELi4ELb0ELb0EN7cutlass6half_tE19Flash_kernel_traitsILi64ELi128ELi128ELi8ES3_EELb0ELb1ELb0ELb0ELb0ELb0ELb0EEEvNS_16Flash_bwd_paramsE:
[----:B------:R-:W-:Y:S02]  /*0000*/  MOV R1, c[0x0][0x28] ;  /* 0x00000a0000017a02 */ /* 0x000fe40000000f00 */
[----:B------:R-:W1:Y:S01]  /*0010*/  S2UR UR16, SR_CTAID.X ;  /* 0x00000000001079c3 */ /* 0x000e620000002500 */
[----:B------:R-:W-:Y:S01]  /*0020*/  ULDC UR4, c[0x0][0x218] ;  /* 0x0000860000047ab9 */ /* 0x000fe20000000800 */
[----:B------:R-:W-:Y:S01]  /*0030*/  IADD3 R1, R1, -0x70, RZ ;  /* 0xffffff9001017810 */ /* 0x000fe20007ffe0ff */
[----:B------:R-:W-:-:S04]  /*0040*/  UIADD3 UR5, UR4, 0x7f, URZ ;  /* 0x0000007f04057890 */ /* 0x000fc8000fffe03f */
[----:B------:R-:W-:-:S04]  /*0050*/  USHF.R.S32.HI UR4, URZ, 0x1f, UR5 ;  /* 0x0000001f3f047899 */ /* 0x000fc80008011405 */
[----:B------:R-:W-:-:S04]  /*0060*/  ULEA.HI UR4, UR4, UR5, URZ, 0x7 ;  /* 0x0000000504047291 */ /* 0x000fc8000f8f383f */
[----:B------:R-:W-:-:S04]  /*0070*/  USHF.R.S32.HI UR4, URZ, 0x7, UR4 ;  /* 0x000000073f047899 */ /* 0x000fc80008011404 */
[----:B-1----:R-:W-:-:S06]  /*0080*/  UISETP.GE.AND UP0, UPT, UR16, UR4, UPT ;  /* 0x000000041000728c */ /* 0x002fcc000bf06270 */
[----:B------:R-:W-:-:S13]  /*0090*/  PLOP3.LUT P0, PT, PT, PT, UP0, 0x80, 0x0 ;  /* 0x000000000000781c */ /* 0x000fda0003f0f008 */
[----:B------:R-:W-:Y:S05]  /*00a0*/  @P0 EXIT ;  /* 0x000000000000094d */ /* 0x000fea0003800000 */
[----:B------:R-:W1:Y:S01]  /*00b0*/  S2R R13, SR_TID.X ;  /* 0x00000000000d7919 */ /* 0x000e620000002100 */
[----:B------:R-:W2:Y:S01]  /*00c0*/  S2UR UR40, SR_CTAID.Z ;  /* 0x00000000002879c3 */ /* 0x000ea20000002700 */
[----:B------:R-:W-:Y:S01]  /*00d0*/  ULDC UR4, c[0x0][0x1c8] ;  /* 0x0000720000047ab9 */ /* 0x000fe20000000800 */
[----:B------:R-:W-:Y:S01]  /*00e0*/  IMAD.MOV.U32 R193, RZ, RZ, 0x20 ;  /* 0x00000020ffc17424 */ /* 0x000fe200078e00ff */
[----:B------:R-:W-:Y:S01]  /*00f0*/  UMOV UR7, 0x80 ;  /* 0x0000008000077882 */ /* 0x000fe20000000000 */
[----:B------:R-:W-:Y:S01]  /*0100*/  IMAD.MOV.U32 R191, RZ, RZ, -0x10 ;  /* 0xfffffff0ffbf7424 */ /* 0x000fe200078e00ff */
[----:B------:R-:W-:Y:S02]  /*0110*/  ULDC UR6, c[0x0][0x210] ;  /* 0x0000840000067ab9 */ /* 0x000fe40000000800 */
[----:B------:R-:W-:Y:S01]  /*0120*/  ULDC UR57, c[0x0][0x234] ;  /* 0x00008d0000397ab9 */ /* 0x000fe20000000800 */
[----:B------:R-:W3:Y:S01]  /*0130*/  S2UR UR35, SR_CTAID.Y ;  /* 0x00000000002379c3 */ /* 0x000ee20000002600 */
[----:B------:R-:W-:-:S02]  /*0140*/  UIMAD UR57, UR7, UR6, UR57 ;  /* 0x00000006073972a4 */ /* 0x000fc4000f8e0239 */
[----:B------:R-:W-:Y:S02]  /*0150*/  ULDC.U8 UR8, c[0x0][0x328] ;  /* 0x0000ca0000087ab9 */ /* 0x000fe40000000000 */
[----:B------:R-:W-:Y:S02]  /*0160*/  UISETP.NE.AND UP5, UPT, UR8, URZ, UPT ;  /* 0x0000003f0800728c */ /* 0x000fe4000bfa5270 */
[----:B------:R-:W-:Y:S02]  /*0170*/  ULDC UR13, c[0x0][0x224] ;  /* 0x00008900000d7ab9 */ /* 0x000fe40000000800 */
[----:B------:R-:W-:Y:S02]  /*0180*/  ULDC UR48, c[0x0][0x22c] ;  /* 0x00008b0000307ab9 */ /* 0x000fe40000000800 */
[----:B------:R-:W-:Y:S02]  /*0190*/  ULDC UR38, c[0x0][0x1c0] ;  /* 0x0000700000267ab9 */ /* 0x000fe40000000800 */
[----:B------:R-:W-:Y:S01]  /*01a0*/  ULDC UR11, c[0x0][0x1c0] ;  /* 0x00007000000b7ab9 */ /* 0x000fe20000000800 */
[----:B-1----:R-:W-:Y:S01]  /*01b0*/  SHF.R.S32.HI R11, RZ, 0x1f, R13 ;  /* 0x0000001fff0b7819 */ /* 0x002fe2000001140d */
[----:B--2---:R-:W-:-:S02]  /*01c0*/  ULOP3.LUT UR58, UR40, UR4, URZ, 0x3c, !UPT ;  /* 0x00000004283a7292 */ /* 0x004fc4000f8e3c3f */
[----:B------:R-:W-:Y:S01]  /*01d0*/  USHF.R.S32.HI UR5, URZ, 0x1f, UR13 ;  /* 0x0000001f3f057899 */ /* 0x000fe2000801140d */
[CC--:B------:R-:W-:Y:S01]  /*01e0*/  LEA.HI R9, R11.reuse, R13.reuse, RZ, 0x4 ;  /* 0x0000000d0b097211 */ /* 0x0c0fe200078f20ff */
[----:B------:R-:W-:Y:S01]  /*01f0*/  UIMAD.WIDE UR38, UR48, UR38, URZ ;  /* 0x00000026302672a5 */ /* 0x000fe2000f8e023f */
[-C--:B------:R-:W-:Y:S01]  /*0200*/  LEA.HI R4, R11, R13.reuse, RZ, 0x5 ;  /* 0x0000000d0b047211 */ /* 0x080fe200078f28ff */
[----:B------:R-:W-:Y:S01]  /*0210*/  UIMAD UR49, UR40, UR48, URZ ;  /* 0x00000030283172a4 */ /* 0x000fe2000f8e023f */
[----:B------:R-:W-:Y:S01]  /*0220*/  SHF.R.S32.HI R2, RZ, 0x4, R9 ;  /* 0x00000004ff027819 */ /* 0x000fe20000011409 */
[----:B---3--:R-:W-:Y:S01]  /*0230*/  USHF.L.U32 UR4, UR35, 0x7, URZ ;  /* 0x0000000723047899 */ /* 0x008fe2000800063f */
[--C-:B------:R-:W-:Y:S01]  /*0240*/  SHF.R.S32.HI R6, RZ, 0x5, R4.reuse ;  /* 0x00000005ff067819 */ /* 0x100fe20000011404 */
[----:B------:R-:W-:Y:S01]  /*0250*/  USHF.R.S32.HI UR6, URZ, 0x1f, UR35 ;  /* 0x0000001f3f067899 */ /* 0x000fe20008011423 */
[----:B------:R-:W-:Y:S01]  /*0260*/  LEA.HI R0, R9, R2, RZ, 0x1 ;  /* 0x0000000209007211 */ /* 0x000fe200078f08ff */
[----:B------:R-:W-:Y:S01]  /*0270*/  UIMAD UR48, UR48, UR11, URZ ;  /* 0x0000000b303072a4 */ /* 0x000fe2000f8e023f */
[----:B------:R-:W-:Y:S01]  /*0280*/  SHF.R.S32.HI R3, RZ, 0x1f, R4 ;  /* 0x0000001fff037819 */ /* 0x000fe20000011404 */
[----:B------:R-:W-:Y:S01]  /*0290*/  ULDC UR12, c[0x0][0x1c0] ;  /* 0x00007000000c7ab9 */ /* 0x000fe20000000800 */
[----:B------:R-:W-:Y:S01]  /*02a0*/  LOP3.LUT R0, R0, 0xfffffffe, RZ, 0xc0, !PT ;  /* 0xfffffffe00007812 */ /* 0x000fe200078ec0ff */
[----:B------:R-:W-:Y:S01]  /*02b0*/  ULDC UR10, c[0x0][0x1c0] ;  /* 0x00007000000a7ab9 */ /* 0x000fe20000000800 */
[CC--:B------:R-:W-:Y:S01]  /*02c0*/  LEA.HI R15, R11.reuse, R13.reuse, RZ, 0x2 ;  /* 0x0000000d0b0f7211 */ /* 0x0c0fe200078f10ff */
[----:B------:R-:W-:Y:S01]  /*02d0*/  UIMAD UR54, UR5, UR35, URZ ;  /* 0x00000023053672a4 */ /* 0x000fe2000f8e023f */
[----:B------:R-:W-:Y:S01]  /*02e0*/  LEA.HI R14, R11, R13, RZ, 0x3 ;  /* 0x0000000d0b0e7211 */ /* 0x000fe200078f18ff */
[----:B------:R-:W-:Y:S01]  /*02f0*/  IMAD.IADD R184, R2, 0x1, -R0 ;  /* 0x0000000102b87824 */ /* 0x000fe200078e0a00 */
[----:B------:R-:W-:Y:S01]  /*0300*/  LEA.HI R0, R3, R6, RZ, 0x2 ;  /* 0x0000000603007211 */ /* 0x000fe200078f10ff */
[----:B------:R-:W-:Y:S01]  /*0310*/  UIMAD.WIDE.U32 UR46, UR35, UR13, URZ ;  /* 0x0000000d232e72a5 */ /* 0x000fe2000f8e003f */
[--C-:B------:R-:W-:Y:S01]  /*0320*/  SHF.R.S32.HI R5, RZ, 0x2, R15.reuse ;  /* 0x00000002ff057819 */ /* 0x100fe2000001140f */
[----:B------:R-:W-:Y:S01]  /*0330*/  @!UP5 UIMAD UR5, UR35, UR12, UR40 ;  /* 0x0000000c2305d2a4 */ /* 0x000fe2000f8e0228 */
[----:B------:R-:W-:Y:S01]  /*0340*/  SHF.R.S32.HI R3, RZ, 0x1f, R15 ;  /* 0x0000001fff037819 */ /* 0x000fe2000001140f */
[----:B------:R-:W-:Y:S01]  /*0350*/  USHF.L.U32 UR43, UR48, 0x7, URZ ;  /* 0x00000007302b7899 */ /* 0x000fe2000800063f */
[----:B------:R-:W-:Y:S01]  /*0360*/  LOP3.LUT R2, R0, 0xfffffffc, RZ, 0xc0, !PT ;  /* 0xfffffffc00027812 */ /* 0x000fe200078ec0ff */
[----:B------:R-:W-:Y:S01]  /*0370*/  ULDC UR51, c[0x0][0x214] ;  /* 0x0000850000337ab9 */ /* 0x000fe20000000800 */
[----:B------:R-:W-:Y:S01]  /*0380*/  LEA.HI R0, R3, R5, RZ, 0x3 ;  /* 0x0000000503007211 */ /* 0x000fe200078f18ff */
[----:B------:R-:W-:Y:S01]  /*0390*/  ULDC.U8 UR9, c[0x0][0x3d0] ;  /* 0x0000f40000097ab9 */ /* 0x000fe20000000000 */
[----:B------:R-:W-:Y:S01]  /*03a0*/  SHF.R.S32.HI R3, RZ, 0x3, R14 ;  /* 0x00000003ff037819 */ /* 0x000fe2000001140e */
[----:B------:R-:W-:Y:S01]  /*03b0*/  IMAD.IADD R8, R6, 0x1, -R2 ;  /* 0x0000000106087824 */ /* 0x000fe200078e0a02 */
[----:B------:R-:W-:Y:S01]  /*03c0*/  LOP3.LUT R0, R0, 0xfffffff8, RZ, 0xc0, !PT ;  /* 0xfffffff800007812 */ /* 0x000fe200078ec0ff */
[----:B------:R-:W-:Y:S01]  /*03d0*/  ULDC UR52, c[0x0][0x224] ;  /* 0x0000890000347ab9 */ /* 0x000fe20000000800 */
[----:B------:R-:W-:Y:S01]  /*03e0*/  LOP3.LUT R2, R4, 0xffffffe0, RZ, 0xc0, !PT ;  /* 0xffffffe004027812 */ /* 0x000fe200078ec0ff */
[----:B------:R-:W-:Y:S01]  /*03f0*/  ULDC UR61, c[0x0][0x374] ;  /* 0x0000dd00003d7ab9 */ /* 0x000fe20000000800 */
[----:B------:R-:W-:Y:S01]  /*0400*/  LOP3.LUT R4, R14, 0xfffffff8, RZ, 0xc0, !PT ;  /* 0xfffffff80e047812 */ /* 0x000fe200078ec0ff */
[----:B------:R-:W-:Y:S01]  /*0410*/  IMAD.IADD R7, R5, 0x1, -R0 ;  /* 0x0000000105077824 */ /* 0x000fe200078e0a00 */
[----:B------:R-:W-:Y:S01]  /*0420*/  ULDC UR60, c[0x0][0x194] ;  /* 0x00006500003c7ab9 */ /* 0x000fe20000000800 */
[----:B------:R-:W-:Y:S01]  /*0430*/  IMAD.IADD R0, R13, 0x1, -R2 ;  /* 0x000000010d007824 */ /* 0x000fe200078e0a02 */
[----:B------:R-:W-:-:S02]  /*0440*/  @UP5 UIMAD UR56, UR35, UR51, URZ ;  /* 0x00000033233852a4 */ /* 0x000fc4000f8e023f */
[----:B------:R-:W-:Y:S02]  /*0450*/  USHF.R.S32.HI UR59, URZ, 0x1f, UR40 ;  /* 0x0000001f3f3b7899 */ /* 0x000fe40008011428 */
[----:B------:R-:W-:Y:S01]  /*0460*/  SHF.R.S32.HI R2, RZ, 0x1f, R0 ;  /* 0x0000001fff027819 */ /* 0x000fe20000011400 */
[----:B------:R-:W-:Y:S02]  /*0470*/  UISETP.NE.AND UP6, UPT, UR9, URZ, UPT ;  /* 0x0000003f0900728c */ /* 0x000fe4000bfc5270 */
[----:B------:R-:W-:Y:S01]  /*0480*/  UIMAD UR61, UR61, 0xc0, URZ ;  /* 0x000000c03d3d78a4 */ /* 0x000fe2000f8e023f */
[----:B------:R-:W-:Y:S01]  /*0490*/  LEA.HI R10, R2, R0, RZ, 0x2 ;  /* 0x00000000020a7211 */ /* 0x000fe200078f10ff */
[----:B------:R-:W-:Y:S01]  /*04a0*/  IMAD.SHL.U32 R2, R3, 0x40, RZ ;  /* 0x0000004003027824 */ /* 0x000fe200078e00ff */
[----:B------:R-:W-:Y:S01]  /*04b0*/  LOP3.LUT R3, R9, 0xfffffff0, RZ, 0xc0, !PT ;  /* 0xfffffff009037812 */ /* 0x000fe200078ec0ff */
[----:B------:R-:W-:Y:S01]  /*04c0*/  IMAD.IADD R0, R13, 0x1, -R4 ;  /* 0x000000010d007824 */ /* 0x000fe200078e0a04 */
[----:B------:R-:W-:-:S02]  /*04d0*/  UIMAD UR60, UR60, 0xc0, URZ ;  /* 0x000000c03c3c78a4 */ /* 0x000fc4000f8e023f */
[----:B------:R-:W-:Y:S01]  /*04e0*/  LOP3.LUT R2, R2, 0x1c0, RZ, 0xc0, !PT ;  /* 0x000001c002027812 */ /* 0x000fe200078ec0ff */
[C---:B------:R-:W-:Y:S01]  /*04f0*/  IMAD.SHL.U32 R198, R0.reuse, 0x8, RZ ;  /* 0x0000000800c67824 */ /* 0x040fe200078e00ff */
[----:B------:R-:W-:Y:S01]  /*0500*/  LOP3.LUT P4, RZ, R0, 0x2, RZ, 0xc0, !PT ;  /* 0x0000000200ff7812 */ /* 0x000fe2000788c0ff */
[----:B------:R-:W-:Y:S01]  /*0510*/  UIMAD.WIDE.U32 UR44, UR38, UR46, URZ ;  /* 0x0000002e262c72a5 */ /* 0x000fe2000f8e003f */
[----:B------:R-:W-:Y:S01]  /*0520*/  SHF.R.U32.HI R5, RZ, 0x3, R2 ;  /* 0x00000003ff057819 */ /* 0x000fe20000011602 */
[----:B------:R-:W-:Y:S01]  /*0530*/  UIMAD UR53, UR39, UR46, URZ ;  /* 0x0000002e273572a4 */ /* 0x000fe2000f8e023f */
[----:B------:R-:W-:Y:S01]  /*0540*/  LOP3.LUT R4, R2, 0x38, R198, 0xf8, !PT ;  /* 0x0000003802047812 */ /* 0x000fe200078ef8c6 */
[----:B------:R-:W-:Y:S01]  /*0550*/  IMAD.IADD R2, R13, 0x1, -R3 ;  /* 0x000000010d027824 */ /* 0x000fe200078e0a03 */
[C---:B------:R-:W-:Y:S01]  /*0560*/  LOP3.LUT P3, RZ, R0.reuse, 0x4, RZ, 0xc0, !PT ;  /* 0x0000000400ff7812 */ /* 0x040fe2000786c0ff */
[----:B------:R-:W-:Y:S01]  /*0570*/  IMAD.SHL.U32 R0, R0, 0x40, RZ ;  /* 0x0000004000007824 */ /* 0x000fe200078e00ff */
[----:B------:R-:W-:Y:S01]  /*0580*/  LOP3.LUT R4, R4, R5, RZ, 0x3c, !PT ;  /* 0x0000000504047212 */ /* 0x000fe200078e3cff */
[----:B------:R-:W-:Y:S01]  /*0590*/  USHF.R.S32.HI UR55, URZ, 0x1f, UR49 ;  /* 0x0000001f3f377899 */ /* 0x000fe20008011431 */
[----:B------:R-:W-:Y:S01]  /*05a0*/  SHF.R.S32.HI R3, RZ, 0x1f, R2 ;  /* 0x0000001fff037819 */ /* 0x000fe20000011402 */
[----:B------:R-:W-:Y:S01]  /*05b0*/  @!UP5 UIMAD UR51, UR5, UR51, URZ ;  /* 0x000000330533d2a4 */ /* 0x000fe2000f8e023f */
[----:B------:R-:W-:Y:S01]  /*05c0*/  LEA.HI R5, R11, R13, RZ, 0x6 ;  /* 0x0000000d0b057211 */ /* 0x000fe200078f30ff */
[----:B------:R-:W-:Y:S01]  /*05d0*/  USHF.R.S32.HI UR50, URZ, 0x1f, UR43 ;  /* 0x0000001f3f327899 */ /* 0x000fe2000801142b */
[----:B------:R-:W-:Y:S01]  /*05e0*/  LEA.HI R9, R3, R2, RZ, 0x3 ;  /* 0x0000000203097211 */ /* 0x000fe200078f18ff */
[----:B------:R-:W-:Y:S01]  /*05f0*/  ULDC.64 UR12, c[0x0][0x118] ;  /* 0x00004600000c7ab9 */ /* 0x000fe20000000a00 */
[----:B------:R-:W-:Y:S01]  /*0600*/  LOP3.LUT R0, R0, 0x1c0, RZ, 0xc0, !PT ;  /* 0x000001c000007812 */ /* 0x000fe200078ec0ff */
[----:B------:R-:W-:Y:S01]  /*0610*/  IMAD.SHL.U32 R5, R5, 0x8, RZ ;  /* 0x0000000805057824 */ /* 0x000fe200078e00ff */
[----:B------:R-:W-:-:S02]  /*0620*/  LOP3.LUT R3, R9, 0xfffffff8, RZ, 0xc0, !PT ;  /* 0xfffffff809037812 */ /* 0x000fc400078ec0ff */
[----:B------:R-:W-:Y:S02]  /*0630*/  LOP3.LUT R174, R0, 0x8, R14, 0xf8, !PT ;  /* 0x0000000800ae7812 */ /* 0x000fe400078ef80e */
[----:B------:R-:W-:Y:S01]  /*0640*/  SEL R176, R193, 0xffffffe0, !P4 ;  /* 0xffffffe0c1b07807 */ /* 0x000fe20006000000 */
[----:B------:R-:W-:Y:S01]  /*0650*/  IMAD.IADD R12, R2, 0x1, -R3 ;  /* 0x00000001020c7824 */ /* 0x000fe200078e0a03 */
[----:B------:R-:W-:Y:S01]  /*0660*/  LOP3.LUT R2, R4, 0xfffffe00, R5, 0xf8, !PT ;  /* 0xfffffe0004027812 */ /* 0x000fe200078ef805 */
[----:B------:R-:W-:Y:S01]  /*0670*/  IMAD.SHL.U32 R5, R184, 0x200, RZ ;  /* 0x00000200b8057824 */ /* 0x000fe200078e00ff */
[----:B------:R-:W-:Y:S02]  /*0680*/  LEA.HI R3, R11, R13, RZ, 0x7 ;  /* 0x0000000d0b037211 */ /* 0x000fe400078f38ff */
[----:B------:R-:W-:Y:S01]  /*0690*/  SHF.R.U32.HI R4, RZ, 0x3, R0 ;  /* 0x00000003ff047819 */ /* 0x000fe20000011600 */
[----:B------:R1:W-:Y:S03]  /*06a0*/  STL [R1+0x28], R2 ;  /* 0x0000280201007387 */ /* 0x0003e60000100800 */
[----:B------:R-:W-:-:S02]  /*06b0*/  LOP3.LUT R174, R174, R4, RZ, 0x3c, !PT ;  /* 0x00000004aeae7212 */ /* 0x000fc400078e3cff */
[----:B-1----:R-:W-:-:S04]  /*06c0*/  LOP3.LUT R2, R7, 0x1, RZ, 0xc0, !PT ;  /* 0x0000000107027812 */ /* 0x002fc800078ec0ff */
[----:B------:R-:W-:Y:S02]  /*06d0*/  ISETP.NE.U32.AND P0, PT, R2, 0x1, PT ;  /* 0x000000010200780c */ /* 0x000fe40003f05070 */
[----:B------:R-:W-:Y:S01]  /*06e0*/  SHF.R.S32.HI R2, RZ, 0x7, R3 ;  /* 0x00000007ff027819 */ /* 0x000fe20000011403 */
[----:B------:R-:W-:Y:S01]  /*06f0*/  IMAD.SHL.U32 R3, R8, 0x10, RZ ;  /* 0x0000001008037824 */ /* 0x000fe200078e00ff */
[----:B------:R-:W-:Y:S02]  /*0700*/  R2P PR, R7, 0x6 ;  /* 0x0000000607007804 */ /* 0x000fe40000000000 */
[----:B------:R-:W-:Y:S02]  /*0710*/  SEL R191, R191, 0x10, !P0 ;  /* 0x00000010bfbf7807 */ /* 0x000fe40004000000 */
[----:B------:R-:W-:Y:S01]  /*0720*/  LOP3.LUT R6, R0, 0x30, R3, 0xf8, !PT ;  /* 0x0000003000067812 */ /* 0x000fe200078ef803 */
[----:B------:R-:W-:Y:S01]  /*0730*/  IMAD R0, R2, 0x1000, R5 ;  /* 0x0000100002007824 */ /* 0x000fe200078e0205 */
[----:B------:R-:W-:Y:S01]  /*0740*/  LEA.HI.SX32 R16, R10, R3, 0x1e ;  /* 0x000000030a107211 */ /* 0x000fe200078ff2ff */
[----:B------:R-:W-:Y:S01]  /*0750*/  IMAD.SHL.U32 R10, R13, 0x2, RZ ;  /* 0x000000020d0a7824 */ /* 0x000fe200078e00ff */
[----:B------:R-:W-:Y:S01]  /*0760*/  LOP3.LUT R3, R6, 0x8, R14, 0xf8, !PT ;  /* 0x0000000806037812 */ /* 0x000fe200078ef80e */
[----:B------:R-:W-:Y:S01]  /*0770*/  IMAD.IADD R174, R0, 0x1, R174 ;  /* 0x0000000100ae7824 */ /* 0x000fe200078e02ae */
[----:B------:R-:W-:Y:S01]  /*0780*/  LOP3.LUT R0, R15, 0x7ffffffc, RZ, 0xc0, !PT ;  /* 0x7ffffffc0f007812 */ /* 0x000fe200078ec0ff */
[----:B------:R-:W-:Y:S01]  /*0790*/  IMAD.U32 R6, RZ, RZ, UR4 ;  /* 0x00000004ff067e24 */ /* 0x000fe2000f8e00ff */
[----:B------:R-:W-:Y:S01]  /*07a0*/  LOP3.LUT R3, R5, R3, R4, 0xf6, !PT ;  /* 0x0000000305037212 */ /* 0x000fe200078ef604 */
[----:B------:R-:W-:Y:S01]  /*07b0*/  IMAD.SHL.U32 R4, R2, 0x8, RZ ;  /* 0x0000000802047824 */ /* 0x000fe200078e00ff */
[----:B------:R-:W-:Y:S01]  /*07c0*/  LOP3.LUT R10, R10, 0x6, RZ, 0xc0, !PT ;  /* 0x000000060a0a7812 */ /* 0x000fe200078ec0ff */
[----:B------:R-:W-:Y:S01]  /*07d0*/  IMAD.IADD R6, R13, 0x1, -R0 ;  /* 0x000000010d067824 */ /* 0x000fe200078e0a00 */
[----:B------:R-:W-:Y:S01]  /*07e0*/  STL [R1+0x34], R16 ;  /* 0x0000341001007387 */ /* 0x000fe20000100800 */
[----:B------:R-:W-:Y:S01]  /*07f0*/  IMAD.SHL.U32 R0, R7, 0x40, RZ ;  /* 0x0000004007007824 */ /* 0x000fe200078e00ff */
[----:B------:R-:W-:Y:S01]  /*0800*/  LOP3.LUT R4, R4, 0x8, RZ, 0xc0, !PT ;  /* 0x0000000804047812 */ /* 0x000fe200078ec0ff */
[----:B------:R-:W-:Y:S01]  /*0810*/  IMAD.SHL.U32 R6, R6, 0x2, RZ ;  /* 0x0000000206067824 */ /* 0x000fe200078e00ff */
[----:B------:R-:W-:Y:S01]  /*0820*/  SEL R193, R193, 0xffffffe0, !P1 ;  /* 0xffffffe0c1c17807 */ /* 0x000fe20004800000 */
[----:B------:R-:W-:Y:S01]  /*0830*/  IMAD.SHL.U32 R7, R184, 0x10, RZ ;  /* 0x00000010b8077824 */ /* 0x000fe200078e00ff */
[----:B------:R-:W-:Y:S01]  /*0840*/  LOP3.LUT R0, R0, 0x1c0, RZ, 0xc0, !PT ;  /* 0x000001c000007812 */ /* 0x000fe200078ec0ff */
[C---:B------:R-:W-:Y:S01]  /*0850*/  IMAD R10, R2.reuse, 0x40, R10 ;  /* 0x00000040020a7824 */ /* 0x040fe200078e020a */
[----:B------:R-:W-:Y:S01]  /*0860*/  UIMAD UR4, UR35, UR10, UR40 ;  /* 0x0000000a230472a4 */ /* 0x000fe2000f8e0228 */
[----:B------:R-:W-:Y:S01]  /*0870*/  IMAD R2, R2, 0x2000, R6 ;  /* 0x0000200002027824 */ /* 0x000fe200078e0206 */
[----:B------:R-:W-:Y:S01]  /*0880*/  SHF.R.U32.HI R5, RZ, 0x3, R0 ;  /* 0x00000003ff057819 */ /* 0x000fe20000011600 */
[----:B------:R-:W-:Y:S01]  /*0890*/  IMAD.SHL.U32 R184, R184, 0x8, RZ ;  /* 0x00000008b8b87824 */ /* 0x000fe200078e00ff */
[----:B------:R-:W-:Y:S01]  /*08a0*/  LOP3.LUT R7, R4, 0x10, R7, 0xf8, !PT ;  /* 0x0000001004077812 */ /* 0x000fe200078ef807 */
[C---:B------:R-:W-:Y:S01]  /*08b0*/  IMAD R2, R8.reuse, 0x400, R2 ;  /* 0x0000040008027824 */ /* 0x040fe200078e0202 */
[CC--:B------:R-:W-:Y:S01]  /*08c0*/  LOP3.LUT R4, R5.reuse, R0.reuse, R4, 0x1e, !PT ;  /* 0x0000000005047212 */ /* 0x0c0fe200078e1e04 */
[----:B------:R1:W-:Y:S01]  /*08d0*/  STL [R1+0x30], R10 ;  /* 0x0000300a01007387 */ /* 0x0003e20000100800 */
[----:B------:R-:W-:Y:S01]  /*08e0*/  LOP3.LUT R5, R5, R0, RZ, 0xfc, !PT ;  /* 0x0000000005057212 */ /* 0x000fe200078efcff */
[----:B------:R-:W-:Y:S01]  /*08f0*/  IMAD R0, R8, 0x400, R6 ;  /* 0x0000040008007824 */ /* 0x000fe200078e0206 */
[----:B------:R-:W-:Y:S01]  /*0900*/  UIMAD UR52, UR4, UR52, URZ ;  /* 0x00000034043472a4 */ /* 0x000fe2000f8e023f */
[----:B------:R-:W-:-:S02]  /*0910*/  IMAD.SHL.U32 R174, R174, 0x2, RZ ;  /* 0x00000002aeae7824 */ /* 0x000fc400078e00ff */
[----:B------:R-:W-:Y:S02]  /*0920*/  IMAD.IADD R189, R5, 0x1, R2 ;  /* 0x0000000105bd7824 */ /* 0x000fe400078e0202 */
[----:B------:R-:W-:Y:S02]  /*0930*/  IMAD.SHL.U32 R2, R12, 0x40, RZ ;  /* 0x000000400c027824 */ /* 0x000fe400078e00ff */
[----:B------:R-:W-:Y:S01]  /*0940*/  IMAD.U32 R5, RZ, RZ, UR6 ;  /* 0x00000006ff057e24 */ /* 0x000fe2000f8e00ff */
[----:B------:R-:W-:Y:S01]  /*0950*/  USHF.R.S32.HI UR6, URZ, 0x1f, UR40 ;  /* 0x0000001f3f067899 */ /* 0x000fe20008011428 */
[----:B------:R-:W-:Y:S01]  /*0960*/  IMAD.SHL.U32 R189, R189, 0x2, RZ ;  /* 0x00000002bdbd7824 */ /* 0x000fe200078e00ff */
[----:B------:R-:W-:Y:S01]  /*0970*/  LOP3.LUT R2, R2, 0x1c0, RZ, 0xc0, !PT ;  /* 0x000001c002027812 */ /* 0x000fe200078ec0ff */
[----:B------:R-:W-:Y:S02]  /*0980*/  IMAD.IADD R177, R174, 0x1, R176 ;  /* 0x00000001aeb17824 */ /* 0x000fe400078e02b0 */
[C---:B------:R-:W-:Y:S01]  /*0990*/  IMAD.IADD R192, R189.reuse, 0x1, R191 ;  /* 0x00000001bdc07824 */ /* 0x040fe200078e02bf */
[----:B------:R-:W-:Y:S01]  /*09a0*/  SHF.R.U32.HI R5, RZ, 0x3, R2 ;  /* 0x00000003ff057819 */ /* 0x000fe20000011602 */
[--C-:B------:R-:W-:Y:S01]  /*09b0*/  IMAD.IADD R196, R189, 0x1, R193.reuse ;  /* 0x00000001bdc47824 */ /* 0x100fe200078e02c1 */
[----:B------:R-:W-:Y:S01]  /*09c0*/  LOP3.LUT R184, R2, 0x8, R184, 0xf8, !PT ;  /* 0x0000000802b87812 */ /* 0x000fe200078ef8b8 */
[----:B------:R-:W-:Y:S01]  /*09d0*/  IMAD.IADD R195, R192, 0x1, R193 ;  /* 0x00000001c0c37824 */ /* 0x000fe200078e02c1 */
[----:B------:R-:W-:Y:S01]  /*09e0*/  LOP3.LUT R2, R5, R7, R2, 0x1e, !PT ;  /* 0x0000000705027212 */ /* 0x000fe200078e1e02 */
[----:B------:R-:W-:Y:S01]  /*09f0*/  IMAD.SHL.U32 R3, R3, 0x2, RZ ;  /* 0x0000000203037824 */ /* 0x000fe200078e00ff */
[----:B------:R-:W-:Y:S01]  /*0a00*/  LOP3.LUT R184, R184, R5, RZ, 0x3c, !PT ;  /* 0x00000005b8b87212 */ /* 0x000fe200078e3cff */
[----:B-1----:R-:W-:Y:S01]  /*0a10*/  IMAD.IADD R10, R0, 0x1, R4 ;  /* 0x00000001000a7824 */ /* 0x002fe200078e0204 */
[----:B------:R-:W-:Y:S01]  /*0a20*/  IADD3 R4, R16, -0x80, RZ ;  /* 0xffffff8010047810 */ /* 0x000fe20007ffe0ff */
[----:B------:R-:W-:-:S02]  /*0a30*/  IMAD.SHL.U32 R0, R9, 0x40, RZ ;  /* 0x0000004009007824 */ /* 0x000fc400078e00ff */
[----:B------:R-:W-:Y:S01]  /*0a40*/  IMAD.U32 R9, RZ, RZ, UR6 ;  /* 0x00000006ff097e24 */ /* 0x000fe2000f8e00ff */
[----:B------:R-:W-:Y:S02]  /*0a50*/  SHF.R.S32.HI R6, RZ, 0x1f, R4 ;  /* 0x0000001fff067819 */ /* 0x000fe40000011404 */
[----:B------:R-:W-:Y:S02]  /*0a60*/  LOP3.LUT R0, R0, 0xfffffe00, RZ, 0xc0, !PT ;  /* 0xfffffe0000007812 */ /* 0x000fe400078ec0ff */
[----:B------:R-:W-:Y:S02]  /*0a70*/  SHF.L.U64.HI R6, R4, 0x2, R6 ;  /* 0x0000000204067819 */ /* 0x000fe40000010206 */
[----:B------:R-:W-:Y:S01]  /*0a80*/  LOP3.LUT R183, R2, R0, RZ, 0xfc, !PT ;  /* 0x0000000002b77212 */ /* 0x000fe200078efcff */
[----:B------:R-:W-:Y:S01]  /*0a90*/  IMAD R4, R8, 0x400, R0 ;  /* 0x0000040008047824 */ /* 0x000fe200078e0200 */
[----:B------:R-:W-:Y:S01]  /*0aa0*/  LEA R10, R10, 0xc000, 0x1 ;  /* 0x0000c0000a0a7811 */ /* 0x000fe200078e08ff */
[----:B------:R-:W-:Y:S01]  /*0ab0*/  IMAD.MOV.U32 R0, RZ, RZ, 0x40 ;  /* 0x00000040ff007424 */ /* 0x000fe200078e00ff */
[----:B------:R1:W-:Y:S01]  /*0ac0*/  STL [R1+0x2c], R6 ;  /* 0x00002c0601007387 */ /* 0x0003e20000100800 */
[----:B------:R-:W-:Y:S01]  /*0ad0*/  IMAD.MOV.U32 R2, RZ, RZ, 0x440 ;  /* 0x00000440ff027424 */ /* 0x000fe200078e00ff */
[----:B------:R-:W-:Y:S01]  /*0ae0*/  IADD3 R13, R10, 0x420, RZ ;  /* 0x000004200a0d7810 */ /* 0x000fe20007ffe0ff */
[----:B------:R-:W-:Y:S01]  /*0af0*/  IMAD.IADD R5, R193, 0x1, R10 ;  /* 0x00000001c1057824 */ /* 0x000fe200078e020a */
[----:B------:R-:W-:Y:S01]  /*0b00*/  SEL R175, R0, 0xffffffc0, !P3 ;  /* 0xffffffc000af7807 */ /* 0x000fe20005800000 */
[----:B------:R-:W-:Y:S01]  /*0b10*/  IMAD.IADD R184, R4, 0x1, R184 ;  /* 0x0000000104b87824 */ /* 0x000fe200078e02b8 */
[----:B------:R-:W-:Y:S01]  /*0b20*/  SEL R0, R0, 0xffffffc0, !P2 ;  /* 0xffffffc000007807 */ /* 0x000fe20005000000 */
[----:B------:R-:W-:Y:S01]  /*0b30*/  STL [R1+0x38], R10 ;  /* 0x0000380a01007387 */ /* 0x000fe20000100800 */
[----:B------:R-:W-:Y:S01]  /*0b40*/  SEL R2, R2, 0x3c0, !P2 ;  /* 0x000003c002027807 */ /* 0x000fe20005000000 */
[----:B------:R-:W-:Y:S01]  /*0b50*/  IMAD.IADD R175, R174, 0x1, R175 ;  /* 0x00000001aeaf7824 */ /* 0x000fe200078e02af */
[----:B------:R-:W-:Y:S01]  /*0b60*/  IADD3 R9, R10, 0x2020, RZ ;  /* 0x000020200a097810 */ /* 0x000fe20007ffe0ff */
[----:B------:R-:W-:Y:S01]  /*0b70*/  IMAD.IADD R11, R0, 0x1, R10 ;  /* 0x00000001000b7824 */ /* 0x000fe200078e020a */
[C---:B------:R-:W-:Y:S01]  /*0b80*/  @P1 IADD3 R13, R10.reuse, 0x3e0, RZ ;  /* 0x000003e00a0d1810 */ /* 0x040fe20007ffe0ff */
[C---:B------:R-:W-:Y:S01]  /*0b90*/  IMAD.IADD R4, R10.reuse, 0x1, R2 ;  /* 0x000000010a047824 */ /* 0x040fe200078e0202 */
[C---:B------:R-:W-:Y:S01]  /*0ba0*/  IADD3 R12, R10.reuse, 0x2420, RZ ;  /* 0x000024200a0c7810 */ /* 0x040fe20007ffe0ff */
[----:B------:R-:W-:Y:S01]  /*0bb0*/  IMAD.IADD R190, R189, 0x1, R0 ;  /* 0x00000001bdbe7824 */ /* 0x000fe200078e0200 */
[----:B------:R-:W-:Y:S01]  /*0bc0*/  STL [R1+0x4c], R11 ;  /* 0x00004c0b01007387 */ /* 0x000fe20000100800 */
[----:B------:R-:W-:Y:S01]  /*0bd0*/  @P1 IADD3 R9, R10, 0x1fe0, RZ ;  /* 0x00001fe00a091810 */ /* 0x000fe20007ffe0ff */
[----:B------:R-:W-:Y:S01]  /*0be0*/  IMAD.IADD R176, R176, 0x1, R175 ;  /* 0x00000001b0b07824 */ /* 0x000fe200078e02af */
[----:B------:R-:W-:Y:S01]  /*0bf0*/  @P1 IADD3 R12, R10, 0x23e0, RZ ;  /* 0x000023e00a0c1810 */ /* 0x000fe20007ffe0ff */
[----:B------:R2:W-:Y:S01]  /*0c00*/  STL [R1+0x68], R5 ;  /* 0x0000680501007387 */ /* 0x0005e20000100800 */
[----:B------:R-:W-:-:S02]  /*0c10*/  IMAD.IADD R191, R191, 0x1, R190 ;  /* 0x00000001bfbf7824 */ /* 0x000fc400078e02be */
[----:B------:R-:W-:Y:S01]  /*0c20*/  IMAD.IADD R194, R193, 0x1, R190 ;  /* 0x00000001c1c27824 */ /* 0x000fe200078e02be */
[----:B------:R-:W-:Y:S01]  /*0c30*/  STL [R1+0x48], R4 ;  /* 0x0000480401007387 */ /* 0x000fe20000100800 */
[C---:B-1----:R-:W-:Y:S02]  /*0c40*/  IADD3 R6, R10.reuse, 0x2040, RZ ;  /* 0x000020400a067810 */ /* 0x042fe40007ffe0ff */
[C---:B------:R-:W-:Y:S01]  /*0c50*/  @P2 IADD3 R6, R10.reuse, 0x1fc0, RZ ;  /* 0x00001fc00a062810 */ /* 0x040fe20007ffe0ff */
[----:B------:R-:W-:Y:S04]  /*0c60*/  STL [R1+0x54], R13 ;  /* 0x0000540d01007387 */ /* 0x000fe80000100800 */
[----:B------:R-:W-:Y:S04]  /*0c70*/  STL [R1+0x3c], R9 ;  /* 0x00003c0901007387 */ /* 0x000fe80000100800 */
[----:B------:R-:W-:Y:S04]  /*0c80*/  STL [R1+0x50], R12 ;  /* 0x0000500c01007387 */ /* 0x000fe80000100800 */
[----:B------:R1:W-:Y:S01]  /*0c90*/  STL [R1+0x44], R6 ;  /* 0x0000440601007387 */ /* 0x0003e20000100800 */
[----:B--2---:R-:W-:-:S02]  /*0ca0*/  IADD3 R5, R10, 0x2440, RZ ;  /* 0x000024400a057810 */ /* 0x004fc40007ffe0ff */
[----:B------:R-:W-:-:S05]  /*0cb0*/  @P2 IADD3 R5, R10, 0x23c0, RZ ;  /* 0x000023c00a052810 */ /* 0x000fca0007ffe0ff */
[----:B------:R2:W-:Y:S01]  /*0cc0*/  STL [R1+0x40], R5 ;  /* 0x0000400501007387 */ /* 0x0005e20000100800 */
[----:B-1----:R-:W-:-:S05]  /*0cd0*/  IMAD.IADD R6, R193, 0x1, R11 ;  /* 0x00000001c1067824 */ /* 0x002fca00078e020b */
[----:B------:R1:W-:Y:S01]  /*0ce0*/  STL [R1+0x64], R6 ;  /* 0x0000640601007387 */ /* 0x0003e20000100800 */
[C---:B--2---:R-:W-:Y:S02]  /*0cf0*/  IMAD.IADD R5, R193.reuse, 0x1, R4 ;  /* 0x00000001c1057824 */ /* 0x044fe400078e0204 */
[--C-:B------:R-:W-:Y:S02]  /*0d00*/  IMAD.IADD R4, R0, 0x1, R9.reuse ;  /* 0x0000000100047824 */ /* 0x100fe400078e0209 */
[----:B------:R-:W-:Y:S01]  /*0d10*/  IMAD.IADD R0, R2, 0x1, R9 ;  /* 0x0000000102007824 */ /* 0x000fe200078e0209 */
[----:B------:R1:W-:Y:S01]  /*0d20*/  STL [R1+0x60], R5 ;  /* 0x0000600501007387 */ /* 0x0003e20000100800 */
[----:B------:R-:W-:-:S03]  /*0d30*/  IMAD.IADD R193, R193, 0x1, R191 ;  /* 0x00000001c1c17824 */ /* 0x000fc600078e02bf */
[----:B------:R1:W-:Y:S04]  /*0d40*/  STL [R1+0x5c], R4 ;  /* 0x00005c0401007387 */ /* 0x0003e80000100800 */
[----:B------:R1:W-:Y:S02]  /*0d50*/  STL [R1+0x58], R0 ;  /* 0x0000580001007387 */ /* 0x0003e40000100800 */
.L_x_272:
[----:B------:R-:W-:Y:S02]  /*0d60*/  ULDC.64 UR4, c[0x0][0x240] ;  /* 0x0000900000047ab9 */ /* 0x000fe40000000a00 */
[----:B------:R-:W-:Y:S02]  /*0d70*/  UISETP.NE.U32.AND UP1, UPT, URZ, UR4, UPT ;  /* 0x000000043f00728c */ /* 0x000fe4000bf25070 */
[----:B------:R-:W-:Y:S02]  /*0d80*/  USHF.R.S32.HI UR42, URZ, 0x1f, UR35 ;  /* 0x0000001f3f2a7899 */ /* 0x000fe40008011423 */
[----:B------:R-:W-:-:S02]  /*0d90*/  USHF.L.U32 UR14, UR35, 0x2, URZ ;  /* 0x00000002230e7899 */ /* 0x000fc4000800063f */
[----:B------:R-:W-:Y:S02]  /*0da0*/  UISETP.NE.AND.EX UP1, UPT, URZ, UR5, UPT, UP1 ;  /* 0x000000053f00728c */ /* 0x000fe4000bf25310 */
[----:B------:R-:W-:Y:S02]  /*0db0*/  ULDC.64 UR8, c[0x0][0x250] ;  /* 0x0000940000087ab9 */ /* 0x000fe40000000a00 */
[----:B------:R-:W-:Y:S02]  /*0dc0*/  UISETP.NE.U32.AND UP3, UPT, URZ, UR8, UPT ;  /* 0x000000083f00728c */ /* 0x000fe4000bf65070 */
[----:B------:R-:W-:Y:S01]  /*0dd0*/  USHF.L.U64.HI UR10, UR35, 0x2, UR42 ;  /* 0x00000002230a7899 */ /* 0x000fe2000801022a */
[----:B------:R-:W-:Y:S01]  /*0de0*/  PLOP3.LUT P2, PT, PT, PT, UP1, 0x80, 0x0 ;  /* 0x000000000000781c */ /* 0x000fe20003f4f018 */
[----:B------:R-:W-:Y:S02]  /*0df0*/  UIADD3 UR11, UP0, UR14, UR4, URZ ;  /* 0x000000040e0b7290 */ /* 0x000fe4000ff1e03f */
[----:B------:R-:W-:-:S02]  /*0e00*/  UISETP.NE.AND.EX UP3, UPT, URZ, UR9, UPT, UP3 ;  /* 0x000000093f00728c */ /* 0x000fc4000bf65330 */
[----:B------:R-:W-:Y:S02]  /*0e10*/  UIADD3.X UR5, UR10, UR5, URZ, UP0, !UPT ;  /* 0x000000050a057290 */ /* 0x000fe400087fe43f */
[----:B-12---:R-:W-:Y:S01]  /*0e20*/  IMAD.U32 R4, RZ, RZ, UR11 ;  /* 0x0000000bff047e24 */ /* 0x006fe2000f8e00ff */
[----:B------:R-:W-:Y:S02]  /*0e30*/  ULDC.U8 UR4, c[0x0][0x312] ;  /* 0x0000c48000047ab9 */ /* 0x000fe40000000000 */
[----:B------:R-:W-:Y:S01]  /*0e40*/  UISETP.NE.AND UP4, UPT, UR4, URZ, UPT ;  /* 0x0000003f0400728c */ /* 0x000fe2000bf85270 */
[----:B------:R-:W-:Y:S01]  /*0e50*/  IMAD.U32 R5, RZ, RZ, UR5 ;  /* 0x00000005ff057e24 */ /* 0x000fe2000f8e00ff */
[----:B------:R-:W-:Y:S02]  /*0e60*/  ULDC.64 UR20, c[0x0][0x118] ;  /* 0x0000460000147ab9 */ /* 0x000fe40000000a00 */
[----:B------:R-:W-:Y:S01]  /*0e70*/  @UP3 UIADD3 UR4, UP0, UR14, UR8, URZ ;  /* 0x000000080e043290 */ /* 0x000fe2000ff1e03f */
[----:B------:R-:W-:Y:S01]  /*0e80*/  PLOP3.LUT P0, PT, PT, PT, UP3, 0x80, 0x0 ;  /* 0x000000000000781c */ /* 0x000fe20003f0f038 */
[----:B------:R1:W2:Y:S01]  /*0e90*/  @P2 LDG.E R8, [R4.64] ;  /* 0x0000001404082981 */ /* 0x0002a2000c1e1900 */
[----:B------:R-:W-:-:S02]  /*0ea0*/  ULDC.64 UR6, c[0x0][0x248] ;  /* 0x0000920000067ab9 */ /* 0x000fc40000000a00 */
[----:B------:R-:W-:Y:S01]  /*0eb0*/  @UP3 UIADD3.X UR5, UR10, UR9, URZ, UP0, !UPT ;  /* 0x000000090a053290 */ /* 0x000fe200087fe43f */
[----:B---3--:R1:W3:Y:S01]  /*0ec0*/  @P2 LDG.E R2, [R4.64+0x4] ;  /* 0x0000041404022981 */ /* 0x0082e2000c1e1900 */
[----:B------:R-:W-:Y:S01]  /*0ed0*/  UISETP.EQ.U32.AND UP2, UPT, URZ, UR6, UPT ;  /* 0x000000063f00728c */ /* 0x000fe2000bf42070 */
[----:B------:R-:W-:-:S03]  /*0ee0*/  MOV R6, UR4 ;  /* 0x0000000400067c02 */ /* 0x000fc60008000f00 */
[----:B------:R-:W-:Y:S01]  /*0ef0*/  IMAD.U32 R7, RZ, RZ, UR5 ;  /* 0x00000005ff077e24 */ /* 0x000fe2000f8e00ff */
[----:B------:R-:W-:Y:S02]  /*0f00*/  UISETP.EQ.OR.EX UP2, UPT, URZ, UR7, !UP4, UP2 ;  /* 0x000000073f00728c */ /* 0x000fe4000e742720 */
[----:B------:R-:W-:Y:S02]  /*0f10*/  UIADD3 UR6, UP0, UR14, UR6, URZ ;  /* 0x000000060e067290 */ /* 0x000fe4000ff1e03f */
[----:B----4-:R-:W4:Y:S02]  /*0f20*/  @P0 LDG.E R6, [R6.64] ;  /* 0x0000001406060981 */ /* 0x010f24000c1e1900 */
[----:B------:R-:W-:Y:S01]  /*0f30*/  PLOP3.LUT P1, PT, PT, PT, UP2, 0x80, 0x0 ;  /* 0x000000000000781c */ /* 0x000fe20003f2f028 */
[----:B------:R-:W-:Y:S01]  /*0f40*/  UIADD3.X UR7, UR10, UR7, URZ, UP0, !UPT ;  /* 0x000000070a077290 */ /* 0x000fe200087fe43f */
[----:B-1----:R-:W-:-:S05]  /*0f50*/  IMAD.U32 R4, RZ, RZ, UR6 ;  /* 0x00000006ff047e24 */ /* 0x002fca000f8e00ff */
[----:B------:R-:W-:-:S06]  /*0f60*/  MOV R5, UR7 ;  /* 0x0000000700057c02 */ /* 0x000fcc0008000f00 */
[----:B-----5:R-:W5:Y:S01]  /*0f70*/  @!P1 LDG.E R0, [R4.64] ;  /* 0x0000001404009981 */ /* 0x020f62000c1e1900 */
[----:B------:R-:W-:Y:S02]  /*0f80*/  UMOV UR15, 0xffffffff ;  /* 0xffffffff000f7882 */ /* 0x000fe40000000000 */
[----:B------:R-:W-:Y:S02]  /*0f90*/  UMOV UR17, URZ ;  /* 0x0000003f00117c82 */ /* 0x000fe40008000000 */
[----:B------:R-:W-:Y:S02]  /*0fa0*/  UMOV UR25, 0xffffffff ;  /* 0xffffffff00197882 */ /* 0x000fe40000000000 */
[----:B------:R-:W-:Y:S01]  /*0fb0*/  ULDC UR6, c[0x0][0x218] ;  /* 0x0000860000067ab9 */ /* 0x000fe20000000800 */
[----:B--2---:R-:W1:Y:S08]  /*0fc0*/  @P2 R2UR UR15, R8 ;  /* 0x00000000080f23c2 */ /* 0x004e7000000e0000 */
[----:B---3--:R-:W1:Y:S08]  /*0fd0*/  @P2 R2UR UR4, R2 ;  /* 0x00000000020423c2 */ /* 0x008e7000000e0000 */
[----:B----4-:R2:W3:Y:S01]  /*0fe0*/  @P0 R2UR UR17, R6 ;  /* 0x00000000061103c2 */ /* 0x0104e200000e0000 */
[----:B------:R-:W-:-:S04]  /*0ff0*/  ISETP.NE.U32.AND P0, PT, RZ, c[0x0][0x248], PT ;  /* 0x00009200ff007a0c */ /* 0x000fc80003f05070 */
[----:B------:R-:W-:Y:S01]  /*1000*/  ISETP.NE.AND.EX P0, PT, RZ, c[0x0][0x24c], PT, P0 ;  /* 0x00009300ff007a0c */ /* 0x000fe20003f05300 */
[----:B-1----:R-:W-:Y:S02]  /*1010*/  @UP1 UIADD3 UR24, UR4, -UR15, URZ ;  /* 0x8000000f04181290 */ /* 0x002fe4000fffe03f */
[----:B-----5:R2:W1:Y:S05]  /*1020*/  @!P1 R2UR UR25, R0 ;  /* 0x00000000001993c2 */ /* 0x02046a00000e0000 */
[----:B------:R-:W-:-:S05]  /*1030*/  @!UP1 ULDC UR24, c[0x0][0x214] ;  /* 0x0000850000189ab9 */ /* 0x000fca0000000800 */
[----:B------:R-:W-:Y:S05]  /*1040*/  @!P0 BRA `(.L_x_196) ;  /* 0x0000007000008947 */ /* 0x000fea0003800000 */
[----:B---3--:R-:W-:-:S13]  /*1050*/  PLOP3.LUT P0, PT, PT, PT, UP4, 0x80, 0x0 ;  /* 0x000000000000781c */ /* 0x008fda0003f0f048 */
[----:B--2---:R-:W2:Y:S04]  /*1060*/  @P0 LDG.E R0, [R4.64+0x4] ;  /* 0x0000041404000981 */ /* 0x004ea8000c1e1900 */
[----:B------:R-:W3:Y:S01]  /*1070*/  @!P0 LDG.E R4, [R4.64] ;  /* 0x0000001404048981 */ /* 0x000ee2000c1e1900 */
[----:B--2---:R-:W2:Y:S02]  /*1080*/  @P0 R2UR UR4, R0 ;  /* 0x00000000000403c2 */ /* 0x004ea400000e0000 */
[----:B-12---:R-:W-:-:S11]  /*1090*/  @UP4 UIADD3 UR6, UR4, -UR25, URZ ;  /* 0x8000001904064290 */ /* 0x006fd6000fffe03f */
[----:B---3--:R1:W2:Y:S01]  /*10a0*/  @!P0 R2UR UR6, R4 ;  /* 0x00000000040683c2 */ /* 0x0082a200000e0000 */
[----:B------:R-:W-:-:S07]  /*10b0*/  DEPBAR.LE SB1, 0x0, {2} ;  /* 0x000090040000791a */ /* 0x000fce0000000000 */
.L_x_196:
[----:B---3--:R-:W-:Y:S02]  /*10c0*/  ULDC.64 UR4, c[0x0][0x258] ;  /* 0x0000960000047ab9 */ /* 0x008fe40000000a00 */
[----:B------:R-:W-:-:S04]  /*10d0*/  UISETP.NE.U32.AND UP2, UPT, URZ, UR4, UPT ;  /* 0x000000043f00728c */ /* 0x000fc8000bf45070 */
[----:B------:R-:W-:-:S06]  /*10e0*/  UISETP.NE.AND.EX UP2, UPT, URZ, UR5, UPT, UP2 ;  /* 0x000000053f00728c */ /* 0x000fcc000bf45320 */
[----:B------:R-:W-:-:S05]  /*10f0*/  PLOP3.LUT P0, PT, PT, PT, UP2, 0x80, 0x0 ;  /* 0x000000000000781c */ /* 0x000fca0003f0f028 */
[----:B------:R-:W-:-:S04]  /*1100*/  @UP2 UIADD3 UR4, UP0, UR14, UR4, URZ ;  /* 0x000000040e042290 */ /* 0x000fc8000ff1e03f */
[----:B------:R-:W-:Y:S02]  /*1110*/  @UP2 UIADD3.X UR5, UR10, UR5, URZ, UP0, !UPT ;  /* 0x000000050a052290 */ /* 0x000fe400087fe43f */
[----:B------:R-:W-:-:S04]  /*1120*/  IMAD.U32 R4, RZ, RZ, UR4 ;  /* 0x00000004ff047e24 */ /* 0x000fc8000f8e00ff */
[----:B------:R-:W-:Y:S01]  /*1130*/  IMAD.U32 R5, RZ, RZ, UR5 ;  /* 0x00000005ff057e24 */ /* 0x000fe2000f8e00ff */
[----:B------:R-:W-:-:S04]  /*1140*/  ULDC.64 UR4, c[0x0][0x268] ;  /* 0x00009a0000047ab9 */ /* 0x000fc80000000a00 */
[----:B--2---:R-:W2:Y:S01]  /*1150*/  @P0 LDG.E R0, [R4.64] ;  /* 0x0000001404000981 */ /* 0x004ea2000c1e1900 */
[----:B------:R-:W-:Y:S02]  /*1160*/  @!UP2 UISETP.NE.U32.AND UP0, UPT, URZ, UR4, UPT ;  /* 0x000000043f00a28c */ /* 0x000fe4000bf05070 */
[----:B------:R-:W-:Y:S02]  /*1170*/  ULDC UR7, c[0x0][0x21c] ;  /* 0x0000870000077ab9 */ /* 0x000fe40000000800 */
[----:B------:R-:W-:Y:S02]  /*1180*/  @!UP2 UISETP.NE.AND.EX UP0, UPT, URZ, UR5, UPT, UP0 ;  /* 0x000000053f00a28c */ /* 0x000fe4000bf05300 */
[----:B------:R-:W-:Y:S02]  /*1190*/  USHF.L.U32 UR22, UR16, 0x7, URZ ;  /* 0x0000000710167899 */ /* 0x000fe4000800063f */
[----:B------:R-:W-:Y:S01]  /*11a0*/  @!UP2 USEL UR4, URZ, UR7, !UP0 ;  /* 0x000000073f04a287 */ /* 0x000fe2000c000000 */
[----:B--2---:R-:W2:Y:S02]  /*11b0*/  @P0 R2UR UR14, R0 ;  /* 0x00000000000e03c2 */ /* 0x004ea400000e0000 */
[----:B--2---:R-:W-:-:S02]  /*11c0*/  @UP2 UIADD3 UR14, UR14, -UR17, URZ ;  /* 0x800000110e0e2290 */ /* 0x004fc4000fffe03f */
[----:B------:R-:W-:-:S04]  /*11d0*/  @!UP2 UIADD3 UR14, UR4, UR6, -UR17 ;  /* 0x00000006040ea290 */ /* 0x000fc8000fffe811 */
[----:B------:R-:W-:-:S06]  /*11e0*/  UISETP.GT.AND UP0, UPT, UR14, UR22, UPT ;  /* 0x000000160e00728c */ /* 0x000fcc000bf04270 */
[----:B------:R-:W-:-:S13]  /*11f0*/  PLOP3.LUT P0, PT, PT, PT, UP0, 0x80, 0x0 ;  /* 0x000000000000781c */ /* 0x000fda0003f0f008 */
[----:B------:R-:W-:Y:S05]  /*1200*/  @!P0 BRA `(.L_x_197) ;  /* 0x00009f7000008947 */ /* 0x000fea0003800000 */
[----:B-1----:R-:W-:Y:S02]  /*1210*/  UISETP.NE.AND UP0, UPT, UR25, -0x1, UPT ;  /* 0xffffffff1900788c */ /* 0x002fe4000bf05270 */
[----:B------:R-:W-:Y:S02]  /*1220*/  ULDC.64 UR8, c[0x0][0x178] ;  /* 0x00005e0000087ab9 */ /* 0x000fe40000000a00 */
[----:B------:R-:W-:Y:S02]  /*1230*/  ULDC.64 UR6, c[0x0][0x190] ;  /* 0x0000640000067ab9 */ /* 0x000fe40000000a00 */
[----:B------:R-:W-:Y:S01]  /*1240*/  UISETP.NE.AND UP2, UPT, UR15, -0x1, UPT ;  /* 0xffffffff0f00788c */ /* 0x000fe2000bf45270 */
[----:B------:R-:W-:Y:S01]  /*1250*/  PLOP3.LUT P1, PT, PT, PT, UP0, 0x80, 0x0 ;  /* 0x000000000000781c */ /* 0x000fe20003f2f008 */
[----:B------:R-:W-:Y:S02]  /*1260*/  UIADD3 UR10, UR24, 0x7f, URZ ;  /* 0x0000007f180a7890 */ /* 0x000fe4000fffe03f */
[----:B------:R-:W-:-:S02]  /*1270*/  UIMAD UR11, UR42, UR8, URZ ;  /* 0x000000082a0b72a4 */ /* 0x000fc4000f8e023f */
[----:B------:R-:W-:Y:S02]  /*1280*/  UIMAD.WIDE.U32 UR4, UR15, UR6, URZ ;  /* 0x000000060f0472a5 */ /* 0x000fe4000f8e003f */
[----:B------:R-:W-:Y:S02]  /*1290*/  UIMAD UR19, UR15, UR7, URZ ;  /* 0x000000070f1372a4 */ /* 0x000fe4000f8e023f */
[----:B------:R-:W-:Y:S02]  /*12a0*/  UIMAD.WIDE.U32 UR6, UR35, UR8, URZ ;  /* 0x00000008230672a5 */ /* 0x000fe4000f8e003f */
[----:B------:R-:W-:Y:S02]  /*12b0*/  USHF.R.S32.HI UR18, URZ, 0x1f, UR10 ;  /* 0x0000001f3f127899 */ /* 0x000fe4000801140a */
[----:B------:R-:W-:Y:S02]  /*12c0*/  UIMAD UR11, UR35, UR9, UR11 ;  /* 0x00000009230b72a4 */ /* 0x000fe4000f8e020b */
[----:B------:R-:W-:-:S02]  /*12d0*/  @UP0 UIADD3 UR8, UR17, UR25, URZ ;  /* 0x0000001911080290 */ /* 0x000fc4000fffe03f */
[----:B------:R-:W-:Y:S02]  /*12e0*/  ULEA.HI UR9, UR18, UR10, URZ, 0x7 ;  /* 0x0000000a12097291 */ /* 0x000fe4000f8f383f */
[----:B------:R-:W-:Y:S02]  /*12f0*/  UIADD3 UR36, UR7, UR11, URZ ;  /* 0x0000000b07247290 */ /* 0x000fe4000fffe03f */
[----:B------:R-:W-:Y:S02]  /*1300*/  USEL UR41, UR6, UR4, !UP2 ;  /* 0x0000000406297287 */ /* 0x000fe4000d000000 */
[----:B------:R-:W-:Y:S02]  /*1310*/  @UP2 UIADD3 UR36, UR5, UR19, URZ ;  /* 0x0000001305242290 */ /* 0x000fe4000fffe03f */
[----:B------:R-:W-:Y:S02]  /*1320*/  ULDC.64 UR6, c[0x0][0x198] ;  /* 0x0000660000067ab9 */ /* 0x000fe40000000a00 */
[----:B------:R-:W-:-:S02]  /*1330*/  @UP0 UIMAD.WIDE.U32 UR4, UR8, UR6, URZ ;  /* 0x00000006080402a5 */ /* 0x000fc4000f8e003f */
[----:B------:R-:W-:Y:S02]  /*1340*/  ULOP3.LUT UR6, UR9, 0xffffff80, URZ, 0xc0, !UPT ;  /* 0xffffff8009067892 */ /* 0x000fe4000f8ec03f */
[----:B------:R-:W-:Y:S02]  /*1350*/  @UP0 UIMAD UR31, UR8, UR7, UR5 ;  /* 0x00000007081f02a4 */ /* 0x000fe4000f8e0205 */
[----:B------:R-:W-:Y:S02]  /*1360*/  UIADD3 UR11, UR6, -0x80, URZ ;  /* 0xffffff80060b7890 */ /* 0x000fe4000fffe03f */
[----:B------:R-:W-:Y:S02]  /*1370*/  USHF.R.S32.HI UR37, URZ, 0x7, UR9 ;  /* 0x000000073f257899 */ /* 0x000fe40008011409 */
[----:B------:R-:W-:Y:S02]  /*1380*/  USHF.R.S32.HI UR34, URZ, 0x1f, UR11 ;  /* 0x0000001f3f227899 */ /* 0x000fe4000801140b */
[----:B------:R-:W-:Y:S01]  /*1390*/  @UP0 UMOV UR29, UR4 ;  /* 0x00000004001d0c82 */ /* 0x000fe20008000000 */
[----:B------:R-:W-:Y:S05]  /*13a0*/  @P1 BRA `(.L_x_198) ;  /* 0x000000c000001947 */ /* 0x000fea0003800000 */
[----:B------:R-:W-:Y:S02]  /*13b0*/  USHF.R.S32.HI UR4, URZ, 0x1f, UR17 ;  /* 0x0000001f3f047899 */ /* 0x000fe40008011411 */
[----:B------:R-:W-:-:S02]  /*13c0*/  ULDC.64 UR6, c[0x0][0x198] ;  /* 0x0000660000067ab9 */ /* 0x000fc40000000a00 */
[----:B------:R-:W-:Y:S02]  /*13d0*/  UIMAD UR8, UR4, UR6, URZ ;  /* 0x00000006040872a4 */ /* 0x000fe4000f8e023f */
[----:B------:R-:W-:Y:S02]  /*13e0*/  UIMAD.WIDE.U32 UR4, UR17, UR6, URZ ;  /* 0x00000006110472a5 */ /* 0x000fe4000f8e003f */
[----:B------:R-:W-:-:S04]  /*13f0*/  UIMAD UR7, UR17, UR7, UR8 ;  /* 0x00000007110772a4 */ /* 0x000fc8000f8e0208 */
[----:B------:R-:W-:-:S03]  /*1400*/  UIADD3 UR5, UR5, UR7, URZ ;  /* 0x0000000705057290 */ /* 0x000fc6000fffe03f */
[----:B------:R-:W-:Y:S02]  /*1410*/  ULDC.64 UR6, c[0x0][0x180] ;  /* 0x0000600000067ab9 */ /* 0x000fe40000000a00 */
[----:B------:R-:W-:Y:S02]  /*1420*/  UIMAD.WIDE.U32 UR4, UR35, UR6, UR4 ;  /* 0x00000006230472a5 */ /* 0x000fe4000f8e0004 */
[----:B------:R-:W-:-:S04]  /*1430*/  UIMAD UR6, UR42, UR6, URZ ;  /* 0x000000062a0672a4 */ /* 0x000fc8000f8e023f */
[----:B------:R-:W-:Y:S02]  /*1440*/  UIMAD UR6, UR35, UR7, UR6 ;  /* 0x00000007230672a4 */ /* 0x000fe4000f8e0206 */
[----:B------:R-:W-:Y:S02]  /*1450*/  UMOV UR29, UR4 ;  /* 0x00000004001d7c82 */ /* 0x000fe40008000000 */
[----:B------:R-:W-:Y:S02]  /*1460*/  UIADD3 UR31, UR5, UR6, URZ ;  /* 0x00000006051f7290 */ /* 0x000fe4000fffe03f */
.L_x_198:
[----:B------:R-:W-:Y:S02]  /*1470*/  @UP0 UIADD3 UR6, UR17, UR25, URZ ;  /* 0x0000001911060290 */ /* 0x000fe4000fffe03f */
[----:B------:R-:W-:Y:S02]  /*1480*/  ULDC.64 UR8, c[0x0][0x1a0] ;  /* 0x0000680000087ab9 */ /* 0x000fe40000000a00 */
[----:B------:R-:W-:-:S04]  /*1490*/  @UP0 UIMAD.WIDE.U32 UR4, UR6, UR8, URZ ;  /* 0x00000008060402a5 */ /* 0x000fc8000f8e003f */
[----:B------:R-:W-:-:S03]  /*14a0*/  @UP0 UIMAD UR27, UR6, UR9, UR5 ;  /* 0x00000009061b02a4 */ /* 0x000fc6000f8e0205 */
[----:B------:R-:W-:Y:S01]  /*14b0*/  @UP0 UMOV UR26, UR4 ;  /* 0x00000004001a0c82 */ /* 0x000fe20008000000 */
[----:B------:R-:W-:Y:S05]  /*14c0*/  @P1 BRA `(.L_x_199) ;  /* 0x000000c000001947 */ /* 0x000fea0003800000 */
[----:B------:R-:W-:Y:S02]  /*14d0*/  USHF.R.S32.HI UR4, URZ, 0x1f, UR17 ;  /* 0x0000001f3f047899 */ /* 0x000fe40008011411 */
[----:B------:R-:W-:Y:S02]  /*14e0*/  ULDC.64 UR6, c[0x0][0x1a0] ;  /* 0x0000680000067ab9 */ /* 0x000fe40000000a00 */
[----:B------:R-:W-:Y:S02]  /*14f0*/  UIMAD UR4, UR4, UR6, URZ ;  /* 0x00000006040472a4 */ /* 0x000fe4000f8e023f */
[----:B------:R-:W-:Y:S02]  /*1500*/  ULDC.64 UR8, c[0x0][0x188] ;  /* 0x0000620000087ab9 */ /* 0x000fe40000000a00 */
[----:B------:R-:W-:Y:S02]  /*1510*/  UIMAD UR7, UR17, UR7, UR4 ;  /* 0x00000007110772a4 */ /* 0x000fe4000f8e0204 */
[----:B------:R-:W-:-:S04]  /*1520*/  UIMAD UR4, UR42, UR8, URZ ;  /* 0x000000082a0472a4 */ /* 0x000fc8000f8e023f */
[----:B------:R-:W-:Y:S02]  /*1530*/  UIMAD UR9, UR35, UR9, UR4 ;  /* 0x00000009230972a4 */ /* 0x000fe4000f8e0204 */
[----:B------:R-:W-:-:S04]  /*1540*/  UIMAD.WIDE.U32 UR4, UR17, UR6, URZ ;  /* 0x00000006110472a5 */ /* 0x000fc8000f8e003f */
[----:B------:R-:W-:-:S04]  /*1550*/  UIADD3 UR5, UR5, UR7, URZ ;  /* 0x0000000705057290 */ /* 0x000fc8000fffe03f */
[----:B------:R-:W-:-:S04]  /*1560*/  UIMAD.WIDE.U32 UR4, UR35, UR8, UR4 ;  /* 0x00000008230472a5 */ /* 0x000fc8000f8e0004 */
[----:B------:R-:W-:-:S03]  /*1570*/  UIADD3 UR27, UR5, UR9, URZ ;  /* 0x00000009051b7290 */ /* 0x000fc6000fffe03f */
[----:B------:R-:W-:Y:S02]  /*1580*/  UMOV UR26, UR4 ;  /* 0x00000004001a7c82 */ /* 0x000fe40008000000 */
.L_x_199:
[----:B------:R-:W-:Y:S01]  /*1590*/  IABS R6, c[0x0][0x1c8] ;  /* 0x0000720000067a13 */ /* 0x000fe20000000000 */
[----:B------:R-:W-:Y:S01]  /*15a0*/  ULDC.64 UR6, c[0x0][0x370] ;  /* 0x0000dc0000067ab9 */ /* 0x000fe20000000a00 */
[----:B------:R-:W-:Y:S01]  /*15b0*/  IABS R2, UR40 ;  /* 0x0000002800027c13 */ /* 0x000fe20008000000 */
[----:B------:R-:W-:Y:S01]  /*15c0*/  @UP2 UIMAD.WIDE.U32 UR4, UR15, UR6, URZ ;  /* 0x000000060f0422a5 */ /* 0x000fe2000f8e003f */
[----:B------:R-:W1:Y:S01]  /*15d0*/  I2F.RP R4, R6 ;  /* 0x0000000600047306 */ /* 0x000e620000209400 */
[----:B------:R-:W-:Y:S01]  /*15e0*/  ULDC UR8, c[0x0][0x224] ;  /* 0x0000890000087ab9 */ /* 0x000fe20000000800 */
[----:B------:R-:W-:Y:S01]  /*15f0*/  ISETP.NE.AND P2, PT, RZ, c[0x0][0x1c8], PT ;  /* 0x00007200ff007a0c */ /* 0x000fe20003f45270 */
[----:B------:R-:W-:Y:S02]  /*1600*/  @UP2 UIMAD UR33, UR15, UR7, UR5 ;  /* 0x000000070f2122a4 */ /* 0x000fe4000f8e0205 */
[----:B------:R-:W-:Y:S02]  /*1610*/  USHF.R.S32.HI UR23, URZ, 0x1f, UR22 ;  /* 0x0000001f3f177899 */ /* 0x000fe40008011416 */
[----:B------:R-:W-:-:S02]  /*1620*/  @UP2 UMOV UR30, UR4 ;  /* 0x00000004001e2c82 */ /* 0x000fc40008000000 */
[----:B------:R-:W-:Y:S02]  /*1630*/  ULDC.64 UR4, c[0x0][0x368] ;  /* 0x0000da0000047ab9 */ /* 0x000fe40000000a00 */
[----:B------:R-:W-:-:S04]  /*1640*/  @!UP2 UIMAD UR6, UR42, UR4, URZ ;  /* 0x000000042a06a2a4 */ /* 0x000fc8000f8e023f */
[----:B------:R-:W-:Y:S01]  /*1650*/  @!UP2 UIMAD UR6, UR35, UR5, UR6 ;  /* 0x000000052306a2a4 */ /* 0x000fe2000f8e0206 */
[----:B-1----:R-:W1:Y:S01]  /*1660*/  MUFU.RCP R4, R4 ;  /* 0x0000000400047308 */ /* 0x002e620000001000 */
[----:B------:R-:W-:-:S04]  /*1670*/  @!UP2 UIMAD.WIDE.U32 UR4, UR35, UR4, URZ ;  /* 0x000000042304a2a5 */ /* 0x000fc8000f8e003f */
[----:B------:R-:W-:Y:S02]  /*1680*/  @!UP2 UIADD3 UR33, UR5, UR6, URZ ;  /* 0x000000060521a290 */ /* 0x000fe4000fffe03f */
[----:B------:R-:W-:Y:S02]  /*1690*/  UIMAD UR6, UR39, UR15, URZ ;  /* 0x0000000f270672a4 */ /* 0x000fe4000f8e023f */
[----:B------:R-:W-:Y:S02]  /*16a0*/  @!UP2 UMOV UR30, UR4 ;  /* 0x00000004001eac82 */ /* 0x000fe40008000000 */
[----:B------:R-:W-:Y:S01]  /*16b0*/  UIMAD UR4, UR42, UR8, UR54 ;  /* 0x000000082a0472a4 */ /* 0x000fe2000f8e0236 */
[----:B------:R-:W2:Y:S03]  /*16c0*/  S2UR UR8, SR_CTAID.X ;  /* 0x00000000000879c3 */ /* 0x000ea60000002500 */
[----:B------:R-:W-:Y:S01]  /*16d0*/  UIADD3 UR4, UR47, UR4, URZ ;  /* 0x000000042f047290 */ /* 0x000fe2000fffe03f */
[----:B-1----:R-:W-:-:S03]  /*16e0*/  IADD3 R4, R4, 0xffffffe, RZ ;  /* 0x0ffffffe04047810 */ /* 0x002fc60007ffe0ff */
[----:B------:R-:W-:Y:S01]  /*16f0*/  UIMAD UR4, UR38, UR4, UR53 ;  /* 0x00000004260472a4 */ /* 0x000fe2000f8e0235 */
[----:B------:R-:W1:Y:S03]  /*1700*/  F2I.FTZ.U32.TRUNC.NTZ R5, R4 ;  /* 0x0000000400057305 */ /* 0x000e66000021f000 */
[----:B------:R-:W-:Y:S02]  /*1710*/  UIADD3 UR10, UR45, UR4, URZ ;  /* 0x000000042d0a7290 */ /* 0x000fe4000fffe03f */
[----:B------:R-:W-:-:S04]  /*1720*/  UIMAD.WIDE.U32 UR4, UR38, UR15, URZ ;  /* 0x0000000f260472a5 */ /* 0x000fc8000f8e003f */
[----:B------:R-:W-:Y:S02]  /*1730*/  @UP2 UIADD3 UR10, UR5, UR6, URZ ;  /* 0x00000006050a2290 */ /* 0x000fe4000fffe03f */
[----:B------:R-:W-:Y:S02]  /*1740*/  USEL UR19, UR44, UR4, !UP2 ;  /* 0x000000042c137287 */ /* 0x000fe4000d000000 */
[----:B------:R-:W-:Y:S01]  /*1750*/  ULDC.64 UR6, c[0x0][0x3d8] ;  /* 0x0000f60000067ab9 */ /* 0x000fe20000000a00 */
[----:B-1----:R-:W-:Y:S01]  /*1760*/  IMAD.MOV R0, RZ, RZ, -R5 ;  /* 0x000000ffff007224 */ /* 0x002fe200078e0a05 */
[----:B--2---:R-:W-:Y:S01]  /*1770*/  UIMAD.WIDE.U32 UR4, UR8, UR6, URZ ;  /* 0x00000006080472a5 */ /* 0x004fe2000f8e003f */
[----:B------:R-:W-:Y:S02]  /*1780*/  IMAD.MOV.U32 R4, RZ, RZ, RZ ;  /* 0x000000ffff047224 */ /* 0x000fe400078e00ff */
[----:B------:R-:W-:Y:S01]  /*1790*/  IMAD R0, R0, R6, RZ ;  /* 0x0000000600007224 */ /* 0x000fe200078e02ff */
[----:B------:R-:W-:-:S02]  /*17a0*/  USEL UR18, UR4, URZ, UP6 ;  /* 0x0000003f04127287 */ /* 0x000fc4000b000000 */
[----:B------:R-:W-:Y:S01]  /*17b0*/  UIMAD UR7, UR8, UR7, UR5 ;  /* 0x00000007080772a4 */ /* 0x000fe2000f8e0205 */
[----:B------:R-:W-:Y:S01]  /*17c0*/  IMAD.HI.U32 R0, R5, R0, R4 ;  /* 0x0000000005007227 */ /* 0x000fe200078e0004 */
[----:B------:R-:W-:Y:S02]  /*17d0*/  USHF.L.U64.HI UR4, UR35, 0x7, UR42 ;  /* 0x0000000723047899 */ /* 0x000fe4000801022a */
[----:B------:R-:W-:Y:S02]  /*17e0*/  USHF.L.U32 UR8, UR35, 0x7, URZ ;  /* 0x0000000723087899 */ /* 0x000fe4000800063f */
[----:B------:R-:W-:Y:S01]  /*17f0*/  USEL UR5, UR4, URZ, UP1 ;  /* 0x0000003f04057287 */ /* 0x000fe20008800000 */
[----:B------:R-:W-:Y:S01]  /*1800*/  IMAD.HI.U32 R0, R0, R2, RZ ;  /* 0x0000000200007227 */ /* 0x000fe200078e00ff */
[----:B------:R-:W-:-:S03]  /*1810*/  USEL UR4, UR8, URZ, UP1 ;  /* 0x0000003f08047287 */ /* 0x000fc60008800000 */
[----:B------:R-:W-:Y:S01]  /*1820*/  IMAD.MOV R4, RZ, RZ, -R0 ;  /* 0x000000ffff047224 */ /* 0x000fe200078e0a00 */
[----:B------:R-:W-:Y:S02]  /*1830*/  UIADD3 UR4, UP1, UR11, UR4, URZ ;  /* 0x000000040b047290 */ /* 0x000fe4000ff3e03f */
[----:B------:R-:W-:Y:S01]  /*1840*/  ULDC UR8, c[0x0][0x234] ;  /* 0x00008d0000087ab9 */ /* 0x000fe20000000800 */
[C---:B------:R-:W-:Y:S01]  /*1850*/  IMAD R2, R6.reuse, R4, R2 ;  /* 0x0000000406027224 */ /* 0x040fe200078e0202 */
[----:B------:R-:W-:Y:S02]  /*1860*/  UIADD3.X UR6, UR34, UR5, URZ, UP1, !UPT ;  /* 0x0000000522067290 */ /* 0x000fe40008ffe43f */
[----:B------:R-:W-:Y:S02]  /*1870*/  UIMAD UR5, UR39, UR4, URZ ;  /* 0x00000004270572a4 */ /* 0x000fe4000f8e023f */
[----:B------:R-:W-:Y:S02]  /*1880*/  ISETP.GT.U32.AND P0, PT, R6, R2, PT ;  /* 0x000000020600720c */ /* 0x000fe40003f04070 */
[----:B------:R-:W-:-:S02]  /*1890*/  UIMAD UR6, UR38, UR6, UR5 ;  /* 0x00000006260672a4 */ /* 0x000fc4000f8e0205 */
[----:B------:R-:W-:-:S04]  /*18a0*/  @UP5 USEL UR5, UR56, UR15, !UP2 ;  /* 0x0000000f38055287 */ /* 0x000fc8000d000000 */
[----:B------:R-:W-:Y:S02]  /*18b0*/  @UP5 UIMAD UR9, UR40, UR8, UR5 ;  /* 0x00000008280952a4 */ /* 0x000fe4000f8e0205 */
[----:B------:R-:W-:Y:S02]  /*18c0*/  UIMAD.WIDE.U32 UR4, UR38, UR4, URZ ;  /* 0x00000004260472a5 */ /* 0x000fe4000f8e003f */
[----:B------:R-:W-:Y:S01]  /*18d0*/  USEL UR8, UR7, URZ, UP6 ;  /* 0x0000003f07087287 */ /* 0x000fe2000b000000 */
[----:B------:R-:W-:Y:S01]  /*18e0*/  @!P0 IMAD.IADD R2, R2, 0x1, -R6 ;  /* 0x0000000102028824 */ /* 0x000fe200078e0a06 */
[----:B------:R-:W-:Y:S01]  /*18f0*/  @!P0 IADD3 R0, R0, 0x1, RZ ;  /* 0x0000000100008810 */ /* 0x000fe20007ffe0ff */
[----:B------:R-:W-:Y:S01]  /*1900*/  @!UP5 UMOV UR9, UR51 ;  /* 0x000000330009dc82 */ /* 0x000fe20008000000 */
[----:B------:R-:W-:Y:S01]  /*1910*/  ISETP.LE.AND P0, PT, RZ, UR58, PT ;  /* 0x0000003aff007c0c */ /* 0x000fe2000bf03270 */
[----:B------:R-:W-:Y:S01]  /*1920*/  UIADD3 UR7, UR5, UR6, URZ ;  /* 0x0000000605077290 */ /* 0x000fe2000fffe03f */
[----:B------:R-:W-:-:S13]  /*1930*/  ISETP.GE.U32.AND P3, PT, R2, R6, PT ;  /* 0x000000060200720c */ /* 0x000fda0003f66070 */
[----:B------:R-:W-:-:S05]  /*1940*/  @P3 IADD3 R0, R0, 0x1, RZ ;  /* 0x0000000100003810 */ /* 0x000fca0007ffe0ff */
[----:B------:R-:W-:-:S04]  /*1950*/  IMAD.MOV.U32 R12, RZ, RZ, R0 ;  /* 0x000000ffff0c7224 */ /* 0x000fc800078e0000 */
[----:B------:R-:W-:Y:S01]  /*1960*/  @!P0 IMAD.MOV R12, RZ, RZ, -R12 ;  /* 0x000000ffff0c8224 */ /* 0x000fe200078e0a0c */
[----:B------:R-:W-:Y:S02]  /*1970*/  PLOP3.LUT P0, PT, PT, PT, UP5, 0x80, 0x0 ;  /* 0x000000000000781c */ /* 0x000fe40003f0f058 */
[----:B------:R-:W-:-:S04]  /*1980*/  @!P2 LOP3.LUT R12, RZ, c[0x0][0x1c8], RZ, 0x33, !PT ;  /* 0x00007200ff0caa12 */ /* 0x000fc800078e33ff */
[----:B------:R-:W-:-:S07]  /*1990*/  SHF.R.S32.HI R14, RZ, 0x1f, R12 ;  /* 0x0000001fff0e7819 */ /* 0x000fce000001140c */
[----:B------:R-:W-:Y:S05]  /*19a0*/  @!P0 BRA `(.L_x_200) ;  /* 0x0000005000008947 */ /* 0x000fea0003800000 */
[----:B------:R-:W-:Y:S02]  /*19b0*/  ULDC UR6, c[0x0][0x224] ;  /* 0x0000890000067ab9 */ /* 0x000fe40000000800 */
[----:B------:R-:W-:-:S04]  /*19c0*/  @!UP2 UIMAD UR15, UR35, UR6, URZ ;  /* 0x00000006230fa2a4 */ /* 0x000fc8000f8e023f */
[----:B------:R-:W-:-:S04]  /*19d0*/  ULEA UR6, UR35, UR15, 0x7 ;  /* 0x0000000f23067291 */ /* 0x000fc8000f8e383f */
[----:B------:R-:W-:Y:S01]  /*19e0*/  UIMAD UR6, UR57, UR40, UR6 ;  /* 0x00000028390672a4 */ /* 0x000fe2000f8e0206 */
[----:B------:R-:W-:Y:S05]  /*19f0*/  BRA `(.L_x_201) ;  /* 0x0000001000007947 */ /* 0x000fea0003800000 */
.L_x_200:
[----:B------:R-:W-:Y:S02]  /*1a00*/  UMOV UR6, UR52 ;  /* 0x0000003400067c82 */ /* 0x000fe40008000000 */
.L_x_201:
[----:B------:R-:W-:Y:S01]  /*1a10*/  UIADD3 UR4, UP4, UP3, UR4, UR43, UR49 ;  /* 0x0000002b04047290 */ /* 0x000fe2000fb9e031 */
[----:B------:R-:W1:Y:S01]  /*1a20*/  S2R R19, SR_TID.X ;  /* 0x0000000000137919 */ /* 0x000e620000002100 */
[----:B------:R-:W-:Y:S01]  /*1a30*/  IMAD.U32 R10, RZ, RZ, UR13 ;  /* 0x0000000dff0a7e24 */ /* 0x000fe2000f8e00ff */
[----:B------:R-:W-:Y:S01]  /*1a40*/  SHF.R.S32.HI R199, RZ, 0x1f, R198 ;  /* 0x0000001fffc77819 */ /* 0x000fe200000114c6 */
[----:B------:R-:W-:Y:S01]  /*1a50*/  UIADD3 UR32, UP2, UP1, UR18, UR4, UR19 ;  /* 0x0000000412207290 */ /* 0x000fe2000f95e013 */
[----:B------:R-:W-:Y:S01]  /*1a60*/  IMAD.U32 R8, RZ, RZ, UR12 ;  /* 0x0000000cff087e24 */ /* 0x000fe2000f8e00ff */
[----:B------:R-:W-:Y:S01]  /*1a70*/  UIADD3.X UR4, UR7, UR50, UR55, UP4, UP3 ;  /* 0x0000003207047290 */ /* 0x000fe2000a7e6437 */
[----:B------:R-:W-:Y:S01]  /*1a80*/  IMAD.U32 R9, RZ, RZ, UR11 ;  /* 0x0000000bff097e24 */ /* 0x000fe2000f8e00ff */
[----:B------:R-:W-:Y:S01]  /*1a90*/  ULDC.64 UR12, c[0x0][0x200] ;  /* 0x00008000000c7ab9 */ /* 0x000fe20000000a00 */
[----:B------:R-:W-:Y:S01]  /*1aa0*/  BSSY B1, `(.L_x_197) ;  /* 0x000096d000017945 */ /* 0x000fe20003800000 */
[----:B------:R-:W-:-:S03]  /*1ab0*/  UIADD3.X UR28, UR8, UR4, UR10, UP2, UP1 ;  /* 0x00000004081c7290 */ /* 0x000fc600097e240a */
[----:B------:R-:W-:Y:S02]  /*1ac0*/  ULDC.64 UR4, c[0x0][0x1a8] ;  /* 0x00006a0000047ab9 */ /* 0x000fe40000000a00 */
[----:B------:R-:W-:Y:S02]  /*1ad0*/  UIMAD UR4, UR59, UR4, URZ ;  /* 0x000000043b0472a4 */ /* 0x000fe4000f8e023f */
[----:B------:R-:W-:Y:S02]  /*1ae0*/  UMOV UR10, 0x4 ;  /* 0x00000004000a7882 */ /* 0x000fe40000000000 */
[----:B------:R-:W-:-:S03]  /*1af0*/  UIMAD UR19, UR40, UR5, UR4 ;  /* 0x00000005281372a4 */ /* 0x000fc6000f8e0204 */
[----:B------:R-:W-:Y:S02]  /*1b00*/  ULDC.64 UR4, c[0x0][0x378] ;  /* 0x0000de0000047ab9 */ /* 0x000fe40000000a00 */
[----:B------:R-:W-:Y:S01]  /*1b10*/  UIMAD UR4, UR59, UR4, URZ ;  /* 0x000000043b0472a4 */ /* 0x000fe2000f8e023f */
[----:B-1----:R-:W-:-:S03]  /*1b20*/  SHF.R.S32.HI R20, RZ, 0x1f, R19 ;  /* 0x0000001fff147819 */ /* 0x002fc60000011413 */
[----:B------:R-:W-:Y:S01]  /*1b30*/  UIMAD UR18, UR40, UR5, UR4 ;  /* 0x00000005281272a4 */ /* 0x000fe2000f8e0204 */
[----:B------:R-:W-:Y:S02]  /*1b40*/  LEA.HI R0, R20, R19, RZ, 0x3 ;  /* 0x0000001314007211 */ /* 0x000fe400078f18ff */
[----:B------:R-:W-:Y:S02]  /*1b50*/  ULDC.64 UR4, c[0x0][0x370] ;  /* 0x0000dc0000047ab9 */ /* 0x000fe40000000a00 */
[----:B------:R-:W-:Y:S01]  /*1b60*/  UIMAD UR4, UR34, UR4, URZ ;  /* 0x00000004220472a4 */ /* 0x000fe2000f8e023f */
[----:B------:R-:W-:-:S03]  /*1b70*/  SHF.R.S32.HI R0, RZ, 0x3, R0 ;  /* 0x00000003ff007819 */ /* 0x000fc60000011400 */
[----:B------:R-:W-:Y:S01]  /*1b80*/  UIMAD UR15, UR11, UR5, UR4 ;  /* 0x000000050b0f72a4 */ /* 0x000fe2000f8e0204 */
[----:B------:R-:W-:Y:S01]  /*1b90*/  SHF.R.S32.HI R18, RZ, 0x1f, R0 ;  /* 0x0000001fff127819 */ /* 0x000fe20000011400 */
[----:B------:R-:W-:Y:S01]  /*1ba0*/  UIADD3 UR4, UR11, UR9, URZ ;  /* 0x000000090b047290 */ /* 0x000fe2000fffe03f */
[----:B------:R-:W-:-:S03]  /*1bb0*/  IADD3 R2, P0, R0, UR11, RZ ;  /* 0x0000000b00027c10 */ /* 0x000fc6000ff1e0ff */
[----:B------:R-:W-:Y:S01]  /*1bc0*/  UIMAD.WIDE UR4, UR4, UR10, UR12 ;  /* 0x0000000a040472a5 */ /* 0x000fe2000f8e020c */
[----:B------:R-:W-:Y:S01]  /*1bd0*/  IADD3.X R7, R18, UR34, RZ, P0, !PT ;  /* 0x0000002212077c10 */ /* 0x000fe200087fe4ff */
[----:B------:R-:W-:Y:S01]  /*1be0*/  IMAD.WIDE.U32 R4, R2, c[0x0][0x190], R198 ;  /* 0x0000640002047a25 */ /* 0x000fe200078e00c6 */
[----:B------:R-:W-:Y:S02]  /*1bf0*/  ULDC.64 UR12, c[0x0][0x3c8] ;  /* 0x0000f200000c7ab9 */ /* 0x000fe40000000a00 */
[----:B------:R-:W-:Y:S01]  /*1c00*/  ULDC UR34, c[0x0][0x2e8] ;  /* 0x0000ba0000227ab9 */ /* 0x000fe20000000800 */
[----:B------:R-:W-:Y:S01]  /*1c10*/  IMAD R7, R7, c[0x0][0x190], RZ ;  /* 0x0000640007077a24 */ /* 0x000fe200078e02ff */
[----:B------:R-:W-:Y:S01]  /*1c20*/  UMOV UR8, UR4 ;  /* 0x0000000400087c82 */ /* 0x000fe20008000000 */
[----:B------:R-:W-:Y:S01]  /*1c30*/  IADD3 R6, P0, R4, UR41, RZ ;  /* 0x0000002904067c10 */ /* 0x000fe2000ff1e0ff */
[----:B------:R-:W-:Y:S01]  /*1c40*/  UIADD3 UR4, UR11, UR6, URZ ;  /* 0x000000060b047290 */ /* 0x000fe2000fffe03f */
[----:B------:R-:W-:Y:S01]  /*1c50*/  IMAD R2, R2, c[0x0][0x194], R7 ;  /* 0x0000650002027a24 */ /* 0x000fe200078e0207 */
[----:B------:R-:W-:-:S02]  /*1c60*/  UMOV UR7, UR5 ;  /* 0x0000000500077c82 */ /* 0x000fc40008000000 */
[----:B------:R-:W-:Y:S01]  /*1c70*/  UIMAD.WIDE UR4, UR4, UR10, UR12 ;  /* 0x0000000a040472a5 */ /* 0x000fe2000f8e020c */
[----:B------:R1:W2:Y:S01]  /*1c80*/  R2UR UR12, R8 ;  /* 0x00000000080c73c2 */ /* 0x0002a200000e0000 */
[----:B------:R-:W-:Y:S02]  /*1c90*/  IADD3.X R7, R5, UR36, R2, P0, !PT ;  /* 0x0000002405077c10 */ /* 0x000fe400087fe402 */
[----:B------:R-:W-:-:S03]  /*1ca0*/  IADD3 R4, P0, R198, UR30, RZ ;  /* 0x0000001ec6047c10 */ /* 0x000fc6000ff1e0ff */
[----:B------:R-:W-:Y:S01]  /*1cb0*/  UMOV UR10, UR4 ;  /* 0x00000004000a7c82 */ /* 0x000fe20008000000 */
[----:B------:R-:W-:Y:S01]  /*1cc0*/  IADD3.X R5, R199, UR33, RZ, P0, !PT ;  /* 0x00000021c7057c10 */ /* 0x000fe200087fe4ff */
[----:B------:R-:W-:Y:S01]  /*1cd0*/  UIADD3 UR4, -UR14, UR24, UR22 ;  /* 0x000000180e047290 */ /* 0x000fe2000fffe116 */
[----:B------:R3:W4:Y:S01]  /*1ce0*/  R2UR UR13, R10 ;  /* 0x000000000a0d73c2 */ /* 0x00072200000e0000 */
[----:B------:R-:W-:Y:S02]  /*1cf0*/  UMOV UR9, UR5 ;  /* 0x0000000500097c82 */ /* 0x000fe40008000000 */
[----:B------:R-:W-:Y:S01]  /*1d00*/  UIADD3 UR4, UR4, -UR34, URZ ;  /* 0x8000002204047290 */ /* 0x000fe2000fffe03f */
[----:B------:R-:W-:-:S03]  /*1d10*/  IMAD.WIDE.U32 R4, R9, c[0x0][0x370], R4 ;  /* 0x0000dc0009047a25 */ /* 0x000fc600078e0004 */
[----:B------:R-:W-:Y:S02]  /*1d20*/  USHF.R.S32.HI UR11, URZ, 0x1f, UR4 ;  /* 0x0000001f3f0b7899 */ /* 0x000fe40008011404 */
[----:B------:R-:W-:Y:S02]  /*1d30*/  IADD3 R5, R5, UR15, RZ ;  /* 0x0000000f05057c10 */ /* 0x000fe4000fffe0ff */
[----:B------:R-:W-:Y:S02]  /*1d40*/  ULEA.HI UR11, UR11, UR4, URZ, 0x7 ;  /* 0x000000040b0b7291 */ /* 0x000fe4000f8f383f */
[----:B------:R-:W-:Y:S01]  /*1d50*/  UIADD3 UR4, UR37, -0x1, URZ ;  /* 0xffffffff25047890 */ /* 0x000fe2000fffe03f */
[----:B-1----:R-:W-:Y:S01]  /*1d60*/  LEA.HI R8, R20, R19, RZ, 0x5 ;  /* 0x0000001314087211 */ /* 0x002fe200078f28ff */
[----:B------:R-:W-:-:S03]  /*1d70*/  USHF.R.S32.HI UR11, URZ, 0x7, UR11 ;  /* 0x000000073f0b7899 */ /* 0x000fc6000801140b */
[----:B------:R-:W-:Y:S01]  /*1d80*/  LOP3.LUT R2, R8, 0xffffffe0, RZ, 0xc0, !PT ;  /* 0xffffffe008027812 */ /* 0x000fe200078ec0ff */
[----:B------:R-:W-:Y:S01]  /*1d90*/  UISETP.LT.AND UP1, UPT, URZ, UR11, UPT ;  /* 0x0000000b3f00728c */ /* 0x000fe2000bf21270 */
[----:B------:R-:W-:-:S03]  /*1da0*/  SHF.R.S32.HI R8, RZ, 0x5, R8 ;  /* 0x00000005ff087819 */ /* 0x000fc60000011408 */
[----:B------:R-:W-:Y:S01]  /*1db0*/  IMAD.IADD R2, R19, 0x1, -R2 ;  /* 0x0000000113027824 */ /* 0x000fe200078e0a02 */
[----:B------:R-:W-:-:S03]  /*1dc0*/  USEL UR11, URZ, UR11, !UP1 ;  /* 0x0000000b3f0b7287 */ /* 0x000fc6000c800000 */
[----:B------:R-:W-:Y:S01]  /*1dd0*/  IMAD R2, R8, UR48, R2 ;  /* 0x0000003008027c24 */ /* 0x000fe2000f8e0202 */
[----:B------:R-:W-:-:S04]  /*1de0*/  UISETP.GT.AND UP1, UPT, UR37, UR11, UPT ;  /* 0x0000000b2500728c */ /* 0x000fc8000bf24270 */
[----:B------:R-:W-:-:S04]  /*1df0*/  IADD3 R8, P0, R2, UR32, RZ ;  /* 0x0000002002087c10 */ /* 0x000fc8000ff1e0ff */
[----:B------:R-:W-:Y:S01]  /*1e00*/  LEA.HI.X.SX32 R9, R2, UR28, 0x1, P0 ;  /* 0x0000001c02097c11 */ /* 0x000fe200080f0eff */
[----:B------:R-:W-:Y:S01]  /*1e10*/  IMAD.U32 R2, RZ, RZ, UR40 ;  /* 0x00000028ff027e24 */ /* 0x000fe2000f8e00ff */
[----:B------:R-:W-:Y:S02]  /*1e20*/  PLOP3.LUT P0, PT, PT, PT, UP1, 0x80, 0x0 ;  /* 0x000000000000781c */ /* 0x000fe40003f0f018 */
[----:B------:R-:W-:Y:S01]  /*1e30*/  LEA R186, P2, R8, c[0x0][0x350], 0x2 ;  /* 0x0000d40008ba7a11 */ /* 0x000fe200078410ff */
[----:B------:R-:W-:-:S03]  /*1e40*/  IMAD.WIDE.U32 R4, R2, c[0x0][0x378], R4 ;  /* 0x0000de0002047a25 */ /* 0x000fc600078e0004 */
[----:B------:R-:W-:Y:S01]  /*1e50*/  LEA.HI.X R187, R8, c[0x0][0x354], R9, 0x2, P2 ;  /* 0x0000d50008bb7a11 */ /* 0x000fe200010f1409 */
[----:B------:R-:W-:Y:S01]  /*1e60*/  IMAD.WIDE.U32 R6, R2, c[0x0][0x1a8], R6 ;  /* 0x00006a0002067a25 */ /* 0x000fe200078e0006 */
[----:B------:R-:W-:-:S03]  /*1e70*/  IADD3 R5, R5, UR18, RZ ;  /* 0x0000001205057c10 */ /* 0x000fc6000fffe0ff */
[----:B------:R-:W-:Y:S01]  /*1e80*/  IMAD R2, R18, c[0x0][0x370], RZ ;  /* 0x0000dc0012027a24 */ /* 0x000fe200078e02ff */
[----:B------:R-:W-:Y:S01]  /*1e90*/  IADD3 R7, R7, UR19, RZ ;  /* 0x0000001307077c10 */ /* 0x000fe2000fffe0ff */
[----:B------:R-:W-:Y:S01]  /*1ea0*/  IMAD.WIDE.U32 R4, R0, c[0x0][0x370], R4 ;  /* 0x0000dc0000047a25 */ /* 0x000fe200078e0004 */
[----:B------:R-:W-:-:S03]  /*1eb0*/  LEA R200, P4, R6, c[0x0][0x160], 0x1 ;  /* 0x0000580006c87a11 */ /* 0x000fc600078808ff */
[----:B------:R-:W-:Y:S01]  /*1ec0*/  IMAD R2, R0, c[0x0][0x374], R2 ;  /* 0x0000dd0000027a24 */ /* 0x000fe200078e0202 */
[----:B------:R-:W-:Y:S02]  /*1ed0*/  LEA R202, P3, R4, c[0x0][0x330], 0x1 ;  /* 0x0000cc0004ca7a11 */ /* 0x000fe400078608ff */
[----:B------:R-:W-:Y:S01]  /*1ee0*/  LEA.HI.X R197, R6, c[0x0][0x164], R7, 0x1, P4 ;  /* 0x0000590006c57a11 */ /* 0x000fe200020f0c07 */
[----:B------:R-:W-:-:S05]  /*1ef0*/  IMAD.IADD R2, R5, 0x1, R2 ;  /* 0x0000000105027824 */ /* 0x000fca00078e0202 */
[----:B------:R-:W-:Y:S01]  /*1f00*/  LEA.HI.X R201, R4, c[0x0][0x334], R2, 0x1, P3 ;  /* 0x0000cd0004c97a11 */ /* 0x000fe200018f0c02 */
[----:B--234-:R-:W-:Y:S05]  /*1f10*/  @P0 BRA `(.L_x_202) ;  /* 0x00000b1000000947 */ /* 0x01cfea0003800000 */
        /* <DEDUP_REMOVED lines=9> */
[----:B------:R-:W-:Y:S02]  /*1fb0*/  UIMAD.WIDE.U32 UR4, UR17, UR6, URZ ;  /* 0x00000006110472a5 */ /* 0x000fe4000f8e003f */
[----:B------:R-:W-:-:S03]  /*1fc0*/  UIMAD UR7, UR17, UR7, UR8 ;  /* 0x00000007110772a4 */ /* 0x000fc6000f8e0208 */
[----:B------:R-:W-:Y:S02]  /*1fd0*/  ULDC.64 UR8, c[0x0][0x388] ;  /* 0x0000e20000087ab9 */ /* 0x000fe40000000a00 */
[----:B------:R-:W-:Y:S02]  /*1fe0*/  UIADD3 UR5, UR5, UR7, URZ ;  /* 0x0000000705057290 */ /* 0x000fe4000fffe03f */
[----:B------:R-:W-:Y:S02]  /*1ff0*/  UIMAD UR6, UR42, UR8, URZ ;  /* 0x000000082a0672a4 */ /* 0x000fe4000f8e023f */
[----:B------:R-:W-:Y:S02]  /*2000*/  UIMAD.WIDE.U32 UR4, UR35, UR8, UR4 ;  /* 0x00000008230472a5 */ /* 0x000fe4000f8e0004 */
[----:B------:R-:W-:-:S04]  /*2010*/  UIMAD UR6, UR35, UR9, UR6 ;  /* 0x00000009230672a4 */ /* 0x000fc8000f8e0206 */
[----:B------:R-:W-:Y:S02]  /*2020*/  UIADD3 UR11, UR5, UR6, URZ ;  /* 0x00000006050b7290 */ /* 0x000fe4000fffe03f */
[----:B------:R-:W-:Y:S02]  /*2030*/  UMOV UR10, UR4 ;  /* 0x00000004000a7c82 */ /* 0x000fe40008000000 */
.L_x_203:
        /* <DEDUP_REMOVED lines=18> */
.L_x_204:
[----:B------:R-:W-:Y:S01]  /*2160*/  ULDC.64 UR4, c[0x0][0x3a0] ;  /* 0x0000e80000047ab9 */ /* 0x000fe20000000a00 */
[----:B------:R-:W-:Y:S01]  /*2170*/  IMAD.U32 R11, RZ, RZ, UR22 ;  /* 0x00000016ff0b7e24 */ /* 0x000fe2000f8e00ff */
[----:B------:R-:W-:Y:S01]  /*2180*/  UIMAD UR4, UR23, UR4, URZ ;  /* 0x00000004170472a4 */ /* 0x000fe2000f8e023f */
[----:B------:R-:W-:Y:S01]  /*2190*/  ISETP.GE.AND P4, PT, R198, c[0x0][0x220], PT ;  /* 0x00008800c6007a0c */ /* 0x000fe20003f86270 */
[----:B------:R-:W-:Y:S01]  /*21a0*/  ULDC.64 UR6, c[0x0][0x3b8] ;  /* 0x0000ee0000067ab9 */ /* 0x000fe20000000a00 */
[----:B------:R-:W-:Y:S01]  /*21b0*/  IMAD.WIDE.U32 R4, R11, c[0x0][0x3a0], R198 ;  /* 0x0000e8000b047a25 */ /* 0x000fe200078e00c6 */
[----:B------:R-:W-:Y:S01]  /*21c0*/  UIMAD UR5, UR22, UR5, UR4 ;  /* 0x00000005160572a4 */ /* 0x000fe2000f8e0204 */
[----:B------:R-:W-:Y:S01]  /*21d0*/  BSSY B0, `(.L_x_205) ;  /* 0x0000015000007945 */ /* 0x000fe20003800000 */
[----:B------:R-:W-:-:S02]  /*21e0*/  UIMAD UR4, UR16, -0x80, UR14 ;  /* 0xffffff80100478a4 */ /* 0x000fc4000f8e020e */
[----:B------:R-:W-:Y:S02]  /*21f0*/  IADD3 R4, P0, R4, UR10, RZ ;  /* 0x0000000a04047c10 */ /* 0x000fe4000ff1e0ff */
[----:B------:R-:W-:Y:S01]  /*2200*/  IMAD.U32 R2, RZ, RZ, UR5 ;  /* 0x00000005ff027e24 */ /* 0x000fe2000f8e00ff */
[----:B------:R-:W-:Y:S01]  /*2210*/  UIMAD UR5, UR59, UR6, URZ ;  /* 0x000000063b0572a4 */ /* 0x000fe2000f8e023f */
[----:B------:R-:W-:-:S03]  /*2220*/  ISETP.GE.OR P3, PT, R0, UR4, P4 ;  /* 0x0000000400007c0c */ /* 0x000fc6000a766670 */
[----:B------:R-:W-:Y:S01]  /*2230*/  IADD3.X R5, R5, UR11, R2, P0, !PT ;  /* 0x0000000b05057c10 */ /* 0x000fe200087fe402 */
[----:B------:R-:W-:Y:S01]  /*2240*/  IMAD.U32 R2, RZ, RZ, UR40 ;  /* 0x00000028ff027e24 */ /* 0x000fe2000f8e00ff */
[----:B------:R-:W-:-:S03]  /*2250*/  UIMAD UR5, UR40, UR7, UR5 ;  /* 0x00000007280572a4 */ /* 0x000fc6000f8e0205 */
[----:B------:R-:W-:-:S05]  /*2260*/  IMAD.WIDE.U32 R4, R2, c[0x0][0x3b8], R4 ;  /* 0x0000ee0002047a25 */ /* 0x000fca00078e0004 */
[----:B------:R-:W-:Y:S01]  /*2270*/  IADD3 R10, R5, UR5, RZ ;  /* 0x00000005050a7c10 */ /* 0x000fe2000fffe0ff */
        /* <DEDUP_REMOVED lines=10> */
.L_x_206:
[----:B------:R-:W-:Y:S05]  /*2320*/  BSYNC B0 ;  /* 0x0000000000007941 */ /* 0x000fea0003800000 */
.L_x_205:
[----:B------:R-:W-:Y:S01]  /*2330*/  IADD3 R2, R0, 0x20, RZ ;  /* 0x0000002000027810 */ /* 0x000fe20007ffe0ff */
[----:B------:R-:W-:Y:S03]  /*2340*/  BSSY B0, `(.L_x_207) ;  /* 0x000000e000007945 */ /* 0x000fe60003800000 */
[----:B------:R-:W-:-:S13]  /*2350*/  ISETP.GE.OR P2, PT, R2, UR4, P4 ;  /* 0x0000000402007c0c */ /* 0x000fda000a746670 */
[----:B------:R-:W-:Y:S05]  /*2360*/  @P2 BRA `(.L_x_208) ;  /* 0x000000b000002947 */ /* 0x000fea0003800000 */
[----:B------:R-:W-:Y:S02]  /*2370*/  IADD3 R2, P0, R0, 0x20, RZ ;  /* 0x0000002000027810 */ /* 0x000fe40007f1e0ff */
[----:B------:R-:W-:-:S03]  /*2380*/  MOV R7, R10 ;  /* 0x0000000a00077202 */ /* 0x000fc60000000f00 */
[----:B------:R-:W-:-:S04]  /*2390*/  IMAD.X R6, RZ, RZ, R18, P0 ;  /* 0x000000ffff067224 */ /* 0x000fc800000e0612 */
[----:B-1----:R-:W-:Y:S02]  /*23a0*/  IMAD R8, R6, c[0x0][0x3a0], RZ ;  /* 0x0000e80006087a24 */ /* 0x002fe400078e02ff */
[----:B------:R-:W-:-:S04]  /*23b0*/  IMAD.MOV.U32 R6, RZ, RZ, R4 ;  /* 0x000000ffff067224 */ /* 0x000fc800078e0004 */
[----:B------:R-:W-:-:S04]  /*23c0*/  IMAD.WIDE.U32 R6, R2, c[0x0][0x3a0], R6 ;  /* 0x0000e80002067a25 */ /* 0x000fc800078e0006 */
[----:B------:R-:W-:Y:S01]  /*23d0*/  IMAD R2, R2, c[0x0][0x3a4], R8 ;  /* 0x0000e90002027a24 */ /* 0x000fe200078e0208 */
[----:B------:R-:W-:-:S04]  /*23e0*/  LEA R8, P0, R6, c[0x0][0x340], 0x1 ;  /* 0x0000d00006087a11 */ /* 0x000fc800078008ff */
[----:B------:R-:W-:-:S04]  /*23f0*/  IADD3 R2, R7, R2, RZ ;  /* 0x0000000207027210 */ /* 0x000fc80007ffe0ff */
[----:B------:R-:W-:-:S05]  /*2400*/  LEA.HI.X R9, R6, c[0x0][0x344], R2, 0x1, P0 ;  /* 0x0000d10006097a11 */ /* 0x000fca00000f0c02 */
[----:B------:R1:W-:Y:S02]  /*2410*/  STG.E.128 [R8.64], RZ ;  /* 0x000000ff08007986 */ /* 0x0003e4000c101d14 */
.L_x_208:
[----:B------:R-:W-:Y:S05]  /*2420*/  BSYNC B0 ;  /* 0x0000000000007941 */ /* 0x000fea0003800000 */
.L_x_207:
        /* <DEDUP_REMOVED lines=15> */
.L_x_210:
[----:B------:R-:W-:Y:S05]  /*2520*/  BSYNC B0 ;  /* 0x0000000000007941 */ /* 0x000fea0003800000 */
.L_x_209:
[----:B------:R-:W-:Y:S01]  /*2530*/  IADD3 R2, R0, 0x60, RZ ;  /* 0x0000006000027810 */ /* 0x000fe20007ffe0ff */
[----:B------:R-:W-:Y:S03]  /*2540*/  BSSY B0, `(.L_x_211) ;  /* 0x000000d000007945 */ /* 0x000fe60003800000 */
[----:B------:R-:W-:-:S13]  /*2550*/  ISETP.GE.OR P0, PT, R2, UR4, P4 ;  /* 0x0000000402007c0c */ /* 0x000fda000a706670 */
[----:B------:R-:W-:Y:S05]  /*2560*/  @P0 BRA `(.L_x_212) ;  /* 0x000000a000000947 */ /* 0x000fea0003800000 */
[----:B------:R-:W-:-:S04]  /*2570*/  IADD3 R2, P4, R0, 0x60, RZ ;  /* 0x0000006000027810 */ /* 0x000fc80007f9e0ff */
[----:B------:R-:W-:-:S05]  /*2580*/  IADD3.X R5, RZ, R18, RZ, P4, !PT ;  /* 0x00000012ff057210 */ /* 0x000fca00027fe4ff */
[----:B------:R-:W-:Y:S01]  /*2590*/  IMAD R6, R5, c[0x0][0x3a0], RZ ;  /* 0x0000e80005067a24 */ /* 0x000fe200078e02ff */
[----:B------:R-:W-:-:S05]  /*25a0*/  MOV R5, R10 ;  /* 0x0000000a00057202 */ /* 0x000fca0000000f00 */
[----:B-1----:R-:W-:-:S04]  /*25b0*/  IMAD.WIDE.U32 R8, R2, c[0x0][0x3a0], R4 ;  /* 0x0000e80002087a25 */ /* 0x002fc800078e0004 */
[----:B------:R-:W-:Y:S01]  /*25c0*/  IMAD R2, R2, c[0x0][0x3a4], R6 ;  /* 0x0000e90002027a24 */ /* 0x000fe200078e0206 */
[----:B------:R-:W-:-:S04]  /*25d0*/  LEA R4, P4, R8, c[0x0][0x340], 0x1 ;  /* 0x0000d00008047a11 */ /* 0x000fc800078808ff */
[----:B------:R-:W-:-:S04]  /*25e0*/  IADD3 R2, R9, R2, RZ ;  /* 0x0000000209027210 */ /* 0x000fc80007ffe0ff */
[----:B------:R-:W-:-:S05]  /*25f0*/  LEA.HI.X R5, R8, c[0x0][0x344], R2, 0x1, P4 ;  /* 0x0000d10008057a11 */ /* 0x000fca00020f0c02 */
[----:B------:R1:W-:Y:S02]  /*2600*/  STG.E.128 [R4.64], RZ ;  /* 0x000000ff04007986 */ /* 0x0003e4000c101d14 */
.L_x_212:
[----:B------:R-:W-:Y:S05]  /*2610*/  BSYNC B0 ;  /* 0x0000000000007941 */ /* 0x000fea0003800000 */
.L_x_211:
[----:B------:R-:W-:Y:S01]  /*2620*/  ULDC.64 UR4, c[0x0][0x3a8] ;  /* 0x0000ea0000047ab9 */ /* 0x000fe20000000a00 */
[----:B-1----:R-:W-:Y:S01]  /*2630*/  IMAD.WIDE.U32 R4, R11, c[0x0][0x3a8], R198 ;  /* 0x0000ea000b047a25 */ /* 0x002fe200078e00c6 */
[----:B------:R-:W-:Y:S01]  /*2640*/  UIMAD UR4, UR23, UR4, URZ ;  /* 0x00000004170472a4 */ /* 0x000fe2000f8e023f */
[----:B------:R-:W-:Y:S03]  /*2650*/  BSSY B0, `(.L_x_213) ;  /* 0x0000015000007945 */ /* 0x000fe60003800000 */
[----:B------:R-:W-:Y:S01]  /*2660*/  UIMAD UR4, UR22, UR5, UR4 ;  /* 0x00000005160472a4 */ /* 0x000fe2000f8e0204 */
[----:B------:R-:W-:-:S05]  /*2670*/  IADD3 R4, P4, R4, UR8, RZ ;  /* 0x0000000804047c10 */ /* 0x000fca000ff9e0ff */
[----:B------:R-:W-:Y:S01]  /*2680*/  IMAD.U32 R2, RZ, RZ, UR4 ;  /* 0x00000004ff027e24 */ /* 0x000fe2000f8e00ff */
[----:B------:R-:W-:Y:S02]  /*2690*/  ULDC.64 UR4, c[0x0][0x3c0] ;  /* 0x0000f00000047ab9 */ /* 0x000fe40000000a00 */
[----:B------:R-:W-:Y:S02]  /*26a0*/  UIMAD UR4, UR59, UR4, URZ ;  /* 0x000000043b0472a4 */ /* 0x000fe4000f8e023f */
[----:B------:R-:W-:Y:S02]  /*26b0*/  IADD3.X R5, R5, UR9, R2, P4, !PT ;  /* 0x0000000905057c10 */ /* 0x000fe4000a7fe402 */
[----:B------:R-:W-:Y:S01]  /*26c0*/  MOV R2, UR40 ;  /* 0x0000002800027c02 */ /* 0x000fe20008000f00 */
[----:B------:R-:W-:-:S04]  /*26d0*/  UIMAD UR4, UR40, UR5, UR4 ;  /* 0x00000005280472a4 */ /* 0x000fc8000f8e0204 */
        /* <DEDUP_REMOVED lines=12> */
.L_x_214:
[----:B------:R-:W-:Y:S05]  /*27a0*/  BSYNC B0 ;  /* 0x0000000000007941 */ /* 0x000fea0003800000 */
.L_x_213:
[----:B------:R-:W-:Y:S01]  /*27b0*/  BSSY B0, `(.L_x_215) ;  /* 0x000000d000007945 */ /* 0x000fe20003800000 */
        /* <DEDUP_REMOVED lines=12> */
.L_x_216:
[----:B------:R-:W-:Y:S05]  /*2880*/  BSYNC B0 ;  /* 0x0000000000007941 */ /* 0x000fea0003800000 */
.L_x_215:
        /* <DEDUP_REMOVED lines=13> */
.L_x_218:
[----:B------:R-:W-:Y:S05]  /*2960*/  BSYNC B0 ;  /* 0x0000000000007941 */ /* 0x000fea0003800000 */
.L_x_217:
        /* <DEDUP_REMOVED lines=12> */
.L_x_202:
[----:B------:R-:W2:Y:S01]  /*2a30*/  LDL R7, [R1+0x28] ;  /* 0x0000280001077983 */ /* 0x000ea20000100800 */
[----:B------:R-:W-:Y:S01]  /*2a40*/  PLOP3.LUT P1, PT, PT, PT, UP6, 0x80, 0x0 ;  /* 0x000000000000781c */ /* 0x000fe20003f2f068 */
[----:B------:R-:W-:Y:S01]  /*2a50*/  ULEA.HI UR5, UR4, UR4, URZ, 0x1 ;  /* 0x0000000404057291 */ /* 0x000fe2000f8f083f */
[----:B------:R-:W-:Y:S03]  /*2a60*/  BSSY B0, `(.L_x_220) ;  /* 0x0000013000007945 */ /* 0x000fe60003800000 */
[----:B------:R-:W-:-:S04]  /*2a70*/  ULOP3.LUT UR5, UR5, 0xfffffffe, URZ, 0xc0, !UPT ;  /* 0xfffffffe05057892 */ /* 0x000fc8000f8ec03f */
[----:B------:R-:W-:-:S04]  /*2a80*/  UIADD3 UR5, UR4, -UR5, URZ ;  /* 0x8000000504057290 */ /* 0x000fc8000fffe03f */
[----:B------:R-:W-:Y:S02]  /*2a90*/  UISETP.NE.AND UP0, UPT, UR5, 0x1, UPT ;  /* 0x000000010500788c */ /* 0x000fe4000bf05270 */
[----:B------:R-:W-:Y:S01]  /*2aa0*/  UIMAD UR5, UR4, -0x80, UR24 ;  /* 0xffffff80040578a4 */ /* 0x000fe2000f8e0218 */
[----:B------:R-:W-:Y:S05]  /*2ab0*/  @P1 BAR.SYNC.DEFER_BLOCKING 0x0 ;  /* 0x0000000000001b1d */ /* 0x000fea0000010000 */
[----:B------:R-:W-:Y:S01]  /*2ac0*/  ISETP.GE.AND P0, PT, R0, UR5, PT ;  /* 0x0000000500007c0c */ /* 0x000fe2000bf06270 */
[----:B--2---:R-:W-:-:S12]  /*2ad0*/  IMAD.SHL.U32 R2, R7, 0x2, RZ ;  /* 0x0000000207027824 */ /* 0x004fd800078e00ff */
[----:B------:R1:W-:Y:S01]  /*2ae0*/  @P0 STS.128 [R2+0x8000], RZ ;  /* 0x008000ff02000388 */ /* 0x0003e20000000c00 */
[----:B------:R-:W-:Y:S05]  /*2af0*/  @P0 BRA `(.L_x_221) ;  /* 0x0000009000000947 */ /* 0x000fea0003800000 */
[----:B------:R-:W-:-:S13]  /*2b00*/  ISETP.GE.AND P1, PT, R198, c[0x0][0x220], PT ;  /* 0x00008800c6007a0c */ /* 0x000fda0003f26270 */
[----:B------:R2:W-:Y:S01]  /*2b10*/  @P1 STS.128 [R2+0x8000], RZ ;  /* 0x008000ff02001388 */ /* 0x0005e20000000c00 */
[----:B------:R-:W-:Y:S05]  /*2b20*/  @P1 BRA `(.L_x_221) ;  /* 0x0000006000001947 */ /* 0x000fea0003800000 */
[----:B------:R-:W-:Y:S02]  /*2b30*/  MOV R4, R202 ;  /* 0x000000ca00047202 */ /* 0x000fe40000000f00 */
[----:B------:R-:W-:-:S05]  /*2b40*/  MOV R5, R201 ;  /* 0x000000c900057202 */ /* 0x000fca0000000f00 */
[----:B------:R-:W-:Y:S01]  /*2b50*/  @!PT LDS RZ, [RZ] ;  /* 0x00000000fffff984 */ /* 0x000fe20000000800 */
[----:B------:R-:W-:Y:S01]  /*2b60*/  @!PT LDS RZ, [RZ] ;  /* 0x00000000fffff984 */ /* 0x000fe20000000800 */
[----:B------:R-:W-:Y:S01]  /*2b70*/  @!PT LDS RZ, [RZ] ;  /* 0x00000000fffff984 */ /* 0x000fe20000000800 */
[----:B------:R3:W-:Y:S02]  /*2b80*/  LDGSTS.E.BYPASS.LTC128B.128 [R2+0x8000], [R4.64] ;  /* 0x0800000004027fae */ /* 0x0007e4000b901d54 */
.L_x_221:
[----:B------:R-:W-:Y:S05]  /*2b90*/  BSYNC B0 ;  /* 0x0000000000007941 */ /* 0x000fea0003800000 */
.L_x_220:
[----:B------:R-:W-:Y:S01]  /*2ba0*/  IADD3 R11, R0, 0x20, RZ ;  /* 0x00000020000b7810 */ /* 0x000fe20007ffe0ff */
[----:B------:R-:W-:Y:S03]  /*2bb0*/  BSSY B0, `(.L_x_222) ;  /* 0x000000f000007945 */ /* 0x000fe60003800000 */
[----:B------:R-:W-:-:S13]  /*2bc0*/  ISETP.GE.AND P4, PT, R11, UR5, PT ;  /* 0x000000050b007c0c */ /* 0x000fda000bf86270 */
        /* <DEDUP_REMOVED lines=13> */
.L_x_223:
[----:B------:R-:W-:Y:S05]  /*2ca0*/  BSYNC B0 ;  /* 0x0000000000007941 */ /* 0x000fea0003800000 */
.L_x_222:
        /* <DEDUP_REMOVED lines=16> */
.L_x_225:
[----:B------:R-:W-:Y:S05]  /*2db0*/  BSYNC B0 ;  /* 0x0000000000007941 */ /* 0x000fea0003800000 */
.L_x_224:
        /* <DEDUP_REMOVED lines=8> */
[----:B------:R-:W-:Y:S02]  /*2e40*/  MOV R6, c[0x0][0x370] ;  /* 0x0000dc0000067a02 */ /* 0x000fe40000000f00 */
[----:B---3--:R-:W-:Y:S02]  /*2e50*/  MOV R4, R202 ;  /* 0x000000ca00047202 */ /* 0x008fe40000000f00 */
[----:B------:R-:W-:-:S05]  /*2e60*/  MOV R5, R201 ;  /* 0x000000c900057202 */ /* 0x000fca0000000f00 */
[----:B------:R-:W-:-:S05]  /*2e70*/  IMAD.WIDE.U32 R4, R6, 0xc0, R4 ;  /* 0x000000c006047825 */ /* 0x000fca00078e0004 */
[----:B------:R-:W-:-:S05]  /*2e80*/  IADD3 R5, R5, UR61, RZ ;  /* 0x0000003d05057c10 */ /* 0x000fca000fffe0ff */
[----:B------:R-:W-:Y:S01]  /*2e90*/  @!PT LDS RZ, [RZ] ;  /* 0x00000000fffff984 */ /* 0x000fe20000000800 */
[----:B------:R-:W-:Y:S01]  /*2ea0*/  @!PT LDS RZ, [RZ] ;  /* 0x00000000fffff984 */ /* 0x000fe20000000800 */
[----:B------:R-:W-:Y:S01]  /*2eb0*/  @!PT LDS RZ, [RZ] ;  /* 0x00000000fffff984 */ /* 0x000fe20000000800 */
[----:B------:R3:W-:Y:S02]  /*2ec0*/  LDGSTS.E.BYPASS.LTC128B.128 [R2+0xb000], [R4.64] ;  /* 0x0b00000004027fae */ /* 0x0007e4000b901d54 */
.L_x_227:
[----:B------:R-:W-:Y:S05]  /*2ed0*/  BSYNC B0 ;  /* 0x0000000000007941 */ /* 0x000fea0003800000 */
.L_x_226:
[----:B------:R-:W-:Y:S01]  /*2ee0*/  PLOP3.LUT P1, PT, PT, PT, UP0, 0x80, 0x0 ;  /* 0x000000000000781c */ /* 0x000fe20003f2f008 */
        /* <DEDUP_REMOVED lines=15> */
[----:B------:R-:W-:Y:S02]  /*2fe0*/  MOV R4, R200 ;  /* 0x000000c800047202 */ /* 0x000fe40000000f00 */
[----:B------:R-:W-:-:S05]  /*2ff0*/  MOV R5, R197 ;  /* 0x000000c500057202 */ /* 0x000fca0000000f00 */
[----:B------:R-:W-:Y:S01]  /*3000*/  @!PT LDS RZ, [RZ] ;  /* 0x00000000fffff984 */ /* 0x000fe20000000800 */
[----:B------:R-:W-:Y:S01]  /*3010*/  @!PT LDS RZ, [RZ] ;  /* 0x00000000fffff984 */ /* 0x000fe20000000800 */
[----:B------:R-:W-:Y:S01]  /*3020*/  @!PT LDS RZ, [RZ] ;  /* 0x00000000fffff984 */ /* 0x000fe20000000800 */
[----:B------:R1:W-:Y:S02]  /*3030*/  LDGSTS.E.BYPASS.LTC128B.128 [R185], [R4.64] ;  /* 0x0000000004b97fae */ /* 0x0003e4000b901d54 */
.L_x_229:
[----:B------:R-:W-:Y:S05]  /*3040*/  BSYNC B0 ;  /* 0x0000000000007941 */ /* 0x000fea0003800000 */
.L_x_228:
        /* <DEDUP_REMOVED lines=12> */
[----:B-1----:R-:W-:Y:S02]  /*3110*/  IMAD.MOV.U32 R5, RZ, RZ, c[0x0][0x190] ;  /* 0x00006400ff057624 */ /* 0x002fe400078e00ff */
[----:B------:R-:W-:-:S03]  /*3120*/  IMAD.MOV.U32 R6, RZ, RZ, c[0x0][0x194] ;  /* 0x00006500ff067624 */ /* 0x000fc600078e00ff */
[----:B------:R-:W-:-:S04]  /*3130*/  LEA R4, P0, R5, R200, 0x6 ;  /* 0x000000c805047211 */ /* 0x000fc800078030ff */
[----:B------:R-:W-:-:S05]  /*3140*/  LEA.HI.X R5, R5, R197, R6, 0x6, P0 ;  /* 0x000000c505057211 */ /* 0x000fca00000f3406 */
[----:B------:R-:W-:Y:S01]  /*3150*/  @!PT LDS RZ, [RZ] ;  /* 0x00000000fffff984 */ /* 0x000fe20000000800 */
[----:B------:R-:W-:Y:S01]  /*3160*/  @!PT LDS RZ, [RZ] ;  /* 0x00000000fffff984 */ /* 0x000fe20000000800 */
[----:B------:R-:W-:Y:S01]  /*3170*/  @!PT LDS RZ, [RZ] ;  /* 0x00000000fffff984 */ /* 0x000fe20000000800 */
[----:B------:R1:W-:Y:S04]  /*3180*/  LDGSTS.E.BYPASS.LTC128B.128 [R185+0x1000], [R4.64] ;  /* 0x0100000004b97fae */ /* 0x0003e8000b901d54 */
.L_x_231:
[----:B------:R-:W-:Y:S05]  /*3190*/  BSYNC B0 ;  /* 0x0000000000007941 */ /* 0x000fea0003800000 */
.L_x_230:
        /* <DEDUP_REMOVED lines=20> */
.L_x_233:
[----:B------:R-:W-:Y:S05]  /*32e0*/  BSYNC B0 ;  /* 0x0000000000007941 */ /* 0x000fea0003800000 */
.L_x_232:
        /* <DEDUP_REMOVED lines=12> */
[----:B------:R-:W-:Y:S02]  /*33b0*/  MOV R6, c[0x0][0x190] ;  /* 0x0000640000067a02 */ /* 0x000fe40000000f00 */
[----:B-1----:R-:W-:-:S02]  /*33c0*/  MOV R4, R200 ;  /* 0x000000c800047202 */ /* 0x002fc40000000f00 */
[----:B------:R-:W-:-:S05]  /*33d0*/  MOV R5, R197 ;  /* 0x000000c500057202 */ /* 0x000fca0000000f00 */
[----:B------:R-:W-:-:S05]  /*33e0*/  IMAD.WIDE.U32 R4, R6, 0xc0, R4 ;  /* 0x000000c006047825 */ /* 0x000fca00078e0004 */
[----:B------:R-:W-:-:S05]  /*33f0*/  IADD3 R5, R5, UR60, RZ ;  /* 0x0000003c05057c10 */ /* 0x000fca000fffe0ff */
[----:B------:R-:W-:Y:S01]  /*3400*/  @!PT LDS RZ, [RZ] ;  /* 0x00000000fffff984 */ /* 0x000fe20000000800 */
[----:B------:R-:W-:Y:S01]  /*3410*/  @!PT LDS RZ, [RZ] ;  /* 0x00000000fffff984 */ /* 0x000fe20000000800 */
[----:B------:R-:W-:Y:S01]  /*3420*/  @!PT LDS RZ, [RZ] ;  /* 0x00000000fffff984 */ /* 0x000fe20000000800 */
[----:B------:R1:W-:Y:S02]  /*3430*/  LDGSTS.E.BYPASS.LTC128B.128 [R185+0x3000], [R4.64] ;  /* 0x0300000004b97fae */ /* 0x0003e4000b901d54 */
.L_x_235:
[----:B------:R-:W-:Y:S05]  /*3440*/  BSYNC B0 ;  /* 0x0000000000007941 */ /* 0x000fea0003800000 */
.L_x_234:
[----:B--2---:R-:W2:Y:S01]  /*3450*/  LDL R21, [R1+0x34] ;  /* 0x0000340001157983 */ /* 0x004ea20000100800 */
[----:B------:R-:W-:Y:S01]  /*3460*/  IMAD.MOV.U32 R248, RZ, RZ, 0x7f800000 ;  /* 0x7f800000fff87424 */ /* 0x000fe200078e00ff */
[----:B------:R-:W-:Y:S01]  /*3470*/  ULDC.64 UR18, c[0x0][0x198] ;  /* 0x0000660000127ab9 */ /* 0x000fe20000000a00 */
[----:B------:R-:W-:Y:S01]  /*3480*/  IMAD.MOV.U32 R247, RZ, RZ, 0x7f800000 ;  /* 0x7f800000fff77424 */ /* 0x000fe200078e00ff */
[----:B------:R-:W-:Y:S01]  /*3490*/  UIMAD UR6, UR23, UR18, URZ ;  /* 0x00000012170672a4 */ /* 0x000fe2000f8e023f */
[----:B------:R-:W-:Y:S02]  /*34a0*/  IMAD.MOV.U32 R245, RZ, RZ, 0x7f800000 ;  /* 0x7f800000fff57424 */ /* 0x000fe400078e00ff */
[----:B------:R-:W-:Y:S01]  /*34b0*/  IMAD.U32 R13, RZ, RZ, UR22 ;  /* 0x00000016ff0d7e24 */ /* 0x000fe2000f8e00ff */
[----:B------:R-:W-:Y:S01]  /*34c0*/  UIMAD UR6, UR22, UR19, UR6 ;  /* 0x00000013160672a4 */ /* 0x000fe2000f8e0206 */
[----:B------:R-:W-:-:S05]  /*34d0*/  IMAD.MOV.U32 R246, RZ, RZ, 0x7f800000 ;  /* 0x7f800000fff67424 */ /* 0x000fca00078e00ff */
[----:B------:R-:W-:Y:S01]  /*34e0*/  IMAD.U32 R9, RZ, RZ, UR6 ;  /* 0x00000006ff097e24 */ /* 0x000fe2000f8e00ff */
[----:B------:R-:W-:Y:S01]  /*34f0*/  BSSY B0, `(.L_x_236) ;  /* 0x000002e000007945 */ /* 0x000fe20003800000 */
[C---:B-12---:R-:W-:Y:S02]  /*3500*/  IADD3 R5, R21.reuse, 0x48, RZ ;  /* 0x0000004815057810 */ /* 0x046fe40007ffe0ff */
[----:B------:R-:W-:Y:S02]  /*3510*/  IADD3 R4, R21, 0x40, RZ ;  /* 0x0000004015047810 */ /* 0x000fe40007ffe0ff */
[----:B------:R-:W-:Y:S02]  /*3520*/  ISETP.GE.AND P3, PT, R5, UR5, PT ;  /* 0x0000000505007c0c */ /* 0x000fe4000bf66270 */
[C---:B------:R-:W-:Y:S02]  /*3530*/  IADD3 R6, R21.reuse, 0x8, RZ ;  /* 0x0000000815067810 */ /* 0x040fe40007ffe0ff */
[----:B------:R-:W-:Y:S01]  /*3540*/  ISETP.GE.AND P4, PT, R4, UR5, PT ;  /* 0x0000000504007c0c */ /* 0x000fe2000bf86270 */
[----:B------:R-:W-:Y:S01]  /*3550*/  IMAD.SHL.U32 R4, R21, 0x4, RZ ;  /* 0x0000000415047824 */ /* 0x000fe200078e00ff */
[----:B------:R-:W-:-:S02]  /*3560*/  ISETP.GE.AND P5, PT, R6, UR5, PT ;  /* 0x0000000506007c0c */ /* 0x000fc4000bfa6270 */
[----:B------:R-:W-:Y:S02]  /*3570*/  SHF.R.S32.HI R15, RZ, 0x1f, R21 ;  /* 0x0000001fff0f7819 */ /* 0x000fe40000011415 */
[----:B------:R-:W-:Y:S02]  /*3580*/  SHF.R.S32.HI R7, RZ, 0x1f, R5 ;  /* 0x0000001fff077819 */ /* 0x000fe40000011405 */
[----:B------:R-:W-:Y:S02]  /*3590*/  IADD3 R4, P2, R4, UR8, RZ ;  /* 0x0000000804047c10 */ /* 0x000fe4000ff5e0ff */
[----:B------:R-:W-:Y:S02]  /*35a0*/  @!P3 LEA R6, P0, R5, UR8, 0x2 ;  /* 0x000000080506bc11 */ /* 0x000fe4000f8010ff */
[C---:B------:R-:W-:Y:S02]  /*35b0*/  SHF.L.U64.HI R8, R21.reuse, 0x2, R15 ;  /* 0x0000000215087819 */ /* 0x040fe4000001020f */
[----:B------:R-:W-:Y:S01]  /*35c0*/  ISETP.GE.AND P6, PT, R21, UR5, PT ;  /* 0x0000000515007c0c */ /* 0x000fe2000bfc6270 */
[----:B------:R-:W-:Y:S01]  /*35d0*/  UIMAD UR5, UR16, -0x80, UR14 ;  /* 0xffffff80100578a4 */ /* 0x000fe2000f8e020e */
[----:B------:R-:W-:-:S02]  /*35e0*/  @!P3 LEA.HI.X R7, R5, UR7, R7, 0x2, P0 ;  /* 0x000000070507bc11 */ /* 0x000fc400080f1407 */
[----:B------:R-:W-:-:S03]  /*35f0*/  IADD3.X R5, R8, UR7, RZ, P2, !PT ;  /* 0x0000000708057c10 */ /* 0x000fc600097fe4ff */
[----:B------:R1:W5:Y:S04]  /*3600*/  @!P3 LDG.E R246, [R6.64] ;  /* 0x0000001406f6b981 */ /* 0x000368000c1e1900 */
[----:B------:R2:W5:Y:S01]  /*3610*/  @!P5 LDG.E R248, [R4.64+0x20] ;  /* 0x0000201404f8d981 */ /* 0x000562000c1e1900 */
[----:B------:R-:W-:-:S03]  /*3620*/  ISETP.GE.AND P5, PT, R0, UR5, PT ;  /* 0x0000000500007c0c */ /* 0x000fc6000bfa6270 */
[----:B------:R2:W5:Y:S04]  /*3630*/  @!P6 LDG.E R247, [R4.64] ;  /* 0x0000001404f7e981 */ /* 0x000568000c1e1900 */
[----:B------:R2:W5:Y:S06]  /*3640*/  @!P4 LDG.E R245, [R4.64+0x100] ;  /* 0x0001001404f5c981 */ /* 0x00056c000c1e1900 */
[----:B------:R3:W-:Y:S01]  /*3650*/  @P5 STS.128 [R2+0xc000], RZ ;  /* 0x00c000ff02005388 */ /* 0x0007e20000000c00 */
[----:B-1----:R-:W-:-:S02]  /*3660*/  IMAD R6, R14, c[0x0][0x1b0], RZ ;  /* 0x00006c000e067a24 */ /* 0x002fc400078e02ff */
[----:B--2---:R-:W-:-:S05]  /*3670*/  IMAD.WIDE.U32 R4, R13, c[0x0][0x198], R198 ;  /* 0x000066000d047a25 */ /* 0x004fca00078e00c6 */
[----:B------:R-:W-:-:S04]  /*3680*/  IADD3 R4, P0, R4, UR29, RZ ;  /* 0x0000001d04047c10 */ /* 0x000fc8000ff1e0ff */
[----:B------:R-:W-:Y:S01]  /*3690*/  IADD3.X R5, R5, UR31, R9, P0, !PT ;  /* 0x0000001f05057c10 */ /* 0x000fe200087fe409 */
[----:B------:R-:W-:-:S04]  /*36a0*/  IMAD R6, R12, c[0x0][0x1b4], R6 ;  /* 0x00006d000c067a24 */ /* 0x000fc800078e0206 */
[----:B------:R-:W-:-:S04]  /*36b0*/  IMAD.WIDE.U32 R4, R12, c[0x0][0x1b0], R4 ;  /* 0x00006c000c047a25 */ /* 0x000fc800078e0004 */
[----:B------:R-:W-:Y:S01]  /*36c0*/  IMAD.IADD R10, R5, 0x1, R6 ;  /* 0x00000001050a7824 */ /* 0x000fe200078e0206 */
[----:B------:R-:W-:Y:S05]  /*36d0*/  @P5 BRA `(.L_x_237) ;  /* 0x000000f000005947 */ /* 0x000fea0003800000 */
[----:B---3--:R-:W-:-:S13]  /*36e0*/  ISETP.GE.AND P0, PT, R198, c[0x0][0x220], PT ;  /* 0x00008800c6007a0c */ /* 0x008fda0003f06270 */
        /* <DEDUP_REMOVED lines=14> */
.L_x_237:
[----:B---3--:R-:W-:Y:S05]  /*37d0*/  BSYNC B0 ;  /* 0x0000000000007941 */ /* 0x008fea0003800000 */
.L_x_236:
[----:B------:R-:W-:Y:S01]  /*37e0*/  ISETP.GE.AND P4, PT, R11, UR5, PT ;  /* 0x000000050b007c0c */ /* 0x000fe2000bf86270 */
[----:B------:R-:W-:-:S12]  /*37f0*/  BSSY B0, `(.L_x_238) ;  /* 0x0000014000007945 */ /* 0x000fd80003800000 */
[----:B------:R3:W-:Y:S01]  /*3800*/  @P4 STS.128 [R2+0xd000], RZ ;  /* 0x00d000ff02004388 */ /* 0x0007e20000000c00 */
[----:B------:R-:W-:Y:S05]  /*3810*/  @P4 BRA `(.L_x_239) ;  /* 0x0000011000004947 */ /* 0x000fea0003800000 */
[----:B------:R-:W-:-:S13]  /*3820*/  ISETP.GE.AND P0, PT, R198, c[0x0][0x220], PT ;  /* 0x00008800c6007a0c */ /* 0x000fda0003f06270 */
[----:B------:R1:W-:Y:S01]  /*3830*/  @P0 STS.128 [R2+0xd000], RZ ;  /* 0x00d000ff02000388 */ /* 0x0003e20000000c00 */
[----:B------:R-:W-:Y:S05]  /*3840*/  @P0 BRA `(.L_x_239) ;  /* 0x000000e000000947 */ /* 0x000fea0003800000 */
[----:B--2---:R-:W-:Y:S02]  /*3850*/  IADD3 R8, P0, R0, 0x20, RZ ;  /* 0x0000002000087810 */ /* 0x004fe40007f1e0ff */
[----:B------:R-:W-:-:S03]  /*3860*/  MOV R7, R10 ;  /* 0x0000000a00077202 */ /* 0x000fc60000000f00 */
[----:B------:R-:W-:-:S04]  /*3870*/  IMAD.X R6, RZ, RZ, R18, P0 ;  /* 0x000000ffff067224 */ /* 0x000fc800000e0612 */
[----:B------:R-:W-:Y:S02]  /*3880*/  IMAD R9, R6, c[0x0][0x198], RZ ;  /* 0x0000660006097a24 */ /* 0x000fe400078e02ff */
[----:B------:R-:W-:Y:S02]  /*3890*/  IMAD.MOV.U32 R6, RZ, RZ, R4 ;  /* 0x000000ffff067224 */ /* 0x000fe400078e0004 */
[C---:B------:R-:W-:Y:S02]  /*38a0*/  IMAD R9, R8.reuse, c[0x0][0x19c], R9 ;  /* 0x0000670008097a24 */ /* 0x040fe400078e0209 */
[----:B------:R-:W-:-:S05]  /*38b0*/  IMAD.WIDE.U32 R6, R8, c[0x0][0x198], R6 ;  /* 0x0000660008067a25 */ /* 0x000fca00078e0006 */
[----:B------:R-:W-:Y:S02]  /*38c0*/  LEA R8, P0, R6, c[0x0][0x168], 0x1 ;  /* 0x00005a0006087a11 */ /* 0x000fe400078008ff */
[----:B------:R-:W-:-:S04]  /*38d0*/  IADD3 R9, R7, R9, RZ ;  /* 0x0000000907097210 */ /* 0x000fc80007ffe0ff */
[----:B------:R-:W-:-:S05]  /*38e0*/  LEA.HI.X R9, R6, c[0x0][0x16c], R9, 0x1, P0 ;  /* 0x00005b0006097a11 */ /* 0x000fca00000f0c09 */
[----:B------:R-:W-:Y:S01]  /*38f0*/  @!PT LDS RZ, [RZ] ;  /* 0x00000000fffff984 */ /* 0x000fe20000000800 */
[----:B------:R-:W-:Y:S01]  /*3900*/  @!PT LDS RZ, [RZ] ;  /* 0x00000000fffff984 */ /* 0x000fe20000000800 */
[----:B------:R-:W-:Y:S01]  /*3910*/  @!PT LDS RZ, [RZ] ;  /* 0x00000000fffff984 */ /* 0x000fe20000000800 */
[----:B------:R2:W-:Y:S02]  /*3920*/  LDGSTS.E.BYPASS.LTC128B.128 [R2+0xd000], [R8.64] ;  /* 0x0d00000008027fae */ /* 0x0005e4000b901d54 */
.L_x_239:
[----:B------:R-:W-:Y:S05]  /*3930*/  BSYNC B0 ;  /* 0x0000000000007941 */ /* 0x000fea0003800000 */
.L_x_238:
        /* <DEDUP_REMOVED lines=21> */
.L_x_241:
[----:B------:R-:W-:Y:S05]  /*3a90*/  BSYNC B0 ;  /* 0x0000000000007941 */ /* 0x000fea0003800000 */
.L_x_240:
[----:B------:R-:W-:Y:S01]  /*3aa0*/  ISETP.GE.AND P2, PT, R17, UR5, PT ;  /* 0x0000000511007c0c */ /* 0x000fe2000bf46270 */
[----:B------:R-:W-:-:S12]  /*3ab0*/  BSSY B0, `(.L_x_242) ;  /* 0x0000014000007945 */ /* 0x000fd80003800000 */
        /* <DEDUP_REMOVED lines=19> */
.L_x_243:
[----:B------:R-:W-:Y:S05]  /*3bf0*/  BSYNC B0 ;  /* 0x0000000000007941 */ /* 0x000fea0003800000 */
.L_x_242:
[----:B------:R-:W-:Y:S01]  /*3c00*/  ULDC.64 UR18, c[0x0][0x1a0] ;  /* 0x0000680000127ab9 */ /* 0x000fe20000000a00 */
[----:B------:R1:W-:Y:S01]  /*3c10*/  @P5 STS.128 [R2+0x10000], RZ ;  /* 0x010000ff02005388 */ /* 0x0003e20000000c00 */
[----:B------:R-:W-:Y:S01]  /*3c20*/  UIMAD UR5, UR23, UR18, URZ ;  /* 0x00000012170572a4 */ /* 0x000fe2000f8e023f */
[----:B-1----:R-:W-:Y:S01]  /*3c30*/  IMAD.WIDE.U32 R4, R13, c[0x0][0x1a0], R198 ;  /* 0x000068000d047a25 */ /* 0x002fe200078e00c6 */
[----:B------:R-:W-:Y:S02]  /*3c40*/  BSSY B0, `(.L_x_244) ;  /* 0x0000019000007945 */ /* 0x000fe40003800000 */
[----:B------:R-:W-:Y:S01]  /*3c50*/  UIMAD UR5, UR22, UR19, UR5 ;  /* 0x00000013160572a4 */ /* 0x000fe2000f8e0205 */
[----:B------:R-:W-:Y:S01]  /*3c60*/  IMAD R10, R14, c[0x0][0x1b8], RZ ;  /* 0x00006e000e0a7a24 */ /* 0x000fe200078e02ff */
[----:B------:R-:W-:-:S03]  /*3c70*/  IADD3 R4, P0, R4, UR26, RZ ;  /* 0x0000001a04047c10 */ /* 0x000fc6000ff1e0ff */
[----:B------:R-:W-:Y:S01]  /*3c80*/  IMAD R10, R12, c[0x0][0x1bc], R10 ;  /* 0x00006f000c0a7a24 */ /* 0x000fe200078e020a */
[----:B------:R-:W-:-:S04]  /*3c90*/  MOV R6, UR5 ;  /* 0x0000000500067c02 */ /* 0x000fc80008000f00 */
[----:B------:R-:W-:-:S05]  /*3ca0*/  IADD3.X R5, R5, UR27, R6, P0, !PT ;  /* 0x0000001b05057c10 */ /* 0x000fca00087fe406 */
[----:B------:R-:W-:-:S05]  /*3cb0*/  IMAD.WIDE.U32 R4, R12, c[0x0][0x1b8], R4 ;  /* 0x00006e000c047a25 */ /* 0x000fca00078e0004 */
[----:B------:R-:W-:Y:S01]  /*3cc0*/  IADD3 R10, R5, R10, RZ ;  /* 0x0000000a050a7210 */ /* 0x000fe20007ffe0ff */
[----:B------:R-:W-:Y:S05]  /*3cd0*/  @P5 BRA `(.L_x_245) ;  /* 0x000000f000005947 */ /* 0x000fea0003800000 */
[----:B------:R-:W-:-:S13]  /*3ce0*/  ISETP.GE.AND P0, PT, R198, c[0x0][0x220], PT ;  /* 0x00008800c6007a0c */ /* 0x000fda0003f06270 */
[----:B------:R1:W-:Y:S01]  /*3cf0*/  @P0 STS.128 [R2+0x10000], RZ ;  /* 0x010000ff02000388 */ /* 0x0003e20000000c00 */
[----:B------:R-:W-:Y:S05]  /*3d00*/  @P0 BRA `(.L_x_245) ;  /* 0x000000c000000947 */ /* 0x000fea0003800000 */
[----:B------:R-:W-:Y:S01]  /*3d10*/  MOV R6, R4 ;  /* 0x0000000400067202 */ /* 0x000fe20000000f00 */
[----:B--2---:R-:W-:Y:S01]  /*3d20*/  IMAD R8, R18, c[0x0][0x1a0], RZ ;  /* 0x0000680012087a24 */ /* 0x004fe200078e02ff */
        /* <DEDUP_REMOVED lines=10> */
.L_x_245:
[----:B------:R-:W-:Y:S05]  /*3dd0*/  BSYNC B0 ;  /* 0x0000000000007941 */ /* 0x000fea0003800000 */
.L_x_244:
[----:B------:R1:W-:Y:S01]  /*3de0*/  @P4 STS.128 [R2+0x11000], RZ ;  /* 0x011000ff02004388 */ /* 0x0003e20000000c00 */
[----:B------:R-:W-:Y:S01]  /*3df0*/  BSSY B0, `(.L_x_246) ;  /* 0x0000013000007945 */ /* 0x000fe20003800000 */
        /* <DEDUP_REMOVED lines=18> */
.L_x_247:
[----:B------:R-:W-:Y:S05]  /*3f20*/  BSYNC B0 ;  /* 0x0000000000007941 */ /* 0x000fea0003800000 */
.L_x_246:
        /* <DEDUP_REMOVED lines=20> */
.L_x_249:
[----:B------:R-:W-:Y:S05]  /*4070*/  BSYNC B0 ;  /* 0x0000000000007941 */ /* 0x000fea0003800000 */
.L_x_248:
        /* <DEDUP_REMOVED lines=19> */
.L_x_251:
[----:B------:R-:W-:Y:S05]  /*41b0*/  BSYNC B0 ;  /* 0x0000000000007941 */ /* 0x000fea0003800000 */
.L_x_250:
[----:B------:R-:W-:Y:S01]  /*41c0*/  LEA.HI R0, R20, R19, RZ, 0x4 ;  /* 0x0000001314007211 */ /* 0x000fe200078f20ff */
[----:B--2---:R-:W-:Y:S01]  /*41d0*/  IMAD.U32 R4, RZ, RZ, UR24 ;  /* 0x00000018ff047e24 */ /* 0x004fe2000f8e00ff */
[C---:B------:R-:W-:Y:S01]  /*41e0*/  IADD3 R5, R21.reuse, 0x1, RZ ;  /* 0x0000000115057810 */ /* 0x040fe20007ffe0ff */
[----:B------:R-:W0:Y:S01]  /*41f0*/  LDGDEPBAR ;  /* 0x00000000000079af */ /* 0x000e220000000000 */
[----:B------:R-:W-:Y:S01]  /*4200*/  LOP3.LUT R0, R0, 0xfffffff0, RZ, 0xc0, !PT ;  /* 0xfffffff000007812 */ /* 0x000fe200078ec0ff */
[----:B------:R-:W-:Y:S01]  /*4210*/  IMAD.MOV.U32 R182, RZ, RZ, 0x20 ;  /* 0x00000020ffb67424 */ /* 0x000fe200078e00ff */
[----:B------:R-:W-:Y:S01]  /*4220*/  SHF.L.U64.HI R6, R21, 0x2, R15 ;  /* 0x0000000215067819 */ /* 0x000fe2000001020f */
[----:B------:R-:W-:Y:S01]  /*4230*/  UIADD3 UR15, UR24, 0x80, UR22 ;  /* 0x00000080180f7890 */ /* 0x000fe2000fffe016 */
[----:B------:R-:W-:Y:S01]  /*4240*/  MOV R173, 0x40 ;  /* 0x0000004000ad7802 */ /* 0x000fe20000000f00 */
[----:B------:R-:W-:Y:S01]  /*4250*/  IMAD.IADD R0, R19, 0x1, -R0 ;  /* 0x0000000113007824 */ /* 0x000fe200078e0a00 */
[----:B------:R-:W-:Y:S01]  /*4260*/  SHF.L.U32 R181, R184, 0x1, RZ ;  /* 0x00000001b8b57819 */ /* 0x000fe200000006ff */
[----:B------:R-:W-:Y:S01]  /*4270*/  IMAD.MOV.U32 R188, RZ, RZ, R185 ;  /* 0x000000ffffbc7224 */ /* 0x000fe200078e00b9 */
[----:B------:R-:W-:Y:S01]  /*4280*/  CS2R R126, SRZ ;  /* 0x00000000007e7805 */ /* 0x000fe2000001ff00 */
[----:B------:R-:W-:Y:S01]  /*4290*/  CS2R R124, SRZ ;  /* 0x00000000007c7805 */ /* 0x000fe2000001ff00 */
[----:B-1-34-:R-:W-:Y:S01]  /*42a0*/  SHF.R.S32.HI R2, RZ, 0x1f, R0 ;  /* 0x0000001fff027819 */ /* 0x01afe20000011400 */
[----:B------:R-:W-:Y:S01]  /*42b0*/  CS2R R130, SRZ ;  /* 0x0000000000827805 */ /* 0x000fe2000001ff00 */
[----:B------:R-:W-:Y:S01]  /*42c0*/  CS2R R128, SRZ ;  /* 0x0000000000807805 */ /* 0x000fe2000001ff00 */
[----:B------:R-:W-:Y:S01]  /*42d0*/  CS2R R122, SRZ ;  /* 0x00000000007a7805 */ /* 0x000fe2000001ff00 */
        /* <DEDUP_REMOVED lines=10> */
[----:B------:R-:W-:Y:S01]  /*4380*/  IADD3 R2, R5, UR14, -R4 ;  /* 0x0000000e05027c10 */ /* 0x000fe2000fffe804 */
[----:B------:R-:W-:Y:S01]  /*4390*/  IMAD.MOV.U32 R4, RZ, RZ, 0x40 ;  /* 0x00000040ff047424 */ /* 0x000fe200078e00ff */
[----:B------:R-:W-:Y:S01]  /*43a0*/  CS2R R106, SRZ ;  /* 0x00000000006a7805 */ /* 0x000fe2000001ff00 */
[----:B------:R-:W-:Y:S01]  /*43b0*/  CS2R R104, SRZ ;  /* 0x0000000000687805 */ /* 0x000fe2000001ff00 */
[C---:B------:R-:W-:Y:S01]  /*43c0*/  LOP3.LUT P0, RZ, R0.reuse, 0x2, RZ, 0xc0, !PT ;  /* 0x0000000200ff7812 */ /* 0x040fe2000780c0ff */
[----:B------:R1:W-:Y:S01]  /*43d0*/  STL [R1+0x24], R2 ;  /* 0x0000240201007387 */ /* 0x0003e20000100800 */
[----:B------:R-:W-:Y:S01]  /*43e0*/  LOP3.LUT P2, RZ, R0, 0x4, RZ, 0xc0, !PT ;  /* 0x0000000400ff7812 */ /* 0x000fe2000784c0ff */
[----:B------:R-:W-:Y:S01]  /*43f0*/  CS2R R102, SRZ ;  /* 0x0000000000667805 */ /* 0x000fe2000001ff00 */
[----:B------:R-:W-:Y:S01]  /*4400*/  IADD3 R0, R183, 0x2000, RZ ;  /* 0x00002000b7007810 */ /* 0x000fe20007ffe0ff */
[----:B------:R-:W-:Y:S01]  /*4410*/  CS2R R100, SRZ ;  /* 0x0000000000647805 */ /* 0x000fe2000001ff00 */
[----:B------:R-:W-:Y:S01]  /*4420*/  SEL R182, R182, 0xffffffe0, !P0 ;  /* 0xffffffe0b6b67807 */ /* 0x000fe20004000000 */
[----:B------:R-:W-:Y:S01]  /*4430*/  CS2R R94, SRZ ;  /* 0x00000000005e7805 */ /* 0x000fe2000001ff00 */
[----:B------:R-:W-:Y:S01]  /*4440*/  SEL R0, R0, R183, !P1 ;  /* 0x000000b700007207 */ /* 0x000fe20004800000 */
[----:B------:R-:W-:Y:S01]  /*4450*/  CS2R R92, SRZ ;  /* 0x00000000005c7805 */ /* 0x000fe2000001ff00 */
[----:B------:R-:W-:Y:S01]  /*4460*/  CS2R R98, SRZ ;  /* 0x0000000000627805 */ /* 0x000fe2000001ff00 */
[----:B------:R-:W-:Y:S01]  /*4470*/  CS2R R96, SRZ ;  /* 0x0000000000607805 */ /* 0x000fe2000001ff00 */
[----:B------:R-:W-:Y:S01]  /*4480*/  SHF.L.U32 R172, R0, 0x1, RZ ;  /* 0x0000000100ac7819 */ /* 0x000fe200000006ff */
[----:B------:R-:W-:Y:S01]  /*4490*/  CS2R R90, SRZ ;  /* 0x00000000005a7805 */ /* 0x000fe2000001ff00 */
[----:B------:R-:W-:Y:S01]  /*44a0*/  SEL R0, R4, 0xffffffc0, !P2 ;  /* 0xffffffc004007807 */ /* 0x000fe20005000000 */
[----:B------:R-:W-:Y:S01]  /*44b0*/  IMAD.SHL.U32 R4, R21, 0x4, RZ ;  /* 0x0000000415047824 */ /* 0x000fe200078e00ff */
[----:B------:R-:W-:Y:S01]  /*44c0*/  CS2R R88, SRZ ;  /* 0x0000000000587805 */ /* 0x000fe2000001ff00 */
[----:B------:R-:W-:Y:S01]  /*44d0*/  CS2R R86, SRZ ;  /* 0x0000000000567805 */ /* 0x000fe2000001ff00 */
[----:B------:R-:W-:Y:S01]  /*44e0*/  CS2R R84, SRZ ;  /* 0x0000000000547805 */ /* 0x000fe2000001ff00 */
[----:B------:R2:W-:Y:S01]  /*44f0*/  STL [R1+0x20], R0 ;  /* 0x0000200001007387 */ /* 0x0005e20000100800 */
[----:B------:R-:W-:Y:S01]  /*4500*/  CS2R R78, SRZ ;  /* 0x00000000004e7805 */ /* 0x000fe2000001ff00 */
[----:B------:R-:W-:Y:S01]  /*4510*/  CS2R R76, SRZ ;  /* 0x00000000004c7805 */ /* 0x000fe2000001ff00 */
[----:B------:R-:W-:Y:S01]  /*4520*/  CS2R R82, SRZ ;  /* 0x0000000000527805 */ /* 0x000fe2000001ff00 */
[----:B------:R-:W-:Y:S01]  /*4530*/  CS2R R80, SRZ ;  /* 0x0000000000507805 */ /* 0x000fe2000001ff00 */
[----:B------:R-:W-:Y:S01]  /*4540*/  CS2R R74, SRZ ;  /* 0x00000000004a7805 */ /* 0x000fe2000001ff00 */
[----:B------:R-:W-:Y:S01]  /*4550*/  CS2R R72, SRZ ;  /* 0x0000000000487805 */ /* 0x000fe2000001ff00 */
[C---:B-1----:R-:W-:Y:S01]  /*4560*/  IADD3 R2, R184.reuse, 0x2000, RZ ;  /* 0x00002000b8027810 */ /* 0x042fe20007ffe0ff */
[----:B------:R-:W-:Y:S01]  /*4570*/  CS2R R70, SRZ ;  /* 0x0000000000467805 */ /* 0x000fe2000001ff00 */
[----:B------:R-:W-:Y:S01]  /*4580*/  CS2R R68, SRZ ;  /* 0x0000000000447805 */ /* 0x000fe2000001ff00 */
[----:B------:R-:W-:Y:S01]  /*4590*/  SEL R173, R173, 0xffffffc0, !P2 ;  /* 0xffffffc0adad7807 */ /* 0x000fe20005000000 */
[----:B------:R-:W-:Y:S01]  /*45a0*/  IMAD.SHL.U32 R180, R184, 0x2, RZ ;  /* 0x00000002b8b47824 */ /* 0x000fe200078e00ff */
[----:B------:R-:W-:Y:S01]  /*45b0*/  SEL R2, R2, R184, !P1 ;  /* 0x000000b802027207 */ /* 0x000fe20004800000 */
[----:B------:R-:W-:Y:S01]  /*45c0*/  UIADD3 UR15, UR15, -UR14, URZ ;  /* 0x8000000e0f0f7290 */ /* 0x000fe2000fffe03f */
[----:B------:R-:W-:-:S03]  /*45d0*/  IADD3 R178, R182, R181, RZ ;  /* 0x000000b5b6b27210 */ /* 0x000fc60007ffe0ff */
[----:B------:R-:W-:Y:S02]  /*45e0*/  IMAD.SHL.U32 R179, R2, 0x2, RZ ;  /* 0x0000000202b37824 */ /* 0x000fe400078e00ff */
[----:B------:R-:W-:-:S04]  /*45f0*/  IMAD.MOV.U32 R2, RZ, RZ, c[0x0][0x22c] ;  /* 0x00008b00ff027624 */ /* 0x000fc800078e00ff */
[----:B------:R-:W-:-:S04]  /*4600*/  IMAD R2, R2, c[0x0][0x1c0], RZ ;  /* 0x0000700002027a24 */ /* 0x000fc800078e02ff */
[C---:B--2---:R-:W-:Y:S02]  /*4610*/  IMAD.SHL.U32 R0, R2.reuse, 0x10, RZ ;  /* 0x0000001002007824 */ /* 0x044fe400078e00ff */
[----:B------:R-:W-:-:S03]  /*4620*/  IMAD.SHL.U32 R5, R2, 0x8, RZ ;  /* 0x0000000802057824 */ /* 0x000fc600078e00ff */
[----:B------:R-:W-:-:S04]  /*4630*/  IADD3 R0, R0, 0x20, RZ ;  /* 0x0000002000007810 */ /* 0x000fc80007ffe0ff */
[----:B------:R-:W-:-:S05]  /*4640*/  IADD3 R0, R5, R0, RZ ;  /* 0x0000000005007210 */ /* 0x000fca0007ffe0ff */
[----:B------:R-:W-:-:S04]  /*4650*/  IMAD.IADD R0, R5, 0x1, R0 ;  /* 0x0000000105007824 */ /* 0x000fc800078e0200 */
[----:B------:R-:W-:-:S04]  /*4660*/  IMAD.IADD R0, R5, 0x1, R0 ;  /* 0x0000000105007824 */ /* 0x000fc800078e0200 */
[----:B------:R-:W-:-:S05]  /*4670*/  IMAD.IADD R0, R5, 0x1, R0 ;  /* 0x0000000105007824 */ /* 0x000fca00078e0200 */
[----:B------:R1:W-:Y:S02]  /*4680*/  STL [R1+0x10], R0 ;  /* 0x0000100001007387 */ /* 0x0003e40000100800 */
[----:B-1----:R-:W-:-:S05]  /*4690*/  IADD3 R0, R5, R0, RZ ;  /* 0x0000000005007210 */ /* 0x002fca0007ffe0ff */
[----:B------:R-:W-:Y:S01]  /*46a0*/  IMAD.IADD R2, R5, 0x1, R0 ;  /* 0x0000000105027824 */ /* 0x000fe200078e0200 */
[----:B------:R1:W-:Y:S04]  /*46b0*/  STL [R1+0xc], R0 ;  /* 0x00000c0001007387 */ /* 0x0003e80000100800 */
[----:B------:R-:W-:Y:S04]  /*46c0*/  STL [R1+0x1c], R6 ;  /* 0x00001c0601007387 */ /* 0x000fe80000100800 */
[----:B------:R2:W-:Y:S04]  /*46d0*/  STL [R1+0x8], R2 ;  /* 0x0000080201007387 */ /* 0x0005e80000100800 */
[----:B------:R3:W-:Y:S01]  /*46e0*/  STL [R1+0x18], R4 ;  /* 0x0000180401007387 */ /* 0x0007e20000100800 */
[----:B-1----:R-:W-:-:S05]  /*46f0*/  IADD3 R0, R21, -0x80, RZ ;  /* 0xffffff8015007810 */ /* 0x002fca0007ffe0ff */
[----:B------:R-:W-:Y:S02]  /*4700*/  IMAD.SHL.U32 R0, R0, 0x4, RZ ;  /* 0x0000000400007824 */ /* 0x000fe400078e00ff */
[----:B--2---:R-:W-:-:S04]  /*4710*/  IMAD.IADD R2, R5, 0x1, R2 ;  /* 0x0000000105027824 */ /* 0x004fc800078e0202 */
[C---:B---3--:R-:W-:Y:S01]  /*4720*/  IMAD.IADD R4, R5.reuse, 0x1, R2 ;  /* 0x0000000105047824 */ /* 0x048fe200078e0202 */
[----:B------:R-:W-:Y:S03]  /*4730*/  STL [R1+0x4], R2 ;  /* 0x0000040201007387 */ /* 0x000fe60000100800 */
[C---:B------:R-:W-:Y:S01]  /*4740*/  IMAD.IADD R252, R5.reuse, 0x1, R4 ;  /* 0x0000000105fc7824 */ /* 0x040fe200078e0204 */
[----:B------:R1:W-:Y:S03]  /*4750*/  STL [R1+0x14], R0 ;  /* 0x0000140001007387 */ /* 0x0003e60000100800 */
[C---:B------:R-:W-:Y:S01]  /*4760*/  IMAD.IADD R251, R5.reuse, 0x1, R252 ;  /* 0x0000000105fb7824 */ /* 0x040fe200078e02fc */
[----:B------:R2:W-:Y:S03]  /*4770*/  STL [R1], R4 ;  /* 0x0000000401007387 */ /* 0x0005e60000100800 */
[----:B------:R-:W-:-:S05]  /*4780*/  IMAD.IADD R250, R5, 0x1, R251 ;  /* 0x0000000105fa7824 */ /* 0x000fca00078e02fb */
[----:B------:R-:W-:-:S05]  /*4790*/  IADD3 R249, R5, R250, RZ ;  /* 0x000000fa05f97210 */ /* 0x000fca0007ffe0ff */
[----:B-1----:R-:W-:Y:S02]  /*47a0*/  IMAD.IADD R0, R5, 0x1, R249 ;  /* 0x0000000105007824 */ /* 0x002fe400078e02f9 */
.L_x_254:
[----:B------:R-:W0:Y:S01]  /*47b0*/  LDGDEPBAR ;  /* 0x00000000000079af */ /* 0x000e220000000000 */
[C---:B------:R-:W-:Y:S01]  /*47c0*/  IADD3 R0, R179.reuse, R182, RZ ;  /* 0x000000b6b3007210 */ /* 0x040fe20007ffe0ff */
[----:B------:R-:W-:Y:S01]  /*47d0*/  USHF.L.U32 UR6, UR4, 0x7, URZ ;  /* 0x0000000704067899 */ /* 0x000fe2000800063f */
[----:B------:R-:W-:Y:S01]  /*47e0*/  IADD3 R160, R179, R173, RZ ;  /* 0x000000adb3a07210 */ /* 0x000fe20007ffe0ff */
[----:B------:R-:W-:Y:S01]  /*47f0*/  USHF.L.U32 UR5, UR16, 0x7, URZ ;  /* 0x0000000710057899 */ /* 0x000fe2000800063f */
[C---:B-----5:R-:W-:Y:S01]  /*4800*/  FSETP.NEU.FTZ.AND P1, PT, R247.reuse, -INF , PT ;  /* 0xff800000f700780b */ /* 0x060fe20003f3d000 */
[----:B------:R-:W-:Y:S02]  /*4810*/  UISETP.GE.AND UP0, UPT, UR6, UR15, UPT ;  /* 0x0000000f0600728c */ /* 0x000fe4000bf06270 */
[----:B------:R-:W3:Y:S01]  /*4820*/  LDL R2, [R1+0x24] ;  /* 0x0000240001027983 */ /* 0x000ee20000100800 */
[----:B------:R-:W-:Y:S02]  /*4830*/  UIADD3 UR5, UR5, 0x80, URZ ;  /* 0x0000008005057890 */ /* 0x000fe4000fffe03f */
[----:B------:R-:W-:Y:S01]  /*4840*/  UISETP.GT.AND UP3, UPT, UR4, UR11, UPT ;  /* 0x0000000b0400728c */ /* 0x000fe2000bf64270 */
[----:B------:R-:W4:Y:S01]  /*4850*/  LDL R203, [R1+0x30] ;  /* 0x0000300001cb7983 */ /* 0x000f220000100800 */
[----:B------:R-:W-:Y:S06]  /*4860*/  UISETP.LT.AND UP0, UPT, UR5, UR14, UP0 ;  /* 0x0000000e0500728c */ /* 0x000fec0008701270 */
[----:B------:R-:W-:Y:S01]  /*4870*/  PLOP3.LUT P0, PT, PT, PT, UP0, 0x80, 0x0 ;  /* 0x000000000000781c */ /* 0x000fe20003f0f008 */
[----:B------:R-:W-:Y:S04]  /*4880*/  DEPBAR.LE SB0, 0x0 ;  /* 0x000080000000791a */ /* 0x000fe80000000000 */
[----:B------:R-:W-:Y:S08]  /*4890*/  BAR.SYNC.DEFER_BLOCKING 0x0 ;  /* 0x0000000000007b1d */ /* 0x000ff00000010000 */
[----:B------:R-:W-:Y:S08]  /*48a0*/  LDSM.16.M88.4 R64, [R179] ;  /* 0x00000000b340783b */ /* 0x000ff00000000200 */
[----:B------:R-:W1:Y:S08]  /*48b0*/  LDSM.16.M88.4 R16, [R174+0xc000] ;  /* 0x00c00000ae10783b */ /* 0x000e700000000200 */
[----:B------:R-:W2:Y:S08]  /*48c0*/  LDSM.16.M88.4 R60, [R179+0x2000] ;  /* 0x00200000b33c783b */ /* 0x000eb00000000200 */
[----:B------:R-:W2:Y:S08]  /*48d0*/  LDSM.16.M88.4 R32, [R174+0xc800] ;  /* 0x00c80000ae20783b */ /* 0x000eb00000000200 */
[----:B------:R-:W2:Y:S08]  /*48e0*/  LDSM.16.M88.4 R48, [R174+0xd000] ;  /* 0x00d00000ae30783b */ /* 0x000eb00000000200 */
[----:B------:R-:W2:Y:S02]  /*48f0*/  LDSM.16.M88.4 R132, [R174+0xd800] ;  /* 0x00d80000ae84783b */ /* 0x000ea40000000200 */
[-C--:B-12---:R-:W-:Y:S06]  /*4900*/  HMMA.16816.F32 R4, R64, R16.reuse, RZ ;  /* 0x000000104004723c */ /* 0x086fec00000018ff */
[----:B------:R-:W-:Y:S02]  /*4910*/  LDSM.16.M88.4 R136, [R0] ;  /* 0x000000000088783b */ /* 0x000fe40000000200 */
[C---:B------:R-:W-:Y:S06]  /*4920*/  HMMA.16816.F32 R8, R60.reuse, R16, RZ ;  /* 0x000000103c08723c */ /* 0x040fec00000018ff */
[----:B------:R-:W1:Y:S02]  /*4930*/  LDSM.16.M88.4 R140, [R177+0xc000] ;  /* 0x00c00000b18c783b */ /* 0x000e640000000200 */
[-C--:B------:R-:W-:Y:S06]  /*4940*/  HMMA.16816.F32 R12, R60, R18.reuse, RZ ;  /* 0x000000123c0c723c */ /* 0x080fec00000018ff */
[----:B------:R2:W1:Y:S02]  /*4950*/  LDSM.16.M88.4 R144, [R0+0x2000] ;  /* 0x002000000090783b */ /* 0x0004640000000200 */
[C---:B------:R-:W-:Y:S06]  /*4960*/  HMMA.16816.F32 R16, R64.reuse, R18, RZ ;  /* 0x000000124010723c */ /* 0x040fec00000018ff */
[----:B------:R-:W1:Y:S02]  /*4970*/  LDSM.16.M88.4 R148, [R177+0xc800] ;  /* 0x00c80000b194783b */ /* 0x000e640000000200 */
[-C--:B------:R-:W-:Y:S06]  /*4980*/  HMMA.16816.F32 R20, R64, R32.reuse, RZ ;  /* 0x000000204014723c */ /* 0x080fec00000018ff */
[----:B------:R-:W-:Y:S02]  /*4990*/  LDSM.16.M88.4 R152, [R177+0xd800] ;  /* 0x00d80000b198783b */ /* 0x000fe40000000200 */
[C---:B------:R-:W-:Y:S06]  /*49a0*/  HMMA.16816.F32 R24, R60.reuse, R32, RZ ;  /* 0x000000203c18723c */ /* 0x040fec00000018ff */
[----:B------:R-:W-:Y:S01]  /*49b0*/  LDSM.16.M88.4 R156, [R175+0xc000] ;  /* 0x00c00000af9c783b */ /* 0x000fe20000000200 */
[----:B--2---:R-:W-:Y:S01]  /*49c0*/  IMAD.IADD R0, R0, 0x1, R173 ;  /* 0x0000000100007824 */ /* 0x004fe200078e02ad */
[-C--:B------:R-:W-:Y:S06]  /*49d0*/  HMMA.16816.F32 R28, R60, R34.reuse, RZ ;  /* 0x000000223c1c723c */ /* 0x080fec00000018ff */
[----:B------:R-:W-:Y:S02]  /*49e0*/  LDSM.16.M88.4 R164, [R175+0xc800] ;  /* 0x00c80000afa4783b */ /* 0x000fe40000000200 */
[C---:B------:R-:W-:Y:S06]  /*49f0*/  HMMA.16816.F32 R32, R64.reuse, R34, RZ ;  /* 0x000000224020723c */ /* 0x040fec00000018ff */
[----:B------:R-:W-:Y:S02]  /*4a00*/  LDSM.16.M88.4 R168, [R175+0xd000] ;  /* 0x00d00000afa8783b */ /* 0x000fe40000000200 */
[-C--:B------:R-:W-:Y:S08]  /*4a10*/  HMMA.16816.F32 R36, R64, R48.reuse, RZ ;  /* 0x000000304024723c */ /* 0x080ff000000018ff */
[C---:B------:R-:W-:Y:S08]  /*4a20*/  HMMA.16816.F32 R40, R60.reuse, R48, RZ ;  /* 0x000000303c28723c */ /* 0x040ff000000018ff */
[-C--:B------:R-:W-:Y:S08]  /*4a30*/  HMMA.16816.F32 R44, R60, R50.reuse, RZ ;  /* 0x000000323c2c723c */ /* 0x080ff000000018ff */
[C---:B------:R-:W-:Y:S08]  /*4a40*/  HMMA.16816.F32 R48, R64.reuse, R50, RZ ;  /* 0x000000324030723c */ /* 0x040ff000000018ff */
[-C--:B------:R-:W-:Y:S08]  /*4a50*/  HMMA.16816.F32 R52, R64, R132.reuse, RZ ;  /* 0x000000844034723c */ /* 0x080ff000000018ff */
[C---:B------:R-:W-:Y:S08]  /*4a60*/  HMMA.16816.F32 R56, R60.reuse, R132, RZ ;  /* 0x000000843c38723c */ /* 0x040ff000000018ff */
[-C--:B------:R-:W-:Y:S08]  /*4a70*/  HMMA.16816.F32 R60, R60, R134.reuse, RZ ;  /* 0x000000863c3c723c */ /* 0x080ff000000018ff */
[----:B------:R-:W-:Y:S01]  /*4a80*/  HMMA.16816.F32 R64, R64, R134, RZ ;  /* 0x000000864040723c */ /* 0x000fe200000018ff */
[----:B------:R-:W2:Y:S07]  /*4a90*/  LDSM.16.M88.4 R132, [R177+0xd000] ;  /* 0x00d00000b184783b */ /* 0x000eae0000000200 */
[-C--:B-1----:R-:W-:Y:S08]  /*4aa0*/  HMMA.16816.F32 R4, R136, R140.reuse, R4 ;  /* 0x0000008c8804723c */ /* 0x082ff00000001804 */
[C---:B------:R-:W-:Y:S08]  /*4ab0*/  HMMA.16816.F32 R8, R144.reuse, R140, R8 ;  /* 0x0000008c9008723c */ /* 0x040ff00000001808 */
[-C--:B------:R-:W-:Y:S08]  /*4ac0*/  HMMA.16816.F32 R12, R144, R142.reuse, R12 ;  /* 0x0000008e900c723c */ /* 0x080ff0000000180c */
[C---:B------:R-:W-:Y:S01]  /*4ad0*/  HMMA.16816.F32 R16, R136.reuse, R142, R16 ;  /* 0x0000008e8810723c */ /* 0x040fe20000001810 */
[----:B------:R-:W1:Y:S07]  /*4ae0*/  LDSM.16.M88.4 R140, [R160] ;  /* 0x00000000a08c783b */ /* 0x000e6e0000000200 */
[-C--:B------:R-:W-:Y:S01]  /*4af0*/  HMMA.16816.F32 R20, R136, R148.reuse, R20 ;  /* 0x000000948814723c */ /* 0x080fe20000001814 */
[----:B------:R-:W1:Y:S07]  /*4b00*/  LDSM.16.M88.4 R160, [R160+0x2000] ;  /* 0x00200000a0a0783b */ /* 0x000e6e0000000200 */
[C---:B------:R-:W-:Y:S08]  /*4b10*/  HMMA.16816.F32 R24, R144.reuse, R148, R24 ;  /* 0x000000949018723c */ /* 0x040ff00000001818 */
[-C--:B------:R-:W-:Y:S08]  /*4b20*/  HMMA.16816.F32 R28, R144, R150.reuse, R28 ;  /* 0x00000096901c723c */ /* 0x080ff0000000181c */
[C---:B------:R-:W-:Y:S01]  /*4b30*/  HMMA.16816.F32 R32, R136.reuse, R150, R32 ;  /* 0x000000968820723c */ /* 0x040fe20000001820 */
[----:B------:R-:W1:Y:S07]  /*4b40*/  LDSM.16.M88.4 R148, [R175+0xd800] ;  /* 0x00d80000af94783b */ /* 0x000e6e0000000200 */
[-C--:B--2---:R-:W-:Y:S08]  /*4b50*/  HMMA.16816.F32 R36, R136, R132.reuse, R36 ;  /* 0x000000848824723c */ /* 0x084ff00000001824 */
[C---:B------:R-:W-:Y:S08]  /*4b60*/  HMMA.16816.F32 R40, R144.reuse, R132, R40 ;  /* 0x000000849028723c */ /* 0x040ff00000001828 */
[-C--:B------:R-:W-:Y:S04]  /*4b70*/  HMMA.16816.F32 R44, R144, R134.reuse, R44 ;  /* 0x00000086902c723c */ /* 0x080fe8000000182c */
[----:B---3--:R-:W-:Y:S04]  /*4b80*/  @!P0 IADD3 R2, R2, UR6, RZ ;  /* 0x0000000602028c10 */ /* 0x008fe8000fffe0ff */
[C---:B------:R-:W-:Y:S01]  /*4b90*/  HMMA.16816.F32 R48, R136.reuse, R134, R48 ;  /* 0x000000868830723c */ /* 0x040fe20000001830 */
[----:B------:R-:W-:Y:S07]  /*4ba0*/  LDSM.16.M88.4 R132, [R0] ;  /* 0x000000000084783b */ /* 0x000fee0000000200 */
[-C--:B------:R-:W-:Y:S08]  /*4bb0*/  HMMA.16816.F32 R52, R136, R152.reuse, R52 ;  /* 0x000000988834723c */ /* 0x080ff00000001834 */
[C---:B------:R-:W-:Y:S08]  /*4bc0*/  HMMA.16816.F32 R56, R144.reuse, R152, R56 ;  /* 0x000000989038723c */ /* 0x040ff00000001838 */
[-C--:B------:R-:W-:Y:S01]  /*4bd0*/  HMMA.16816.F32 R60, R144, R154.reuse, R60 ;  /* 0x0000009a903c723c */ /* 0x080fe2000000183c */
[----:B------:R-:W2:Y:S07]  /*4be0*/  LDSM.16.M88.4 R144, [R176+0xc000] ;  /* 0x00c00000b090783b */ /* 0x000eae0000000200 */
[----:B------:R-:W-:Y:S01]  /*4bf0*/  HMMA.16816.F32 R64, R136, R154, R64 ;  /* 0x0000009a8840723c */ /* 0x000fe20000001840 */
[----:B------:R3:W2:Y:S07]  /*4c00*/  LDSM.16.M88.4 R136, [R0+0x2000] ;  /* 0x002000000088783b */ /* 0x0006ae0000000200 */
[-C--:B-1----:R-:W-:Y:S08]  /*4c10*/  HMMA.16816.F32 R4, R140, R156.reuse, R4 ;  /* 0x0000009c8c04723c */ /* 0x082ff00000001804 */
[C---:B------:R-:W-:Y:S08]  /*4c20*/  HMMA.16816.F32 R8, R160.reuse, R156, R8 ;  /* 0x0000009ca008723c */ /* 0x040ff00000001808 */
[-C--:B------:R-:W-:Y:S01]  /*4c30*/  HMMA.16816.F32 R12, R160, R158.reuse, R12 ;  /* 0x0000009ea00c723c */ /* 0x080fe2000000180c */
[----:B---3--:R-:W-:Y:S05]  /*4c40*/  MOV R0, UR16 ;  /* 0x0000001000007c02 */ /* 0x008fea0008000f00 */
[----:B----4-:R-:W-:Y:S02]  /*4c50*/  @!P0 IMAD R0, R0, 0x80, R203 ;  /* 0x0000008000008824 */ /* 0x010fe400078e02cb */
[C---:B------:R-:W-:Y:S08]  /*4c60*/  HMMA.16816.F32 R16, R140.reuse, R158, R16 ;  /* 0x0000009e8c10723c */ /* 0x040ff00000001810 */
[-C--:B------:R-:W-:Y:S08]  /*4c70*/  HMMA.16816.F32 R20, R140, R164.reuse, R20 ;  /* 0x000000a48c14723c */ /* 0x080ff00000001814 */
        /* <DEDUP_REMOVED lines=8> */
[C---:B------:R-:W-:Y:S07]  /*4d00*/  HMMA.16816.F32 R56, R160.reuse, R148, R56 ;  /* 0x00000094a038723c */ /* 0x040fee0000001838 */
[----:B------:R-:W-:Y:S01]  /*4d10*/  @!P0 IMNMX R149, R2, UR14, PT ;  /* 0x0000000e02958c17 */ /* 0x000fe2000b800200 */
[-C--:B------:R-:W-:Y:S03]  /*4d20*/  HMMA.16816.F32 R60, R160, R150.reuse, R60 ;  /* 0x00000096a03c723c */ /* 0x080fe6000000183c */
[-C--:B------:R-:W-:Y:S01]  /*4d30*/  @!P0 ISETP.GE.AND P2, PT, R0, R149.reuse, PT ;  /* 0x000000950000820c */ /* 0x080fe20003f46270 */
[----:B------:R-:W-:Y:S04]  /*4d40*/  FMUL.FTZ R148, R247, 1.4426950216293334961 ;  /* 0x3fb8aa3bf7947820 */ /* 0x000fe80000410000 */
[----:B------:R-:W-:Y:S04]  /*4d50*/  HMMA.16816.F32 R64, R140, R150, R64 ;  /* 0x000000968c40723c */ /* 0x000fe80000001840 */
[----:B------:R-:W-:Y:S03]  /*4d60*/  FSEL R148, R148, RZ, P1 ;  /* 0x000000ff94947208 */ /* 0x000fe60000800000 */
[----:B------:R-:W-:Y:S01]  /*4d70*/  @!P0 IADD3 R150, R0, 0x1, RZ ;  /* 0x0000000100968810 */ /* 0x000fe20007ffe0ff */
[-C--:B--2---:R-:W-:Y:S05]  /*4d80*/  HMMA.16816.F32 R4, R132, R144.reuse, R4 ;  /* 0x000000908404723c */ /* 0x084fea0000001804 */
[----:B------:R-:W-:Y:S01]  /*4d90*/  @!P0 ISETP.GE.AND P1, PT, R150, R149, PT ;  /* 0x000000959600820c */ /* 0x000fe20003f26270 */
[----:B------:R-:W-:Y:S01]  /*4da0*/  FMUL.FTZ R142, R248, 1.4426950216293334961 ;  /* 0x3fb8aa3bf88e7820 */ /* 0x000fe20000410000 */
[C---:B------:R-:W-:Y:S01]  /*4db0*/  @!P0 IADD3 R143, R2.reuse, 0x8, RZ ;  /* 0x00000008028f8810 */ /* 0x040fe20007ffe0ff */
[C---:B------:R-:W-:Y:S04]  /*4dc0*/  HMMA.16816.F32 R8, R136.reuse, R144, R8 ;  /* 0x000000908808723c */ /* 0x040fe80000001808 */
[----:B------:R-:W-:Y:S01]  /*4dd0*/  @!P0 IMNMX R143, R143, UR14, PT ;  /* 0x0000000e8f8f8c17 */ /* 0x000fe2000b800200 */
[----:B------:R-:W-:Y:S01]  /*4de0*/  FMUL.FTZ R141, R245, 1.4426950216293334961 ;  /* 0x3fb8aa3bf58d7820 */ /* 0x000fe20000410000 */
[----:B------:R-:W-:Y:S02]  /*4df0*/  @!P0 IADD3 R140, R2, 0x40, RZ ;  /* 0x00000040028c8810 */ /* 0x000fe40007ffe0ff */
[-C--:B------:R-:W-:Y:S04]  /*4e00*/  HMMA.16816.F32 R12, R136, R146.reuse, R12 ;  /* 0x00000092880c723c */ /* 0x080fe8000000180c */
[----:B------:R-:W-:Y:S04]  /*4e10*/  @!P0 IMNMX R140, R140, UR14, PT ;  /* 0x0000000e8c8c8c17 */ /* 0x000fe8000b800200 */
[----:B------:R-:W-:Y:S01]  /*4e20*/  @!P0 FSEL R4, R4, -INF , !P2 ;  /* 0xff80000004048808 */ /* 0x000fe20005000000 */
[C---:B------:R-:W-:Y:S04]  /*4e30*/  HMMA.16816.F32 R16, R132.reuse, R146, R16 ;  /* 0x000000928410723c */ /* 0x040fe80000001810 */
[--C-:B------:R-:W-:Y:S01]  /*4e40*/  FFMA.FTZ R4, R4, c[0x0][0x23c], -R148.reuse ;  /* 0x00008f0004047a23 */ /* 0x100fe20000010894 */
[-C--:B------:R-:W-:Y:S02]  /*4e50*/  @!P0 ISETP.GE.AND P2, PT, R0, R143.reuse, PT ;  /* 0x0000008f0000820c */ /* 0x080fe40003f46270 */
[----:B------:R-:W-:Y:S01]  /*4e60*/  @!P0 FSEL R5, R5, -INF , !P1 ;  /* 0xff80000005058808 */ /* 0x000fe20004800000 */
[----:B------:R1:W-:Y:S01]  /*4e70*/  MUFU.EX2 R153, R4 ;  /* 0x0000000400997308 */ /* 0x0003e20000000800 */
[----:B------:R-:W-:Y:S03]  /*4e80*/  FSETP.NEU.FTZ.AND P1, PT, R248, -INF , PT ;  /* 0xff800000f800780b */ /* 0x000fe60003f3d000 */
[----:B------:R-:W-:Y:S01]  /*4e90*/  @!P0 FSEL R6, R6, -INF , !P2 ;  /* 0xff80000006068808 */ /* 0x000fe20005000000 */
[----:B------:R-:W-:Y:S01]  /*4ea0*/  FFMA.FTZ R5, R5, c[0x0][0x23c], -R148 ;  /* 0x00008f0005057a23 */ /* 0x000fe20000010894 */
[----:B------:R-:W-:Y:S02]  /*4eb0*/  FSEL R142, R142, RZ, P1 ;  /* 0x000000ff8e8e7208 */ /* 0x000fe40000800000 */
[----:B------:R-:W-:Y:S02]  /*4ec0*/  @!P0 ISETP.GE.AND P1, PT, R150, R143, PT ;  /* 0x0000008f9600820c */ /* 0x000fe40003f26270 */
[----:B------:R-:W-:Y:S01]  /*4ed0*/  MUFU.EX2 R152, R5 ;  /* 0x0000000500987308 */ /* 0x000fe20000000800 */
[-C--:B------:R-:W-:Y:S01]  /*4ee0*/  @!P0 ISETP.GE.AND P2, PT, R0, R140.reuse, PT ;  /* 0x0000008c0000820c */ /* 0x080fe20003f46270 */
[--C-:B------:R-:W-:Y:S01]  /*4ef0*/  FFMA.FTZ R6, R6, c[0x0][0x23c], -R142.reuse ;  /* 0x00008f0006067a23 */ /* 0x100fe2000001088e */
[----:B------:R-:W-:Y:S02]  /*4f00*/  @!P0 FSEL R7, R7, -INF , !P1 ;  /* 0xff80000007078808 */ /* 0x000fe40004800000 */
[----:B------:R-:W-:Y:S02]  /*4f10*/  FSETP.NEU.FTZ.AND P1, PT, R245, -INF , PT ;  /* 0xff800000f500780b */ /* 0x000fe40003f3d000 */
[----:B------:R-:W-:Y:S01]  /*4f20*/  @!P0 FSEL R8, R8, -INF , !P2 ;  /* 0xff80000008088808 */ /* 0x000fe20005000000 */
[----:B------:R-:W-:Y:S01]  /*4f30*/  FFMA.FTZ R7, R7, c[0x0][0x23c], -R142 ;  /* 0x00008f0007077a23 */ /* 0x000fe2000001088e */
[----:B------:R-:W-:Y:S01]  /*4f40*/  FSEL R141, R141, RZ, P1 ;  /* 0x000000ff8d8d7208 */ /* 0x000fe20000800000 */
[----:B------:R-:W-:Y:S01]  /*4f50*/  MUFU.EX2 R151, R6 ;  /* 0x0000000600977308 */ /* 0x000fe20000000800 */
[----:B------:R-:W-:Y:S02]  /*4f60*/  @!P0 ISETP.GE.AND P1, PT, R150, R140, PT ;  /* 0x0000008c9600820c */ /* 0x000fe40003f26270 */
[----:B-1----:R-:W-:Y:S01]  /*4f70*/  @!P0 IADD3 R4, R2, 0x48, RZ ;  /* 0x0000004802048810 */ /* 0x002fe20007ffe0ff */
[--C-:B------:R-:W-:Y:S01]  /*4f80*/  FFMA.FTZ R2, R8, c[0x0][0x23c], -R141.reuse ;  /* 0x00008f0008027a23 */ /* 0x100fe2000001088d */
[----:B------:R-:W-:Y:S02]  /*4f90*/  @!P0 FSEL R9, R9, -INF , !P1 ;  /* 0xff80000009098808 */ /* 0x000fe40004800000 */
[----:B------:R-:W-:Y:S03]  /*4fa0*/  @!P0 IMNMX R8, R4, UR14, PT ;  /* 0x0000000e04088c17 */ /* 0x000fe6000b800200 */
[----:B------:R1:W-:Y:S01]  /*4fb0*/  MUFU.EX2 R240, R2 ;  /* 0x0000000200f07308 */ /* 0x0003e20000000800 */
[----:B------:R-:W-:Y:S01]  /*4fc0*/  FSETP.NEU.FTZ.AND P1, PT, R246, -INF , PT ;  /* 0xff800000f600780b */ /* 0x000fe20003f3d000 */
[--C-:B------:R-:W-:Y:S01]  /*4fd0*/  FFMA.FTZ R9, R9, c[0x0][0x23c], -R141.reuse ;  /* 0x00008f0009097a23 */ /* 0x100fe2000001088d */
[-C--:B------:R-:W-:Y:S04]  /*4fe0*/  @!P0 ISETP.GE.AND P2, PT, R0, R8.reuse, PT ;  /* 0x000000080000820c */ /* 0x080fe80003f46270 */
[----:B------:R-:W-:Y:S03]  /*4ff0*/  @!P0 FSEL R10, R10, -INF , !P2 ;  /* 0xff8000000a0a8808 */ /* 0x000fe60005000000 */
[----:B------:R2:W3:Y:S10]  /*5000*/  MUFU.EX2 R236, R7 ;  /* 0x0000000700ec7308 */ /* 0x0004f40000000800 */
[----:B------:R4:W3:Y:S01]  /*5010*/  MUFU.EX2 R239, R9 ;  /* 0x0000000900ef7308 */ /* 0x0008e20000000800 */
[----:B-1----:R-:W-:Y:S05]  /*5020*/  FMUL.FTZ R2, R246, 1.4426950216293334961 ;  /* 0x3fb8aa3bf6027820 */ /* 0x002fea0000410000 */
[----:B------:R-:W-:Y:S02]  /*5030*/  FSEL R2, R2, RZ, P1 ;  /* 0x000000ff02027208 */ /* 0x000fe40000800000 */
[----:B------:R-:W-:Y:S01]  /*5040*/  @!P0 ISETP.GE.AND P1, PT, R150, R8, PT ;  /* 0x000000089600820c */ /* 0x000fe20003f26270 */
[----:B--2---:R-:W1:Y:S02]  /*5050*/  LDSM.16.M88.4 R4, [R176+0xc800] ;  /* 0x00c80000b004783b */ /* 0x004e640000000200 */
[--C-:B------:R-:W-:Y:S01]  /*5060*/  FFMA.FTZ R10, R10, c[0x0][0x23c], -R2.reuse ;  /* 0x00008f000a0a7a23 */ /* 0x100fe20000010802 */
[----:B------:R-:W-:Y:S03]  /*5070*/  @!P0 FSEL R11, R11, -INF , !P1 ;  /* 0xff8000000b0b8808 */ /* 0x000fe60004800000 */
[----:B------:R2:W-:Y:S02]  /*5080*/  MUFU.EX2 R243, R10 ;  /* 0x0000000a00f37308 */ /* 0x0005e40000000800 */
[--C-:B------:R-:W-:Y:S01]  /*5090*/  FFMA.FTZ R11, R11, c[0x0][0x23c], -R2.reuse ;  /* 0x00008f000b0b7a23 */ /* 0x100fe20000010802 */
[----:B----4-:R-:W-:Y:S04]  /*50a0*/  @!P0 IADD3 R9, R0, 0x8, RZ ;  /* 0x0000000800098810 */ /* 0x010fe80007ffe0ff */
[-C--:B------:R-:W-:Y:S03]  /*50b0*/  @!P0 ISETP.GE.AND P1, PT, R9, R140.reuse, PT ;  /* 0x0000008c0900820c */ /* 0x080fe60003f26270 */
[----:B------:R-:W4:Y:S01]  /*50c0*/  MUFU.EX2 R244, R11 ;  /* 0x0000000b00f47308 */ /* 0x000f220000000800 */
[----:B------:R-:W-:Y:S05]  /*50d0*/  @!P0 FSEL R12, R12, -INF , !P1 ;  /* 0xff8000000c0c8808 */ /* 0x000fea0004800000 */
[--C-:B------:R-:W-:Y:S04]  /*50e0*/  FFMA.FTZ R12, R12, c[0x0][0x23c], -R141.reuse ;  /* 0x00008f000c0c7a23 */ /* 0x100fe8000001088d */
[----:B------:R-:W-:Y:S01]  /*50f0*/  MUFU.EX2 R238, R12 ;  /* 0x0000000c00ee7308 */ /* 0x000fe20000000800 */
[----:B--2---:R-:W-:Y:S04]  /*5100*/  @!P0 IADD3 R10, R0, 0x9, RZ ;  /* 0x00000009000a8810 */ /* 0x004fe80007ffe0ff */
[----:B------:R-:W-:Y:S04]  /*5110*/  @!P0 ISETP.GE.AND P1, PT, R10, R140, PT ;  /* 0x0000008c0a00820c */ /* 0x000fe80003f26270 */
[----:B------:R-:W-:Y:S02]  /*5120*/  @!P0 FSEL R13, R13, -INF , !P1 ;  /* 0xff8000000d0d8808 */ /* 0x000fe40004800000 */
[-C--:B------:R-:W-:Y:S01]  /*5130*/  @!P0 ISETP.GE.AND P1, PT, R9, R8.reuse, PT ;  /* 0x000000080900820c */ /* 0x080fe20003f26270 */
[-C--:B-1----:R-:W-:Y:S03]  /*5140*/  HMMA.16816.F32 R20, R132, R4.reuse, R20 ;  /* 0x000000048414723c */ /* 0x082fe60000001814 */
[----:B------:R-:W-:Y:S01]  /*5150*/  @!P0 FSEL R14, R14, -INF , !P1 ;  /* 0xff8000000e0e8808 */ /* 0x000fe20004800000 */
[--C-:B------:R-:W-:Y:S01]  /*5160*/  FFMA.FTZ R13, R13, c[0x0][0x23c], -R141.reuse ;  /* 0x00008f000d0d7a23 */ /* 0x100fe2000001088d */
[----:B------:R-:W-:Y:S03]  /*5170*/  @!P0 ISETP.GE.AND P1, PT, R10, R8, PT ;  /* 0x000000080a00820c */ /* 0x000fe60003f26270 */
[C---:B------:R-:W-:Y:S01]  /*5180*/  HMMA.16816.F32 R24, R136.reuse, R4, R24 ;  /* 0x000000048818723c */ /* 0x040fe20000001818 */
[----:B------:R-:W-:Y:S03]  /*5190*/  MUFU.EX2 R237, R13 ;  /* 0x0000000d00ed7308 */ /* 0x000fe60000000800 */
[----:B------:R-:W-:Y:S01]  /*51a0*/  @!P0 FSEL R15, R15, -INF , !P1 ;  /* 0xff8000000f0f8808 */ /* 0x000fe20004800000 */
[--C-:B------:R-:W-:Y:S01]  /*51b0*/  FFMA.FTZ R14, R14, c[0x0][0x23c], -R2.reuse ;  /* 0x00008f000e0e7a23 */ /* 0x100fe20000010802 */
[-C--:B------:R-:W-:Y:S02]  /*51c0*/  @!P0 ISETP.GE.AND P1, PT, R9, R149.reuse, PT ;  /* 0x000000950900820c */ /* 0x080fe40003f26270 */
[-C--:B------:R-:W-:Y:S03]  /*51d0*/  HMMA.16816.F32 R28, R136, R6.reuse, R28 ;  /* 0x00000006881c723c */ /* 0x080fe6000000181c */
[----:B------:R-:W-:Y:S01]  /*51e0*/  MUFU.EX2 R242, R14 ;  /* 0x0000000e00f27308 */ /* 0x000fe20000000800 */
[----:B------:R-:W-:Y:S01]  /*51f0*/  @!P0 FSEL R16, R16, -INF , !P1 ;  /* 0xff80000010108808 */ /* 0x000fe20004800000 */
[----:B------:R-:W-:Y:S01]  /*5200*/  FFMA.FTZ R15, R15, c[0x0][0x23c], -R2 ;  /* 0x00008f000f0f7a23 */ /* 0x000fe20000010802 */
[----:B------:R-:W-:Y:S02]  /*5210*/  @!P0 ISETP.GE.AND P1, PT, R10, R149, PT ;  /* 0x000000950a00820c */ /* 0x000fe40003f26270 */
[C---:B------:R-:W-:Y:S01]  /*5220*/  HMMA.16816.F32 R32, R132.reuse, R6, R32 ;  /* 0x000000068420723c */ /* 0x040fe20000001820 */
[----:B------:R-:W1:Y:S03]  /*5230*/  LDSM.16.M88.4 R4, [R176+0xd000] ;  /* 0x00d00000b004783b */ /* 0x000e660000000200 */
[----:B------:R-:W-:Y:S01]  /*5240*/  @!P0 FSEL R17, R17, -INF , !P1 ;  /* 0xff80000011118808 */ /* 0x000fe20004800000 */
[--C-:B------:R-:W-:Y:S01]  /*5250*/  FFMA.FTZ R16, R16, c[0x0][0x23c], -R148.reuse ;  /* 0x00008f0010107a23 */ /* 0x100fe20000010894 */
[-C--:B------:R-:W-:Y:S01]  /*5260*/  @!P0 ISETP.GE.AND P1, PT, R9, R143.reuse, PT ;  /* 0x0000008f0900820c */ /* 0x080fe20003f26270 */
[----:B------:R-:W-:Y:S01]  /*5270*/  MUFU.EX2 R241, R15 ;  /* 0x0000000f00f17308 */ /* 0x000fe20000000800 */
[----:B------:R-:W-:Y:S01]  /*5280*/  @!P0 IADD3 R9, R0, 0x10, RZ ;  /* 0x0000001000098810 */ /* 0x000fe20007ffe0ff */
[----:B------:R-:W-:Y:S03]  /*5290*/  FFMA.FTZ R17, R17, c[0x0][0x23c], -R148 ;  /* 0x00008f0011117a23 */ /* 0x000fe60000010894 */
[----:B------:R-:W-:Y:S02]  /*52a0*/  @!P0 FSEL R18, R18, -INF , !P1 ;  /* 0xff80000012128808 */ /* 0x000fe40004800000 */
[----:B------:R-:W-:Y:S02]  /*52b0*/  @!P0 ISETP.GE.AND P1, PT, R10, R143, PT ;  /* 0x0000008f0a00820c */ /* 0x000fe40003f26270 */
[----:B------:R-:W-:Y:S01]  /*52c0*/  @!P0 IADD3 R10, R0, 0x11, RZ ;  /* 0x00000011000a8810 */ /* 0x000fe20007ffe0ff */
[----:B------:R-:W-:Y:S01]  /*52d0*/  MUFU.EX2 R219, R16 ;  /* 0x0000001000db7308 */ /* 0x000fe20000000800 */
[----:B------:R-:W-:Y:S01]  /*52e0*/  @!P0 FSEL R19, R19, -INF , !P1 ;  /* 0xff80000013138808 */ /* 0x000fe20004800000 */
[--C-:B------:R-:W-:Y:S01]  /*52f0*/  FFMA.FTZ R18, R18, c[0x0][0x23c], -R142.reuse ;  /* 0x00008f0012127a23 */ /* 0x100fe2000001088e */
[-C--:B------:R-:W-:Y:S03]  /*5300*/  @!P0 ISETP.GE.AND P1, PT, R9, R149.reuse, PT ;  /* 0x000000950900820c */ /* 0x080fe60003f26270 */
[----:B------:R-:W-:Y:S01]  /*5310*/  FFMA.FTZ R19, R19, c[0x0][0x23c], -R142 ;  /* 0x00008f0013137a23 */ /* 0x000fe2000001088e */
[----:B------:R-:W-:Y:S02]  /*5320*/  @!P0 FSEL R20, R20, -INF , !P1 ;  /* 0xff80000014148808 */ /* 0x000fe40004800000 */
[----:B------:R-:W-:Y:S01]  /*5330*/  @!P0 ISETP.GE.AND P1, PT, R10, R149, PT ;  /* 0x000000950a00820c */ /* 0x000fe20003f26270 */
[----:B------:R-:W-:Y:S02]  /*5340*/  MUFU.EX2 R218, R17 ;  /* 0x0000001100da7308 */ /* 0x000fe40000000800 */
[--C-:B------:R-:W-:Y:S01]  /*5350*/  FFMA.FTZ R20, R20, c[0x0][0x23c], -R148.reuse ;  /* 0x00008f0014147a23 */ /* 0x100fe20000010894 */
[----:B------:R-:W-:Y:S02]  /*5360*/  @!P0 FSEL R21, R21, -INF , !P1 ;  /* 0xff80000015158808 */ /* 0x000fe40004800000 */
[-C--:B------:R-:W-:Y:S03]  /*5370*/  @!P0 ISETP.GE.AND P1, PT, R9, R143.reuse, PT ;  /* 0x0000008f0900820c */ /* 0x080fe60003f26270 */
[----:B------:R-:W-:Y:S01]  /*5380*/  FFMA.FTZ R21, R21, c[0x0][0x23c], -R148 ;  /* 0x00008f0015157a23 */ /* 0x000fe20000010894 */
[----:B------:R-:W-:Y:S01]  /*5390*/  @!P0 FSEL R22, R22, -INF , !P1 ;  /* 0xff80000016168808 */ /* 0x000fe20004800000 */
[----:B------:R-:W-:Y:S01]  /*53a0*/  MUFU.EX2 R227, R18 ;  /* 0x0000001200e37308 */ /* 0x000fe20000000800 */
[----:B------:R-:W-:Y:S01]  /*53b0*/  @!P0 ISETP.GE.AND P1, PT, R10, R143, PT ;  /* 0x0000008f0a00820c */ /* 0x000fe20003f26270 */
[-C--:B-1----:R-:W-:Y:S03]  /*53c0*/  HMMA.16816.F32 R36, R132, R4.reuse, R36 ;  /* 0x000000048424723c */ /* 0x082fe60000001824 */
[----:B------:R-:W-:Y:S01]  /*53d0*/  @!P0 FSEL R23, R23, -INF , !P1 ;  /* 0xff80000017178808 */ /* 0x000fe20004800000 */
[--C-:B------:R-:W-:Y:S01]  /*53e0*/  FFMA.FTZ R22, R22, c[0x0][0x23c], -R142.reuse ;  /* 0x00008f0016167a23 */ /* 0x100fe2000001088e */
[-C--:B------:R-:W-:Y:S03]  /*53f0*/  @!P0 ISETP.GE.AND P1, PT, R9, R140.reuse, PT ;  /* 0x0000008c0900820c */ /* 0x080fe60003f26270 */
[----:B------:R-:W1:Y:S01]  /*5400*/  MUFU.EX2 R226, R19 ;  /* 0x0000001300e27308 */ /* 0x000e620000000800 */
[C---:B------:R-:W-:Y:S04]  /*5410*/  HMMA.16816.F32 R40, R136.reuse, R4, R40 ;  /* 0x000000048828723c */ /* 0x040fe80000001828 */
[----:B------:R-:W-:Y:S01]  /*5420*/  @!P0 FSEL R24, R24, -INF , !P1 ;  /* 0xff80000018188808 */ /* 0x000fe20004800000 */
[----:B------:R-:W-:Y:S01]  /*5430*/  FFMA.FTZ R23, R23, c[0x0][0x23c], -R142 ;  /* 0x00008f0017177a23 */ /* 0x000fe2000001088e */
[----:B------:R-:W-:Y:S02]  /*5440*/  @!P0 ISETP.GE.AND P1, PT, R10, R140, PT ;  /* 0x0000008c0a00820c */ /* 0x000fe40003f26270 */
[-C--:B------:R-:W-:Y:S01]  /*5450*/  HMMA.16816.F32 R44, R136, R6.reuse, R44 ;  /* 0x00000006882c723c */ /* 0x080fe2000000182c */
[----:B------:R-:W-:Y:S03]  /*5460*/  MUFU.EX2 R150, R20 ;  /* 0x0000001400967308 */ /* 0x000fe60000000800 */
[----:B------:R-:W-:Y:S01]  /*5470*/  @!P0 FSEL R25, R25, -INF , !P1 ;  /* 0xff80000019198808 */ /* 0x000fe20004800000 */
[--C-:B------:R-:W-:Y:S01]  /*5480*/  FFMA.FTZ R24, R24, c[0x0][0x23c], -R141.reuse ;  /* 0x00008f0018187a23 */ /* 0x100fe2000001088d */
[-C--:B------:R-:W-:Y:S02]  /*5490*/  @!P0 ISETP.GE.AND P1, PT, R9, R8.reuse, PT ;  /* 0x000000080900820c */ /* 0x080fe40003f26270 */
[C---:B------:R-:W-:Y:S01]  /*54a0*/  HMMA.16816.F32 R48, R132.reuse, R6, R48 ;  /* 0x000000068430723c */ /* 0x040fe20000001830 */
[----:B------:R-:W2:Y:S02]  /*54b0*/  LDSM.16.M88.4 R4, [R176+0xd800] ;  /* 0x00d80000b004783b */ /* 0x000ea40000000200 */
[----:B------:R-:W-:Y:S01]  /*54c0*/  MUFU.EX2 R231, R24 ;  /* 0x0000001800e77308 */ /* 0x000fe20000000800 */
[----:B------:R-:W-:Y:S01]  /*54d0*/  @!P0 FSEL R26, R26, -INF , !P1 ;  /* 0xff8000001a1a8808 */ /* 0x000fe20004800000 */
[--C-:B------:R-:W-:Y:S01]  /*54e0*/  FFMA.FTZ R25, R25, c[0x0][0x23c], -R141.reuse ;  /* 0x00008f0019197a23 */ /* 0x100fe2000001088d */
[----:B------:R-:W-:Y:S02]  /*54f0*/  @!P0 ISETP.GE.AND P1, PT, R10, R8, PT ;  /* 0x000000080a00820c */ /* 0x000fe40003f26270 */
[----:B------:R-:W-:Y:S01]  /*5500*/  @!P0 IADD3 R9, R0, 0x18, RZ ;  /* 0x0000001800098810 */ /* 0x000fe20007ffe0ff */
[--C-:B------:R-:W-:Y:S03]  /*5510*/  FFMA.FTZ R26, R26, c[0x0][0x23c], -R2.reuse ;  /* 0x00008f001a1a7a23 */ /* 0x100fe60000010802 */
[----:B------:R-:W-:Y:S01]  /*5520*/  @!P0 FSEL R27, R27, -INF , !P1 ;  /* 0xff8000001b1b8808 */ /* 0x000fe20004800000 */
[----:B------:R-:W1:Y:S01]  /*5530*/  MUFU.EX2 R215, R21 ;  /* 0x0000001500d77308 */ /* 0x000e620000000800 */
[-C--:B------:R-:W-:Y:S02]  /*5540*/  @!P0 ISETP.GE.AND P1, PT, R9, R140.reuse, PT ;  /* 0x0000008c0900820c */ /* 0x080fe40003f26270 */
[----:B------:R-:W-:Y:S01]  /*5550*/  @!P0 IADD3 R10, R0, 0x19, RZ ;  /* 0x00000019000a8810 */ /* 0x000fe20007ffe0ff */
[--C-:B------:R-:W-:Y:S01]  /*5560*/  FFMA.FTZ R27, R27, c[0x0][0x23c], -R2.reuse ;  /* 0x00008f001b1b7a23 */ /* 0x100fe20000010802 */
[----:B------:R-:W-:Y:S02]  /*5570*/  @!P0 FSEL R28, R28, -INF , !P1 ;  /* 0xff8000001c1c8808 */ /* 0x000fe40004800000 */
[----:B------:R-:W-:Y:S03]  /*5580*/  @!P0 ISETP.GE.AND P1, PT, R10, R140, PT ;  /* 0x0000008c0a00820c */ /* 0x000fe60003f26270 */
[----:B------:R-:W-:Y:S01]  /*5590*/  MUFU.EX2 R230, R25 ;  /* 0x0000001900e67308 */ /* 0x000fe20000000800 */
[----:B------:R-:W-:Y:S01]  /*55a0*/  @!P0 FSEL R29, R29, -INF , !P1 ;  /* 0xff8000001d1d8808 */ /* 0x000fe20004800000 */
[--C-:B------:R-:W-:Y:S01]  /*55b0*/  FFMA.FTZ R28, R28, c[0x0][0x23c], -R141.reuse ;  /* 0x00008f001c1c7a23 */ /* 0x100fe2000001088d */
[-C--:B------:R-:W-:Y:S03]  /*55c0*/  @!P0 ISETP.GE.AND P1, PT, R9, R8.reuse, PT ;  /* 0x000000080900820c */ /* 0x080fe60003f26270 */
[--C-:B------:R-:W-:Y:S01]  /*55d0*/  FFMA.FTZ R29, R29, c[0x0][0x23c], -R141.reuse ;  /* 0x00008f001d1d7a23 */ /* 0x100fe2000001088d */
[----:B------:R-:W-:Y:S02]  /*55e0*/  @!P0 FSEL R30, R30, -INF , !P1 ;  /* 0xff8000001e1e8808 */ /* 0x000fe40004800000 */
[----:B------:R-:W-:Y:S01]  /*55f0*/  @!P0 ISETP.GE.AND P1, PT, R10, R8, PT ;  /* 0x000000080a00820c */ /* 0x000fe20003f26270 */
[----:B------:R-:W-:Y:S02]  /*5600*/  MUFU.EX2 R224, R22 ;  /* 0x0000001600e07308 */ /* 0x000fe40000000800 */
[--C-:B------:R-:W-:Y:S01]  /*5610*/  FFMA.FTZ R30, R30, c[0x0][0x23c], -R2.reuse ;  /* 0x00008f001e1e7a23 */ /* 0x100fe20000010802 */
[----:B------:R-:W-:Y:S02]  /*5620*/  @!P0 FSEL R31, R31, -INF , !P1 ;  /* 0xff8000001f1f8808 */ /* 0x000fe40004800000 */
[-C--:B------:R-:W-:Y:S01]  /*5630*/  @!P0 ISETP.GE.AND P1, PT, R9, R149.reuse, PT ;  /* 0x000000950900820c */ /* 0x080fe20003f26270 */
[-C--:B--2---:R-:W-:Y:S04]  /*5640*/  HMMA.16816.F32 R52, R132, R4.reuse, R52 ;  /* 0x000000048434723c */ /* 0x084fe80000001834 */
[----:B------:R-:W-:Y:S01]  /*5650*/  MUFU.EX2 R234, R26 ;  /* 0x0000001a00ea7308 */ /* 0x000fe20000000800 */
[----:B------:R-:W-:Y:S01]  /*5660*/  @!P0 FSEL R32, R32, -INF , !P1 ;  /* 0xff80000020208808 */ /* 0x000fe20004800000 */
[----:B------:R-:W-:Y:S01]  /*5670*/  FFMA.FTZ R31, R31, c[0x0][0x23c], -R2 ;  /* 0x00008f001f1f7a23 */ /* 0x000fe20000010802 */
[----:B------:R-:W-:Y:S01]  /*5680*/  @!P0 ISETP.GE.AND P1, PT, R10, R149, PT ;  /* 0x000000950a00820c */ /* 0x000fe20003f26270 */
[C---:B------:R-:W-:Y:S04]  /*5690*/  HMMA.16816.F32 R56, R136.reuse, R4, R56 ;  /* 0x000000048838723c */ /* 0x040fe80000001838 */
[----:B------:R-:W-:Y:S01]  /*56a0*/  @!P0 FSEL R33, R33, -INF , !P1 ;  /* 0xff80000021218808 */ /* 0x000fe20004800000 */
[--C-:B------:R-:W-:Y:S01]  /*56b0*/  FFMA.FTZ R32, R32, c[0x0][0x23c], -R148.reuse ;  /* 0x00008f0020207a23 */ /* 0x100fe20000010894 */
[-C--:B------:R-:W-:Y:S01]  /*56c0*/  @!P0 ISETP.GE.AND P1, PT, R9, R143.reuse, PT ;  /* 0x0000008f0900820c */ /* 0x080fe20003f26270 */
[----:B------:R-:W-:Y:S01]  /*56d0*/  MUFU.EX2 R222, R23 ;  /* 0x0000001700de7308 */ /* 0x000fe20000000800 */
[-C--:B------:R-:W-:Y:S04]  /*56e0*/  HMMA.16816.F32 R60, R136, R6.reuse, R60 ;  /* 0x00000006883c723c */ /* 0x080fe8000000183c */
[----:B------:R-:W-:Y:S01]  /*56f0*/  @!P0 FSEL R34, R34, -INF , !P1 ;  /* 0xff80000022228808 */ /* 0x000fe20004800000 */
[----:B------:R-:W-:Y:S01]  /*5700*/  FFMA.FTZ R33, R33, c[0x0][0x23c], -R148 ;  /* 0x00008f0021217a23 */ /* 0x000fe20000010894 */
[----:B------:R-:W-:Y:S02]  /*5710*/  @!P0 ISETP.GE.AND P1, PT, R10, R143, PT ;  /* 0x0000008f0a00820c */ /* 0x000fe40003f26270 */
[----:B------:R-:W-:Y:S01]  /*5720*/  HMMA.16816.F32 R64, R132, R6, R64 ;  /* 0x000000068440723c */ /* 0x000fe20000001840 */
[----:B------:R-:W-:Y:S03]  /*5730*/  MUFU.EX2 R206, R32 ;  /* 0x0000002000ce7308 */ /* 0x000fe60000000800 */
[----:B------:R-:W-:Y:S01]  /*5740*/  @!P0 IADD3 R9, R0, 0x20, RZ ;  /* 0x0000002000098810 */ /* 0x000fe20007ffe0ff */
[--C-:B------:R-:W-:Y:S01]  /*5750*/  FFMA.FTZ R34, R34, c[0x0][0x23c], -R142.reuse ;  /* 0x00008f0022227a23 */ /* 0x100fe2000001088e */
[----:B------:R-:W-:Y:S02]  /*5760*/  @!P0 FSEL R35, R35, -INF , !P1 ;  /* 0xff80000023238808 */ /* 0x000fe40004800000 */
[-C--:B------:R-:W-:Y:S03]  /*5770*/  @!P0 ISETP.GE.AND P1, PT, R9, R149.reuse, PT ;  /* 0x000000950900820c */ /* 0x080fe60003f26270 */
[----:B------:R-:W-:Y:S01]  /*5780*/  MUFU.EX2 R205, R33 ;  /* 0x0000002100cd7308 */ /* 0x000fe20000000800 */
[----:B------:R-:W-:Y:S01]  /*5790*/  @!P0 IADD3 R10, R0, 0x21, RZ ;  /* 0x00000021000a8810 */ /* 0x000fe20007ffe0ff */
[----:B------:R-:W-:Y:S01]  /*57a0*/  FFMA.FTZ R35, R35, c[0x0][0x23c], -R142 ;  /* 0x00008f0023237a23 */ /* 0x000fe2000001088e */
[----:B------:R-:W-:Y:S02]  /*57b0*/  @!P0 FSEL R36, R36, -INF , !P1 ;  /* 0xff80000024248808 */ /* 0x000fe40004800000 */
[----:B------:R-:W-:Y:S02]  /*57c0*/  @!P0 ISETP.GE.AND P1, PT, R10, R149, PT ;  /* 0x000000950a00820c */ /* 0x000fe40003f26270 */
[----:B------:R-:W-:Y:S01]  /*57d0*/  @!P0 IADD3 R4, R0, 0x38, RZ ;  /* 0x0000003800048810 */ /* 0x000fe20007ffe0ff */
[--C-:B------:R-:W-:Y:S01]  /*57e0*/  FFMA.FTZ R36, R36, c[0x0][0x23c], -R148.reuse ;  /* 0x00008f0024247a23 */ /* 0x100fe20000010894 */
[----:B------:R-:W-:Y:S01]  /*57f0*/  @!P0 FSEL R37, R37, -INF , !P1 ;  /* 0xff80000025258808 */ /* 0x000fe20004800000 */
[----:B------:R-:W-:Y:S01]  /*5800*/  MUFU.EX2 R212, R34 ;  /* 0x0000002200d47308 */ /* 0x000fe20000000800 */
[-C--:B------:R-:W-:Y:S02]  /*5810*/  @!P0 ISETP.GE.AND P1, PT, R9, R143.reuse, PT ;  /* 0x0000008f0900820c */ /* 0x080fe40003f26270 */
[-C--:B------:R-:W-:Y:S01]  /*5820*/  @!P0 ISETP.GE.AND P3, PT, R4, R143.reuse, PT ;  /* 0x0000008f0400820c */ /* 0x080fe20003f66270 */
[----:B------:R-:W-:Y:S01]  /*5830*/  FFMA.FTZ R37, R37, c[0x0][0x23c], -R148 ;  /* 0x00008f0025257a23 */ /* 0x000fe20000010894 */
[----:B------:R-:W-:Y:S02]  /*5840*/  @!P0 FSEL R38, R38, -INF , !P1 ;  /* 0xff80000026268808 */ /* 0x000fe40004800000 */
[----:B------:R-:W-:Y:S02]  /*5850*/  @!P0 ISETP.GE.AND P1, PT, R10, R143, PT ;  /* 0x0000008f0a00820c */ /* 0x000fe40003f26270 */
[----:B---3--:R-:W-:Y:S01]  /*5860*/  F2FP.PACK_AB R6, R236, R151 ;  /* 0x00000097ec06723e */ /* 0x008fe200000000ff */
[----:B------:R-:W-:Y:S01]  /*5870*/  MUFU.EX2 R211, R35 ;  /* 0x0000002300d37308 */ /* 0x000fe20000000800 */
[----:B------:R-:W-:Y:S01]  /*5880*/  @!P0 FSEL R39, R39, -INF , !P1 ;  /* 0xff80000027278808 */ /* 0x000fe20004800000 */
[--C-:B------:R-:W-:Y:S01]  /*5890*/  FFMA.FTZ R38, R38, c[0x0][0x23c], -R142.reuse ;  /* 0x00008f0026267a23 */ /* 0x100fe2000001088e */
[----:B------:R-:W-:Y:S01]  /*58a0*/  @!P0 ISETP.GE.AND P1, PT, R9, R140, PT ;  /* 0x0000008c0900820c */ /* 0x000fe20003f26270 */
[----:B------:R4:W-:Y:S01]  /*58b0*/  STS [R189+0x1c400], R6 ;  /* 0x01c40006bd007388 */ /* 0x0009e20000000800 */
[----:B------:R-:W-:Y:S01]  /*58c0*/  F2FP.PACK_AB R5, R239, R240 ;  /* 0x000000f0ef05723e */ /* 0x000fe200000000ff */
[--C-:B------:R-:W-:Y:S01]  /*58d0*/  FFMA.FTZ R39, R39, c[0x0][0x23c], -R142.reuse ;  /* 0x00008f0027277a23 */ /* 0x100fe2000001088e */
[----:B------:R-:W-:Y:S02]  /*58e0*/  @!P0 FSEL R40, R40, -INF , !P1 ;  /* 0xff80000028288808 */ /* 0x000fe40004800000 */
[----:B------:R-:W-:Y:S01]  /*58f0*/  @!P0 ISETP.GE.AND P1, PT, R10, R140, PT ;  /* 0x0000008c0a00820c */ /* 0x000fe20003f26270 */
[----:B------:R-:W-:Y:S01]  /*5900*/  MUFU.EX2 R235, R27 ;  /* 0x0000001b00eb7308 */ /* 0x000fe20000000800 */
[----:B------:R-:W-:Y:S01]  /*5910*/  @!P0 FSEL R66, R66, -INF , !P3 ;  /* 0xff80000042428808 */ /* 0x000fe20005800000 */
[--C-:B------:R-:W-:Y:S01]  /*5920*/  FFMA.FTZ R40, R40, c[0x0][0x23c], -R141.reuse ;  /* 0x00008f0028287a23 */ /* 0x100fe2000001088d */
[----:B------:R-:W-:Y:S02]  /*5930*/  @!P0 FSEL R41, R41, -INF , !P1 ;  /* 0xff80000029298808 */ /* 0x000fe40004800000 */
[-C--:B------:R-:W-:Y:S01]  /*5940*/  @!P0 ISETP.GE.AND P1, PT, R9, R8.reuse, PT ;  /* 0x000000080900820c */ /* 0x080fe20003f26270 */
[----:B------:R-:W-:Y:S01]  /*5950*/  FFMA.FTZ R66, R66, c[0x0][0x23c], -R142 ;  /* 0x00008f0042427a23 */ /* 0x000fe2000001088e */
[----:B------:R-:W-:Y:S01]  /*5960*/  @!P0 IADD3 R9, R0, 0x28, RZ ;  /* 0x0000002800098810 */ /* 0x000fe20007ffe0ff */
[--C-:B------:R-:W-:Y:S01]  /*5970*/  FFMA.FTZ R41, R41, c[0x0][0x23c], -R141.reuse ;  /* 0x00008f0029297a23 */ /* 0x100fe2000001088d */
[----:B------:R-:W-:Y:S01]  /*5980*/  @!P0 FSEL R42, R42, -INF , !P1 ;  /* 0xff8000002a2a8808 */ /* 0x000fe20004800000 */
[----:B------:R-:W-:Y:S01]  /*5990*/  MUFU.EX2 R229, R28 ;  /* 0x0000001c00e57308 */ /* 0x000fe20000000800 */
[----:B------:R-:W-:Y:S02]  /*59a0*/  @!P0 ISETP.GE.AND P1, PT, R10, R8, PT ;  /* 0x000000080a00820c */ /* 0x000fe40003f26270 */
[----:B------:R-:W-:Y:S01]  /*59b0*/  @!P0 IADD3 R10, R0, 0x29, RZ ;  /* 0x00000029000a8810 */ /* 0x000fe20007ffe0ff */
[--C-:B------:R-:W-:Y:S01]  /*59c0*/  FFMA.FTZ R42, R42, c[0x0][0x23c], -R2.reuse ;  /* 0x00008f002a2a7a23 */ /* 0x100fe20000010802 */
[----:B------:R-:W-:Y:S02]  /*59d0*/  @!P0 FSEL R43, R43, -INF , !P1 ;  /* 0xff8000002b2b8808 */ /* 0x000fe40004800000 */
[-C--:B------:R-:W-:Y:S02]  /*59e0*/  @!P0 ISETP.GE.AND P1, PT, R9, R140.reuse, PT ;  /* 0x0000008c0900820c */ /* 0x080fe40003f26270 */
[----:B----4-:R-:W-:Y:S01]  /*59f0*/  F2FP.PACK_AB R6, R244, R243 ;  /* 0x000000f3f406723e */ /* 0x010fe200000000ff */
[----:B------:R-:W-:Y:S01]  /*5a00*/  MUFU.EX2 R228, R29 ;  /* 0x0000001d00e47308 */ /* 0x000fe20000000800 */
[----:B------:R-:W-:Y:S01]  /*5a10*/  @!P0 FSEL R44, R44, -INF , !P1 ;  /* 0xff8000002c2c8808 */ /* 0x000fe20004800000 */
[--C-:B------:R-:W-:Y:S01]  /*5a20*/  FFMA.FTZ R43, R43, c[0x0][0x23c], -R2.reuse ;  /* 0x00008f002b2b7a23 */ /* 0x100fe20000010802 */
[----:B------:R-:W-:Y:S03]  /*5a30*/  @!P0 ISETP.GE.AND P1, PT, R10, R140, PT ;  /* 0x0000008c0a00820c */ /* 0x000fe60003f26270 */
[--C-:B------:R-:W-:Y:S01]  /*5a40*/  FFMA.FTZ R44, R44, c[0x0][0x23c], -R141.reuse ;  /* 0x00008f002c2c7a23 */ /* 0x100fe2000001088d */
[----:B------:R-:W-:Y:S02]  /*5a50*/  @!P0 FSEL R45, R45, -INF , !P1 ;  /* 0xff8000002d2d8808 */ /* 0x000fe40004800000 */
[-C--:B------:R-:W-:Y:S01]  /*5a60*/  @!P0 ISETP.GE.AND P1, PT, R9, R8.reuse, PT ;  /* 0x000000080900820c */ /* 0x080fe20003f26270 */
[----:B------:R-:W-:Y:S02]  /*5a70*/  MUFU.EX2 R233, R30 ;  /* 0x0000001e00e97308 */ /* 0x000fe40000000800 */
[--C-:B------:R-:W-:Y:S01]  /*5a80*/  FFMA.FTZ R45, R45, c[0x0][0x23c], -R141.reuse ;  /* 0x00008f002d2d7a23 */ /* 0x100fe2000001088d */
[----:B------:R-:W-:Y:S02]  /*5a90*/  @!P0 FSEL R46, R46, -INF , !P1 ;  /* 0xff8000002e2e8808 */ /* 0x000fe40004800000 */
[----:B------:R-:W-:Y:S03]  /*5aa0*/  @!P0 ISETP.GE.AND P1, PT, R10, R8, PT ;  /* 0x000000080a00820c */ /* 0x000fe60003f26270 */
        /* <DEDUP_REMOVED lines=10> */
[-C--:B------:R-:W-:Y:S02]  /*5b50*/  @!P0 ISETP.GE.AND P1, PT, R9, R143.reuse, PT ;  /* 0x0000008f0900820c */ /* 0x080fe40003f26270 */
[----:B------:R-:W-:Y:S01]  /*5b60*/  @!P0 IADD3 R9, R0, 0x30, RZ ;  /* 0x0000003000098810 */ /* 0x000fe20007ffe0ff */
[----:B------:R-:W-:Y:S01]  /*5b70*/  FFMA.FTZ R49, R49, c[0x0][0x23c], -R148 ;  /* 0x00008f0031317a23 */ /* 0x000fe20000010894 */
[----:B------:R-:W-:Y:S02]  /*5b80*/  @!P0 FSEL R50, R50, -INF , !P1 ;  /* 0xff80000032328808 */ /* 0x000fe40004800000 */
[----:B------:R-:W-:Y:S01]  /*5b90*/  @!P0 ISETP.GE.AND P1, PT, R10, R143, PT ;  /* 0x0000008f0a00820c */ /* 0x000fe20003f26270 */
[----:B------:R-:W-:Y:S01]  /*5ba0*/  MUFU.EX2 R170, R37 ;  /* 0x0000002500aa7308 */ /* 0x000fe20000000800 */
[----:B------:R-:W-:Y:S01]  /*5bb0*/  @!P0 IADD3 R10, R0, 0x31, RZ ;  /* 0x00000031000a8810 */ /* 0x000fe20007ffe0ff */
[--C-:B------:R-:W-:Y:S01]  /*5bc0*/  FFMA.FTZ R50, R50, c[0x0][0x23c], -R142.reuse ;  /* 0x00008f0032327a23 */ /* 0x100fe2000001088e */
[----:B------:R-:W-:Y:S02]  /*5bd0*/  @!P0 FSEL R51, R51, -INF , !P1 ;  /* 0xff80000033338808 */ /* 0x000fe40004800000 */
[-C--:B------:R-:W-:Y:S02]  /*5be0*/  @!P0 ISETP.GE.AND P1, PT, R9, R149.reuse, PT ;  /* 0x000000950900820c */ /* 0x080fe40003f26270 */
[----:B------:R-:W-:Y:S01]  /*5bf0*/  @!P0 IADD3 R0, R0, 0x39, RZ ;  /* 0x0000003900008810 */ /* 0x000fe20007ffe0ff */
[----:B------:R-:W-:Y:S01]  /*5c00*/  FFMA.FTZ R51, R51, c[0x0][0x23c], -R142 ;  /* 0x00008f0033337a23 */ /* 0x000fe2000001088e */
[----:B------:R-:W-:Y:S01]  /*5c10*/  @!P0 FSEL R52, R52, -INF , !P1 ;  /* 0xff80000034348808 */ /* 0x000fe20004800000 */
[----:B------:R-:W-:Y:S01]  /*5c20*/  MUFU.EX2 R210, R38 ;  /* 0x0000002600d27308 */ /* 0x000fe20000000800 */
[----:B------:R-:W-:Y:S02]  /*5c30*/  @!P0 ISETP.GE.AND P1, PT, R10, R149, PT ;  /* 0x000000950a00820c */ /* 0x000fe40003f26270 */
[-C--:B------:R-:W-:Y:S01]  /*5c40*/  @!P0 ISETP.GE.AND P2, PT, R0, R143.reuse, PT ;  /* 0x0000008f0000820c */ /* 0x080fe20003f46270 */
[--C-:B------:R-:W-:Y:S01]  /*5c50*/  FFMA.FTZ R52, R52, c[0x0][0x23c], -R148.reuse ;  /* 0x00008f0034347a23 */ /* 0x100fe20000010894 */
[----:B------:R-:W-:Y:S02]  /*5c60*/  @!P0 FSEL R53, R53, -INF , !P1 ;  /* 0xff80000035358808 */ /* 0x000fe40004800000 */
[----:B------:R-:W-:Y:S02]  /*5c70*/  @!P0 ISETP.GE.AND P1, PT, R9, R143, PT ;  /* 0x0000008f0900820c */ /* 0x000fe40003f26270 */
[----:B------:R-:W-:Y:S01]  /*5c80*/  @!P0 ISETP.GE.AND P4, PT, R0, R149, PT ;  /* 0x000000950000820c */ /* 0x000fe20003f86270 */
[----:B------:R-:W-:Y:S01]  /*5c90*/  MUFU.EX2 R209, R39 ;  /* 0x0000002700d17308 */ /* 0x000fe20000000800 */
[----:B------:R-:W-:Y:S01]  /*5ca0*/  @!P0 FSEL R54, R54, -INF , !P1 ;  /* 0xff80000036368808 */ /* 0x000fe20004800000 */
[----:B------:R-:W-:Y:S01]  /*5cb0*/  FFMA.FTZ R53, R53, c[0x0][0x23c], -R148 ;  /* 0x00008f0035357a23 */ /* 0x000fe20000010894 */
[----:B------:R-:W-:Y:S02]  /*5cc0*/  @!P0 ISETP.GE.AND P1, PT, R10, R143, PT ;  /* 0x0000008f0a00820c */ /* 0x000fe40003f26270 */
[----:B------:R-:W-:Y:S01]  /*5cd0*/  @!P0 FSEL R65, R65, -INF , !P4 ;  /* 0xff80000041418808 */ /* 0x000fe20006000000 */
[--C-:B------:R-:W-:Y:S01]  /*5ce0*/  FFMA.FTZ R54, R54, c[0x0][0x23c], -R142.reuse ;  /* 0x00008f0036367a23 */ /* 0x100fe2000001088e */
[----:B------:R-:W-:Y:S02]  /*5cf0*/  @!P0 FSEL R55, R55, -INF , !P1 ;  /* 0xff80000037378808 */ /* 0x000fe40004800000 */
[-C--:B------:R-:W-:Y:S01]  /*5d00*/  @!P0 ISETP.GE.AND P1, PT, R9, R140.reuse, PT ;  /* 0x0000008c0900820c */ /* 0x080fe20003f26270 */
[----:B------:R-:W-:Y:S01]  /*5d10*/  MUFU.EX2 R161, R48 ;  /* 0x0000003000a17308 */ /* 0x000fe20000000800 */
[----:B------:R-:W-:Y:S01]  /*5d20*/  @!P0 FSEL R67, R67, -INF , !P2 ;  /* 0xff80000043438808 */ /* 0x000fe20005000000 */
[--C-:B------:R-:W-:Y:S01]  /*5d30*/  FFMA.FTZ R55, R55, c[0x0][0x23c], -R142.reuse ;  /* 0x00008f0037377a23 */ /* 0x100fe2000001088e */
[----:B------:R-:W-:Y:S02]  /*5d40*/  @!P0 FSEL R56, R56, -INF , !P1 ;  /* 0xff80000038388808 */ /* 0x000fe40004800000 */
[----:B------:R-:W-:Y:S01]  /*5d50*/  @!P0 ISETP.GE.AND P1, PT, R10, R140, PT ;  /* 0x0000008c0a00820c */ /* 0x000fe20003f26270 */
[----:B------:R-:W-:Y:S02]  /*5d60*/  FFMA.FTZ R142, R67, c[0x0][0x23c], -R142 ;  /* 0x00008f00438e7a23 */ /* 0x000fe4000001088e */
[--C-:B------:R-:W-:Y:S01]  /*5d70*/  FFMA.FTZ R56, R56, c[0x0][0x23c], -R141.reuse ;  /* 0x00008f0038387a23 */ /* 0x100fe2000001088d */
[----:B------:R-:W-:Y:S01]  /*5d80*/  @!P0 FSEL R57, R57, -INF , !P1 ;  /* 0xff80000039398808 */ /* 0x000fe20004800000 */
[----:B------:R-:W2:Y:S01]  /*5d90*/  MUFU.EX2 R160, R49 ;  /* 0x0000003100a07308 */ /* 0x000ea20000000800 */
[-C--:B------:R-:W-:Y:S03]  /*5da0*/  @!P0 ISETP.GE.AND P1, PT, R9, R8.reuse, PT ;  /* 0x000000080900820c */ /* 0x080fe60003f26270 */
[--C-:B------:R-:W-:Y:S01]  /*5db0*/  FFMA.FTZ R57, R57, c[0x0][0x23c], -R141.reuse ;  /* 0x00008f0039397a23 */ /* 0x100fe2000001088d */
[----:B------:R-:W-:Y:S02]  /*5dc0*/  @!P0 FSEL R58, R58, -INF , !P1 ;  /* 0xff8000003a3a8808 */ /* 0x000fe40004800000 */
[----:B------:R-:W-:Y:S03]  /*5dd0*/  @!P0 ISETP.GE.AND P1, PT, R10, R8, PT ;  /* 0x000000080a00820c */ /* 0x000fe60003f26270 */
[--C-:B------:R-:W-:Y:S01]  /*5de0*/  FFMA.FTZ R58, R58, c[0x0][0x23c], -R2.reuse ;  /* 0x00008f003a3a7a23 */ /* 0x100fe20000010802 */
[----:B------:R-:W-:Y:S01]  /*5df0*/  @!P0 FSEL R59, R59, -INF , !P1 ;  /* 0xff8000003b3b8808 */ /* 0x000fe20004800000 */
[----:B------:R-:W-:Y:S01]  /*5e00*/  MUFU.EX2 R168, R50 ;  /* 0x0000003200a87308 */ /* 0x000fe20000000800 */
[-C--:B------:R-:W-:Y:S03]  /*5e10*/  @!P0 ISETP.GE.AND P1, PT, R4, R140.reuse, PT ;  /* 0x0000008c0400820c */ /* 0x080fe60003f26270 */
[--C-:B------:R-:W-:Y:S01]  /*5e20*/  FFMA.FTZ R59, R59, c[0x0][0x23c], -R2.reuse ;  /* 0x00008f003b3b7a23 */ /* 0x100fe20000010802 */
[----:B------:R-:W-:Y:S02]  /*5e30*/  @!P0 FSEL R60, R60, -INF , !P1 ;  /* 0xff8000003c3c8808 */ /* 0x000fe40004800000 */
[----:B------:R-:W-:Y:S03]  /*5e40*/  @!P0 ISETP.GE.AND P1, PT, R0, R140, PT ;  /* 0x0000008c0000820c */ /* 0x000fe60003f26270 */
[----:B------:R-:W-:Y:S01]  /*5e50*/  MUFU.EX2 R167, R51 ;  /* 0x0000003300a77308 */ /* 0x000fe20000000800 */
[----:B------:R-:W-:Y:S01]  /*5e60*/  @!P0 FSEL R61, R61, -INF , !P1 ;  /* 0xff8000003d3d8808 */ /* 0x000fe20004800000 */
[--C-:B------:R-:W-:Y:S01]  /*5e70*/  FFMA.FTZ R60, R60, c[0x0][0x23c], -R141.reuse ;  /* 0x00008f003c3c7a23 */ /* 0x100fe2000001088d */
[-C--:B------:R-:W-:Y:S03]  /*5e80*/  @!P0 ISETP.GE.AND P1, PT, R4, R8.reuse, PT ;  /* 0x000000080400820c */ /* 0x080fe60003f26270 */
[----:B------:R-:W-:Y:S01]  /*5e90*/  FFMA.FTZ R141, R61, c[0x0][0x23c], -R141 ;  /* 0x00008f003d8d7a23 */ /* 0x000fe2000001088d */
[----:B------:R-:W-:Y:S02]  /*5ea0*/  @!P0 FSEL R62, R62, -INF , !P1 ;  /* 0xff8000003e3e8808 */ /* 0x000fe40004800000 */
[----:B------:R-:W-:Y:S01]  /*5eb0*/  @!P0 ISETP.GE.AND P1, PT, R4, R149, PT ;  /* 0x000000950400820c */ /* 0x000fe20003f26270 */
[----:B------:R-:W-:Y:S01]  /*5ec0*/  MUFU.EX2 R217, R40 ;  /* 0x0000002800d97308 */ /* 0x000fe20000000800 */
[----:B------:R-:W-:Y:S01]  /*5ed0*/  F2FP.PACK_AB R4, R152, R153 ;  /* 0x000000999804723e */ /* 0x000fe200000000ff */
[----:B------:R-:W-:Y:S01]  /*5ee0*/  FFMA.FTZ R62, R62, c[0x0][0x23c], -R2 ;  /* 0x00008f003e3e7a23 */ /* 0x000fe20000010802 */
[----:B------:R-:W-:Y:S01]  /*5ef0*/  @!P0 FSEL R64, R64, -INF , !P1 ;  /* 0xff80000040408808 */ /* 0x000fe20004800000 */
[----:B------:R-:W3:Y:S01]  /*5f00*/  LDL R149, [R1+0x18] ;  /* 0x0000180001957983 */ /* 0x000ee20000100800 */
[----:B------:R-:W-:Y:S02]  /*5f10*/  @!P0 ISETP.GE.AND P1, PT, R0, R8, PT ;  /* 0x000000080000820c */ /* 0x000fe40003f26270 */
[----:B-1----:R-:W-:Y:S01]  /*5f20*/  F2FP.PACK_AB R0, R226, R227 ;  /* 0x000000e3e200723e */ /* 0x002fe200000000ff */
[----:B------:R1:W-:Y:S01]  /*5f30*/  STS [R189+0x1c000], R4 ;  /* 0x01c00004bd007388 */ /* 0x0003e20000000800 */
[----:B------:R-:W-:Y:S01]  /*5f40*/  @!P0 FSEL R63, R63, -INF , !P1 ;  /* 0xff8000003f3f8808 */ /* 0x000fe20004800000 */
[----:B------:R-:W-:Y:S01]  /*5f50*/  MUFU.EX2 R216, R41 ;  /* 0x0000002900d87308 */ /* 0x000fe20000000800 */
[--C-:B------:R-:W-:Y:S01]  /*5f60*/  FFMA.FTZ R64, R64, c[0x0][0x23c], -R148.reuse ;  /* 0x00008f0040407a23 */ /* 0x100fe20000010894 */
[----:B------:R4:W-:Y:S01]  /*5f70*/  STS [R192+0x1c400], R0 ;  /* 0x01c40000c0007388 */ /* 0x0009e20000000800 */
[----:B------:R-:W-:Y:S02]  /*5f80*/  FFMA.FTZ R148, R65, c[0x0][0x23c], -R148 ;  /* 0x00008f0041947a23 */ /* 0x000fe40000010894 */
[----:B------:R-:W-:Y:S05]  /*5f90*/  FFMA.FTZ R2, R63, c[0x0][0x23c], -R2 ;  /* 0x00008f003f027a23 */ /* 0x000fea0000010802 */
[----:B------:R2:W-:Y:S10]  /*5fa0*/  MUFU.EX2 R162, R2 ;  /* 0x0000000200a27308 */ /* 0x0005f40000000800 */
[----:B------:R-:W-:Y:S01]  /*5fb0*/  MUFU.EX2 R223, R42 ;  /* 0x0000002a00df7308 */ /* 0x000fe20000000800 */
[----:B-1----:R-:W-:Y:S02]  /*5fc0*/  F2FP.PACK_AB R4, R218, R219 ;  /* 0x000000dbda04723e */ /* 0x002fe400000000ff */
[----:B----4-:R-:W-:Y:S03]  /*5fd0*/  F2FP.PACK_AB R0, R215, R150 ;  /* 0x00000096d700723e */ /* 0x010fe600000000ff */
[----:B------:R1:W-:Y:S04]  /*5fe0*/  STS [R192+0x1c000], R4 ;  /* 0x01c00004c0007388 */ /* 0x0003e80000000800 */
[----:B------:R-:W4:Y:S01]  /*5ff0*/  MUFU.EX2 R225, R43 ;  /* 0x0000002b00e17308 */ /* 0x000f220000000800 */
[----:B------:R4:W-:Y:S01]  /*6000*/  STS [R189+0x1e000], R5 ;  /* 0x01e00005bd007388 */ /* 0x0009e20000000800 */
[----:B--2---:R-:W-:Y:S03]  /*6010*/  F2FP.PACK_AB R2, R160, R161 ;  /* 0x000000a1a002723e */ /* 0x004fe600000000ff */
[----:B------:R2:W-:Y:S05]  /*6020*/  STS [R189+0x1e400], R6 ;  /* 0x01e40006bd007388 */ /* 0x0005ea0000000800 */
[----:B------:R-:W-:Y:S10]  /*6030*/  MUFU.EX2 R214, R44 ;  /* 0x0000002c00d67308 */ /* 0x000ff40000000800 */
[----:B------:R-:W2:Y:S01]  /*6040*/  MUFU.EX2 R213, R45 ;  /* 0x0000002d00d57308 */ /* 0x000ea20000000800 */
[----:B-1----:R-:W-:Y:S02]  /*6050*/  F2FP.PACK_AB R4, R241, R242 ;  /* 0x000000f2f104723e */ /* 0x002fe400000000ff */
[----:B----4-:R-:W-:Y:S03]  /*6060*/  F2FP.PACK_AB R5, R237, R238 ;  /* 0x000000eeed05723e */ /* 0x010fe600000000ff */
[----:B------:R1:W-:Y:S04]  /*6070*/  STS [R192+0x1e400], R4 ;  /* 0x01e40004c0007388 */ /* 0x0003e80000000800 */
[----:B------:R-:W-:Y:S01]  /*6080*/  MUFU.EX2 R221, R46 ;  /* 0x0000002e00dd7308 */ /* 0x000fe20000000800 */
[----:B--2---:R-:W-:Y:S01]  /*6090*/  F2FP.PACK_AB R6, R222, R224 ;  /* 0x000000e0de06723e */ /* 0x004fe200000000ff */
[----:B------:R2:W-:Y:S04]  /*60a0*/  STS [R192+0x1e000], R5 ;  /* 0x01e00005c0007388 */ /* 0x0005e80000000800 */
[----:B------:R4:W-:Y:S04]  /*60b0*/  STS [R196+0x1c000], R0 ;  /* 0x01c00000c4007388 */ /* 0x0009e80000000800 */
[----:B------:R4:W-:Y:S01]  /*60c0*/  STS [R196+0x1c400], R6 ;  /* 0x01c40006c4007388 */ /* 0x0009e20000000800 */
[----:B------:R-:W-:Y:S10]  /*60d0*/  MUFU.EX2 R220, R47 ;  /* 0x0000002f00dc7308 */ /* 0x000ff40000000800 */
[----:B------:R-:W-:Y:S01]  /*60e0*/  MUFU.EX2 R159, R52 ;  /* 0x00000034009f7308 */ /* 0x000fe20000000800 */
[----:B-1----:R-:W-:Y:S02]  /*60f0*/  F2FP.PACK_AB R4, R205, R206 ;  /* 0x000000cecd04723e */ /* 0x002fe400000000ff */
[----:B--2---:R-:W-:Y:S03]  /*6100*/  F2FP.PACK_AB R5, R230, R231 ;  /* 0x000000e7e605723e */ /* 0x004fe600000000ff */
[----:B------:R1:W-:Y:S01]  /*6110*/  STS [R195+0x1c000], R4 ;  /* 0x01c00004c3007388 */ /* 0x0003e20000000800 */
[----:B----4-:R-:W-:Y:S03]  /*6120*/  F2FP.PACK_AB R0, R211, R212 ;  /* 0x000000d4d300723e */ /* 0x010fe600000000ff */
[----:B------:R-:W-:Y:S01]  /*6130*/  MUFU.EX2 R158, R53 ;  /* 0x00000035009e7308 */ /* 0x000fe20000000800 */
[----:B------:R-:W-:Y:S01]  /*6140*/  F2FP.PACK_AB R6, R235, R234 ;  /* 0x000000eaeb06723e */ /* 0x000fe200000000ff */
[----:B------:R2:W-:Y:S04]  /*6150*/  STS [R195+0x1c400], R0 ;  /* 0x01c40000c3007388 */ /* 0x0005e80000000800 */
[----:B------:R4:W-:Y:S04]  /*6160*/  STS [R196+0x1e000], R5 ;  /* 0x01e00005c4007388 */ /* 0x0009e80000000800 */
[----:B------:R-:W-:Y:S01]  /*6170*/  MUFU.EX2 R165, R54 ;  /* 0x0000003600a57308 */ /* 0x000fe20000000800 */
[----:B------:R4:W-:Y:S09]  /*6180*/  STS [R196+0x1e400], R6 ;  /* 0x01e40006c4007388 */ /* 0x0009f20000000800 */
[----:B------:R-:W4:Y:S01]  /*6190*/  MUFU.EX2 R164, R55 ;  /* 0x0000003700a47308 */ /* 0x000f220000000800 */
[----:B-1----:R-:W-:Y:S05]  /*61a0*/  F2FP.PACK_AB R4, R232, R233 ;  /* 0x000000e9e804723e */ /* 0x002fea00000000ff */
[----:B------:R1:W-:Y:S01]  /*61b0*/  STS [R195+0x1e400], R4 ;  /* 0x01e40004c3007388 */ /* 0x0003e20000000800 */
[----:B--2---:R-:W-:Y:S03]  /*61c0*/  F2FP.PACK_AB R0, R170, R203 ;  /* 0x000000cbaa00723e */ /* 0x004fe600000000ff */
[----:B------:R-:W-:Y:S01]  /*61d0*/  MUFU.EX2 R155, R64 ;  /* 0x00000040009b7308 */ /* 0x000fe20000000800 */
[----:B----4-:R-:W-:Y:S02]  /*61e0*/  F2FP.PACK_AB R5, R228, R229 ;  /* 0x000000e5e405723e */ /* 0x010fe400000000ff */
[----:B------:R-:W-:Y:S03]  /*61f0*/  F2FP.PACK_AB R6, R209, R210 ;  /* 0x000000d2d106723e */ /* 0x000fe600000000ff */
[----:B------:R2:W-:Y:S04]  /*6200*/  STS [R195+0x1e000], R5 ;  /* 0x01e00005c3007388 */ /* 0x0005e80000000800 */
[----:B------:R-:W4:Y:S01]  /*6210*/  MUFU.EX2 R154, R148 ;  /* 0x00000094009a7308 */ /* 0x000f220000000800 */
[----:B------:R4:W-:Y:S04]  /*6220*/  STS [R190+0x1c000], R0 ;  /* 0x01c00000be007388 */ /* 0x0009e80000000800 */
[----:B------:R4:W-:Y:S04]  /*6230*/  STS [R190+0x1c400], R6 ;  /* 0x01c40006be007388 */ /* 0x0009e80000000800 */
[----:B------:R4:W-:Y:S01]  /*6240*/  STS [R191+0x1c000], R2 ;  /* 0x01c00002bf007388 */ /* 0x0009e20000000800 */
[----:B-1----:R-:W-:Y:S01]  /*6250*/  F2FP.PACK_AB R4, R225, R223 ;  /* 0x000000dfe104723e */ /* 0x002fe200000000ff */
[----:B------:R-:W-:Y:S10]  /*6260*/  MUFU.EX2 R157, R66 ;  /* 0x00000042009d7308 */ /* 0x000ff40000000800 */
[----:B------:R-:W-:Y:S01]  /*6270*/  MUFU.EX2 R156, R142 ;  /* 0x0000008e009c7308 */ /* 0x000fe20000000800 */
[----:B--2---:R-:W-:Y:S02]  /*6280*/  F2FP.PACK_AB R5, R216, R217 ;  /* 0x000000d9d805723e */ /* 0x004fe400000000ff */
[----:B----4-:R-:W-:Y:S02]  /*6290*/  F2FP.PACK_AB R0, R167, R168 ;  /* 0x000000a8a700723e */ /* 0x010fe400000000ff */
[----:B------:R-:W-:Y:S03]  /*62a0*/  F2FP.PACK_AB R6, R213, R214 ;  /* 0x000000d6d506723e */ /* 0x000fe600000000ff */
[----:B------:R1:W-:Y:S02]  /*62b0*/  STS [R191+0x1c400], R0 ;  /* 0x01c40000bf007388 */ /* 0x0003e40000000800 */
[----:B------:R-:W-:Y:S01]  /*62c0*/  MUFU.EX2 R204, R56 ;  /* 0x0000003800cc7308 */ /* 0x000fe20000000800 */
[----:B------:R-:W-:Y:S01]  /*62d0*/  F2FP.PACK_AB R2, R164, R165 ;  /* 0x000000a5a402723e */ /* 0x000fe200000000ff */
[----:B------:R2:W-:Y:S04]  /*62e0*/  STS [R190+0x1e000], R5 ;  /* 0x01e00005be007388 */ /* 0x0005e80000000800 */
[----:B------:R4:W-:Y:S04]  /*62f0*/  STS [R190+0x1e400], R4 ;  /* 0x01e40004be007388 */ /* 0x0009e80000000800 */
[----:B------:R-:W4:Y:S01]  /*6300*/  MUFU.EX2 R169, R57 ;  /* 0x0000003900a97308 */ /* 0x000f220000000800 */
[----:B------:R4:W-:Y:S09]  /*6310*/  STS [R191+0x1e000], R6 ;  /* 0x01e00006bf007388 */ /* 0x0009f20000000800 */
[----:B------:R-:W-:Y:S01]  /*6320*/  MUFU.EX2 R208, R58 ;  /* 0x0000003a00d07308 */ /* 0x000fe20000000800 */
[----:B-1----:R-:W-:Y:S02]  /*6330*/  F2FP.PACK_AB R0, R154, R155 ;  /* 0x0000009b9a00723e */ /* 0x002fe400000000ff */
[----:B--2---:R-:W-:Y:S07]  /*6340*/  F2FP.PACK_AB R5, R220, R221 ;  /* 0x000000dddc05723e */ /* 0x004fee00000000ff */
[----:B------:R-:W1:Y:S01]  /*6350*/  MUFU.EX2 R207, R59 ;  /* 0x0000003b00cf7308 */ /* 0x000e620000000800 */
[----:B----4-:R-:W-:Y:S01]  /*6360*/  F2FP.PACK_AB R4, R158, R159 ;  /* 0x0000009f9e04723e */ /* 0x010fe200000000ff */
[----:B------:R1:W-:Y:S01]  /*6370*/  STS [R191+0x1e400], R5 ;  /* 0x01e40005bf007388 */ /* 0x0003e20000000800 */
[----:B------:R-:W-:Y:S03]  /*6380*/  F2FP.PACK_AB R6, R169, R204 ;  /* 0x000000cca906723e */ /* 0x000fe600000000ff */
[----:B------:R2:W-:Y:S04]  /*6390*/  STS [R194+0x1c000], R4 ;  /* 0x01c00004c2007388 */ /* 0x0005e80000000800 */
[----:B------:R-:W-:Y:S01]  /*63a0*/  MUFU.EX2 R166, R60 ;  /* 0x0000003c00a67308 */ /* 0x000fe20000000800 */
[----:B------:R4:W-:Y:S04]  /*63b0*/  STS [R194+0x1c400], R2 ;  /* 0x01c40002c2007388 */ /* 0x0009e80000000800 */
[----:B------:R4:W-:Y:S05]  /*63c0*/  STS [R193+0x1c000], R0 ;  /* 0x01c00000c1007388 */ /* 0x0009ea0000000800 */
[----:B------:R-:W4:Y:S01]  /*63d0*/  MUFU.EX2 R163, R141 ;  /* 0x0000008d00a37308 */ /* 0x000f220000000800 */
[----:B-1----:R-:W-:Y:S09]  /*63e0*/  F2FP.PACK_AB R5, R207, R208 ;  /* 0x000000d0cf05723e */ /* 0x002ff200000000ff */
[----:B------:R-:W1:Y:S01]  /*63f0*/  MUFU.EX2 R171, R62 ;  /* 0x0000003e00ab7308 */ /* 0x000e620000000800 */
[----:B--2---:R-:W-:Y:S05]  /*6400*/  F2FP.PACK_AB R4, R156, R157 ;  /* 0x0000009d9c04723e */ /* 0x004fea00000000ff */
[----:B------:R-:W-:Y:S04]  /*6410*/  STS [R193+0x1c400], R4 ;  /* 0x01c40004c1007388 */ /* 0x000fe80000000800 */
[----:B------:R-:W-:Y:S01]  /*6420*/  STS [R194+0x1e000], R6 ;  /* 0x01e00006c2007388 */ /* 0x000fe20000000800 */
[----:B----4-:R-:W-:Y:S03]  /*6430*/  F2FP.PACK_AB R2, R163, R166 ;  /* 0x000000a6a302723e */ /* 0x010fe600000000ff */
[----:B------:R-:W-:Y:S04]  /*6440*/  STS [R194+0x1e400], R5 ;  /* 0x01e40005c2007388 */ /* 0x000fe80000000800 */
[----:B------:R2:W-:Y:S01]  /*6450*/  STS [R193+0x1e000], R2 ;  /* 0x01e00002c1007388 */ /* 0x0005e20000000800 */
[----:B-1----:R-:W-:Y:S05]  /*6460*/  F2FP.PACK_AB R0, R162, R171 ;  /* 0x000000aba200723e */ /* 0x002fea00000000ff */
[----:B------:R-:W-:Y:S04]  /*6470*/  STS [R193+0x1e400], R0 ;  /* 0x01e40000c1007388 */ /* 0x000fe80000000800 */
[----:B------:R-:W-:Y:S08]  /*6480*/  LDSM.16.M88.4 R64, [R181+0x8000] ;  /* 0x00800000b540783b */ /* 0x000ff00000000200 */
[----:B------:R-:W1:Y:S08]  /*6490*/  LDSM.16.M88.4 R16, [R174+0x10000] ;  /* 0x01000000ae10783b */ /* 0x000e700000000200 */
[----:B--2---:R-:W2:Y:S04]  /*64a0*/  LDL R2, [R1+0x1c] ;  /* 0x00001c0001027983 */ /* 0x004ea80000100800 */
[----:B------:R-:W4:Y:S08]  /*64b0*/  LDSM.16.M88.4 R60, [R181+0xa000] ;  /* 0x00a00000b53c783b */ /* 0x000f300000000200 */
[----:B------:R-:W4:Y:S08]  /*64c0*/  LDSM.16.M88.4 R32, [R174+0x10800] ;  /* 0x01080000ae20783b */ /* 0x000f300000000200 */
[----:B------:R-:W4:Y:S01]  /*64d0*/  LDSM.16.M88.4 R48, [R174+0x11000] ;  /* 0x01100000ae30783b */ /* 0x000f220000000200 */
[----:B---3--:R-:W-:Y:S07]  /*64e0*/  IADD3 R148, P0, R149, UR10, RZ ;  /* 0x0000000a95947c10 */ /* 0x008fee000ff1e0ff */
[----:B------:R-:W3:Y:S01]  /*64f0*/  LDSM.16.M88.4 R132, [R174+0x11800] ;  /* 0x01180000ae84783b */ /* 0x000ee20000000200 */
[-C--:B-1----:R-:W-:Y:S07]  /*6500*/  HMMA.16816.F32 R4, R64, R16.reuse, RZ ;  /* 0x000000104004723c */ /* 0x082fee00000018ff */
[----:B------:R-:W-:Y:S01]  /*6510*/  LDSM.16.M88.4 R136, [R178+0x8000] ;  /* 0x00800000b288783b */ /* 0x000fe20000000200 */
[C---:B----4-:R-:W-:Y:S07]  /*6520*/  HMMA.16816.F32 R8, R60.reuse, R16, RZ ;  /* 0x000000103c08723c */ /* 0x050fee00000018ff */
[----:B------:R-:W1:Y:S01]  /*6530*/  LDSM.16.M88.4 R140, [R177+0x10000] ;  /* 0x01000000b18c783b */ /* 0x000e620000000200 */
[-C--:B------:R-:W-:Y:S07]  /*6540*/  HMMA.16816.F32 R12, R60, R18.reuse, RZ ;  /* 0x000000123c0c723c */ /* 0x080fee00000018ff */
[----:B------:R-:W4:Y:S01]  /*6550*/  LDSM.16.M88.4 R144, [R178+0xa000] ;  /* 0x00a00000b290783b */ /* 0x000f220000000200 */
[C---:B------:R-:W-:Y:S08]  /*6560*/  HMMA.16816.F32 R16, R64.reuse, R18, RZ ;  /* 0x000000124010723c */ /* 0x040ff000000018ff */
[-C--:B------:R-:W-:Y:S08]  /*6570*/  HMMA.16816.F32 R20, R64, R32.reuse, RZ ;  /* 0x000000204014723c */ /* 0x080ff000000018ff */
[C---:B------:R-:W-:Y:S08]  /*6580*/  HMMA.16816.F32 R24, R60.reuse, R32, RZ ;  /* 0x000000203c18723c */ /* 0x040ff000000018ff */
[-C--:B------:R-:W-:Y:S08]  /*6590*/  HMMA.16816.F32 R28, R60, R34.reuse, RZ ;  /* 0x000000223c1c723c */ /* 0x080ff000000018ff */
[C---:B------:R-:W-:Y:S08]  /*65a0*/  HMMA.16816.F32 R32, R64.reuse, R34, RZ ;  /* 0x000000224020723c */ /* 0x040ff000000018ff */
[-C--:B------:R-:W-:Y:S08]  /*65b0*/  HMMA.16816.F32 R36, R64, R48.reuse, RZ ;  /* 0x000000304024723c */ /* 0x080ff000000018ff */
[C---:B------:R-:W-:Y:S08]  /*65c0*/  HMMA.16816.F32 R40, R60.reuse, R48, RZ ;  /* 0x000000303c28723c */ /* 0x040ff000000018ff */
[-C--:B------:R-:W-:Y:S08]  /*65d0*/  HMMA.16816.F32 R44, R60, R50.reuse, RZ ;  /* 0x000000323c2c723c */ /* 0x080ff000000018ff */
[C---:B------:R-:W-:Y:S08]  /*65e0*/  HMMA.16816.F32 R48, R64.reuse, R50, RZ ;  /* 0x000000324030723c */ /* 0x040ff000000018ff */
[-C--:B---3--:R-:W-:Y:S08]  /*65f0*/  HMMA.16816.F32 R52, R64, R132.reuse, RZ ;  /* 0x000000844034723c */ /* 0x088ff000000018ff */
[C---:B------:R-:W-:Y:S08]  /*6600*/  HMMA.16816.F32 R56, R60.reuse, R132, RZ ;  /* 0x000000843c38723c */ /* 0x040ff000000018ff */
[-C--:B------:R-:W-:Y:S08]  /*6610*/  HMMA.16816.F32 R60, R60, R134.reuse, RZ ;  /* 0x000000863c3c723c */ /* 0x080ff000000018ff */
[----:B------:R-:W-:Y:S01]  /*6620*/  HMMA.16816.F32 R64, R64, R134, RZ ;  /* 0x000000864040723c */ /* 0x000fe200000018ff */
[----:B------:R-:W3:Y:S07]  /*6630*/  LDSM.16.M88.4 R132, [R177+0x10800] ;  /* 0x01080000b184783b */ /* 0x000eee0000000200 */
[-C--:B-1----:R-:W-:Y:S08]  /*6640*/  HMMA.16816.F32 R4, R136, R140.reuse, R4 ;  /* 0x0000008c8804723c */ /* 0x082ff00000001804 */
[C---:B----4-:R-:W-:Y:S08]  /*6650*/  HMMA.16816.F32 R8, R144.reuse, R140, R8 ;  /* 0x0000008c9008723c */ /* 0x050ff00000001808 */
[-C--:B------:R-:W-:Y:S08]  /*6660*/  HMMA.16816.F32 R12, R144, R142.reuse, R12 ;  /* 0x0000008e900c723c */ /* 0x080ff0000000180c */
[C---:B------:R-:W-:Y:S01]  /*6670*/  HMMA.16816.F32 R16, R136.reuse, R142, R16 ;  /* 0x0000008e8810723c */ /* 0x040fe20000001810 */
[----:B------:R-:W1:Y:S07]  /*6680*/  LDSM.16.M88.4 R140, [R177+0x11000] ;  /* 0x01100000b18c783b */ /* 0x000e6e0000000200 */
[-C--:B---3--:R-:W-:Y:S08]  /*6690*/  HMMA.16816.F32 R20, R136, R132.reuse, R20 ;  /* 0x000000848814723c */ /* 0x088ff00000001814 */
[C---:B------:R-:W-:Y:S08]  /*66a0*/  HMMA.16816.F32 R24, R144.reuse, R132, R24 ;  /* 0x000000849018723c */ /* 0x040ff00000001818 */
[-C--:B------:R-:W-:Y:S08]  /*66b0*/  HMMA.16816.F32 R28, R144, R134.reuse, R28 ;  /* 0x00000086901c723c */ /* 0x080ff0000000181c */
[C---:B------:R-:W-:Y:S01]  /*66c0*/  HMMA.16816.F32 R32, R136.reuse, R134, R32 ;  /* 0x000000868820723c */ /* 0x040fe20000001820 */
[----:B------:R-:W3:Y:S07]  /*66d0*/  LDSM.16.M88.4 R132, [R177+0x11800] ;  /* 0x01180000b184783b */ /* 0x000eee0000000200 */
[-C--:B-1----:R-:W-:Y:S08]  /*66e0*/  HMMA.16816.F32 R36, R136, R140.reuse, R36 ;  /* 0x0000008c8824723c */ /* 0x082ff00000001824 */
[C---:B------:R-:W-:Y:S08]  /*66f0*/  HMMA.16816.F32 R40, R144.reuse, R140, R40 ;  /* 0x0000008c9028723c */ /* 0x040ff00000001828 */
[-C--:B------:R-:W-:Y:S08]  /*6700*/  HMMA.16816.F32 R44, R144, R142.reuse, R44 ;  /* 0x0000008e902c723c */ /* 0x080ff0000000182c */
[C---:B------:R-:W-:Y:S08]  /*6710*/  HMMA.16816.F32 R48, R136.reuse, R142, R48 ;  /* 0x0000008e8830723c */ /* 0x040ff00000001830 */
[-C--:B---3--:R-:W-:Y:S08]  /*6720*/  HMMA.16816.F32 R52, R136, R132.reuse, R52 ;  /* 0x000000848834723c */ /* 0x088ff00000001834 */
[C---:B------:R-:W-:Y:S08]  /*6730*/  HMMA.16816.F32 R56, R144.reuse, R132, R56 ;  /* 0x000000849038723c */ /* 0x040ff00000001838 */
[-C--:B------:R-:W-:Y:S07]  /*6740*/  HMMA.16816.F32 R60, R144, R134.reuse, R60 ;  /* 0x00000086903c723c */ /* 0x080fee000000183c */
[----:B------:R-:W-:Y:S01]  /*6750*/  IADD3 R145, R173, R181, RZ ;  /* 0x000000b5ad917210 */ /* 0x000fe20007ffe0ff */
[----:B------:R-:W-:Y:S01]  /*6760*/  HMMA.16816.F32 R64, R136, R134, R64 ;  /* 0x000000868840723c */ /* 0x000fe20000001840 */
[----:B------:R-:W-:Y:S03]  /*6770*/  LDSM.16.M88.4 R132, [R175+0x10000] ;  /* 0x01000000af84783b */ /* 0x000fe60000000200 */
[----:B------:R-:W-:Y:S01]  /*6780*/  IMAD.IADD R0, R182, 0x1, R145 ;  /* 0x00000001b6007824 */ /* 0x000fe200078e0291 */
[----:B------:R-:W-:Y:S04]  /*6790*/  MOV R147, c[0x0][0x22c] ;  /* 0x00008b0000937a02 */ /* 0x000fe80000000f00 */
[----:B------:R-:W1:Y:S03]  /*67a0*/  LDSM.16.M88.4 R140, [R145+0x8000] ;  /* 0x00800000918c783b */ /* 0x000e660000000200 */
[----:B------:R-:W-:Y:S01]  /*67b0*/  IMAD R147, R147, c[0x0][0x1c0], RZ ;  /* 0x0000700093937a24 */ /* 0x000fe200078e02ff */
[----:B--2---:R-:W-:Y:S03]  /*67c0*/  IADD3.X R149, R2, UR9, RZ, P0, !PT ;  /* 0x0000000902957c10 */ /* 0x004fe600087fe4ff */
[----:B------:R-:W-:Y:S01]  /*67d0*/  IMAD.U32 R147, R147, -0x80, RZ ;  /* 0xffffff8093937824 */ /* 0x000fe200078e00ff */
[----:B------:R-:W2:Y:S04]  /*67e0*/  LDSM.16.M88.4 R136, [R145+0xa000] ;  /* 0x00a000009188783b */ /* 0x000ea80000000200 */
[C---:B------:R-:W-:Y:S04]  /*67f0*/  LEA R186, P0, R147.reuse, R186, 0x2 ;  /* 0x000000ba93ba7211 */ /* 0x040fe800078010ff */
[----:B------:R-:W3:Y:S01]  /*6800*/  LDG.E R146, [R148.64] ;  /* 0x0000001494927981 */ /* 0x000ee2000c1e1900 */
[----:B------:R-:W-:Y:S02]  /*6810*/  LEA.HI.X.SX32 R187, R147, R187, 0x2, P0 ;  /* 0x000000bb93bb7211 */ /* 0x000fe400000f16ff */
[----:B------:R-:W-:Y:S01]  /*6820*/  PLOP3.LUT P0, PT, PT, PT, UP3, 0x80, 0x0 ;  /* 0x000000000000781c */ /* 0x000fe20003f0f038 */
[----:B------:R-:W4:Y:S04]  /*6830*/  LDG.E R144, [R148.64+0x20] ;  /* 0x0000201494907981 */ /* 0x000f28000c1e1900 */
[----:B------:R-:W3:Y:S01]  /*6840*/  LDG.E R2, [R148.64+0x120] ;  /* 0x0001201494027981 */ /* 0x000ee2000c1e1900 */
[-C--:B-1----:R-:W-:Y:S08]  /*6850*/  HMMA.16816.F32 R4, R140, R132.reuse, R4 ;  /* 0x000000848c04723c */ /* 0x082ff00000001804 */
[C---:B--2---:R-:W-:Y:S08]  /*6860*/  HMMA.16816.F32 R8, R136.reuse, R132, R8 ;  /* 0x000000848808723c */ /* 0x044ff00000001808 */
[-C--:B------:R-:W-:Y:S08]  /*6870*/  HMMA.16816.F32 R12, R136, R134.reuse, R12 ;  /* 0x00000086880c723c */ /* 0x080ff0000000180c */
[C---:B------:R-:W-:Y:S01]  /*6880*/  HMMA.16816.F32 R16, R140.reuse, R134, R16 ;  /* 0x000000868c10723c */ /* 0x040fe20000001810 */
[----:B------:R-:W1:Y:S07]  /*6890*/  LDSM.16.M88.4 R132, [R175+0x10800] ;  /* 0x01080000af84783b */ /* 0x000e6e0000000200 */
[-C--:B-1----:R-:W-:Y:S08]  /*68a0*/  HMMA.16816.F32 R20, R140, R132.reuse, R20 ;  /* 0x000000848c14723c */ /* 0x082ff00000001814 */
[C---:B------:R-:W-:Y:S08]  /*68b0*/  HMMA.16816.F32 R24, R136.reuse, R132, R24 ;  /* 0x000000848818723c */ /* 0x040ff00000001818 */
        /* <DEDUP_REMOVED lines=10> */
[-C--:B------:R-:W-:Y:S01]  /*6960*/  HMMA.16816.F32 R60, R136, R134.reuse, R60 ;  /* 0x00000086883c723c */ /* 0x080fe2000000183c */
[----:B------:R-:W-:Y:S07]  /*6970*/  LDSM.16.M88.4 R136, [R176+0x10000] ;  /* 0x01000000b088783b */ /* 0x000fee0000000200 */
[----:B------:R-:W-:Y:S01]  /*6980*/  HMMA.16816.F32 R64, R140, R134, R64 ;  /* 0x000000868c40723c */ /* 0x000fe20000001840 */
[----:B------:R-:W1:Y:S08]  /*6990*/  LDSM.16.M88.4 R132, [R0+0x8000] ;  /* 0x008000000084783b */ /* 0x000e700000000200 */
[----:B------:R-:W2:Y:S01]  /*69a0*/  LDSM.16.M88.4 R140, [R0+0xa000] ;  /* 0x00a00000008c783b */ /* 0x000ea20000000200 */
[-C--:B-1----:R-:W-:Y:S08]  /*69b0*/  HMMA.16816.F32 R4, R132, R136.reuse, R4 ;  /* 0x000000888404723c */ /* 0x082ff00000001804 */
[C---:B--2---:R-:W-:Y:S08]  /*69c0*/  HMMA.16816.F32 R8, R140.reuse, R136, R8 ;  /* 0x000000888c08723c */ /* 0x044ff00000001808 */
[-C--:B------:R-:W-:Y:S08]  /*69d0*/  HMMA.16816.F32 R12, R140, R138.reuse, R12 ;  /* 0x0000008a8c0c723c */ /* 0x080ff0000000180c */
[C---:B---3--:R-:W-:Y:S01]  /*69e0*/  FADD.FTZ R4, -R146.reuse, R4 ;  /* 0x0000000492047221 */ /* 0x048fe20000010100 */
[C---:B------:R-:W-:Y:S01]  /*69f0*/  HMMA.16816.F32 R16, R132.reuse, R138, R16 ;  /* 0x0000008a8410723c */ /* 0x040fe20000001810 */
[----:B------:R-:W1:Y:S03]  /*6a00*/  LDSM.16.M88.4 R136, [R176+0x10800] ;  /* 0x01080000b088783b */ /* 0x000e660000000200 */
[----:B------:R-:W-:Y:S02]  /*6a10*/  FMUL.FTZ R153, R153, R4 ;  /* 0x0000000499997220 */ /* 0x000fe40000410000 */
[----:B------:R-:W-:Y:S02]  /*6a20*/  FADD.FTZ R5, -R146, R5 ;  /* 0x0000000592057221 */ /* 0x000fe40000010100 */
[C---:B----4-:R-:W-:Y:S01]  /*6a30*/  FADD.FTZ R6, -R144.reuse, R6 ;  /* 0x0000000690067221 */ /* 0x050fe20000010100 */
[----:B------:R2:W3:Y:S03]  /*6a40*/  LDG.E R4, [R148.64+0x100] ;  /* 0x0001001494047981 */ /* 0x0004e6000c1e1900 */
[----:B------:R-:W-:Y:S02]  /*6a50*/  FADD.FTZ R7, -R144, R7 ;  /* 0x0000000790077221 */ /* 0x000fe40000010100 */
[C---:B------:R-:W-:Y:S02]  /*6a60*/  FADD.FTZ R10, -R2.reuse, R10 ;  /* 0x0000000a020a7221 */ /* 0x040fe40000010100 */
[C---:B------:R-:W-:Y:S02]  /*6a70*/  FADD.FTZ R11, -R2.reuse, R11 ;  /* 0x0000000b020b7221 */ /* 0x040fe40000010100 */
[C---:B------:R-:W-:Y:S02]  /*6a80*/  FADD.FTZ R14, -R2.reuse, R14 ;  /* 0x0000000e020e7221 */ /* 0x040fe40000010100 */
[----:B------:R-:W-:Y:S02]  /*6a90*/  FADD.FTZ R15, -R2, R15 ;  /* 0x0000000f020f7221 */ /* 0x000fe40000010100 */
[----:B------:R-:W-:Y:S02]  /*6aa0*/  FMUL.FTZ R152, R152, R5 ;  /* 0x0000000598987220 */ /* 0x000fe40000410000 */
[C---:B------:R-:W-:Y:S02]  /*6ab0*/  FADD.FTZ R16, -R146.reuse, R16 ;  /* 0x0000001092107221 */ /* 0x040fe40000010100 */
[----:B------:R-:W-:Y:S02]  /*6ac0*/  FADD.FTZ R17, -R146, R17 ;  /* 0x0000001192117221 */ /* 0x000fe40000010100 */
[C---:B------:R-:W-:Y:S02]  /*6ad0*/  FADD.FTZ R18, -R144.reuse, R18 ;  /* 0x0000001290127221 */ /* 0x040fe40000010100 */
[----:B------:R-:W-:Y:S02]  /*6ae0*/  FADD.FTZ R19, -R144, R19 ;  /* 0x0000001390137221 */ /* 0x000fe40000010100 */
[----:B------:R-:W-:Y:S02]  /*6af0*/  FMUL.FTZ R151, R151, R6 ;  /* 0x0000000697977220 */ /* 0x000fe40000410000 */
[----:B------:R-:W-:Y:S02]  /*6b00*/  FMUL.FTZ R147, R219, R16 ;  /* 0x00000010db937220 */ /* 0x000fe40000410000 */
[----:B------:R-:W-:Y:S01]  /*6b10*/  FMUL.FTZ R16, R242, R14 ;  /* 0x0000000ef2107220 */ /* 0x000fe20000410000 */
[-C--:B-1----:R-:W-:Y:S08]  /*6b20*/  HMMA.16816.F32 R20, R132, R136.reuse, R20 ;  /* 0x000000888414723c */ /* 0x082ff00000001814 */
[C---:B------:R-:W-:Y:S08]  /*6b30*/  HMMA.16816.F32 R24, R140.reuse, R136, R24 ;  /* 0x000000888c18723c */ /* 0x040ff00000001818 */
[-C--:B------:R-:W-:Y:S08]  /*6b40*/  HMMA.16816.F32 R28, R140, R138.reuse, R28 ;  /* 0x0000008a8c1c723c */ /* 0x080ff0000000181c */
[C---:B------:R-:W-:Y:S01]  /*6b50*/  FADD.FTZ R20, -R146.reuse, R20 ;  /* 0x0000001492147221 */ /* 0x040fe20000010100 */
[C---:B------:R-:W-:Y:S01]  /*6b60*/  HMMA.16816.F32 R32, R132.reuse, R138, R32 ;  /* 0x0000008a8420723c */ /* 0x040fe20000001820 */
[----:B------:R-:W1:Y:S03]  /*6b70*/  LDSM.16.M88.4 R136, [R176+0x11000] ;  /* 0x01100000b088783b */ /* 0x000e660000000200 */
[----:B------:R-:W-:Y:S02]  /*6b80*/  FADD.FTZ R21, -R146, R21 ;  /* 0x0000001592157221 */ /* 0x000fe40000010100 */
[C---:B------:R-:W-:Y:S02]  /*6b90*/  FADD.FTZ R22, -R144.reuse, R22 ;  /* 0x0000001690167221 */ /* 0x040fe40000010100 */
[----:B------:R-:W-:Y:S04]  /*6ba0*/  FADD.FTZ R23, -R144, R23 ;  /* 0x0000001790177221 */ /* 0x000fe80000010100 */
[C---:B------:R-:W-:Y:S02]  /*6bb0*/  FADD.FTZ R26, -R2.reuse, R26 ;  /* 0x0000001a021a7221 */ /* 0x040fe40000010100 */
[C---:B------:R-:W-:Y:S02]  /*6bc0*/  FADD.FTZ R27, -R2.reuse, R27 ;  /* 0x0000001b021b7221 */ /* 0x040fe40000010100 */
[C---:B------:R-:W-:Y:S02]  /*6bd0*/  FADD.FTZ R30, -R2.reuse, R30 ;  /* 0x0000001e021e7221 */ /* 0x040fe40000010100 */
[----:B------:R-:W-:Y:S02]  /*6be0*/  FADD.FTZ R31, -R2, R31 ;  /* 0x0000001f021f7221 */ /* 0x000fe40000010100 */
[----:B------:R-:W-:Y:S02]  /*6bf0*/  FMUL.FTZ R150, R150, R20 ;  /* 0x0000001496967220 */ /* 0x000fe40000410000 */
[----:B------:R-:W-:Y:S02]  /*6c00*/  FMUL.FTZ R31, R232, R31 ;  /* 0x0000001fe81f7220 */ /* 0x000fe40000410000 */
[C---:B------:R-:W-:Y:S02]  /*6c10*/  FADD.FTZ R32, -R146.reuse, R32 ;  /* 0x0000002092207221 */ /* 0x040fe40000010100 */
[----:B------:R-:W-:Y:S02]  /*6c20*/  FADD.FTZ R33, -R146, R33 ;  /* 0x0000002192217221 */ /* 0x000fe40000010100 */
[C---:B------:R-:W-:Y:S02]  /*6c30*/  FADD.FTZ R34, -R144.reuse, R34 ;  /* 0x0000002290227221 */ /* 0x040fe40000010100 */
[----:B------:R-:W-:Y:S01]  /*6c40*/  FADD.FTZ R35, -R144, R35 ;  /* 0x0000002390237221 */ /* 0x000fe20000010100 */
        /* <DEDUP_REMOVED lines=13> */
[----:B--2---:R-:W-:Y:S02]  /*6d20*/  FMUL.FTZ R149, R203, R36 ;  /* 0x00000024cb957220 */ /* 0x004fe40000410000 */
[----:B------:R-:W-:Y:S02]  /*6d30*/  FMUL.FTZ R39, R209, R39 ;  /* 0x00000027d1277220 */ /* 0x000fe40000410000 */
        /* <DEDUP_REMOVED lines=9> */
[-C--:B-1----:R-:W-:Y:S03]  /*6dd0*/  HMMA.16816.F32 R52, R132, R136.reuse, R52 ;  /* 0x000000888434723c */ /* 0x082fe60000001834 */
[----:B------:R-:W-:Y:S05]  /*6de0*/  FMUL.FTZ R47, R220, R47 ;  /* 0x0000002fdc2f7220 */ /* 0x000fea0000410000 */
[C---:B------:R-:W-:Y:S07]  /*6df0*/  HMMA.16816.F32 R56, R140.reuse, R136, R56 ;  /* 0x000000888c38723c */ /* 0x040fee0000001838 */
[----:B------:R-:W-:Y:S01]  /*6e00*/  FMUL.FTZ R137, R218, R17 ;  /* 0x00000011da897220 */ /* 0x000fe20000410000 */
[-C--:B------:R-:W-:Y:S04]  /*6e10*/  HMMA.16816.F32 R60, R140, R138.reuse, R60 ;  /* 0x0000008a8c3c723c */ /* 0x080fe8000000183c */
[----:B------:R-:W-:Y:S02]  /*6e20*/  FMUL.FTZ R136, R205, R33 ;  /* 0x00000021cd887220 */ /* 0x000fe40000410000 */
[----:B------:R-:W-:Y:S02]  /*6e30*/  FMUL.FTZ R33, R234, R26 ;  /* 0x0000001aea217220 */ /* 0x000fe40000410000 */
[C---:B------:R-:W-:Y:S01]  /*6e40*/  FADD.FTZ R52, -R146.reuse, R52 ;  /* 0x0000003492347221 */ /* 0x040fe20000010100 */
[----:B------:R-:W-:Y:S04]  /*6e50*/  HMMA.16816.F32 R64, R132, R138, R64 ;  /* 0x0000008a8440723c */ /* 0x000fe80000001840 */
        /* <DEDUP_REMOVED lines=38> */
[C---:B---3--:R-:W-:Y:S02]  /*70c0*/  FADD.FTZ R8, -R4.reuse, R8 ;  /* 0x0000000804087221 */ /* 0x048fe40000010100 */
[C---:B------:R-:W-:Y:S02]  /*70d0*/  FADD.FTZ R9, -R4.reuse, R9 ;  /* 0x0000000904097221 */ /* 0x040fe40000010100 */
        /* <DEDUP_REMOVED lines=34> */
[----:B------:R-:W-:Y:S01]  /*7300*/  ISETP.GE.AND P5, PT, R198, c[0x0][0x220], PT ;  /* 0x00008800c6007a0c */ /* 0x000fe20003fa6270 */
[----:B------:R-:W-:Y:S01]  /*7310*/  IMAD.MOV.U32 R12, RZ, RZ, c[0x0][0x190] ;  /* 0x00006400ff0c7624 */ /* 0x000fe200078e00ff */
[----:B------:R-:W-:Y:S01]  /*7320*/  ULOP3.LUT UR5, UR4, 0x1, URZ, 0xc0, !UPT ;  /* 0x0000000104057892 */ /* 0x000fe2000f8ec03f */
[----:B------:R-:W-:Y:S02]  /*7330*/  IMAD.MOV.U32 R6, RZ, RZ, R200 ;  /* 0x000000ffff067224 */ /* 0x000fe400078e00c8 */
[C---:B------:R-:W-:Y:S01]  /*7340*/  IMAD.SHL.U32 R4, R12.reuse, 0x80, RZ ;  /* 0x000000800c047824 */ /* 0x040fe200078e00ff */
[----:B------:R-:W-:Y:S01]  /*7350*/  UISETP.NE.U32.AND UP0, UPT, UR5, 0x1, UPT ;  /* 0x000000010500788c */ /* 0x000fe2000bf05070 */
[----:B------:R-:W-:Y:S02]  /*7360*/  IMAD.MOV.U32 R7, RZ, RZ, R197 ;  /* 0x000000ffff077224 */ /* 0x000fe400078e00c5 */
[----:B------:R-:W-:Y:S03]  /*7370*/  IMAD.MOV R4, RZ, RZ, -R4 ;  /* 0x000000ffff047224 */ /* 0x000fe600078e0a04 */
[----:B------:R-:W-:Y:S01]  /*7380*/  PLOP3.LUT P6, PT, PT, PT, UP0, 0x80, 0x0 ;  /* 0x000000000000781c */ /* 0x000fe20003fcf008 */
[----:B------:R-:W-:Y:S01]  /*7390*/  @!P5 IMAD.MOV.U32 R10, RZ, RZ, c[0x0][0x194] ;  /* 0x00006500ff0ad624 */ /* 0x000fe200078e00ff */
[--C-:B------:R-:W-:Y:S01]  /*73a0*/  @!P5 SHF.R.S32.HI R9, RZ, 0x1f, R4.reuse ;  /* 0x0000001fff09d819 */ /* 0x100fe20000011404 */
[----:B------:R-:W-:Y:S01]  /*73b0*/  @!P5 IMAD.MOV.U32 R11, RZ, RZ, c[0x0][0x194] ;  /* 0x00006500ff0bd624 */ /* 0x000fe200078e00ff */
[CC--:B------:R-:W-:Y:S02]  /*73c0*/  @!P5 LEA R0, P2, R12.reuse, R4.reuse, 0x5 ;  /* 0x000000040c00d211 */ /* 0x0c0fe400078428ff */
[----:B------:R-:W-:Y:S02]  /*73d0*/  @!P5 SHF.R.S32.HI R5, RZ, 0x1f, R4 ;  /* 0x0000001fff05d819 */ /* 0x000fe40000011404 */
[C---:B------:R-:W-:Y:S02]  /*73e0*/  @!P5 LEA.HI.X R9, R12.reuse, R9, R10, 0x5, P2 ;  /* 0x000000090c09d211 */ /* 0x040fe400010f2c0a */
[----:B------:R-:W-:Y:S02]  /*73f0*/  PLOP3.LUT P2, PT, PT, PT, PT, 0x8, 0x0 ;  /* 0x000000000000781c */ /* 0x000fe40003f4e170 */
[----:B------:R-:W-:Y:S02]  /*7400*/  @P5 PLOP3.LUT P2, PT, P6, PT, PT, 0x80, 0x0 ;  /* 0x000000000000581c */ /* 0x000fe4000374f070 */
[--C-:B------:R-:W-:Y:S02]  /*7410*/  @!P5 SHF.R.S32.HI R8, RZ, 0x1f, R4.reuse ;  /* 0x0000001fff08d819 */ /* 0x100fe40000011404 */
[----:B------:R-:W-:Y:S02]  /*7420*/  @!P5 LEA R2, P3, R12, R4, 0x6 ;  /* 0x000000040c02d211 */ /* 0x000fe400078630ff */
[----:B------:R-:W-:Y:S02]  /*7430*/  LEA R6, P1, R4, R6, 0x1 ;  /* 0x0000000604067211 */ /* 0x000fe400078208ff */
[----:B------:R-:W-:Y:S02]  /*7440*/  @!P5 LEA.HI.X R8, R12, R8, R11, 0x6, P3 ;  /* 0x000000080c08d211 */ /* 0x000fe400018f340b */
[----:B------:R-:W-:Y:S01]  /*7450*/  LEA.HI.X.SX32 R7, R4, R7, 0x1, P1 ;  /* 0x0000000704077211 */ /* 0x000fe200008f0eff */
[----:B------:R-:W-:Y:S01]  /*7460*/  @!P5 IMAD.WIDE.U32 R4, R12, 0x60, R4 ;  /* 0x000000600c04d825 */ /* 0x000fe200078e0004 */
[CC--:B------:R-:W-:Y:S02]  /*7470*/  @!P5 LEA R12, P4, R0.reuse, R200.reuse, 0x1 ;  /* 0x000000c8000cd211 */ /* 0x0c0fe400078808ff */
[----:B------:R-:W-:Y:S02]  /*7480*/  PLOP3.LUT P1, PT, PT, PT, UP0, 0x80, 0x0 ;  /* 0x000000000000781c */ /* 0x000fe40003f2f008 */
[----:B------:R-:W-:Y:S02]  /*7490*/  @!P5 LEA.HI.X R13, R0, R197, R9, 0x1, P4 ;  /* 0x000000c5000dd211 */ /* 0x000fe400020f0c09 */
[C---:B------:R-:W-:Y:S02]  /*74a0*/  @P5 IADD3 R0, R185.reuse, -0x4000, RZ ;  /* 0xffffc000b9005810 */ /* 0x040fe40007ffe0ff */
[----:B------:R-:W-:Y:S02]  /*74b0*/  @P2 IADD3 R0, R185, 0x4000, RZ ;  /* 0x00004000b9002810 */ /* 0x000fe40007ffe0ff */
[----:B------:R-:W-:Y:S02]  /*74c0*/  @!P5 PLOP3.LUT P6, PT, P1, PT, PT, 0x80, 0x0 ;  /* 0x000000000000d81c */ /* 0x000fe40000fcf070 */
[----:B------:R-:W-:Y:S01]  /*74d0*/  @!P5 LEA R14, P3, R2, R200, 0x1 ;  /* 0x000000c8020ed211 */ /* 0x000fe200078608ff */
[----:B------:R-:W-:Y:S01]  /*74e0*/  @P5 STS [R0], RZ ;  /* 0x000000ff00005388 */ /* 0x000fe20000000800 */
[----:B------:R-:W-:Y:S02]  /*74f0*/  PLOP3.LUT P4, PT, PT, PT, PT, 0x8, 0x0 ;  /* 0x000000000000781c */ /* 0x000fe40003f8e170 */
[----:B------:R-:W-:Y:S01]  /*7500*/  @!P5 PLOP3.LUT P4, PT, P6, PT, PT, 0x80, 0x0 ;  /* 0x000000000000d81c */ /* 0x000fe2000378f070 */
[----:B------:R-:W-:Y:S01]  /*7510*/  @P5 STS [R0+0x4], RZ ;  /* 0x000004ff00005388 */ /* 0x000fe20000000800 */
[----:B------:R-:W-:Y:S01]  /*7520*/  @!P5 LEA.HI.X R15, R2, R197, R8, 0x1, P3 ;  /* 0x000000c5020fd211 */ /* 0x000fe200018f0c08 */
[----:B------:R-:W-:Y:S01]  /*7530*/  @!P5 IMAD R2, R10, 0x60, RZ ;  /* 0x000000600a02d824 */ /* 0x000fe200078e02ff */
[----:B------:R-:W-:Y:S01]  /*7540*/  @!P5 LEA R10, P3, R4, R200, 0x1 ;  /* 0x000000c8040ad211 */ /* 0x000fe200078608ff */
[----:B------:R-:W-:Y:S01]  /*7550*/  @P5 STS [R0+0x8], RZ ;  /* 0x000008ff00005388 */ /* 0x000fe20000000800 */
[C---:B------:R-:W-:Y:S01]  /*7560*/  @!P5 IADD3 R8, R188.reuse, -0x4000, RZ ;  /* 0xffffc000bc08d810 */ /* 0x040fe20007ffe0ff */
[----:B------:R-:W-:Y:S01]  /*7570*/  @!P5 IMAD.IADD R2, R5, 0x1, R2 ;  /* 0x000000010502d824 */ /* 0x000fe200078e0202 */
[----:B------:R-:W-:Y:S01]  /*7580*/  @!P5 IADD3 R5, R188, -0x4000, RZ ;  /* 0xffffc000bc05d810 */ /* 0x000fe20007ffe0ff */
[----:B------:R1:W-:Y:S01]  /*7590*/  @P5 STS [R0+0xc], RZ ;  /* 0x00000cff00005388 */ /* 0x0003e20000000800 */
[----:B------:R-:W-:Y:S01]  /*75a0*/  PLOP3.LUT P1, PT, PT, PT, PT, 0x8, 0x0 ;  /* 0x000000000000781c */ /* 0x000fe20003f2e170 */
[----:B------:R-:W-:Y:S01]  /*75b0*/  IMAD.MOV.U32 R200, RZ, RZ, R6 ;  /* 0x000000ffffc87224 */ /* 0x000fe200078e0006 */
[----:B------:R-:W-:Y:S01]  /*75c0*/  @!P5 LEA.HI.X R11, R4, R197, R2, 0x1, P3 ;  /* 0x000000c5040bd211 */ /* 0x000fe200018f0c02 */
[----:B------:R-:W-:Y:S01]  /*75d0*/  IMAD.MOV.U32 R197, RZ, RZ, R7 ;  /* 0x000000ffffc57224 */ /* 0x000fe200078e0007 */
[----:B------:R-:W-:Y:S02]  /*75e0*/  @P5 PLOP3.LUT P1, PT, P6, PT, PT, 0x80, 0x0 ;  /* 0x000000000000581c */ /* 0x000fe4000372f070 */
[C---:B------:R-:W-:Y:S02]  /*75f0*/  @!P5 IADD3 R2, R188.reuse, -0x4000, RZ ;  /* 0xffffc000bc02d810 */ /* 0x040fe40007ffe0ff */
[C---:B------:R-:W-:Y:S02]  /*7600*/  @P4 IADD3 R2, R188.reuse, 0x4000, RZ ;  /* 0x00004000bc024810 */ /* 0x040fe40007ffe0ff */
[----:B------:R-:W-:Y:S02]  /*7610*/  @!P5 IADD3 R4, R188, -0x4000, RZ ;  /* 0xffffc000bc04d810 */ /* 0x000fe40007ffe0ff */
[----:B------:R-:W-:Y:S01]  /*7620*/  PLOP3.LUT P2, PT, PT, PT, PT, 0x8, 0x0 ;  /* 0x000000000000781c */ /* 0x000fe20003f4e170 */
[----:B------:R-:W-:Y:S01]  /*7630*/  @!PT LDS RZ, [RZ] ;  /* 0x00000000fffff984 */ /* 0x000fe20000000800 */
[----:B------:R-:W-:Y:S01]  /*7640*/  @!PT LDS RZ, [RZ] ;  /* 0x00000000fffff984 */ /* 0x000fe20000000800 */
[----:B------:R-:W-:Y:S01]  /*7650*/  @!PT LDS RZ, [RZ] ;  /* 0x00000000fffff984 */ /* 0x000fe20000000800 */
[----:B------:R2:W-:Y:S01]  /*7660*/  @!P5 LDGSTS.E.BYPASS.LTC128B.128 [R2], [R6.64] ;  /* 0x000000000602dfae */ /* 0x0005e2000b901d4c */
[----:B------:R-:W-:Y:S02]  /*7670*/  @!P5 PLOP3.LUT P2, PT, P6, PT, PT, 0x80, 0x0 ;  /* 0x000000000000d81c */ /* 0x000fe4000374f070 */
[----:B------:R-:W-:Y:S02]  /*7680*/  PLOP3.LUT P3, PT, PT, PT, PT, 0x8, 0x0 ;  /* 0x000000000000781c */ /* 0x000fe40003f6e170 */
[----:B------:R-:W-:Y:S02]  /*7690*/  @P5 PLOP3.LUT P3, PT, P6, PT, PT, 0x80, 0x0 ;  /* 0x000000000000581c */ /* 0x000fe4000376f070 */
[----:B------:R-:W-:Y:S02]  /*76a0*/  PLOP3.LUT P4, PT, PT, PT, PT, 0x8, 0x0 ;  /* 0x000000000000781c */ /* 0x000fe40003f8e170 */
[C---:B-1----:R-:W-:Y:S02]  /*76b0*/  @P5 IADD3 R0, R185.reuse, -0x4000, RZ ;  /* 0xffffc000b9005810 */ /* 0x042fe40007ffe0ff */
[----:B------:R-:W-:Y:S02]  /*76c0*/  @P1 IADD3 R0, R185, 0x4000, RZ ;  /* 0x00004000b9001810 */ /* 0x000fe40007ffe0ff */
[----:B------:R-:W-:Y:S02]  /*76d0*/  @!P5 PLOP3.LUT P4, PT, P6, PT, PT, 0x80, 0x0 ;  /* 0x000000000000d81c */ /* 0x000fe4000378f070 */
[----:B------:R-:W-:Y:S01]  /*76e0*/  @P2 IADD3 R8, R188, 0x4000, RZ ;  /* 0x00004000bc082810 */ /* 0x000fe20007ffe0ff */
[----:B------:R-:W-:Y:S01]  /*76f0*/  @P5 STS [R0+0x1000], RZ ;  /* 0x001000ff00005388 */ /* 0x000fe20000000800 */
[----:B------:R-:W-:Y:S02]  /*7700*/  PLOP3.LUT P1, PT, PT, PT, PT, 0x8, 0x0 ;  /* 0x000000000000781c */ /* 0x000fe40003f2e170 */
[----:B------:R-:W-:Y:S01]  /*7710*/  @P5 PLOP3.LUT P1, PT, P6, PT, PT, 0x80, 0x0 ;  /* 0x000000000000581c */ /* 0x000fe2000372f070 */
[----:B------:R-:W-:Y:S01]  /*7720*/  @P5 STS [R0+0x1004], RZ ;  /* 0x001004ff00005388 */ /* 0x000fe20000000800 */
[----:B------:R-:W-:Y:S02]  /*7730*/  PLOP3.LUT P2, PT, PT, PT, PT, 0x8, 0x0 ;  /* 0x000000000000781c */ /* 0x000fe40003f4e170 */
[----:B------:R-:W-:Y:S01]  /*7740*/  @!P5 PLOP3.LUT P2, PT, P6, PT, PT, 0x80, 0x0 ;  /* 0x000000000000d81c */ /* 0x000fe2000374f070 */
[----:B------:R-:W-:Y:S02]  /*7750*/  @P5 STS [R0+0x1008], RZ ;  /* 0x001008ff00005388 */ /* 0x000fe40000000800 */
[----:B------:R-:W-:Y:S02]  /*7760*/  @P4 IADD3 R4, R188, 0x4000, RZ ;  /* 0x00004000bc044810 */ /* 0x000fe40007ffe0ff */
[----:B------:R1:W-:Y:S01]  /*7770*/  @P5 STS [R0+0x100c], RZ ;  /* 0x00100cff00005388 */ /* 0x0003e20000000800 */
[C---:B------:R-:W-:Y:S02]  /*7780*/  @P5 IADD3 R2, R185.reuse, -0x4000, RZ ;  /* 0xffffc000b9025810 */ /* 0x040fe40007ffe0ff */
[----:B--2---:R-:W-:Y:S01]  /*7790*/  @P3 IADD3 R2, R185, 0x4000, RZ ;  /* 0x00004000b9023810 */ /* 0x004fe20007ffe0ff */
[----:B------:R-:W-:Y:S01]  /*77a0*/  @!PT LDS RZ, [RZ] ;  /* 0x00000000fffff984 */ /* 0x000fe20000000800 */
[----:B------:R-:W-:Y:S01]  /*77b0*/  @!PT LDS RZ, [RZ] ;  /* 0x00000000fffff984 */ /* 0x000fe20000000800 */
[----:B------:R-:W-:Y:S01]  /*77c0*/  @!PT LDS RZ, [RZ] ;  /* 0x00000000fffff984 */ /* 0x000fe20000000800 */
[----:B------:R2:W-:Y:S04]  /*77d0*/  @!P5 LDGSTS.E.BYPASS.LTC128B.128 [R8+0x1000], [R12.64] ;  /* 0x010000000c08dfae */ /* 0x0005e8000b901d4c */
[----:B------:R-:W-:Y:S01]  /*77e0*/  @P5 STS [R2+0x2000], RZ ;  /* 0x002000ff02005388 */ /* 0x000fe20000000800 */
[----:B------:R-:W-:Y:S03]  /*77f0*/  @P2 IADD3 R5, R188, 0x4000, RZ ;  /* 0x00004000bc052810 */ /* 0x000fe60007ffe0ff */
[----:B------:R-:W-:Y:S04]  /*7800*/  @P5 STS [R2+0x2004], RZ ;  /* 0x002004ff02005388 */ /* 0x000fe80000000800 */
[----:B------:R-:W-:Y:S04]  /*7810*/  @P5 STS [R2+0x2008], RZ ;  /* 0x002008ff02005388 */ /* 0x000fe80000000800 */
[----:B------:R-:W-:Y:S01]  /*7820*/  @P5 STS [R2+0x200c], RZ ;  /* 0x00200cff02005388 */ /* 0x000fe20000000800 */
[C---:B-1----:R-:W-:Y:S03]  /*7830*/  @P5 IADD3 R0, R185.reuse, -0x4000, RZ ;  /* 0xffffc000b9005810 */ /* 0x042fe60007ffe0ff */
[----:B------:R-:W-:Y:S01]  /*7840*/  @!PT LDS RZ, [RZ] ;  /* 0x00000000fffff984 */ /* 0x000fe20000000800 */
[----:B------:R-:W-:Y:S01]  /*7850*/  @!PT LDS RZ, [RZ] ;  /* 0x00000000fffff984 */ /* 0x000fe20000000800 */
[----:B------:R-:W-:Y:S01]  /*7860*/  @!PT LDS RZ, [RZ] ;  /* 0x00000000fffff984 */ /* 0x000fe20000000800 */
[----:B------:R2:W-:Y:S01]  /*7870*/  @!P5 LDGSTS.E.BYPASS.LTC128B.128 [R4+0x2000], [R14.64] ;  /* 0x020000000e04dfae */ /* 0x0005e2000b901d4c */
[----:B------:R-:W-:Y:S05]  /*7880*/  @P1 IADD3 R0, R185, 0x4000, RZ ;  /* 0x00004000b9001810 */ /* 0x000fea0007ffe0ff */
[----:B------:R-:W-:Y:S04]  /*7890*/  @P5 STS [R0+0x3000], RZ ;  /* 0x003000ff00005388 */ /* 0x000fe80000000800 */
[----:B------:R-:W-:Y:S04]  /*78a0*/  @P5 STS [R0+0x3004], RZ ;  /* 0x003004ff00005388 */ /* 0x000fe80000000800 */
[----:B------:R-:W-:Y:S04]  /*78b0*/  @P5 STS [R0+0x3008], RZ ;  /* 0x003008ff00005388 */ /* 0x000fe80000000800 */
[----:B------:R1:W-:Y:S04]  /*78c0*/  @P5 STS [R0+0x300c], RZ ;  /* 0x00300cff00005388 */ /* 0x0003e80000000800 */
[----:B------:R-:W-:Y:S01]  /*78d0*/  @!PT LDS RZ, [RZ] ;  /* 0x00000000fffff984 */ /* 0x000fe20000000800 */
[----:B------:R-:W-:Y:S01]  /*78e0*/  @!PT LDS RZ, [RZ] ;  /* 0x00000000fffff984 */ /* 0x000fe20000000800 */
[----:B------:R-:W-:Y:S01]  /*78f0*/  @!PT LDS RZ, [RZ] ;  /* 0x00000000fffff984 */ /* 0x000fe20000000800 */
[----:B------:R2:W-:Y:S04]  /*7900*/  @!P5 LDGSTS.E.BYPASS.LTC128B.128 [R5+0x3000], [R10.64] ;  /* 0x030000000a05dfae */ /* 0x0005e8000b901d4c */
[----:B------:R-:W0:Y:S01]  /*7910*/  LDGDEPBAR ;  /* 0x00000000000079af */ /* 0x000e220000000000 */
[----:B-1----:R-:W-:Y:S05]  /*7920*/  IMAD.MOV.U32 R0, RZ, RZ, -0x4000 ;  /* 0xffffc000ff007424 */ /* 0x002fea00078e00ff */
[----:B------:R-:W-:Y:S05]  /*7930*/  SEL R0, R0, 0x4000, !P6 ;  /* 0x0000400000007807 */ /* 0x000fea0007000000 */
[--C-:B------:R-:W-:Y:S02]  /*7940*/  IMAD.IADD R179, R179, 0x1, R0.reuse ;  /* 0x00000001b3b37824 */ /* 0x100fe400078e0200 */
[--C-:B------:R-:W-:Y:S02]  /*7950*/  IMAD.IADD R185, R185, 0x1, R0.reuse ;  /* 0x00000001b9b97824 */ /* 0x100fe400078e0200 */
[----:B------:R-:W-:Y:S02]  /*7960*/  IMAD.IADD R188, R188, 0x1, R0 ;  /* 0x00000001bcbc7824 */ /* 0x000fe400078e0200 */
.L_x_252:
[----:B--2---:R-:W-:Y:S01]  /*7970*/  F2FP.PACK_AB R28, R152, R153 ;  /* 0x00000099981c723e */ /* 0x004fe200000000ff */
[----:B------:R-:W2:Y:S01]  /*7980*/  LDL R59, [R1+0x28] ;  /* 0x00002800013b7983 */ /* 0x000ea20000100800 */
        /* <DEDUP_REMOVED lines=45> */
[----:B------:R-:W-:Y:S03]  /*7c60*/  F2FP.PACK_AB R32, R32, R62 ;  /* 0x0000003e2020723e */ /* 0x000fe600000000ff */
        /* <DEDUP_REMOVED lines=17> */
[----:B------:R-:W-:Y:S01]  /*7d80*/  BAR.SYNC.DEFER_BLOCKING 0x0 ;  /* 0x0000000000007b1d */ /* 0x000fe20000010000 */
[----:B-1----:R-:W-:Y:S04]  /*7d90*/  IMAD.SHL.U32 R0, R183, 0x2, RZ ;  /* 0x00000002b7007824 */ /* 0x002fe800078e00ff */
[----:B------:R-:W-:Y:S01]  /*7da0*/  IMAD.IADD R2, R0, 0x1, R173 ;  /* 0x0000000100027824 */ /* 0x000fe200078e02ad */
[----:B------:R-:W-:Y:S04]  /*7db0*/  LDSM.16.MT88.4 R4, [R3+0x1c000] ;  /* 0x01c000000304783b */ /* 0x000fe80000004200 */
[----:B------:R-:W1:Y:S04]  /*7dc0*/  LDSM.16.MT88.4 R8, [R0+0x8000] ;  /* 0x008000000008783b */ /* 0x000e680000004200 */
[----:B------:R-:W3:Y:S04]  /*7dd0*/  LDSM.16.MT88.4 R12, [R3+0x20000] ;  /* 0x02000000030c783b */ /* 0x000ee80000004200 */
[----:B------:R-:W4:Y:S04]  /*7de0*/  LDSM.16.MT88.4 R16, [R2+0x8000] ;  /* 0x008000000210783b */ /* 0x000f280000004200 */
[----:B------:R-:W-:Y:S04]  /*7df0*/  LDSM.16.MT88.4 R20, [R3+0x1c800] ;  /* 0x01c800000314783b */ /* 0x000fe80000004200 */
[----:B------:R-:W5:Y:S04]  /*7e00*/  LDSM.16.MT88.4 R24, [R0+0x8800] ;  /* 0x008800000018783b */ /* 0x000f680000004200 */
[----:B------:R-:W4:Y:S04]  /*7e10*/  LDSM.16.MT88.4 R28, [R3+0x20800] ;  /* 0x02080000031c783b */ /* 0x000f280000004200 */
[----:B------:R-:W4:Y:S01]  /*7e20*/  LDSM.16.MT88.4 R32, [R2+0x8800] ;  /* 0x008800000220783b */ /* 0x000f220000004200 */
[-C--:B-1----:R-:W-:Y:S08]  /*7e30*/  HMMA.16816.F32 R68, R4, R8.reuse, R68 ;  /* 0x000000080444723c */ /* 0x082ff00000001844 */
[C---:B---3--:R-:W-:Y:S08]  /*7e40*/  HMMA.16816.F32 R72, R12.reuse, R8, R72 ;  /* 0x000000080c48723c */ /* 0x048ff00000001848 */
[-C--:B------:R-:W-:Y:S08]  /*7e50*/  HMMA.16816.F32 R76, R12, R10.reuse, R76 ;  /* 0x0000000a0c4c723c */ /* 0x080ff0000000184c */
[C---:B------:R-:W-:Y:S01]  /*7e60*/  HMMA.16816.F32 R80, R4.reuse, R10, R80 ;  /* 0x0000000a0450723c */ /* 0x040fe20000001850 */
[----:B------:R-:W-:Y:S07]  /*7e70*/  LDSM.16.MT88.4 R8, [R0+0x9000] ;  /* 0x009000000008783b */ /* 0x000fee0000004200 */
[-C--:B----4-:R-:W-:Y:S08]  /*7e80*/  HMMA.16816.F32 R84, R4, R16.reuse, R84 ;  /* 0x000000100454723c */ /* 0x090ff00000001854 */
[C---:B------:R-:W-:Y:S08]  /*7e90*/  HMMA.16816.F32 R88, R12.reuse, R16, R88 ;  /* 0x000000100c58723c */ /* 0x040ff00000001858 */
[-C--:B------:R-:W-:Y:S01]  /*7ea0*/  HMMA.16816.F32 R92, R12, R18.reuse, R92 ;  /* 0x000000120c5c723c */ /* 0x080fe2000000185c */
[----:B------:R-:W-:Y:S07]  /*7eb0*/  LDSM.16.MT88.4 R12, [R3+0x21000] ;  /* 0x02100000030c783b */ /* 0x000fee0000004200 */
[----:B------:R-:W-:Y:S01]  /*7ec0*/  HMMA.16816.F32 R96, R4, R18, R96 ;  /* 0x000000120460723c */ /* 0x000fe20000001860 */
[----:B------:R-:W1:Y:S04]  /*7ed0*/  LDSM.16.MT88.4 R4, [R3+0x1d000] ;  /* 0x01d000000304783b */ /* 0x000e680000004200 */
[----:B------:R-:W3:Y:S03]  /*7ee0*/  LDSM.16.MT88.4 R16, [R2+0x9000] ;  /* 0x009000000210783b */ /* 0x000ee60000004200 */
[-C--:B-----5:R-:W-:Y:S08]  /*7ef0*/  HMMA.16816.F32 R68, R20, R24.reuse, R68 ;  /* 0x000000181444723c */ /* 0x0a0ff00000001844 */
[C---:B------:R-:W-:Y:S08]  /*7f00*/  HMMA.16816.F32 R72, R28.reuse, R24, R72 ;  /* 0x000000181c48723c */ /* 0x040ff00000001848 */
[-C--:B------:R-:W-:Y:S08]  /*7f10*/  HMMA.16816.F32 R76, R28, R26.reuse, R76 ;  /* 0x0000001a1c4c723c */ /* 0x080ff0000000184c */
[C---:B------:R-:W-:Y:S01]  /*7f20*/  HMMA.16816.F32 R80, R20.reuse, R26, R80 ;  /* 0x0000001a1450723c */ /* 0x040fe20000001850 */
[----:B------:R-:W-:Y:S07]  /*7f30*/  LDSM.16.MT88.4 R24, [R0+0x9800] ;  /* 0x009800000018783b */ /* 0x000fee0000004200 */
[-C--:B------:R-:W-:Y:S04]  /*7f40*/  HMMA.16816.F32 R84, R20, R32.reuse, R84 ;  /* 0x000000201454723c */ /* 0x080fe80000001854 */
[----:B--2---:R-:W-:Y:S04]  /*7f50*/  IMAD.SHL.U32 R146, R59, 0x2, RZ ;  /* 0x000000023b927824 */ /* 0x004fe800078e00ff */
[C---:B------:R-:W-:Y:S08]  /*7f60*/  HMMA.16816.F32 R88, R28.reuse, R32, R88 ;  /* 0x000000201c58723c */ /* 0x040ff00000001858 */
[-C--:B------:R-:W-:Y:S01]  /*7f70*/  HMMA.16816.F32 R92, R28, R34.reuse, R92 ;  /* 0x000000221c5c723c */ /* 0x080fe2000000185c */
[----:B------:R-:W-:Y:S07]  /*7f80*/  LDSM.16.MT88.4 R28, [R3+0x21800] ;  /* 0x02180000031c783b */ /* 0x000fee0000004200 */
[----:B------:R-:W-:Y:S01]  /*7f90*/  HMMA.16816.F32 R96, R20, R34, R96 ;  /* 0x000000221460723c */ /* 0x000fe20000001860 */
[----:B------:R-:W2:Y:S04]  /*7fa0*/  LDSM.16.MT88.4 R20, [R3+0x1d800] ;  /* 0x01d800000314783b */ /* 0x000ea80000004200 */
[----:B------:R-:W4:Y:S03]  /*7fb0*/  LDSM.16.MT88.4 R32, [R2+0x9800] ;  /* 0x009800000220783b */ /* 0x000f260000004200 */
[-C--:B-1----:R-:W-:Y:S08]  /*7fc0*/  HMMA.16816.F32 R68, R4, R8.reuse, R68 ;  /* 0x000000080444723c */ /* 0x082ff00000001844 */
[C---:B------:R-:W-:Y:S08]  /*7fd0*/  HMMA.16816.F32 R72, R12.reuse, R8, R72 ;  /* 0x000000080c48723c */ /* 0x040ff00000001848 */
        /* <DEDUP_REMOVED lines=9> */
[----:B------:R-:W3:Y:S03]  /*8070*/  LDSM.16.MT88.4 R16, [R2+0xa000] ;  /* 0x00a000000210783b */ /* 0x000ee60000004200 */
[-C--:B--2---:R-:W-:Y:S08]  /*8080*/  HMMA.16816.F32 R68, R20, R24.reuse, R68 ;  /* 0x000000181444723c */ /* 0x084ff00000001844 */
[C---:B------:R-:W-:Y:S08]  /*8090*/  HMMA.16816.F32 R72, R28.reuse, R24, R72 ;  /* 0x000000181c48723c */ /* 0x040ff00000001848 */
        /* <DEDUP_REMOVED lines=34> */
[-C--:B-1----:R-:W-:Y:S01]  /*82c0*/  HMMA.16816.F32 R68, R4, R8.reuse, R68 ;  /* 0x000000080444723c */ /* 0x082fe20000001844 */
[----:B------:R-:W-:Y:S07]  /*82d0*/  BAR.SYNC.DEFER_BLOCKING 0x0 ;  /* 0x0000000000007b1d */ /* 0x000fee0000010000 */
[C---:B------:R-:W-:Y:S08]  /*82e0*/  HMMA.16816.F32 R72, R12.reuse, R8, R72 ;  /* 0x000000080c48723c */ /* 0x040ff00000001848 */
[-C--:B------:R-:W-:Y:S08]  /*82f0*/  HMMA.16816.F32 R76, R12, R10.reuse, R76 ;  /* 0x0000000a0c4c723c */ /* 0x080ff0000000184c */
[C---:B------:R-:W-:Y:S08]  /*8300*/  HMMA.16816.F32 R80, R4.reuse, R10, R80 ;  /* 0x0000000a0450723c */ /* 0x040ff00000001850 */
[-C--:B---3--:R-:W-:Y:S08]  /*8310*/  HMMA.16816.F32 R84, R4, R16.reuse, R84 ;  /* 0x000000100454723c */ /* 0x088ff00000001854 */
[C---:B------:R-:W-:Y:S08]  /*8320*/  HMMA.16816.F32 R88, R12.reuse, R16, R88 ;  /* 0x000000100c58723c */ /* 0x040ff00000001858 */
[-C--:B------:R-:W-:Y:S08]  /*8330*/  HMMA.16816.F32 R92, R12, R18.reuse, R92 ;  /* 0x000000120c5c723c */ /* 0x080ff0000000185c */
[----:B------:R-:W-:Y:S08]  /*8340*/  HMMA.16816.F32 R96, R4, R18, R96 ;  /* 0x000000120460723c */ /* 0x000ff00000001860 */
[-C--:B--2---:R-:W-:Y:S08]  /*8350*/  HMMA.16816.F32 R68, R20, R24.reuse, R68 ;  /* 0x000000181444723c */ /* 0x084ff00000001844 */
        /* <DEDUP_REMOVED lines=8> */
[----:B------:R-:W-:Y:S01]  /*83e0*/  ISETP.GE.AND P1, PT, R198, c[0x0][0x220], PT ;  /* 0x00008800c6007a0c */ /* 0x000fe20003f26270 */
[----:B------:R-:W-:Y:S04]  /*83f0*/  IMAD.MOV.U32 R8, RZ, RZ, c[0x0][0x370] ;  /* 0x0000dc00ff087624 */ /* 0x000fe800078e00ff */
[----:B------:R-:W-:Y:S05]  /*8400*/  IMAD.U32 R4, R8, -0x80, RZ ;  /* 0xffffff8008047824 */ /* 0x000fea00078e00ff */
[----:B------:R-:W-:Y:S02]  /*8410*/  LEA R6, P4, R4, R202, 0x1 ;  /* 0x000000ca04067211 */ /* 0x000fe400078808ff */
[--C-:B------:R-:W-:Y:S01]  /*8420*/  SHF.R.S32.HI R5, RZ, 0x1f, R4.reuse ;  /* 0x0000001fff057819 */ /* 0x100fe20000011404 */
[----:B------:R1:W-:Y:S01]  /*8430*/  @P1 STS.128 [R146+0x8000], RZ ;  /* 0x008000ff92001388 */ /* 0x0003e20000000c00 */
[----:B------:R-:W-:Y:S01]  /*8440*/  @!P1 IMAD.MOV.U32 R13, RZ, RZ, c[0x0][0x374] ;  /* 0x0000dd00ff0d9624 */ /* 0x000fe200078e00ff */
[----:B------:R-:W-:Y:S01]  /*8450*/  @!P1 LEA R11, P3, R8, R4, 0x5 ;  /* 0x00000004080b9211 */ /* 0x000fe200078628ff */
[----:B------:R-:W-:Y:S01]  /*8460*/  @!P1 IMAD.MOV.U32 R15, RZ, RZ, c[0x0][0x374] ;  /* 0x0000dd00ff0f9624 */ /* 0x000fe200078e00ff */
[----:B------:R-:W-:Y:S01]  /*8470*/  LEA.HI.X R7, R4, R201, R5, 0x1, P4 ;  /* 0x000000c904077211 */ /* 0x000fe200020f0c05 */
[----:B------:R-:W-:Y:S01]  /*8480*/  @!P1 IMAD.MOV.U32 R16, RZ, RZ, c[0x0][0x374] ;  /* 0x0000dd00ff109624 */ /* 0x000fe200078e00ff */
[C---:B------:R-:W-:Y:S02]  /*8490*/  @!P1 LEA.HI.X R13, R8.reuse, R5, R13, 0x5, P3 ;  /* 0x00000005080d9211 */ /* 0x040fe400018f2c0d */
[C---:B------:R-:W-:Y:S01]  /*84a0*/  @!P1 LEA R12, P3, R11.reuse, R202, 0x1 ;  /* 0x000000ca0b0c9211 */ /* 0x040fe200078608ff */
[----:B------:R-:W-:Y:S01]  /*84b0*/  @!PT LDS RZ, [RZ] ;  /* 0x00000000fffff984 */ /* 0x000fe20000000800 */
[----:B------:R-:W-:Y:S01]  /*84c0*/  @!PT LDS RZ, [RZ] ;  /* 0x00000000fffff984 */ /* 0x000fe20000000800 */
[----:B------:R-:W-:Y:S01]  /*84d0*/  @!PT LDS RZ, [RZ] ;  /* 0x00000000fffff984 */ /* 0x000fe20000000800 */
[----:B------:R1:W-:Y:S01]  /*84e0*/  @!P1 LDGSTS.E.BYPASS.LTC128B.128 [R146+0x8000], [R6.64] ;  /* 0x0800000006929fae */ /* 0x0003e2000b901d4c */
[----:B------:R-:W-:Y:S01]  /*84f0*/  @!P1 LEA R14, P2, R8, R4, 0x6 ;  /* 0x00000004080e9211 */ /* 0x000fe200078430ff */
[----:B------:R-:W-:Y:S01]  /*8500*/  @!P1 IMAD R16, R16, 0x60, RZ ;  /* 0x0000006010109824 */ /* 0x000fe200078e02ff */
[----:B------:R-:W-:Y:S01]  /*8510*/  @!P1 LEA.HI.X R13, R11, R201, R13, 0x1, P3 ;  /* 0x000000c90b0d9211 */ /* 0x000fe200018f0c0d */
[----:B------:R1:W-:Y:S01]  /*8520*/  @P1 STS.128 [R146+0x9000], RZ ;  /* 0x009000ff92001388 */ /* 0x0003e20000000c00 */
[C---:B------:R-:W-:Y:S01]  /*8530*/  @!P1 LEA.HI.X R15, R8.reuse, R5, R15, 0x6, P2 ;  /* 0x00000005080f9211 */ /* 0x040fe200010f340f */
[----:B------:R-:W-:Y:S01]  /*8540*/  @!P1 IMAD.WIDE.U32 R8, R8, 0x60, R4 ;  /* 0x0000006008089825 */ /* 0x000fe200078e0004 */
[CC--:B------:R-:W-:Y:S01]  /*8550*/  @!P1 LEA R10, P2, R14.reuse, R202.reuse, 0x1 ;  /* 0x000000ca0e0a9211 */ /* 0x0c0fe200078408ff */
[----:B------:R-:W-:Y:S01]  /*8560*/  @!PT LDS RZ, [RZ] ;  /* 0x00000000fffff984 */ /* 0x000fe20000000800 */
[----:B------:R-:W-:Y:S01]  /*8570*/  @!PT LDS RZ, [RZ] ;  /* 0x00000000fffff984 */ /* 0x000fe20000000800 */
[----:B------:R-:W-:Y:S01]  /*8580*/  @!PT LDS RZ, [RZ] ;  /* 0x00000000fffff984 */ /* 0x000fe20000000800 */
[----:B------:R1:W-:Y:S02]  /*8590*/  @!P1 LDGSTS.E.BYPASS.LTC128B.128 [R146+0x9000], [R12.64] ;  /* 0x090000000c929fae */ /* 0x0003e4000b901d4c */
[----:B------:R-:W-:Y:S01]  /*85a0*/  @!P1 IMAD.IADD R5, R9, 0x1, R16 ;  /* 0x0000000109059824 */ /* 0x000fe200078e0210 */
[-C--:B------:R-:W-:Y:S01]  /*85b0*/  @!P1 LEA.HI.X R11, R14, R201.reuse, R15, 0x1, P2 ;  /* 0x000000c90e0b9211 */ /* 0x080fe200010f0c0f */
[----:B------:R1:W-:Y:S01]  /*85c0*/  @P1 STS.128 [R146+0xa000], RZ ;  /* 0x00a000ff92001388 */ /* 0x0003e20000000c00 */
[C---:B------:R-:W-:Y:S01]  /*85d0*/  @!P1 LEA R4, P2, R8.reuse, R202, 0x1 ;  /* 0x000000ca08049211 */ /* 0x040fe200078408ff */
[----:B------:R-:W-:Y:S02]  /*85e0*/  IMAD.MOV.U32 R202, RZ, RZ, R6 ;  /* 0x000000ffffca7224 */ /* 0x000fe400078e0006 */
[----:B------:R-:W-:Y:S01]  /*85f0*/  @!PT LDS RZ, [RZ] ;  /* 0x00000000fffff984 */ /* 0x000fe20000000800 */
[----:B------:R-:W-:Y:S01]  /*8600*/  @!PT LDS RZ, [RZ] ;  /* 0x00000000fffff984 */ /* 0x000fe20000000800 */
[----:B------:R-:W-:Y:S01]  /*8610*/  @!PT LDS RZ, [RZ] ;  /* 0x00000000fffff984 */ /* 0x000fe20000000800 */
[----:B------:R1:W-:Y:S01]  /*8620*/  @!P1 LDGSTS.E.BYPASS.LTC128B.128 [R146+0xa000], [R10.64] ;  /* 0x0a0000000a929fae */ /* 0x0003e2000b901d4c */
[----:B------:R-:W-:Y:S01]  /*8630*/  @!P1 LEA.HI.X R5, R8, R201, R5, 0x1, P2 ;  /* 0x000000c908059211 */ /* 0x000fe200010f0c05 */
[----:B------:R-:W-:Y:S02]  /*8640*/  IMAD.MOV.U32 R201, RZ, RZ, R7 ;  /* 0x000000ffffc97224 */ /* 0x000fe400078e0007 */
[----:B------:R1:W-:Y:S04]  /*8650*/  @P1 STS.128 [R146+0xb000], RZ ;  /* 0x00b000ff92001388 */ /* 0x0003e80000000c00 */
[----:B------:R-:W-:Y:S01]  /*8660*/  @!PT LDS RZ, [RZ] ;  /* 0x00000000fffff984 */ /* 0x000fe20000000800 */
[----:B------:R-:W-:Y:S01]  /*8670*/  @!PT LDS RZ, [RZ] ;  /* 0x00000000fffff984 */ /* 0x000fe20000000800 */
[----:B------:R-:W-:Y:S01]  /*8680*/  @!PT LDS RZ, [RZ] ;  /* 0x00000000fffff984 */ /* 0x000fe20000000800 */
[----:B------:R1:W-:Y:S04]  /*8690*/  @!P1 LDGSTS.E.BYPASS.LTC128B.128 [R146+0xb000], [R4.64] ;  /* 0x0b00000004929fae */ /* 0x0003e8000b901d4c */
[----:B------:R-:W0:Y:S02]  /*86a0*/  LDGDEPBAR ;  /* 0x00000000000079af */ /* 0x000e240000000000 */
.L_x_253:
[----:B------:R-:W-:Y:S01]  /*86b0*/  LDSM.16.M88.4 R32, [R180+0x14000] ;  /* 0x01400000b420783b */ /* 0x000fe20000000200 */
[----:B------:R-:W-:Y:S01]  /*86c0*/  IMAD.IADD R144, R173, 0x1, R178 ;  /* 0x00000001ad907824 */ /* 0x000fe200078e02b2 */
[----:B------:R-:W-:Y:S01]  /*86d0*/  ULOP3.LUT UR5, UR4, 0x1, URZ, 0xc0, !UPT ;  /* 0x0000000104057892 */ /* 0x000fe2000f8ec03f */
[----:B------:R-:W-:Y:S01]  /*86e0*/  IMAD.MOV.U32 R147, RZ, RZ, c[0x0][0x22c] ;  /* 0x00008b00ff937624 */ /* 0x000fe200078e00ff */
[----:B------:R-:W-:Y:S01]  /*86f0*/  UISETP.GT.AND UP2, UPT, UR4, UR11, UPT ;  /* 0x0000000b0400728c */ /* 0x000fe2000bf44270 */
[----:B------:R-:W2:Y:S01]  /*8700*/  LDSM.16.MT88.4 R16, [R0+0xc000] ;  /* 0x00c000000010783b */ /* 0x000ea20000004200 */
[----:B------:R-:W-:Y:S01]  /*8710*/  IMAD.MOV.U32 R150, RZ, RZ, c[0x0][0x22c] ;  /* 0x00008b00ff967624 */ /* 0x000fe200078e00ff */
[----:B------:R-:W-:Y:S01]  /*8720*/  UISETP.NE.U32.AND UP0, UPT, UR5, 0x1, UPT ;  /* 0x000000010500788c */ /* 0x000fe2000bf05070 */
[----:B------:R-:W-:Y:S01]  /*8730*/  IMAD R147, R147, c[0x0][0x1c0], RZ ;  /* 0x0000700093937a24 */ /* 0x000fe200078e02ff */
[----:B------:R-:W-:Y:S01]  /*8740*/  UIADD3 UR4, UR4, -0x1, URZ ;  /* 0xffffffff04047890 */ /* 0x000fe2000fffe03f */
[----:B------:R-:W3:Y:S01]  /*8750*/  LDSM.16.M88.4 R28, [R180+0x16000] ;  /* 0x01600000b41c783b */ /* 0x000ee20000000200 */
[----:B------:R-:W-:Y:S02]  /*8760*/  IMAD R150, R150, c[0x0][0x1c0], RZ ;  /* 0x0000700096967a24 */ /* 0x000fe400078e02ff */
[----:B------:R-:W-:Y:S02]  /*8770*/  IMAD.SHL.U32 R147, R147, 0x8, RZ ;  /* 0x0000000893937824 */ /* 0x000fe400078e00ff */
[----:B------:R-:W3:Y:S01]  /*8780*/  LDSM.16.MT88.4 R36, [R2+0xc000] ;  /* 0x00c000000224783b */ /* 0x000ee20000004200 */
[----:B------:R-:W-:Y:S02]  /*8790*/  IMAD R150, R150, 0x18, RZ ;  /* 0x0000001896967824 */ /* 0x000fe400078e02ff */
[----:B------:R-:W-:Y:S02]  /*87a0*/  IMAD.MOV.U32 R151, RZ, RZ, c[0x0][0x22c] ;  /* 0x00008b00ff977624 */ /* 0x000fe400078e00ff */
[----:B------:R-:W4:Y:S02]  /*87b0*/  LDL R149, [R1+0x14] ;  /* 0x0000140001957983 */ /* 0x000f240000100800 */
[----:B------:R-:W-:Y:S03]  /*87c0*/  IMAD R151, R151, c[0x0][0x1c0], RZ ;  /* 0x0000700097977a24 */ /* 0x000fe600078e02ff */
[----:B------:R-:W-:Y:S01]  /*87d0*/  LDSM.16.M88.4 R40, [R178+0x14000] ;  /* 0x01400000b228783b */ /* 0x000fe20000000200 */
[----:B------:R-:W-:Y:S04]  /*87e0*/  IMAD R151, R151, 0x28, RZ ;  /* 0x0000002897977824 */ /* 0x000fe800078e02ff */
[----:B------:R-:W4:Y:S05]  /*87f0*/  LDL R148, [R1+0x2c] ;  /* 0x00002c0001947983 */ /* 0x000f2a0000100800 */
[----:B------:R-:W1:Y:S05]  /*8800*/  LDSM.16.MT88.4 R44, [R0+0xc800] ;  /* 0x00c80000002c783b */ /* 0x000e6a0000004200 */
[----:B------:R-:W1:Y:S02]  /*8810*/  LDSM.16.M88.4 R48, [R178+0x16000] ;  /* 0x01600000b230783b */ /* 0x000e640000000200 */
[-C--:B-12---:R-:W-:Y:S03]  /*8820*/  HMMA.16816.F32 R4, R32, R16.reuse, RZ ;  /* 0x000000102004723c */ /* 0x086fe600000018ff */
[----:B------:R-:W1:Y:S05]  /*8830*/  LDSM.16.MT88.4 R52, [R2+0xc800] ;  /* 0x00c800000234783b */ /* 0x000e6a0000004200 */
[----:B------:R-:W-:Y:S01]  /*8840*/  LDSM.16.M88.4 R56, [R145+0x14000] ;  /* 0x014000009138783b */ /* 0x000fe20000000200 */
[C---:B---3--:R-:W-:Y:S04]  /*8850*/  HMMA.16816.F32 R8, R28.reuse, R16, RZ ;  /* 0x000000101c08723c */ /* 0x048fe800000018ff */
[----:B------:R-:W2:Y:S04]  /*8860*/  LDSM.16.MT88.4 R60, [R0+0xd000] ;  /* 0x00d00000003c783b */ /* 0x000ea80000004200 */
[-C--:B------:R-:W-:Y:S01]  /*8870*/  HMMA.16816.F32 R12, R28, R18.reuse, RZ ;  /* 0x000000121c0c723c */ /* 0x080fe200000018ff */
[----:B------:R-:W3:Y:S05]  /*8880*/  LDSM.16.M88.4 R64, [R145+0x16000] ;  /* 0x016000009140783b */ /* 0x000eea0000000200 */
[----:B------:R-:W1:Y:S02]  /*8890*/  LDSM.16.MT88.4 R132, [R2+0xd000] ;  /* 0x00d000000284783b */ /* 0x000e640000004200 */
[C---:B------:R-:W-:Y:S03]  /*88a0*/  HMMA.16816.F32 R16, R32.reuse, R18, RZ ;  /* 0x000000122010723c */ /* 0x040fe600000018ff */
[----:B------:R-:W-:Y:S05]  /*88b0*/  LDSM.16.M88.4 R136, [R144+0x16000] ;  /* 0x016000009088783b */ /* 0x000fea0000000200 */
[-C--:B------:R-:W-:Y:S01]  /*88c0*/  HMMA.16816.F32 R20, R32, R36.reuse, RZ ;  /* 0x000000242014723c */ /* 0x080fe200000018ff */
[----:B------:R-:W-:Y:S05]  /*88d0*/  LDSM.16.MT88.4 R140, [R2+0xd800] ;  /* 0x00d80000028c783b */ /* 0x000fea0000004200 */
[----:B------:R-:W4:Y:S02]  /*88e0*/  LDL R173, [R1+0x20] ;  /* 0x0000200001ad7983 */ /* 0x000f240000100800 */
[C---:B------:R-:W-:Y:S08]  /*88f0*/  HMMA.16816.F32 R24, R28.reuse, R36, RZ ;  /* 0x000000241c18723c */ /* 0x040ff000000018ff */
[-C--:B------:R-:W-:Y:S08]  /*8900*/  HMMA.16816.F32 R28, R28, R38.reuse, RZ ;  /* 0x000000261c1c723c */ /* 0x080ff000000018ff */
[----:B------:R-:W-:Y:S01]  /*8910*/  HMMA.16816.F32 R32, R32, R38, RZ ;  /* 0x000000262020723c */ /* 0x000fe200000018ff */
[----:B------:R-:W-:Y:S07]  /*8920*/  LDSM.16.M88.4 R36, [R144+0x14000] ;  /* 0x014000009024783b */ /* 0x000fee0000000200 */
[-C--:B------:R-:W-:Y:S08]  /*8930*/  HMMA.16816.F32 R4, R40, R44.reuse, R4 ;  /* 0x0000002c2804723c */ /* 0x080ff00000001804 */
[C---:B------:R-:W-:Y:S08]  /*8940*/  HMMA.16816.F32 R8, R48.reuse, R44, R8 ;  /* 0x0000002c3008723c */ /* 0x040ff00000001808 */
[-C--:B------:R-:W-:Y:S08]  /*8950*/  HMMA.16816.F32 R12, R48, R46.reuse, R12 ;  /* 0x0000002e300c723c */ /* 0x080ff0000000180c */
[C---:B------:R-:W-:Y:S01]  /*8960*/  HMMA.16816.F32 R16, R40.reuse, R46, R16 ;  /* 0x0000002e2810723c */ /* 0x040fe20000001810 */
[----:B------:R-:W3:Y:S07]  /*8970*/  LDSM.16.MT88.4 R44, [R0+0xd800] ;  /* 0x00d80000002c783b */ /* 0x000eee0000004200 */
[-C--:B-1----:R-:W-:Y:S08]  /*8980*/  HMMA.16816.F32 R20, R40, R52.reuse, R20 ;  /* 0x000000342814723c */ /* 0x082ff00000001814 */
[C---:B------:R-:W-:Y:S08]  /*8990*/  HMMA.16816.F32 R24, R48.reuse, R52, R24 ;  /* 0x000000343018723c */ /* 0x040ff00000001818 */
[-C--:B------:R-:W-:Y:S01]  /*89a0*/  HMMA.16816.F32 R28, R48, R54.reuse, R28 ;  /* 0x00000036301c723c */ /* 0x080fe2000000181c */
[----:B------:R-:W-:Y:S07]  /*89b0*/  LDSM.16.MT88.4 R48, [R0+0xe000] ;  /* 0x00e000000030783b */ /* 0x000fee0000004200 */
[----:B------:R-:W-:Y:S01]  /*89c0*/  HMMA.16816.F32 R32, R40, R54, R32 ;  /* 0x000000362820723c */ /* 0x000fe20000001820 */
[----:B------:R-:W1:Y:S05]  /*89d0*/  LDSM.16.M88.4 R40, [R180+0x18000] ;  /* 0x01800000b428783b */ /* 0x000e6a0000000200 */
[----:B------:R-:W1:Y:S02]  /*89e0*/  LDSM.16.M88.4 R52, [R180+0x1a000] ;  /* 0x01a00000b434783b */ /* 0x000e640000000200 */
[-C--:B--2---:R-:W-:Y:S08]  /*89f0*/  HMMA.16816.F32 R4, R56, R60.reuse, R4 ;  /* 0x0000003c3804723c */ /* 0x084ff00000001804 */
[C---:B---3--:R-:W-:Y:S08]  /*8a00*/  HMMA.16816.F32 R8, R64.reuse, R60, R8 ;  /* 0x0000003c4008723c */ /* 0x048ff00000001808 */
[-C--:B------:R-:W-:Y:S08]  /*8a10*/  HMMA.16816.F32 R12, R64, R62.reuse, R12 ;  /* 0x0000003e400c723c */ /* 0x080ff0000000180c */
[C---:B------:R-:W-:Y:S01]  /*8a20*/  HMMA.16816.F32 R16, R56.reuse, R62, R16 ;  /* 0x0000003e3810723c */ /* 0x040fe20000001810 */
[----:B------:R-:W2:Y:S07]  /*8a30*/  LDSM.16.MT88.4 R60, [R2+0xe000] ;  /* 0x00e00000023c783b */ /* 0x000eae0000004200 */
[-C--:B------:R-:W-:Y:S08]  /*8a40*/  HMMA.16816.F32 R20, R56, R132.reuse, R20 ;  /* 0x000000843814723c */ /* 0x080ff00000001814 */
[C---:B------:R-:W-:Y:S08]  /*8a50*/  HMMA.16816.F32 R24, R64.reuse, R132, R24 ;  /* 0x000000844018723c */ /* 0x040ff00000001818 */
[-C--:B------:R-:W-:Y:S01]  /*8a60*/  HMMA.16816.F32 R28, R64, R134.reuse, R28 ;  /* 0x00000086401c723c */ /* 0x080fe2000000181c */
[----:B------:R-:W-:Y:S07]  /*8a70*/  LDSM.16.M88.4 R64, [R178+0x1a000] ;  /* 0x01a00000b240783b */ /* 0x000fee0000000200 */
[----:B------:R-:W-:Y:S01]  /*8a80*/  HMMA.16816.F32 R32, R56, R134, R32 ;  /* 0x000000863820723c */ /* 0x000fe20000001820 */
[----:B------:R-:W-:Y:S05]  /*8a90*/  LDSM.16.MT88.4 R56, [R0+0xe800] ;  /* 0x00e800000038783b */ /* 0x000fea0000004200 */
[----:B------:R-:W-:Y:S02]  /*8aa0*/  LDSM.16.MT88.4 R132, [R2+0xe800] ;  /* 0x00e800000284783b */ /* 0x000fe40000004200 */
[-C--:B------:R-:W-:Y:S08]  /*8ab0*/  HMMA.16816.F32 R4, R36, R44.reuse, R4 ;  /* 0x0000002c2404723c */ /* 0x080ff00000001804 */
[C---:B------:R-:W-:Y:S08]  /*8ac0*/  HMMA.16816.F32 R8, R136.reuse, R44, R8 ;  /* 0x0000002c8808723c */ /* 0x040ff00000001808 */
[-C--:B------:R-:W-:Y:S08]  /*8ad0*/  HMMA.16816.F32 R12, R136, R46.reuse, R12 ;  /* 0x0000002e880c723c */ /* 0x080ff0000000180c */
[C---:B------:R-:W-:Y:S01]  /*8ae0*/  HMMA.16816.F32 R16, R36.reuse, R46, R16 ;  /* 0x0000002e2410723c */ /* 0x040fe20000001810 */
[----:B------:R-:W3:Y:S07]  /*8af0*/  LDSM.16.M88.4 R44, [R178+0x18000] ;  /* 0x01800000b22c783b */ /* 0x000eee0000000200 */
[-C--:B------:R-:W-:Y:S08]  /*8b00*/  HMMA.16816.F32 R20, R36, R140.reuse, R20 ;  /* 0x0000008c2414723c */ /* 0x080ff00000001814 */
[C---:B------:R-:W-:Y:S08]  /*8b10*/  HMMA.16816.F32 R24, R136.reuse, R140, R24 ;  /* 0x0000008c8818723c */ /* 0x040ff00000001818 */
[-C--:B------:R-:W-:Y:S01]  /*8b20*/  HMMA.16816.F32 R28, R136, R142.reuse, R28 ;  /* 0x0000008e881c723c */ /* 0x080fe2000000181c */
[----:B------:R-:W-:Y:S07]  /*8b30*/  LDSM.16.M88.4 R136, [R145+0x1a000] ;  /* 0x01a000009188783b */ /* 0x000fee0000000200 */
[----:B------:R-:W-:Y:S01]  /*8b40*/  HMMA.16816.F32 R32, R36, R142, R32 ;  /* 0x0000008e2420723c */ /* 0x000fe20000001820 */
[----:B------:R-:W-:Y:S05]  /*8b50*/  LDSM.16.M88.4 R36, [R145+0x18000] ;  /* 0x018000009124783b */ /* 0x000fea0000000200 */
[----:B------:R-:W-:Y:S02]  /*8b60*/  LDSM.16.MT88.4 R140, [R2+0xf000] ;  /* 0x00f00000028c783b */ /* 0x000fe40000004200 */
[-C--:B-1----:R-:W-:Y:S08]  /*8b70*/  HMMA.16816.F32 R4, R40, R48.reuse, R4 ;  /* 0x000000302804723c */ /* 0x082ff00000001804 */
[C---:B------:R-:W-:Y:S08]  /*8b80*/  HMMA.16816.F32 R8, R52.reuse, R48, R8 ;  /* 0x000000303408723c */ /* 0x040ff00000001808 */
[-C--:B------:R-:W-:Y:S08]  /*8b90*/  HMMA.16816.F32 R12, R52, R50.reuse, R12 ;  /* 0x00000032340c723c */ /* 0x080ff0000000180c */
[C---:B------:R-:W-:Y:S01]  /*8ba0*/  HMMA.16816.F32 R16, R40.reuse, R50, R16 ;  /* 0x000000322810723c */ /* 0x040fe20000001810 */
[----:B------:R-:W1:Y:S07]  /*8bb0*/  LDSM.16.MT88.4 R48, [R0+0xf000] ;  /* 0x00f000000030783b */ /* 0x000e6e0000004200 */
[-C--:B--2---:R-:W-:Y:S08]  /*8bc0*/  HMMA.16816.F32 R20, R40, R60.reuse, R20 ;  /* 0x0000003c2814723c */ /* 0x084ff00000001814 */
[C---:B------:R-:W-:Y:S08]  /*8bd0*/  HMMA.16816.F32 R24, R52.reuse, R60, R24 ;  /* 0x0000003c3418723c */ /* 0x040ff00000001818 */
[-C--:B------:R-:W-:Y:S01]  /*8be0*/  HMMA.16816.F32 R28, R52, R62.reuse, R28 ;  /* 0x0000003e341c723c */ /* 0x080fe2000000181c */
[----:B------:R2:W-:Y:S07]  /*8bf0*/  LDSM.16.MT88.4 R52, [R0+0xf800] ;  /* 0x00f800000034783b */ /* 0x0005ee0000004200 */
[----:B------:R-:W-:Y:S01]  /*8c00*/  HMMA.16816.F32 R32, R40, R62, R32 ;  /* 0x0000003e2820723c */ /* 0x000fe20000001820 */
[----:B------:R-:W1:Y:S05]  /*8c10*/  LDSM.16.M88.4 R40, [R144+0x18000] ;  /* 0x018000009028783b */ /* 0x000e6a0000000200 */
[----:B------:R4:W-:Y:S02]  /*8c20*/  LDSM.16.MT88.4 R60, [R2+0xf800] ;  /* 0x00f80000023c783b */ /* 0x0009e40000004200 */
[-C--:B---3--:R-:W-:Y:S08]  /*8c30*/  HMMA.16816.F32 R4, R44, R56.reuse, R4 ;  /* 0x000000382c04723c */ /* 0x088ff00000001804 */
[C---:B------:R-:W-:Y:S01]  /*8c40*/  HMMA.16816.F32 R8, R64.reuse, R56, R8 ;  /* 0x000000384008723c */ /* 0x040fe20000001808 */
[----:B--2---:R-:W-:Y:S04]  /*8c50*/  IMAD.MOV.U32 R0, RZ, RZ, c[0x0][0x22c] ;  /* 0x00008b00ff007624 */ /* 0x004fe800078e00ff */
[----:B------:R-:W-:Y:S03]  /*8c60*/  IMAD R0, R0, c[0x0][0x1c0], RZ ;  /* 0x0000700000007a24 */ /* 0x000fe600078e02ff */
[-C--:B------:R-:W-:Y:S04]  /*8c70*/  HMMA.16816.F32 R12, R64, R58.reuse, R12 ;  /* 0x0000003a400c723c */ /* 0x080fe8000000180c */
[----:B------:R-:W-:Y:S02]  /*8c80*/  IMAD.SHL.U32 R0, R0, 0x40, RZ ;  /* 0x0000004000007824 */ /* 0x000fe400078e00ff */
[----:B----4-:R-:W-:Y:S02]  /*8c90*/  IMAD.MOV.U32 R2, RZ, RZ, c[0x0][0x22c] ;  /* 0x00008b00ff027624 */ /* 0x010fe400078e00ff */
[C---:B------:R-:W-:Y:S01]  /*8ca0*/  HMMA.16816.F32 R16, R44.reuse, R58, R16 ;  /* 0x0000003a2c10723c */ /* 0x040fe20000001810 */
[----:B------:R-:W2:Y:S03]  /*8cb0*/  LDSM.16.M88.4 R56, [R144+0x1a000] ;  /* 0x01a000009038783b */ /* 0x000ea60000000200 */
[----:B------:R-:W-:Y:S04]  /*8cc0*/  IMAD R2, R2, c[0x0][0x1c0], RZ ;  /* 0x0000700002027a24 */ /* 0x000fe800078e02ff */
[-C--:B------:R-:W-:Y:S04]  /*8cd0*/  HMMA.16816.F32 R20, R44, R132.reuse, R20 ;  /* 0x000000842c14723c */ /* 0x080fe80000001814 */
[----:B------:R-:W-:Y:S04]  /*8ce0*/  IMAD R2, R2, 0x48, RZ ;  /* 0x0000004802027824 */ /* 0x000fe800078e02ff */
[C---:B------:R-:W-:Y:S08]  /*8cf0*/  HMMA.16816.F32 R24, R64.reuse, R132, R24 ;  /* 0x000000844018723c */ /* 0x040ff00000001818 */
[-C--:B------:R-:W-:Y:S08]  /*8d00*/  HMMA.16816.F32 R28, R64, R134.reuse, R28 ;  /* 0x00000086401c723c */ /* 0x080ff0000000181c */
[----:B------:R-:W-:Y:S07]  /*8d10*/  HMMA.16816.F32 R32, R44, R134, R32 ;  /* 0x000000862c20723c */ /* 0x000fee0000001820 */
[----:B------:R-:W-:Y:S01]  /*8d20*/  IMAD.MOV.U32 R46, RZ, RZ, c[0x0][0x22c] ;  /* 0x00008b00ff2e7624 */ /* 0x000fe200078e00ff */
[-C--:B-1----:R-:W-:Y:S05]  /*8d30*/  HMMA.16816.F32 R4, R36, R48.reuse, R4 ;  /* 0x000000302404723c */ /* 0x082fea0000001804 */
[----:B------:R-:W-:Y:S03]  /*8d40*/  IMAD R46, R46, c[0x0][0x1c0], RZ ;  /* 0x000070002e2e7a24 */ /* 0x000fe600078e02ff */
[C---:B------:R-:W-:Y:S04]  /*8d50*/  HMMA.16816.F32 R8, R136.reuse, R48, R8 ;  /* 0x000000308808723c */ /* 0x040fe80000001808 */
[----:B------:R-:W-:Y:S04]  /*8d60*/  IMAD R46, R46, 0x50, RZ ;  /* 0x000000502e2e7824 */ /* 0x000fe800078e02ff */
[-C--:B------:R-:W-:Y:S08]  /*8d70*/  HMMA.16816.F32 R12, R136, R50.reuse, R12 ;  /* 0x00000032880c723c */ /* 0x080ff0000000180c */
[C---:B------:R-:W-:Y:S08]  /*8d80*/  HMMA.16816.F32 R16, R36.reuse, R50, R16 ;  /* 0x000000322410723c */ /* 0x040ff00000001810 */
[-C--:B------:R-:W-:Y:S08]  /*8d90*/  HMMA.16816.F32 R20, R36, R140.reuse, R20 ;  /* 0x0000008c2414723c */ /* 0x080ff00000001814 */
[C---:B------:R-:W-:Y:S08]  /*8da0*/  HMMA.16816.F32 R24, R136.reuse, R140, R24 ;  /* 0x0000008c8818723c */ /* 0x040ff00000001818 */
[-C--:B------:R-:W-:Y:S08]  /*8db0*/  HMMA.16816.F32 R28, R136, R142.reuse, R28 ;  /* 0x0000008e881c723c */ /* 0x080ff0000000181c */
[----:B------:R-:W-:Y:S07]  /*8dc0*/  HMMA.16816.F32 R32, R36, R142, R32 ;  /* 0x0000008e2420723c */ /* 0x000fee0000001820 */
[----:B------:R-:W-:Y:S01]  /*8dd0*/  @P0 IADD3 R36, P1, R149, UR8, RZ ;  /* 0x0000000895240c10 */ /* 0x000fe2000ff3e0ff */
[-C--:B------:R-:W-:Y:S01]  /*8de0*/  HMMA.16816.F32 R4, R40, R52.reuse, R4 ;  /* 0x000000342804723c */ /* 0x080fe20000001804 */
[----:B------:R-:W-:Y:S01]  /*8df0*/  IMAD.MOV.U32 R149, RZ, RZ, c[0x0][0x22c] ;  /* 0x00008b00ff957624 */ /* 0x000fe200078e00ff */
[----:B------:R-:W-:Y:S03]  /*8e00*/  @UP3 UIADD3 UR8, UP1, UR8, -0x200, URZ ;  /* 0xfffffe0008083890 */ /* 0x000fe6000ff3e03f */
[----:B------:R-:W-:Y:S01]  /*8e10*/  @P0 IADD3.X R37, R148, UR7, RZ, P1, !PT ;  /* 0x0000000794250c10 */ /* 0x000fe20008ffe4ff */
[----:B------:R-:W-:Y:S01]  /*8e20*/  IMAD R149, R149, c[0x0][0x1c0], RZ ;  /* 0x0000700095957a24 */ /* 0x000fe200078e02ff */
[CC--:B------:R-:W-:Y:S01]  /*8e30*/  LEA R38, P1, R147.reuse, R186.reuse, 0x2 ;  /* 0x000000ba93267211 */ /* 0x0c0fe200078210ff */
[C---:B--2---:R-:W-:Y:S01]  /*8e40*/  HMMA.16816.F32 R8, R56.reuse, R52, R8 ;  /* 0x000000343808723c */ /* 0x044fe20000001808 */
[----:B------:R-:W-:Y:S01]  /*8e50*/  IMAD.MOV.U32 R148, RZ, RZ, c[0x0][0x22c] ;  /* 0x00008b00ff947624 */ /* 0x000fe200078e00ff */
[----:B------:R1:W5:Y:S01]  /*8e60*/  @P0 LDG.E R247, [R36.64] ;  /* 0x0000000c24f70981 */ /* 0x000362000c1e1900 */
[----:B------:R-:W-:Y:S01]  /*8e70*/  @UP3 UIADD3.X UR7, UR7, -0x1, URZ, UP1, !UPT ;  /* 0xffffffff07073890 */ /* 0x000fe20008ffe43f */
[-C--:B------:R-:W-:Y:S01]  /*8e80*/  LEA.HI.X.SX32 R39, R147, R187.reuse, 0x2, P1 ;  /* 0x000000bb93277211 */ /* 0x080fe200008f16ff */
[----:B------:R-:W-:Y:S02]  /*8e90*/  IMAD.SHL.U32 R149, R149, 0x10, RZ ;  /* 0x0000001095957824 */ /* 0x000fe400078e00ff */
[----:B------:R1:W5:Y:S01]  /*8ea0*/  @P0 LDG.E R248, [R36.64+0x20] ;  /* 0x0000200c24f80981 */ /* 0x000362000c1e1900 */
[-C--:B------:R-:W-:Y:S04]  /*8eb0*/  HMMA.16816.F32 R12, R56, R54.reuse, R12 ;  /* 0x00000036380c723c */ /* 0x080fe8000000180c */
[----:B------:R1:W5:Y:S01]  /*8ec0*/  @P0 LDG.E R245, [R36.64+0x100] ;  /* 0x0001000c24f50981 */ /* 0x000362000c1e1900 */
[----:B------:R-:W-:Y:S03]  /*8ed0*/  IMAD R148, R148, c[0x0][0x1c0], RZ ;  /* 0x0000700094947a24 */ /* 0x000fe600078e02ff */
[C---:B------:R-:W-:Y:S01]  /*8ee0*/  HMMA.16816.F32 R16, R40.reuse, R54, R16 ;  /* 0x000000362810723c */ /* 0x040fe20000001810 */
[----:B------:R1:W5:Y:S03]  /*8ef0*/  @P0 LDG.E R246, [R36.64+0x120] ;  /* 0x0001200c24f60981 */ /* 0x000366000c1e1900 */
[CC--:B------:R-:W-:Y:S01]  /*8f00*/  LEA R44, P0, R149.reuse, R186.reuse, 0x2 ;  /* 0x000000ba952c7211 */ /* 0x0c0fe200078010ff */
[----:B------:R-:W-:Y:S01]  /*8f10*/  IMAD.SHL.U32 R148, R148, 0x20, RZ ;  /* 0x0000002094947824 */ /* 0x000fe200078e00ff */
[----:B------:R2:W-:Y:S02]  /*8f20*/  RED.E.ADD.F32.FTZ.RN.STRONG.GPU [R186.64], R4 ;  /* 0x00000004ba00798e */ /* 0x0005e4000c10e78c */
[-C--:B------:R-:W-:Y:S03]  /*8f30*/  HMMA.16816.F32 R20, R40, R60.reuse, R20 ;  /* 0x0000003c2814723c */ /* 0x080fe60000001814 */
[----:B------:R3:W-:Y:S01]  /*8f40*/  RED.E.ADD.F32.FTZ.RN.STRONG.GPU [R38.64], R5 ;  /* 0x000000052600798e */ /* 0x0007e2000c10e78c */
[-C--:B------:R-:W-:Y:S04]  /*8f50*/  LEA.HI.X.SX32 R45, R149, R187.reuse, 0x2, P0 ;  /* 0x000000bb952d7211 */ /* 0x080fe800000f16ff */
[C---:B------:R-:W-:Y:S01]  /*8f60*/  HMMA.16816.F32 R24, R56.reuse, R60, R24 ;  /* 0x0000003c3818723c */ /* 0x040fe20000001818 */
[----:B------:R4:W-:Y:S07]  /*8f70*/  RED.E.ADD.F32.FTZ.RN.STRONG.GPU [R44.64], R6 ;  /* 0x000000062c00798e */ /* 0x0009ee000c10e78c */
[-C--:B------:R-:W-:Y:S08]  /*8f80*/  HMMA.16816.F32 R28, R56, R62.reuse, R28 ;  /* 0x0000003e381c723c */ /* 0x080ff0000000181c */
[----:B------:R-:W-:Y:S04]  /*8f90*/  HMMA.16816.F32 R32, R40, R62, R32 ;  /* 0x0000003e2820723c */ /* 0x000fe80000001820 */
[-C--:B--2---:R-:W-:Y:S03]  /*8fa0*/  LEA R4, P0, R148, R186.reuse, 0x2 ;  /* 0x000000ba94047211 */ /* 0x084fe600078010ff */
[-C--:B------:R-:W-:Y:S01]  /*8fb0*/  LEA R40, P1, R150, R186.reuse, 0x2 ;  /* 0x000000ba96287211 */ /* 0x080fe200078210ff */
[----:B------:R-:W-:Y:S01]  /*8fc0*/  IMAD.MOV.U32 R43, RZ, RZ, c[0x0][0x22c] ;  /* 0x00008b00ff2b7624 */ /* 0x000fe200078e00ff */
[-C--:B---3--:R-:W-:Y:S03]  /*8fd0*/  LEA.HI.X.SX32 R5, R148, R187.reuse, 0x2, P0 ;  /* 0x000000bb94057211 */ /* 0x088fe600000f16ff */
[-C--:B------:R-:W-:Y:S01]  /*8fe0*/  LEA.HI.X.SX32 R41, R150, R187.reuse, 0x2, P1 ;  /* 0x000000bb96297211 */ /* 0x080fe200008f16ff */
[----:B------:R-:W-:Y:S01]  /*8ff0*/  IMAD.MOV.U32 R150, RZ, RZ, c[0x0][0x22c] ;  /* 0x00008b00ff967624 */ /* 0x000fe200078e00ff */
[CC--:B-1----:R-:W-:Y:S01]  /*9000*/  LEA R36, P1, R151.reuse, R186.reuse, 0x2 ;  /* 0x000000ba97247211 */ /* 0x0c2fe200078210ff */
[----:B------:R-:W-:Y:S02]  /*9010*/  IMAD.MOV.U32 R148, RZ, RZ, c[0x0][0x22c] ;  /* 0x00008b00ff947624 */ /* 0x000fe400078e00ff */
[----:B------:R1:W-:Y:S01]  /*9020*/  RED.E.ADD.F32.FTZ.RN.STRONG.GPU [R40.64], R7 ;  /* 0x000000072800798e */ /* 0x0003e2000c10e78c */
[----:B------:R-:W-:Y:S01]  /*9030*/  IMAD R150, R150, c[0x0][0x1c0], RZ ;  /* 0x0000700096967a24 */ /* 0x000fe200078e02ff */
[-C--:B------:R-:W-:Y:S01]  /*9040*/  LEA.HI.X.SX32 R37, R151, R187.reuse, 0x2, P1 ;  /* 0x000000bb97257211 */ /* 0x080fe200008f16ff */
[----:B------:R-:W-:Y:S02]  /*9050*/  IMAD R148, R148, c[0x0][0x1c0], RZ ;  /* 0x0000700094947a24 */ /* 0x000fe400078e02ff */
[----:B------:R-:W-:Y:S01]  /*9060*/  IMAD R150, R150, 0x30, RZ ;  /* 0x0000003096967824 */ /* 0x000fe200078e02ff */
[----:B------:R2:W-:Y:S01]  /*9070*/  RED.E.ADD.F32.FTZ.RN.STRONG.GPU [R4.64], R8 ;  /* 0x000000080400798e */ /* 0x0005e2000c10e78c */
[----:B------:R-:W-:Y:S02]  /*9080*/  IMAD R148, R148, 0x38, RZ ;  /* 0x0000003894947824 */ /* 0x000fe400078e02ff */
[----:B------:R-:W-:Y:S01]  /*9090*/  IMAD R43, R43, c[0x0][0x1c0], RZ ;  /* 0x000070002b2b7a24 */ /* 0x000fe200078e02ff */
[-C--:B----4-:R-:W-:Y:S01]  /*90a0*/  LEA R6, P0, R150, R186.reuse, 0x2 ;  /* 0x000000ba96067211 */ /* 0x090fe200078010ff */
[----:B------:R3:W-:Y:S01]  /*90b0*/  RED.E.ADD.F32.FTZ.RN.STRONG.GPU [R36.64], R9 ;  /* 0x000000092400798e */ /* 0x0007e2000c10e78c */
[----:B------:R-:W-:Y:S02]  /*90c0*/  IMAD.MOV.U32 R42, RZ, RZ, c[0x0][0x22c] ;  /* 0x00008b00ff2a7624 */ /* 0x000fe400078e00ff */
[----:B------:R-:W-:Y:S02]  /*90d0*/  IMAD R43, R43, 0x70, RZ ;  /* 0x000000702b2b7824 */ /* 0x000fe400078e02ff */
[----:B------:R-:W-:Y:S04]  /*90e0*/  IMAD R42, R42, c[0x0][0x1c0], RZ ;  /* 0x000070002a2a7a24 */ /* 0x000fe800078e02ff */
[----:B------:R-:W-:Y:S01]  /*90f0*/  IMAD R42, R42, 0x78, RZ ;  /* 0x000000782a2a7824 */ /* 0x000fe200078e02ff */
[-C--:B-1----:R-:W-:Y:S01]  /*9100*/  LEA.HI.X.SX32 R7, R150, R187.reuse, 0x2, P0 ;  /* 0x000000bb96077211 */ /* 0x082fe200000f16ff */
[----:B------:R-:W4:Y:S01]  /*9110*/  LDL R40, [R1+0x10] ;  /* 0x0000100001287983 */ /* 0x000f220000100800 */
[----:B------:R-:W-:Y:S04]  /*9120*/  IMAD.MOV.U32 R150, RZ, RZ, c[0x0][0x22c] ;  /* 0x00008b00ff967624 */ /* 0x000fe800078e00ff */
[----:B------:R1:W-:Y:S01]  /*9130*/  RED.E.ADD.F32.FTZ.RN.STRONG.GPU [R6.64], R10 ;  /* 0x0000000a0600798e */ /* 0x0003e2000c10e78c */
[-C--:B--2---:R-:W-:Y:S01]  /*9140*/  LEA R4, P1, R148, R186.reuse, 0x2 ;  /* 0x000000ba94047211 */ /* 0x084fe200078210ff */
[----:B------:R-:W-:Y:S01]  /*9150*/  IMAD R150, R150, c[0x0][0x1c0], RZ ;  /* 0x0000700096967a24 */ /* 0x000fe200078e02ff */
[-C--:B------:R-:W-:Y:S02]  /*9160*/  LEA R8, P0, R0, R186.reuse, 0x2 ;  /* 0x000000ba00087211 */ /* 0x080fe400078010ff */
[-C--:B------:R-:W-:Y:S01]  /*9170*/  LEA.HI.X.SX32 R5, R148, R187.reuse, 0x2, P1 ;  /* 0x000000bb94057211 */ /* 0x080fe200008f16ff */
[----:B---3--:R-:W2:Y:S01]  /*9180*/  LDL R37, [R1+0xc] ;  /* 0x00000c0001257983 */ /* 0x008ea20000100800 */
[-C--:B------:R-:W-:Y:S01]  /*9190*/  LEA.HI.X.SX32 R9, R0, R187.reuse, 0x2, P0 ;  /* 0x000000bb00097211 */ /* 0x080fe200000f16ff */
[----:B------:R-:W-:Y:S02]  /*91a0*/  IMAD.MOV.U32 R0, RZ, RZ, c[0x0][0x22c] ;  /* 0x00008b00ff007624 */ /* 0x000fe400078e00ff */
[----:B------:R-:W-:Y:S01]  /*91b0*/  IMAD.MOV.U32 R148, RZ, RZ, c[0x0][0x22c] ;  /* 0x00008b00ff947624 */ /* 0x000fe200078e00ff */
[----:B------:R3:W-:Y:S01]  /*91c0*/  RED.E.ADD.F32.FTZ.RN.STRONG.GPU [R4.64], R11 ;  /* 0x0000000b0400798e */ /* 0x0007e2000c10e78c */
[----:B------:R-:W-:Y:S02]  /*91d0*/  IMAD R0, R0, c[0x0][0x1c0], RZ ;  /* 0x0000700000007a24 */ /* 0x000fe400078e02ff */
[----:B------:R-:W-:Y:S02]  /*91e0*/  IMAD.SHL.U32 R150, R150, 0x10, RZ ;  /* 0x0000001096967824 */ /* 0x000fe400078e00ff */
[----:B------:R3:W-:Y:S01]  /*91f0*/  RED.E.ADD.F32.FTZ.RN.STRONG.GPU [R8.64], R16 ;  /* 0x000000100800798e */ /* 0x0007e2000c10e78c */
[----:B------:R-:W-:Y:S02]  /*9200*/  IMAD R0, R0, 0x58, RZ ;  /* 0x0000005800007824 */ /* 0x000fe400078e02ff */
[----:B------:R-:W-:Y:S01]  /*9210*/  IMAD R148, R148, c[0x0][0x1c0], RZ ;  /* 0x0000700094947a24 */ /* 0x000fe200078e02ff */
[----:B------:R-:W-:Y:S01]  /*9220*/  IADD3 R41, R150, 0x20, RZ ;  /* 0x0000002096297810 */ /* 0x000fe20007ffe0ff */
[----:B------:R-:W2:Y:S02]  /*9230*/  LDL R36, [R1+0x8] ;  /* 0x0000080001247983 */ /* 0x000ea40000100800 */
[----:B------:R-:W-:Y:S01]  /*9240*/  IMAD.SHL.U32 R148, R148, 0x8, RZ ;  /* 0x0000000894947824 */ /* 0x000fe200078e00ff */
[CC--:B-1----:R-:W-:Y:S04]  /*9250*/  LEA R6, P1, R2.reuse, R186.reuse, 0x2 ;  /* 0x000000ba02067211 */ /* 0x0c2fe800078210ff */
[-C--:B------:R-:W-:Y:S01]  /*9260*/  LEA.HI.X.SX32 R7, R2, R187.reuse, 0x2, P1 ;  /* 0x000000bb02077211 */ /* 0x080fe200008f16ff */
[----:B------:R-:W-:Y:S04]  /*9270*/  IMAD.MOV.U32 R2, RZ, RZ, c[0x0][0x22c] ;  /* 0x00008b00ff027624 */ /* 0x000fe800078e00ff */
[----:B------:R1:W-:Y:S01]  /*9280*/  RED.E.ADD.F32.FTZ.RN.STRONG.GPU [R6.64], R17 ;  /* 0x000000110600798e */ /* 0x0003e2000c10e78c */
[----:B------:R-:W-:Y:S01]  /*9290*/  IMAD R2, R2, c[0x0][0x1c0], RZ ;  /* 0x0000700002027a24 */ /* 0x000fe200078e02ff */
[-C--:B---3--:R-:W-:Y:S03]  /*92a0*/  LEA R4, P0, R46, R186.reuse, 0x2 ;  /* 0x000000ba2e047211 */ /* 0x088fe600078010ff */
[----:B------:R-:W-:Y:S01]  /*92b0*/  IMAD R2, R2, 0x60, RZ ;  /* 0x0000006002027824 */ /* 0x000fe200078e02ff */
[-C--:B------:R-:W-:Y:S02]  /*92c0*/  LEA.HI.X.SX32 R5, R46, R187.reuse, 0x2, P0 ;  /* 0x000000bb2e057211 */ /* 0x080fe400000f16ff */
[-C--:B------:R-:W-:Y:S02]  /*92d0*/  LEA R16, P1, R0, R186.reuse, 0x2 ;  /* 0x000000ba00107211 */ /* 0x080fe400078210ff */
[CC--:B------:R-:W-:Y:S01]  /*92e0*/  LEA R10, P0, R2.reuse, R186.reuse, 0x2 ;  /* 0x000000ba020a7211 */ /* 0x0c0fe200078010ff */
[----:B------:R3:W-:Y:S03]  /*92f0*/  RED.E.ADD.F32.FTZ.RN.STRONG.GPU [R4.64], R18 ;  /* 0x000000120400798e */ /* 0x0007e6000c10e78c */
[-C--:B------:R-:W-:Y:S02]  /*9300*/  LEA.HI.X.SX32 R11, R2, R187.reuse, 0x2, P0 ;  /* 0x000000bb020b7211 */ /* 0x080fe400000f16ff */
[----:B------:R-:W2:Y:S01]  /*9310*/  LDL R2, [R1+0x4] ;  /* 0x0000040001027983 */ /* 0x000ea20000100800 */
[-C--:B-1----:R-:W-:Y:S01]  /*9320*/  LEA.HI.X.SX32 R17, R0, R187.reuse, 0x2, P1 ;  /* 0x000000bb00117211 */ /* 0x082fe200008f16ff */
[----:B------:R-:W-:Y:S01]  /*9330*/  IMAD.MOV.U32 R0, RZ, RZ, c[0x0][0x22c] ;  /* 0x00008b00ff007624 */ /* 0x000fe200078e00ff */
[CC--:B------:R-:W-:Y:S03]  /*9340*/  LEA R6, P1, R43.reuse, R186.reuse, 0x2 ;  /* 0x000000ba2b067211 */ /* 0x0c0fe600078210ff */
[----:B------:R-:W-:Y:S01]  /*9350*/  IMAD R0, R0, c[0x0][0x1c0], RZ ;  /* 0x0000700000007a24 */ /* 0x000fe200078e02ff */
[----:B------:R-:W-:Y:S01]  /*9360*/  RED.E.ADD.F32.FTZ.RN.STRONG.GPU [R16.64], R19 ;  /* 0x000000131000798e */ /* 0x000fe2000c10e78c */
[-C--:B------:R-:W-:Y:S02]  /*9370*/  LEA.HI.X.SX32 R7, R43, R187.reuse, 0x2, P1 ;  /* 0x000000bb2b077211 */ /* 0x080fe400008f16ff */
[----:B------:R-:W-:Y:S01]  /*9380*/  IMAD R0, R0, 0x68, RZ ;  /* 0x0000006800007824 */ /* 0x000fe200078e02ff */
[C---:B------:R-:W-:Y:S01]  /*9390*/  IADD3 R43, R149.reuse, 0x20, RZ ;  /* 0x00000020952b7810 */ /* 0x040fe20007ffe0ff */
[----:B------:R1:W-:Y:S01]  /*93a0*/  RED.E.ADD.F32.FTZ.RN.STRONG.GPU [R10.64], R12 ;  /* 0x0000000c0a00798e */ /* 0x0003e2000c10e78c */
[-C--:B---3--:R-:W-:Y:S02]  /*93b0*/  LEA R4, P0, R42, R186.reuse, 0x2 ;  /* 0x000000ba2a047211 */ /* 0x088fe400078010ff */
[-C--:B------:R-:W-:Y:S01]  /*93c0*/  LEA R8, P2, R0, R186.reuse, 0x2 ;  /* 0x000000ba00087211 */ /* 0x080fe200078410ff */
[----:B------:R-:W-:Y:S01]  /*93d0*/  IMAD.IADD R43, R148, 0x1, R43 ;  /* 0x00000001942b7824 */ /* 0x000fe200078e022b */
[-C--:B------:R-:W-:Y:S02]  /*93e0*/  LEA.HI.X.SX32 R5, R42, R187.reuse, 0x2, P0 ;  /* 0x000000bb2a057211 */ /* 0x080fe400000f16ff */
[-C--:B------:R-:W-:Y:S02]  /*93f0*/  LEA.HI.X.SX32 R9, R0, R187.reuse, 0x2, P2 ;  /* 0x000000bb00097211 */ /* 0x080fe400010f16ff */
[----:B------:R-:W3:Y:S01]  /*9400*/  LDL R0, [R1] ;  /* 0x0000000001007983 */ /* 0x000ee20000100800 */
[----:B------:R-:W-:Y:S04]  /*9410*/  IADD3 R42, R149, 0x20, RZ ;  /* 0x00000020952a7810 */ /* 0x000fe80007ffe0ff */
[----:B------:R1:W-:Y:S01]  /*9420*/  RED.E.ADD.F32.FTZ.RN.STRONG.GPU [R8.64], R13 ;  /* 0x0000000d0800798e */ /* 0x0003e2000c10e78c */
[C---:B------:R-:W-:Y:S04]  /*9430*/  IMAD.IADD R42, R148.reuse, 0x1, R42 ;  /* 0x00000001942a7824 */ /* 0x040fe800078e022a */
[----:B------:R1:W-:Y:S01]  /*9440*/  RED.E.ADD.F32.FTZ.RN.STRONG.GPU [R6.64], R14 ;  /* 0x0000000e0600798e */ /* 0x0003e2000c10e78c */
[----:B------:R-:W-:Y:S04]  /*9450*/  IMAD.IADD R42, R148, 0x1, R42 ;  /* 0x00000001942a7824 */ /* 0x000fe800078e022a */
[----:B------:R1:W-:Y:S02]  /*9460*/  RED.E.ADD.F32.FTZ.RN.STRONG.GPU [R4.64], R15 ;  /* 0x0000000f0400798e */ /* 0x0003e4000c10e78c */
[CC--:B-1----:R-:W-:Y:S03]  /*9470*/  LEA R10, P3, R251.reuse, R186.reuse, 0x2 ;  /* 0x000000bafb0a7211 */ /* 0x0c2fe600078610ff */
[----:B------:R-:W-:Y:S01]  /*9480*/  RED.E.ADD.F32.FTZ.RN.STRONG.GPU [R186.64+0x80], R20 ;  /* 0x00008014ba00798e */ /* 0x000fe2000c10e78c */
[-C--:B------:R-:W-:Y:S04]  /*9490*/  LEA.HI.X.SX32 R11, R251, R187.reuse, 0x2, P3 ;  /* 0x000000bbfb0b7211 */ /* 0x080fe800018f16ff */
[----:B------:R-:W-:Y:S01]  /*94a0*/  RED.E.ADD.F32.FTZ.RN.STRONG.GPU [R38.64+0x80], R21 ;  /* 0x000080152600798e */ /* 0x000fe2000c10e78c */
[CC--:B------:R-:W-:Y:S04]  /*94b0*/  LEA R8, P1, R41.reuse, R186.reuse, 0x2 ;  /* 0x000000ba29087211 */ /* 0x0c0fe800078210ff */
[-C--:B------:R-:W-:Y:S02]  /*94c0*/  LEA.HI.X.SX32 R9, R41, R187.reuse, 0x2, P1 ;  /* 0x000000bb29097211 */ /* 0x080fe400008f16ff */
[-C--:B------:R-:W-:Y:S02]  /*94d0*/  LEA R6, P0, R43, R186.reuse, 0x2 ;  /* 0x000000ba2b067211 */ /* 0x080fe400078010ff */
[----:B------:R-:W-:Y:S01]  /*94e0*/  IADD3 R41, R149, 0x20, RZ ;  /* 0x0000002095297810 */ /* 0x000fe20007ffe0ff */
[----:B------:R1:W-:Y:S01]  /*94f0*/  RED.E.ADD.F32.FTZ.RN.STRONG.GPU [R8.64], R22 ;  /* 0x000000160800798e */ /* 0x0003e2000c10e78c */
[-C--:B------:R-:W-:Y:S02]  /*9500*/  LEA.HI.X.SX32 R7, R43, R187.reuse, 0x2, P0 ;  /* 0x000000bb2b077211 */ /* 0x080fe400000f16ff */
[-C--:B------:R-:W-:Y:S01]  /*9510*/  LEA R4, P1, R42, R186.reuse, 0x2 ;  /* 0x000000ba2a047211 */ /* 0x080fe200078210ff */
[----:B------:R-:W-:Y:S02]  /*9520*/  IMAD.IADD R41, R148, 0x1, R41 ;  /* 0x0000000194297824 */ /* 0x000fe400078e0229 */
[----:B------:R4:W-:Y:S01]  /*9530*/  RED.E.ADD.F32.FTZ.RN.STRONG.GPU [R6.64], R23 ;  /* 0x000000170600798e */ /* 0x0009e2000c10e78c */
[-C--:B------:R-:W-:Y:S01]  /*9540*/  LEA.HI.X.SX32 R5, R42, R187.reuse, 0x2, P1 ;  /* 0x000000bb2a057211 */ /* 0x080fe200008f16ff */
[C---:B------:R-:W-:Y:S03]  /*9550*/  IMAD.IADD R41, R148.reuse, 0x1, R41 ;  /* 0x0000000194297824 */ /* 0x040fe600078e0229 */
[----:B------:R-:W-:Y:S01]  /*9560*/  LDSM.16.MT88.4 R20, [R3+0x14800] ;  /* 0x014800000314783b */ /* 0x000fe20000004200 */
[----:B------:R-:W-:Y:S04]  /*9570*/  IMAD.IADD R41, R148, 0x1, R41 ;  /* 0x0000000194297824 */ /* 0x000fe800078e0229 */
[----:B------:R2:W-:Y:S01]  /*9580*/  RED.E.ADD.F32.FTZ.RN.STRONG.GPU [R4.64], R24 ;  /* 0x000000180400798e */ /* 0x0005e2000c10e78c */
[CC--:B-1----:R-:W-:Y:S04]  /*9590*/  LEA R8, P0, R41.reuse, R186.reuse, 0x2 ;  /* 0x000000ba29087211 */ /* 0x0c2fe800078010ff */
[-C--:B------:R-:W-:Y:S05]  /*95a0*/  LEA.HI.X.SX32 R9, R41, R187.reuse, 0x2, P0 ;  /* 0x000000bb29097211 */ /* 0x080fea00000f16ff */
[----:B------:R1:W-:Y:S01]  /*95b0*/  RED.E.ADD.F32.FTZ.RN.STRONG.GPU [R8.64], R25 ;  /* 0x000000190800798e */ /* 0x0003e2000c10e78c */
[CC--:B----4-:R-:W-:Y:S04]  /*95c0*/  LEA R6, P1, R40.reuse, R186.reuse, 0x2 ;  /* 0x000000ba28067211 */ /* 0x0d0fe800078210ff */
[-C--:B------:R-:W-:Y:S05]  /*95d0*/  LEA.HI.X.SX32 R7, R40, R187.reuse, 0x2, P1 ;  /* 0x000000bb28077211 */ /* 0x080fea00008f16ff */
[----:B------:R4:W-:Y:S01]  /*95e0*/  RED.E.ADD.F32.FTZ.RN.STRONG.GPU [R6.64], R26 ;  /* 0x0000001a0600798e */ /* 0x0009e2000c10e78c */
[CC--:B--2---:R-:W-:Y:S04]  /*95f0*/  LEA R4, P0, R37.reuse, R186.reuse, 0x2 ;  /* 0x000000ba25047211 */ /* 0x0c4fe800078010ff */
[-C--:B------:R-:W-:Y:S05]  /*9600*/  LEA.HI.X.SX32 R5, R37, R187.reuse, 0x2, P0 ;  /* 0x000000bb25057211 */ /* 0x080fea00000f16ff */
[----:B------:R-:W-:Y:S05]  /*9610*/  RED.E.ADD.F32.FTZ.RN.STRONG.GPU [R4.64], R27 ;  /* 0x0000001b0400798e */ /* 0x000fea000c10e78c */
[----:B------:R-:W-:Y:S01]  /*9620*/  LDSM.16.MT88.4 R24, [R172+0x800] ;  /* 0x00080000ac18783b */ /* 0x000fe20000004200 */
[CC--:B-1----:R-:W-:Y:S04]  /*9630*/  LEA R8, P1, R36.reuse, R186.reuse, 0x2 ;  /* 0x000000ba24087211 */ /* 0x0c2fe800078210ff */
[-C--:B------:R-:W-:Y:S02]  /*9640*/  LEA.HI.X.SX32 R9, R36, R187.reuse, 0x2, P1 ;  /* 0x000000bb24097211 */ /* 0x080fe400008f16ff */
[----:B------:R-:W-:Y:S05]  /*9650*/  LDSM.16.MT88.4 R36, [R3+0x19000] ;  /* 0x019000000324783b */ /* 0x000fea0000004200 */
[----:B------:R1:W-:Y:S01]  /*9660*/  RED.E.ADD.F32.FTZ.RN.STRONG.GPU [R8.64], R32 ;  /* 0x000000200800798e */ /* 0x0003e2000c10e78c */
[CC--:B----4-:R-:W-:Y:S04]  /*9670*/  LEA R6, P0, R2.reuse, R186.reuse, 0x2 ;  /* 0x000000ba02067211 */ /* 0x0d0fe800078010ff */
[-C--:B------:R-:W-:Y:S02]  /*9680*/  LEA.HI.X.SX32 R7, R2, R187.reuse, 0x2, P0 ;  /* 0x000000bb02077211 */ /* 0x080fe400000f16ff */
[-C--:B------:R-:W-:Y:S02]  /*9690*/  LEA R12, P0, R252, R186.reuse, 0x2 ;  /* 0x000000bafc0c7211 */ /* 0x080fe400078010ff */
[-C--:B-1----:R-:W-:Y:S01]  /*96a0*/  LEA R8, P2, R250, R186.reuse, 0x2 ;  /* 0x000000bafa087211 */ /* 0x082fe200078410ff */
[----:B------:R1:W-:Y:S01]  /*96b0*/  RED.E.ADD.F32.FTZ.RN.STRONG.GPU [R6.64], R33 ;  /* 0x000000210600798e */ /* 0x0003e2000c10e78c */
[-C--:B------:R-:W-:Y:S02]  /*96c0*/  LEA.HI.X.SX32 R13, R252, R187.reuse, 0x2, P0 ;  /* 0x000000bbfc0d7211 */ /* 0x080fe400000f16ff */
[-C--:B------:R-:W-:Y:S02]  /*96d0*/  LEA.HI.X.SX32 R9, R250, R187.reuse, 0x2, P2 ;  /* 0x000000bbfa097211 */ /* 0x080fe400010f16ff */
[CC--:B---3--:R-:W-:Y:S04]  /*96e0*/  LEA R4, P1, R0.reuse, R186.reuse, 0x2 ;  /* 0x000000ba00047211 */ /* 0x0c8fe800078210ff */
[-C--:B------:R-:W-:Y:S01]  /*96f0*/  LEA.HI.X.SX32 R5, R0, R187.reuse, 0x2, P1 ;  /* 0x000000bb00057211 */ /* 0x080fe200008f16ff */
[----:B------:R-:W-:Y:S01]  /*9700*/  IMAD.IADD R0, R147, 0x1, R249 ;  /* 0x0000000193007824 */ /* 0x000fe200078e02f9 */
[CC--:B-1----:R-:W-:Y:S03]  /*9710*/  LEA R6, P1, R249.reuse, R186.reuse, 0x2 ;  /* 0x000000baf9067211 */ /* 0x0c2fe600078210ff */
[----:B------:R1:W-:Y:S01]  /*9720*/  RED.E.ADD.F32.FTZ.RN.STRONG.GPU [R4.64], R34 ;  /* 0x000000220400798e */ /* 0x0003e2000c10e78c */
[-C--:B------:R-:W-:Y:S02]  /*9730*/  LEA.HI.X.SX32 R7, R249, R187.reuse, 0x2, P1 ;  /* 0x000000bbf9077211 */ /* 0x080fe400008f16ff */
[----:B------:R-:W-:Y:S01]  /*9740*/  PLOP3.LUT P1, PT, PT, PT, UP0, 0x80, 0x0 ;  /* 0x000000000000781c */ /* 0x000fe20003f2f008 */
[----:B------:R-:W-:Y:S01]  /*9750*/  @UP3 UIADD3 UR10, UP0, UR10, -0x200, URZ ;  /* 0xfffffe000a0a3890 */ /* 0x000fe2000ff1e03f */
[----:B------:R-:W-:Y:S03]  /*9760*/  RED.E.ADD.F32.FTZ.RN.STRONG.GPU [R12.64], R35 ;  /* 0x000000230c00798e */ /* 0x000fe6000c10e78c */
[----:B------:R-:W-:Y:S02]  /*9770*/  @UP3 UIADD3.X UR9, UR9, -0x1, URZ, UP0, !UPT ;  /* 0xffffffff09093890 */ /* 0x000fe400087fe43f */
[----:B------:R-:W-:Y:S05]  /*9780*/  RED.E.ADD.F32.FTZ.RN.STRONG.GPU [R10.64], R28 ;  /* 0x0000001c0a00798e */ /* 0x000fea000c10e78c */
[----:B------:R-:W-:Y:S05]  /*9790*/  RED.E.ADD.F32.FTZ.RN.STRONG.GPU [R8.64], R29 ;  /* 0x0000001d0800798e */ /* 0x000fea000c10e78c */
[----:B------:R-:W-:Y:S05]  /*97a0*/  RED.E.ADD.F32.FTZ.RN.STRONG.GPU [R6.64], R30 ;  /* 0x0000001e0600798e */ /* 0x000fea000c10e78c */
[----:B------:R-:W-:Y:S01]  /*97b0*/  LDSM.16.MT88.4 R8, [R172] ;  /* 0x00000000ac08783b */ /* 0x000fe20000004200 */
[C---:B-1----:R-:W-:Y:S04]  /*97c0*/  LEA R4, P0, R0.reuse, R186, 0x2 ;  /* 0x000000ba00047211 */ /* 0x042fe800078010ff */
[----:B------:R-:W-:Y:S01]  /*97d0*/  LDSM.16.MT88.4 R12, [R3+0x18000] ;  /* 0x01800000030c783b */ /* 0x000fe20000004200 */
[----:B------:R-:W-:Y:S01]  /*97e0*/  LEA.HI.X.SX32 R5, R0, R187, 0x2, P0 ;  /* 0x000000bb00057211 */ /* 0x000fe200000f16ff */
[----:B------:R-:W-:Y:S01]  /*97f0*/  IMAD.IADD R0, R173, 0x1, R172 ;  /* 0x00000001ad007824 */ /* 0x000fe200078e02ac */
[----:B------:R-:W-:Y:S02]  /*9800*/  PLOP3.LUT P0, PT, PT, PT, UP2, 0x80, 0x0 ;  /* 0x000000000000781c */ /* 0x000fe40003f0f028 */
[----:B------:R-:W-:Y:S05]  /*9810*/  LDSM.16.MT88.4 R32, [R3+0x18800] ;  /* 0x018800000320783b */ /* 0x000fea0000004200 */
[----:B------:R-:W-:Y:S05]  /*9820*/  RED.E.ADD.F32.FTZ.RN.STRONG.GPU [R4.64], R31 ;  /* 0x0000001f0400798e */ /* 0x000fea000c10e78c */
[----:B------:R-:W1:Y:S05]  /*9830*/  LDSM.16.MT88.4 R4, [R3+0x14000] ;  /* 0x014000000304783b */ /* 0x000e6a0000004200 */
[----:B------:R-:W2:Y:S05]  /*9840*/  LDSM.16.MT88.4 R16, [R0] ;  /* 0x000000000010783b */ /* 0x000eaa0000004200 */
[----:B------:R-:W3:Y:S05]  /*9850*/  LDSM.16.MT88.4 R28, [R0+0x800] ;  /* 0x00080000001c783b */ /* 0x000eea0000004200 */
[----:B------:R-:W-:Y:S01]  /*9860*/  LDSM.16.MT88.4 R40, [R0+0x1000] ;  /* 0x001000000028783b */ /* 0x000fe20000004200 */
[-C--:B-1----:R-:W-:Y:S08]  /*9870*/  HMMA.16816.F32 R100, R4, R8.reuse, R100 ;  /* 0x000000080464723c */ /* 0x082ff00000001864 */
[C---:B------:R-:W-:Y:S08]  /*9880*/  HMMA.16816.F32 R104, R12.reuse, R8, R104 ;  /* 0x000000080c68723c */ /* 0x040ff00000001868 */
[-C--:B------:R-:W-:Y:S08]  /*9890*/  HMMA.16816.F32 R108, R12, R10.reuse, R108 ;  /* 0x0000000a0c6c723c */ /* 0x080ff0000000186c */
[C---:B------:R-:W-:Y:S01]  /*98a0*/  HMMA.16816.F32 R112, R4.reuse, R10, R112 ;  /* 0x0000000a0470723c */ /* 0x040fe20000001870 */
[----:B------:R-:W-:Y:S07]  /*98b0*/  LDSM.16.MT88.4 R8, [R3+0x15000] ;  /* 0x015000000308783b */ /* 0x000fee0000004200 */
[-C--:B--2---:R-:W-:Y:S08]  /*98c0*/  HMMA.16816.F32 R116, R4, R16.reuse, R116 ;  /* 0x000000100474723c */ /* 0x084ff00000001874 */
[C---:B------:R-:W-:Y:S08]  /*98d0*/  HMMA.16816.F32 R120, R12.reuse, R16, R120 ;  /* 0x000000100c78723c */ /* 0x040ff00000001878 */
[-C--:B------:R-:W-:Y:S01]  /*98e0*/  HMMA.16816.F32 R124, R12, R18.reuse, R124 ;  /* 0x000000120c7c723c */ /* 0x080fe2000000187c */
[----:B------:R-:W1:Y:S07]  /*98f0*/  LDSM.16.MT88.4 R12, [R172+0x1000] ;  /* 0x00100000ac0c783b */ /* 0x000e6e0000004200 */
[----:B------:R-:W-:Y:S01]  /*9900*/  HMMA.16816.F32 R128, R4, R18, R128 ;  /* 0x000000120480723c */ /* 0x000fe20000001880 */
[----:B------:R-:W-:Y:S05]  /*9910*/  LDSM.16.MT88.4 R4, [R3+0x15800] ;  /* 0x015800000304783b */ /* 0x000fea0000004200 */
[----:B------:R-:W2:Y:S02]  /*9920*/  LDSM.16.MT88.4 R16, [R172+0x1800] ;  /* 0x00180000ac10783b */ /* 0x000ea40000004200 */
        /* <DEDUP_REMOVED lines=10> */
[----:B------:R-:W-:Y:S05]  /*99d0*/  LDSM.16.MT88.4 R20, [R172+0x2000] ;  /* 0x00200000ac14783b */ /* 0x000fea0000004200 */
[----:B------:R-:W-:Y:S02]  /*99e0*/  LDSM.16.MT88.4 R28, [R3+0x1a000] ;  /* 0x01a00000031c783b */ /* 0x000fe40000004200 */
[-C--:B-1----:R-:W-:Y:S08]  /*99f0*/  HMMA.16816.F32 R100, R8, R12.reuse, R100 ;  /* 0x0000000c0864723c */ /* 0x082ff00000001864 */
[C---:B------:R-:W-:Y:S08]  /*9a00*/  HMMA.16816.F32 R104, R36.reuse, R12, R104 ;  /* 0x0000000c2468723c */ /* 0x040ff00000001868 */
[-C--:B------:R-:W-:Y:S08]  /*9a10*/  HMMA.16816.F32 R108, R36, R14.reuse, R108 ;  /* 0x0000000e246c723c */ /* 0x080ff0000000186c */
[C---:B------:R-:W-:Y:S01]  /*9a20*/  HMMA.16816.F32 R112, R8.reuse, R14, R112 ;  /* 0x0000000e0870723c */ /* 0x040fe20000001870 */
[----:B------:R-:W1:Y:S07]  /*9a30*/  LDSM.16.MT88.4 R12, [R3+0x16000] ;  /* 0x01600000030c783b */ /* 0x000e6e0000004200 */
[-C--:B------:R-:W-:Y:S08]  /*9a40*/  HMMA.16816.F32 R116, R8, R40.reuse, R116 ;  /* 0x000000280874723c */ /* 0x080ff00000001874 */
[C---:B------:R-:W-:Y:S08]  /*9a50*/  HMMA.16816.F32 R120, R36.reuse, R40, R120 ;  /* 0x000000282478723c */ /* 0x040ff00000001878 */
[-C--:B------:R-:W-:Y:S01]  /*9a60*/  HMMA.16816.F32 R124, R36, R42.reuse, R124 ;  /* 0x0000002a247c723c */ /* 0x080fe2000000187c */
[----:B------:R-:W1:Y:S07]  /*9a70*/  LDSM.16.MT88.4 R36, [R0+0x2000] ;  /* 0x002000000024783b */ /* 0x000e6e0000004200 */
[----:B------:R-:W-:Y:S01]  /*9a80*/  HMMA.16816.F32 R128, R8, R42, R128 ;  /* 0x0000002a0880723c */ /* 0x000fe20000001880 */
[----:B------:R-:W-:Y:S05]  /*9a90*/  LDSM.16.MT88.4 R8, [R3+0x16800] ;  /* 0x016800000308783b */ /* 0x000fea0000004200 */
[----:B------:R-:W-:Y:S02]  /*9aa0*/  LDSM.16.MT88.4 R40, [R0+0x2800] ;  /* 0x002800000028783b */ /* 0x000fe40000004200 */
[-C--:B--2---:R-:W-:Y:S08]  /*9ab0*/  HMMA.16816.F32 R100, R4, R16.reuse, R100 ;  /* 0x000000100464723c */ /* 0x084ff00000001864 */
[C---:B----4-:R-:W-:Y:S08]  /*9ac0*/  HMMA.16816.F32 R104, R24.reuse, R16, R104 ;  /* 0x000000101868723c */ /* 0x050ff00000001868 */
[-C--:B------:R-:W-:Y:S08]  /*9ad0*/  HMMA.16816.F32 R108, R24, R18.reuse, R108 ;  /* 0x00000012186c723c */ /* 0x080ff0000000186c */
[C---:B------:R-:W-:Y:S01]  /*9ae0*/  HMMA.16816.F32 R112, R4.reuse, R18, R112 ;  /* 0x000000120470723c */ /* 0x040fe20000001870 */
[----:B------:R-:W2:Y:S07]  /*9af0*/  LDSM.16.MT88.4 R16, [R172+0x2800] ;  /* 0x00280000ac10783b */ /* 0x000eae0000004200 */
        /* <DEDUP_REMOVED lines=15> */
[----:B------:R-:W4:Y:S07]  /*9bf0*/  LDSM.16.MT88.4 R28, [R3+0x1b000] ;  /* 0x01b00000031c783b */ /* 0x000f2e0000004200 */
[----:B------:R-:W-:Y:S01]  /*9c00*/  HMMA.16816.F32 R128, R12, R38, R128 ;  /* 0x000000260c80723c */ /* 0x000fe20000001880 */
[----:B------:R-:W-:Y:S05]  /*9c10*/  LDSM.16.MT88.4 R12, [R3+0x17800] ;  /* 0x01780000030c783b */ /* 0x000fea0000004200 */
[----:B------:R1:W-:Y:S02]  /*9c20*/  LDSM.16.MT88.4 R36, [R0+0x3800] ;  /* 0x003800000024783b */ /* 0x0003e40000004200 */
[-C--:B--2---:R-:W-:Y:S08]  /*9c30*/  HMMA.16816.F32 R100, R8, R16.reuse, R100 ;  /* 0x000000100864723c */ /* 0x084ff00000001864 */
[C---:B---3--:R-:W-:Y:S08]  /*9c40*/  HMMA.16816.F32 R104, R24.reuse, R16, R104 ;  /* 0x000000101868723c */ /* 0x048ff00000001868 */
[-C--:B------:R-:W-:Y:S04]  /*9c50*/  HMMA.16816.F32 R108, R24, R18.reuse, R108 ;  /* 0x00000012186c723c */ /* 0x080fe8000000186c */
[C---:B-1----:R-:W-:Y:S02]  /*9c60*/  IADD3 R0, R172.reuse, -0x4000, RZ ;  /* 0xffffc000ac007810 */ /* 0x042fe40007ffe0ff */
[----:B------:R-:W-:Y:S02]  /*9c70*/  @P1 IADD3 R0, R172, 0x4000, RZ ;  /* 0x00004000ac001810 */ /* 0x000fe40007ffe0ff */
[C---:B------:R-:W-:Y:S01]  /*9c80*/  HMMA.16816.F32 R112, R8.reuse, R18, R112 ;  /* 0x000000120870723c */ /* 0x040fe20000001870 */
[----:B------:R1:W2:Y:S07]  /*9c90*/  LDSM.16.MT88.4 R16, [R172+0x3800] ;  /* 0x00380000ac10783b */ /* 0x0002ae0000004200 */
[-C--:B------:R-:W-:Y:S08]  /*9ca0*/  HMMA.16816.F32 R116, R8, R40.reuse, R116 ;  /* 0x000000280874723c */ /* 0x080ff00000001874 */
[C---:B------:R-:W-:Y:S08]  /*9cb0*/  HMMA.16816.F32 R120, R24.reuse, R40, R120 ;  /* 0x000000281878723c */ /* 0x040ff00000001878 */
[-C--:B------:R-:W-:Y:S01]  /*9cc0*/  HMMA.16816.F32 R124, R24, R42.reuse, R124 ;  /* 0x0000002a187c723c */ /* 0x080fe2000000187c */
[----:B------:R-:W3:Y:S03]  /*9cd0*/  LDSM.16.MT88.4 R24, [R3+0x1b800] ;  /* 0x01b800000318783b */ /* 0x000ee60000004200 */
[----:B-1----:R-:W-:Y:S04]  /*9ce0*/  IMAD.MOV.U32 R172, RZ, RZ, R0 ;  /* 0x000000ffffac7224 */ /* 0x002fe800078e0000 */
[----:B------:R-:W-:Y:S08]  /*9cf0*/  HMMA.16816.F32 R128, R8, R42, R128 ;  /* 0x0000002a0880723c */ /* 0x000ff00000001880 */
[-C--:B------:R-:W-:Y:S08]  /*9d00*/  HMMA.16816.F32 R100, R4, R20.reuse, R100 ;  /* 0x000000140464723c */ /* 0x080ff00000001864 */
[C---:B----4-:R-:W-:Y:S08]  /*9d10*/  HMMA.16816.F32 R104, R28.reuse, R20, R104 ;  /* 0x000000141c68723c */ /* 0x050ff00000001868 */
        /* <DEDUP_REMOVED lines=17> */
[----:B------:R-:W4:Y:S04]  /*9e30*/  LDL R55, [R1+0x54] ;  /* 0x0000540001377983 */ /* 0x000f280000100800 */
        /* <DEDUP_REMOVED lines=9> */
[----:B------:R-:W4:Y:S01]  /*9ed0*/  LDL R44, [R1+0x58] ;  /* 0x00005800012c7983 */ /* 0x000f220000100800 */
[----:B------:R-:W-:-:S02]  /*9ee0*/  FMUL.FTZ R100, R100, c[0x0][0x2e0] ;  /* 0x0000b80064647a20 */ /* 0x000fc40000410000 */
[----:B------:R-:W-:Y:S02]  /*9ef0*/  FMUL.FTZ R17, R101, c[0x0][0x2e0] ;  /* 0x0000b80065117a20 */ /* 0x000fe40000410000 */
[----:B------:R-:W-:Y:S02]  /*9f00*/  FMUL.FTZ R102, R102, c[0x0][0x2e0] ;  /* 0x0000b80066667a20 */ /* 0x000fe40000410000 */
[----:B------:R-:W-:Y:S02]  /*9f10*/  FMUL.FTZ R16, R103, c[0x0][0x2e0] ;  /* 0x0000b80067107a20 */ /* 0x000fe40000410000 */
[----:B------:R-:W-:Y:S02]  /*9f20*/  FMUL.FTZ R112, R112, c[0x0][0x2e0] ;  /* 0x0000b80070707a20 */ /* 0x000fe40000410000 */
[----:B------:R-:W-:Y:S02]  /*9f30*/  FMUL.FTZ R13, R113, c[0x0][0x2e0] ;  /* 0x0000b800710d7a20 */ /* 0x000fe40000410000 */
[----:B------:R-:W-:-:S02]  /*9f40*/  FMUL.FTZ R114, R114, c[0x0][0x2e0] ;  /* 0x0000b80072727a20 */ /* 0x000fc40000410000 */
[----:B------:R-:W-:Y:S01]  /*9f50*/  FMUL.FTZ R12, R115, c[0x0][0x2e0] ;  /* 0x0000b800730c7a20 */ /* 0x000fe20000410000 */
[----:B------:R-:W-:Y:S01]  /*9f60*/  F2FP.PACK_AB R17, R17, R100 ;  /* 0x000000641111723e */ /* 0x000fe200000000ff */
[----:B------:R-:W-:Y:S01]  /*9f70*/  BAR.SYNC.DEFER_BLOCKING 0x0 ;  /* 0x0000000000007b1d */ /* 0x000fe20000010000 */
[----:B------:R-:W-:Y:S02]  /*9f80*/  FMUL.FTZ R104, R104, c[0x0][0x2e0] ;  /* 0x0000b80068687a20 */ /* 0x000fe40000410000 */
[----:B------:R-:W-:Y:S01]  /*9f90*/  FMUL.FTZ R15, R105, c[0x0][0x2e0] ;  /* 0x0000b800690f7a20 */ /* 0x000fe20000410000 */
[----:B------:R-:W-:Y:S01]  /*9fa0*/  F2FP.PACK_AB R16, R16, R102 ;  /* 0x000000661010723e */ /* 0x000fe200000000ff */
[----:B------:R-:W-:Y:S02]  /*9fb0*/  FMUL.FTZ R106, R106, c[0x0][0x2e0] ;  /* 0x0000b8006a6a7a20 */ /* 0x000fe40000410000 */
[----:B------:R-:W-:Y:S01]  /*9fc0*/  FMUL.FTZ R14, R107, c[0x0][0x2e0] ;  /* 0x0000b8006b0e7a20 */ /* 0x000fe20000410000 */
[----:B------:R-:W-:Y:S01]  /*9fd0*/  F2FP.PACK_AB R13, R13, R112 ;  /* 0x000000700d0d723e */ /* 0x000fe200000000ff */
[----:B------:R-:W-:-:S02]  /*9fe0*/  FMUL.FTZ R108, R108, c[0x0][0x2e0] ;  /* 0x0000b8006c6c7a20 */ /* 0x000fc40000410000 */
[----:B------:R-:W-:Y:S01]  /*9ff0*/  FMUL.FTZ R11, R109, c[0x0][0x2e0] ;  /* 0x0000b8006d0b7a20 */ /* 0x000fe20000410000 */
[----:B------:R-:W-:Y:S01]  /*a000*/  F2FP.PACK_AB R12, R12, R114 ;  /* 0x000000720c0c723e */ /* 0x000fe200000000ff */
        /* <DEDUP_REMOVED lines=40> */
[----:B------:R-:W-:Y:S01]  /*a290*/  F2FP.PACK_AB R90, R91, R90 ;  /* 0x0000005a5b5a723e */ /* 0x000fe200000000ff */
[----:B------:R-:W-:Y:S01]  /*a2a0*/  UISETP.NE.AND UP0, UPT, UR25, -0x1, UPT ;  /* 0xffffffff1900788c */ /* 0x000fe2000bf05270 */
[----:B------:R-:W-:Y:S01]  /*a2b0*/  F2FP.PACK_AB R6, R6, R122 ;  /* 0x0000007a0606723e */ /* 0x000fe200000000ff */
[----:B------:R-:W-:Y:S01]  /*a2c0*/  ULDC.64 UR8, c[0x0][0x3a0] ;  /* 0x0000e80000087ab9 */ /* 0x000fe20000000a00 */
[----:B------:R-:W-:Y:S02]  /*a2d0*/  F2FP.PACK_AB R2, R2, R124 ;  /* 0x0000007c0202723e */ /* 0x000fe400000000ff */
[----:B------:R-:W-:-:S02]  /*a2e0*/  F2FP.PACK_AB R0, R0, R126 ;  /* 0x0000007e0000723e */ /* 0x000fc400000000ff */
[----:B------:R-:W-:Y:S02]  /*a2f0*/  F2FP.PACK_AB R92, R93, R92 ;  /* 0x0000005c5d5c723e */ /* 0x000fe400000000ff */
[----:B------:R-:W-:Y:S02]  /*a300*/  F2FP.PACK_AB R94, R95, R94 ;  /* 0x0000005e5f5e723e */ /* 0x000fe400000000ff */
[----:B------:R-:W-:Y:S01]  /*a310*/  PLOP3.LUT P0, PT, PT, PT, UP0, 0x80, 0x0 ;  /* 0x000000000000781c */ /* 0x000fe20003f0f008 */
[----:B------:R-:W-:-:S04]  /*a320*/  @UP0 UIADD3 UR6, UR17, UR25, URZ ;  /* 0x0000001911060290 */ /* 0x000fc8000fffe03f */
[----:B------:R-:W-:-:S04]  /*a330*/  @UP0 UIMAD.WIDE.U32 UR4, UR6, UR8, URZ ;  /* 0x00000008060402a5 */ /* 0x000fc8000f8e003f */
[----:B------:R-:W-:-:S03]  /*a340*/  @UP0 UIMAD UR15, UR6, UR9, UR5 ;  /* 0x00000009060f02a4 */ /* 0x000fc6000f8e0205 */
[----:B------:R-:W-:Y:S01]  /*a350*/  @UP0 UMOV UR11, UR4 ;  /* 0x00000004000b0c82 */ /* 0x000fe20008000000 */
[----:B--2---:R1:W-:Y:S04]  /*a360*/  STS [R54], R17 ;  /* 0x0000001136007388 */ /* 0x0043e80000000800 */
[----:B------:R1:W-:Y:S04]  /*a370*/  STS [R54+0x400], R16 ;  /* 0x0004001036007388 */ /* 0x0003e80000000800 */
[----:B---3--:R1:W-:Y:S04]  /*a380*/  STS [R56], R13 ;  /* 0x0000000d38007388 */ /* 0x0083e80000000800 */
[----:B----4-:R1:W-:Y:S04]  /*a390*/  STS [R55], R12 ;  /* 0x0000000c37007388 */ /* 0x0103e80000000800 */
[----:B------:R1:W-:Y:S04]  /*a3a0*/  STS [R54+0x2000], R15 ;  /* 0x0020000f36007388 */ /* 0x0003e80000000800 */
[----:B------:R1:W-:Y:S04]  /*a3b0*/  STS [R54+0x2400], R14 ;  /* 0x0024000e36007388 */ /* 0x0003e80000000800 */
[----:B------:R1:W-:Y:S04]  /*a3c0*/  STS [R53], R11 ;  /* 0x0000000b35007388 */ /* 0x0003e80000000800 */
        /* <DEDUP_REMOVED lines=9> */
[----:B------:R1:W-:Y:S04]  /*a460*/  STS [R54+0x4000], R68 ;  /* 0x0040004436007388 */ /* 0x0003e80000000800 */
        /* <DEDUP_REMOVED lines=16> */
[----:B------:R-:W-:Y:S02]  /*a570*/  USHF.R.S32.HI UR4, URZ, 0x1f, UR17 ;  /* 0x0000001f3f047899 */ /* 0x000fe40008011411 */
[----:B------:R-:W-:-:S02]  /*a580*/  ULDC.64 UR6, c[0x0][0x3a0] ;  /* 0x0000e80000067ab9 */ /* 0x000fc40000000a00 */
[----:B------:R-:W-:Y:S02]  /*a590*/  UIMAD UR8, UR4, UR6, URZ ;  /* 0x00000006040872a4 */ /* 0x000fe4000f8e023f */
[----:B------:R-:W-:Y:S02]  /*a5a0*/  UIMAD.WIDE.U32 UR4, UR17, UR6, URZ ;  /* 0x00000006110472a5 */ /* 0x000fe4000f8e003f */
[----:B------:R-:W-:Y:S02]  /*a5b0*/  UIMAD UR7, UR17, UR7, UR8 ;  /* 0x00000007110772a4 */ /* 0x000fe4000f8e0208 */
[----:B------:R-:W-:Y:S02]  /*a5c0*/  USHF.R.S32.HI UR10, URZ, 0x1f, UR35 ;  /* 0x0000001f3f0a7899 */ /* 0x000fe40008011423 */
[----:B------:R-:W-:Y:S02]  /*a5d0*/  UIADD3 UR5, UR5, UR7, URZ ;  /* 0x0000000705057290 */ /* 0x000fe4000fffe03f */
[----:B------:R-:W-:-:S02]  /*a5e0*/  ULDC.64 UR8, c[0x0][0x388] ;  /* 0x0000e20000087ab9 */ /* 0x000fc40000000a00 */
[----:B------:R-:W-:Y:S02]  /*a5f0*/  UIMAD UR6, UR10, UR8, URZ ;  /* 0x000000080a0672a4 */ /* 0x000fe4000f8e023f */
[----:B------:R-:W-:Y:S02]  /*a600*/  UIMAD.WIDE.U32 UR4, UR35, UR8, UR4 ;  /* 0x00000008230472a5 */ /* 0x000fe4000f8e0004 */
[----:B------:R-:W-:-:S04]  /*a610*/  UIMAD UR6, UR35, UR9, UR6 ;  /* 0x00000009230672a4 */ /* 0x000fc8000f8e0206 */
[----:B------:R-:W-:Y:S02]  /*a620*/  UIADD3 UR15, UR5, UR6, URZ ;  /* 0x00000006050f7290 */ /* 0x000fe4000fffe03f */
[----:B------:R-:W-:Y:S02]  /*a630*/  UMOV UR11, UR4 ;  /* 0x00000004000b7c82 */ /* 0x000fe40008000000 */
.L_x_255:
        /* <DEDUP_REMOVED lines=10> */
[----:B------:R-:W-:Y:S02]  /*a6e0*/  UIMAD UR7, UR17, UR7, UR8 ;  /* 0x00000007110772a4 */ /* 0x000fe4000f8e0208 */
[----:B------:R-:W-:-:S02]  /*a6f0*/  USHF.R.S32.HI UR10, URZ, 0x1f, UR35 ;  /* 0x0000001f3f0a7899 */ /* 0x000fc40008011423 */
[----:B------:R-:W-:Y:S02]  /*a700*/  UIADD3 UR5, UR5, UR7, URZ ;  /* 0x0000000705057290 */ /* 0x000fe4000fffe03f */
[----:B------:R-:W-:Y:S02]  /*a710*/  ULDC.64 UR8, c[0x0][0x390] ;  /* 0x0000e40000087ab9 */ /* 0x000fe40000000a00 */
[----:B------:R-:W-:Y:S02]  /*a720*/  UIMAD UR6, UR10, UR8, URZ ;  /* 0x000000080a0672a4 */ /* 0x000fe4000f8e023f */
[----:B------:R-:W-:Y:S02]  /*a730*/  UIMAD.WIDE.U32 UR4, UR35, UR8, UR4 ;  /* 0x00000008230472a5 */ /* 0x000fe4000f8e0004 */
[----:B------:R-:W-:-:S04]  /*a740*/  UIMAD UR6, UR35, UR9, UR6 ;  /* 0x00000009230672a4 */ /* 0x000fc8000f8e0206 */
[----:B------:R-:W-:Y:S02]  /*a750*/  UIADD3 UR10, UR5, UR6, URZ ;  /* 0x00000006050a7290 */ /* 0x000fe4000fffe03f */
[----:B------:R-:W-:Y:S02]  /*a760*/  UMOV UR9, UR4 ;  /* 0x0000000400097c82 */ /* 0x000fe40008000000 */
.L_x_256:
[----:B------:R-:W-:Y:S01]  /*a770*/  BAR.SYNC.DEFER_BLOCKING 0x0 ;  /* 0x0000000000007b1d */ /* 0x000fe20000010000 */
[----:B------:R-:W-:Y:S01]  /*a780*/  USHF.L.U32 UR5, UR16, 0x7, URZ ;  /* 0x0000000710057899 */ /* 0x000fe2000800063f */
[--C-:B-1----:R-:W-:Y:S01]  /*a790*/  SHF.R.S32.HI R7, RZ, 0x1f, R198.reuse ;  /* 0x0000001fff077819 */ /* 0x102fe200000114c6 */
[----:B------:R-:W-:Y:S01]  /*a7a0*/  IMAD.MOV.U32 R6, RZ, RZ, R198 ;  /* 0x000000ffff067224 */ /* 0x000fe200078e00c6 */
[----:B------:R-:W-:Y:S01]  /*a7b0*/  ISETP.GE.AND P1, PT, R198, c[0x0][0x220], PT ;  /* 0x00008800c6007a0c */ /* 0x000fe20003f26270 */
[----:B------:R-:W-:Y:S01]  /*a7c0*/  USHF.R.S32.HI UR8, URZ, 0x1f, UR5 ;  /* 0x0000001f3f087899 */ /* 0x000fe20008011405 */
[----:B------:R-:W1:Y:S01]  /*a7d0*/  S2R R8, SR_TID.X ;  /* 0x0000000000087919 */ /* 0x000e620000002100 */
[----:B------:R-:W-:Y:S01]  /*a7e0*/  ULDC.64 UR6, c[0x0][0x3a0] ;  /* 0x0000e80000067ab9 */ /* 0x000fe20000000a00 */
[----:B------:R-:W-:Y:S01]  /*a7f0*/  IMAD.U32 R13, RZ, RZ, UR5 ;  /* 0x00000005ff0d7e24 */ /* 0x000fe2000f8e00ff */
[----:B------:R-:W-:Y:S01]  /*a800*/  UIMAD UR4, UR8, UR6, URZ ;  /* 0x00000006080472a4 */ /* 0x000fe2000f8e023f */
[----:B------:R-:W-:Y:S01]  /*a810*/  BSSY B0, `(.L_x_257) ;  /* 0x0000025000007945 */ /* 0x000fe20003800000 */
[----:B------:R-:W-:Y:S01]  /*a820*/  USHF.R.S32.HI UR17, URZ, 0x1f, UR40 ;  /* 0x0000001f3f117899 */ /* 0x000fe20008011428 */
[----:B------:R-:W-:Y:S01]  /*a830*/  IMAD.WIDE.U32 R4, R13, c[0x0][0x3a0], R6 ;  /* 0x0000e8000d047a25 */ /* 0x000fe200078e0006 */
[----:B------:R-:W-:-:S03]  /*a840*/  UIMAD UR4, UR5, UR7, UR4 ;  /* 0x00000007050472a4 */ /* 0x000fc6000f8e0204 */
[----:B------:R-:W-:Y:S01]  /*a850*/  ULDC.64 UR6, c[0x0][0x3b8] ;  /* 0x0000ee0000067ab9 */ /* 0x000fe20000000a00 */
[----:B------:R-:W-:Y:S01]  /*a860*/  IADD3 R4, P0, R4, UR11, RZ ;  /* 0x0000000b04047c10 */ /* 0x000fe2000ff1e0ff */
[----:B------:R-:W-:Y:S01]  /*a870*/  UIMAD UR6, UR17, UR6, URZ ;  /* 0x00000006110672a4 */ /* 0x000fe2000f8e023f */
[----:B------:R-:W-:Y:S01]  /*a880*/  IMAD.U32 R2, RZ, RZ, UR4 ;  /* 0x00000004ff027e24 */ /* 0x000fe2000f8e00ff */
[----:B------:R-:W-:Y:S02]  /*a890*/  UIMAD UR4, UR16, -0x80, UR14 ;  /* 0xffffff80100478a4 */ /* 0x000fe4000f8e020e */
[----:B------:R-:W-:Y:S01]  /*a8a0*/  UIMAD UR6, UR40, UR7, UR6 ;  /* 0x00000007280672a4 */ /* 0x000fe2000f8e0206 */
[----:B------:R2:W3:Y:S01]  /*a8b0*/  LDS.128 R16, [R146+0xd000] ;  /* 0x00d0000092107984 */ /* 0x0004e20000000c00 */
[----:B------:R-:W-:Y:S01]  /*a8c0*/  IADD3.X R5, R5, UR15, R2, P0, !PT ;  /* 0x0000000f05057c10 */ /* 0x000fe200087fe402 */
[----:B------:R-:W-:Y:S02]  /*a8d0*/  IMAD.U32 R2, RZ, RZ, UR40 ;  /* 0x00000028ff027e24 */ /* 0x000fe4000f8e00ff */
[----:B------:R2:W4:Y:S01]  /*a8e0*/  LDS.128 R20, [R146+0xe000] ;  /* 0x00e0000092147984 */ /* 0x0005220000000c00 */
[----:B-1----:R-:W-:Y:S01]  /*a8f0*/  SHF.R.S32.HI R0, RZ, 0x1f, R8 ;  /* 0x0000001fff007819 */ /* 0x002fe20000011408 */
[----:B------:R-:W-:-:S02]  /*a900*/  IMAD.WIDE.U32 R4, R2, c[0x0][0x3b8], R4 ;  /* 0x0000ee0002047a25 */ /* 0x000fc400078e0004 */
[----:B------:R2:W1:Y:S01]  /*a910*/  LDS.128 R24, [R146+0xf000] ;  /* 0x00f0000092187984 */ /* 0x0004620000000c00 */
[----:B------:R-:W-:-:S03]  /*a920*/  LEA.HI R0, R0, R8, RZ, 0x3 ;  /* 0x0000000800007211 */ /* 0x000fc600078f18ff */
[----:B------:R2:W1:Y:S01]  /*a930*/  LDS.128 R28, [R146+0x10000] ;  /* 0x01000000921c7984 */ /* 0x0004620000000c00 */
[----:B------:R-:W-:Y:S02]  /*a940*/  IADD3 R12, R5, UR6, RZ ;  /* 0x00000006050c7c10 */ /* 0x000fe4000fffe0ff */
[----:B------:R-:W-:Y:S01]  /*a950*/  SHF.R.S32.HI R0, RZ, 0x3, R0 ;  /* 0x00000003ff007819 */ /* 0x000fe20000011400 */
[----:B------:R2:W1:Y:S03]  /*a960*/  LDS.128 R32, [R146+0x11000] ;  /* 0x0110000092207984 */ /* 0x0004660000000c00 */
[----:B------:R-:W-:Y:S01]  /*a970*/  ISETP.GE.OR P4, PT, R0, UR4, P1 ;  /* 0x0000000400007c0c */ /* 0x000fe20008f86670 */
[----:B------:R2:W1:Y:S01]  /*a980*/  LDS.128 R36, [R146+0x12000] ;  /* 0x0120000092247984 */ /* 0x0004620000000c00 */
[----:B------:R-:W-:-:S03]  /*a990*/  SHF.R.S32.HI R14, RZ, 0x1f, R0 ;  /* 0x0000001fff0e7819 */ /* 0x000fc60000011400 */
[----:B------:R2:W1:Y:S08]  /*a9a0*/  LDS.128 R40, [R146+0x13000] ;  /* 0x0130000092287984 */ /* 0x0004700000000c00 */
[----:B------:R-:W-:Y:S05]  /*a9b0*/  @P4 BRA `(.L_x_258) ;  /* 0x000000a000004947 */ /* 0x000fea0003800000 */
[----:B--2---:R-:W2:Y:S01]  /*a9c0*/  LDS.128 R144, [R146+0xc000] ;  /* 0x00c0000092907984 */ /* 0x004ea20000000c00 */
        /* <DEDUP_REMOVED lines=9> */
.L_x_258:
[----:B------:R-:W-:Y:S05]  /*aa60*/  BSYNC B0 ;  /* 0x0000000000007941 */ /* 0x000fea0003800000 */
.L_x_257:
[----:B------:R-:W-:Y:S01]  /*aa70*/  IADD3 R2, R0, 0x20, RZ ;  /* 0x0000002000027810 */ /* 0x000fe20007ffe0ff */
[----:B------:R-:W-:Y:S03]  /*aa80*/  BSSY B0, `(.L_x_259) ;  /* 0x000000e000007945 */ /* 0x000fe60003800000 */
[----:B------:R-:W-:-:S13]  /*aa90*/  ISETP.GE.OR P3, PT, R2, UR4, P1 ;  /* 0x0000000402007c0c */ /* 0x000fda0008f66670 */
        /* <DEDUP_REMOVED lines=12> */
.L_x_260:
[----:B------:R-:W-:Y:S05]  /*ab60*/  BSYNC B0 ;  /* 0x0000000000007941 */ /* 0x000fea0003800000 */
.L_x_259:
        /* <DEDUP_REMOVED lines=15> */
.L_x_262:
[----:B------:R-:W-:Y:S05]  /*ac60*/  BSYNC B0 ;  /* 0x0000000000007941 */ /* 0x000fea0003800000 */
.L_x_261:
[----:B------:R-:W-:Y:S01]  /*ac70*/  IADD3 R2, R0, 0x60, RZ ;  /* 0x0000006000027810 */ /* 0x000fe20007ffe0ff */
[----:B------:R-:W-:Y:S03]  /*ac80*/  BSSY B0, `(.L_x_263) ;  /* 0x000000d000007945 */ /* 0x000fe60003800000 */
[----:B------:R-:W-:-:S13]  /*ac90*/  ISETP.GE.OR P1, PT, R2, UR4, P1 ;  /* 0x0000000402007c0c */ /* 0x000fda0008f26670 */
        /* <DEDUP_REMOVED lines=11> */
.L_x_264:
[----:B------:R-:W-:Y:S05]  /*ad50*/  BSYNC B0 ;  /* 0x0000000000007941 */ /* 0x000fea0003800000 */
.L_x_263:
[----:B------:R-:W-:Y:S01]  /*ad60*/  ULDC.64 UR6, c[0x0][0x3a8] ;  /* 0x0000ea0000067ab9 */ /* 0x000fe20000000a00 */
[----:B------:R-:W-:Y:S01]  /*ad70*/  IMAD.WIDE.U32 R6, R13, c[0x0][0x3a8], R6 ;  /* 0x0000ea000d067a25 */ /* 0x000fe200078e0006 */
[----:B------:R-:W-:Y:S01]  /*ad80*/  UIMAD UR4, UR8, UR6, URZ ;  /* 0x00000006080472a4 */ /* 0x000fe2000f8e023f */
[----:B------:R-:W-:Y:S01]  /*ad90*/  BSSY B0, `(.L_x_265) ;  /* 0x0000016000007945 */ /* 0x000fe20003800000 */
[----:B------:R-:W-:Y:S02]  /*ada0*/  USHF.R.S32.HI UR11, URZ, 0x1f, UR40 ;  /* 0x0000001f3f0b7899 */ /* 0x000fe40008011428 */
[----:B------:R-:W-:Y:S01]  /*adb0*/  UIMAD UR5, UR5, UR7, UR4 ;  /* 0x00000007050572a4 */ /* 0x000fe2000f8e0204 */
[----:B-1----:R-:W-:-:S05]  /*adc0*/  IADD3 R4, P0, R6, UR9, RZ ;  /* 0x0000000906047c10 */ /* 0x002fca000ff1e0ff */
[----:B------:R-:W-:Y:S01]  /*add0*/  IMAD.U32 R2, RZ, RZ, UR5 ;  /* 0x00000005ff027e24 */ /* 0x000fe2000f8e00ff */
[----:B------:R-:W-:Y:S02]  /*ade0*/  ULDC.64 UR4, c[0x0][0x3c0] ;  /* 0x0000f00000047ab9 */ /* 0x000fe40000000a00 */
[----:B------:R-:W-:Y:S02]  /*adf0*/  UIMAD UR4, UR11, UR4, URZ ;  /* 0x000000040b0472a4 */ /* 0x000fe4000f8e023f */
[----:B------:R-:W-:Y:S02]  /*ae00*/  IADD3.X R5, R7, UR10, R2, P0, !PT ;  /* 0x0000000a07057c10 */ /* 0x000fe400087fe402 */
[----:B------:R-:W-:Y:S01]  /*ae10*/  MOV R2, UR40 ;  /* 0x0000002800027c02 */ /* 0x000fe20008000f00 */
[----:B------:R-:W-:-:S04]  /*ae20*/  UIMAD UR4, UR40, UR5, UR4 ;  /* 0x00000005280472a4 */ /* 0x000fc8000f8e0204 */
[----:B------:R-:W-:-:S05]  /*ae30*/  IMAD.WIDE.U32 R4, R2, c[0x0][0x3c0], R4 ;  /* 0x0000f00002047a25 */ /* 0x000fca00078e0004 */
[----:B--2---:R-:W-:Y:S01]  /*ae40*/  IADD3 R10, R5, UR4, RZ ;  /* 0x00000004050a7c10 */ /* 0x004fe2000fffe0ff */
        /* <DEDUP_REMOVED lines=10> */
.L_x_266:
[----:B------:R-:W-:Y:S05]  /*aef0*/  BSYNC B0 ;  /* 0x0000000000007941 */ /* 0x000fea0003800000 */
.L_x_265:
        /* <DEDUP_REMOVED lines=12> */
[----:B------:R1:W-:Y:S02]  /*afc0*/  STG.E.128 [R8.64], R32 ;  /* 0x0000002008007986 */ /* 0x0003e4000c101d0c */
.L_x_268:
[----:B------:R-:W-:Y:S05]  /*afd0*/  BSYNC B0 ;  /* 0x0000000000007941 */ /* 0x000fea0003800000 */
.L_x_267:
        /* <DEDUP_REMOVED lines=13> */
.L_x_270:
[----:B------:R-:W-:Y:S05]  /*b0b0*/  BSYNC B0 ;  /* 0x0000000000007941 */ /* 0x000fea0003800000 */
.L_x_269:
        /* <DEDUP_REMOVED lines=11> */
.L_x_219:
[----:B------:R-:W-:Y:S05]  /*b170*/  BSYNC B1 ;  /* 0x0000000000017941 */ /* 0x000fea0003800000 */
.L_x_197:
[----:B------:R-:W-:Y:S02]  /*b180*/  ULDC UR5, c[0x0][0x218] ;  /* 0x0000860000057ab9 */ /* 0x000fe40000000800 */
[----:B------:R-:W-:-:S04]  /*b190*/  UIADD3 UR5, UR5, 0x7f, URZ ;  /* 0x0000007f05057890 */ /* 0x000fc8000fffe03f */
[----:B------:R-:W-:-:S04]  /*b1a0*/  USHF.R.S32.HI UR4, URZ, 0x1f, UR5 ;  /* 0x0000001f3f047899 */ /* 0x000fc80008011405 */
[----:B------:R-:W-:-:S03]  /*b1b0*/  ULEA.HI UR4, UR4, UR5, URZ, 0x7 ;  /* 0x0000000504047291 */ /* 0x000fc6000f8f383f */
[----:B------:R-:W-:Y:S02]  /*b1c0*/  ULDC UR5, c[0x0][0xc] ;  /* 0x0000030000057ab9 */ /* 0x000fe40000000800 */
[----:B------:R-:W-:Y:S02]  /*b1d0*/  UIADD3 UR16, UR16, UR5, URZ ;  /* 0x0000000510107290 */ /* 0x000fe4000fffe03f */
[----:B------:R-:W-:-:S04]  /*b1e0*/  USHF.R.S32.HI UR4, URZ, 0x7, UR4 ;  /* 0x000000073f047899 */ /* 0x000fc80008011404 */
[----:B------:R-:W-:-:S06]  /*b1f0*/  UISETP.GE.AND UP0, UPT, UR16, UR4, UPT ;  /* 0x000000041000728c */ /* 0x000fcc000bf06270 */
[----:B------:R-:W-:-:S13]  /*b200*/  PLOP3.LUT P0, PT, PT, PT, UP0, 0x80, 0x0 ;  /* 0x000000000000781c */ /* 0x000fda0003f0f008 */
[----:B------:R-:W-:Y:S01]  /*b210*/  @P0 CALL.REL.NOINC `(.L_x_271) ;  /* 0x0000001000000944 */ /* 0x000fe20003c00000 */
[----:B------:R-:W-:Y:S05]  /*b220*/  BRA `(.L_x_272) ;  /* 0xffff5b3000007947 */ /* 0x000fea000383ffff */
.L_x_271:
[----:B------:R-:W-:Y:S05]  /*b230*/  EXIT ;  /* 0x000000000000794d */ /* 0x000fea0003800000 */
.L_x_273:
        /* <DEDUP_REMOVED lines=12> */
.L_x_1255:


//--------------------- .text._ZN5flash44flash_bwd_dq_dk_dv_loop_seqk_parallel_kernelI23Flash_bwd_kernel_traitsILi64ELi128ELi128ELi8ELi4ELi4ELi4ELb0ELb0EN7cutlass6half_tE19Flash_kernel_traitsILi64ELi128ELi128ELi8ES3_EELb0ELb1ELb0ELb0ELb1ELb1ELb0EEEvNS_16Flash_bwd_paramsE --------------------------
	.section	.text._ZN5flash44flash_bwd_dq_dk_dv_loop_seqk_parallel_kernelI23Flash_bwd_kernel_traitsILi64ELi128ELi128ELi8ELi4ELi4ELi4ELb0ELb0EN7cutlass6half_tE19Flash_kernel_traitsILi64ELi128ELi128ELi8ES3_EELb0ELb1ELb0ELb0ELb1ELb1ELb0EEEvNS_16Flash_bwd_paramsE,"ax",@progbits
	.sectioninfo	@"SHI_REGISTERS=255"
	.align	128
        .global         _ZN5flash44flash_bwd_dq_dk_dv_loop_seqk_parallel_kernelI23Flash_bwd_kernel_traitsILi64ELi128ELi128ELi8ELi4ELi4ELi4ELb0ELb0EN7cutlass6half_tE19Flash_kernel_traitsILi64ELi128ELi128ELi8ES3_EELb0ELb1ELb0ELb0ELb1ELb1ELb0EEEvNS_16Flash_bwd_paramsE
        .type           _ZN5flash44flash_bwd_dq_dk_dv_loop_seqk_parallel_kernelI23Flash_bwd_kernel_traitsILi64ELi128ELi128ELi8ELi4ELi4ELi4ELb0ELb0EN7cutlass6half_tE19Flash_kernel_traitsILi64ELi128ELi128ELi8ES3_EELb0ELb1ELb0ELb0ELb1ELb1ELb0EEEvNS_16Flash_bwd_paramsE,@function
        .size           _ZN5flash44flash_bwd_dq_dk_dv_loop_seqk_parallel_kernelI23Flash_bwd_kernel_traitsILi64ELi128ELi128ELi8ELi4ELi4ELi4ELb0ELb0EN7cutlass6half_tE19Flash_kernel_traitsILi64ELi128ELi128ELi8ES3_EELb0ELb1ELb0ELb0ELb1ELb1ELb0EEEvNS_16Flash_bwd_paramsE,(.L_x_1256 - _ZN5flash44flash_bwd_dq_dk_dv_loop_seqk_parallel_kernelI23Flash_bwd_kernel_traitsILi64ELi128ELi128ELi8ELi4ELi4ELi4ELb0ELb0EN7cutlass6half_tE19Flash_kernel_traitsILi64ELi128ELi128ELi8ES3_EELb0ELb1ELb0ELb0ELb1ELb1ELb0EEEvNS_16Flash_bwd_paramsE)
        .other          _ZN5flash44flash_bwd_dq_dk_dv_loop_seqk_parallel_kernelI23Flash_bwd_kernel_traitsILi64ELi128ELi128ELi8ELi4ELi4ELi4ELb0ELb0EN7cutlass6half_tE19Flash_kernel_traitsILi64ELi128ELi128ELi8ES3_EELb0ELb1ELb0ELb0ELb1ELb1ELb0EEEvNS_16Flash_bwd_paramsE,@"STO_CUDA_ENTRY STV_DEFAULT"
_ZN5flash44flash_bwd_dq_dk_dv_loop_seqk_parallel_kernelI23Flash_bwd_kernel_traitsILi64ELi128ELi128ELi8ELi4ELi4ELi4ELb0ELb0EN7cutlass6half_tE19Flash_kernel_traitsILi64ELi128ELi128ELi8ES3_EELb0ELb1ELb0ELb0ELb1ELb1ELb0EEEvNS_16Flash_bwd_paramsE:
.text._ZN5flash44flash_bwd_dq_dk_dv_loop_seqk_parallel_kernelI23Flash_bwd_kernel_traitsILi64ELi128ELi128ELi8ELi4ELi4ELi4ELb0ELb0EN7cutlass6half_tE19Flash_kernel_traitsILi64ELi128ELi128ELi8ES3_EELb0ELb1ELb0ELb0ELb1ELb1ELb0EEEvNS_16Flash_bwd_paramsE:
        /* <DEDUP_REMOVED lines=12> */
[----:B------:R-:W-:Y:S01]  /*00c0*/  IMAD.MOV.U32 R192, RZ, RZ, 0x20 ;  /* 0x00000020ffc07424 */ /* 0x000fe200078e00ff */
[----:B------:R-:W-:Y:S01]  /*00d0*/  ULDC UR34, c[0x0][0x22c] ;  /* 0x00008b0000227ab9 */ /* 0x000fe20000000800 */
[----:B------:R-:W-:Y:S01]  /*00e0*/  IMAD.MOV.U32 R190, RZ, RZ, -0x10 ;  /* 0xfffffff0ffbe7424 */ /* 0x000fe200078e00ff */
[----:B------:R-:W-:Y:S02]  /*00f0*/  ULDC UR23, c[0x0][0x1c0] ;  /* 0x0000700000177ab9 */ /* 0x000fe40000000800 */
[----:B------:R-:W-:Y:S02]  /*0100*/  UIMAD UR26, UR34, UR23, URZ ;  /* 0x00000017221a72a4 */ /* 0x000fe4000f8e023f */
[----:B------:R-:W-:Y:S02]  /*0110*/  UMOV UR4, 0x80 ;  /* 0x0000008000047882 */ /* 0x000fe40000000000 */
[----:B------:R-:W-:-:S02]  /*0120*/  ULDC UR5, c[0x0][0x210] ;  /* 0x0000840000057ab9 */ /* 0x000fc40000000800 */
[----:B------:R-:W-:Y:S02]  /*0130*/  ULDC UR28, c[0x0][0x234] ;  /* 0x00008d00001c7ab9 */ /* 0x000fe40000000800 */
[----:B------:R-:W-:Y:S02]  /*0140*/  ULDC UR27, c[0x0][0x224] ;  /* 0x00008900001b7ab9 */ /* 0x000fe40000000800 */
[----:B------:R-:W-:Y:S02]  /*0150*/  UIMAD UR28, UR4, UR5, UR28 ;  /* 0x00000005041c72a4 */ /* 0x000fe4000f8e021c */
[----:B------:R-:W-:Y:S02]  /*0160*/  UIADD3 UR27, UR4, UR27, URZ ;  /* 0x0000001b041b7290 */ /* 0x000fe4000fffe03f */
[----:B------:R-:W-:Y:S02]  /*0170*/  USHF.R.S32.HI UR4, URZ, 0x1f, UR34 ;  /* 0x0000001f3f047899 */ /* 0x000fe40008011422 */
[----:B------:R-:W-:Y:S01]  /*0180*/  USHF.L.U32 UR25, UR26, 0x7, URZ ;  /* 0x000000071a197899 */ /* 0x000fe2000800063f */
[----:B-1----:R-:W-:Y:S01]  /*0190*/  SHF.R.S32.HI R11, RZ, 0x1f, R13 ;  /* 0x0000001fff0b7819 */ /* 0x002fe2000001140d */
[----:B------:R-:W-:-:S02]  /*01a0*/  UIMAD.WIDE.U32 UR34, UR34, UR23, URZ ;  /* 0x00000017222272a5 */ /* 0x000fc4000f8e003f */
[----:B------:R-:W-:Y:S01]  /*01b0*/  ULDC.64 UR36, c[0x0][0x118] ;  /* 0x0000460000247ab9 */ /* 0x000fe20000000a00 */
[CC--:B------:R-:W-:Y:S01]  /*01c0*/  LEA.HI R3, R11.reuse, R13.reuse, RZ, 0x4 ;  /* 0x0000000d0b037211 */ /* 0x0c0fe200078f20ff */
[----:B------:R-:W-:Y:S01]  /*01d0*/  ULDC UR18, c[0x0][0x1c0] ;  /* 0x0000700000127ab9 */ /* 0x000fe20000000800 */
[-C--:B------:R-:W-:Y:S01]  /*01e0*/  LEA.HI R5, R11, R13.reuse, RZ, 0x5 ;  /* 0x0000000d0b057211 */ /* 0x080fe200078f28ff */
[----:B------:R-:W-:Y:S01]  /*01f0*/  ULDC UR17, c[0x0][0x224] ;  /* 0x0000890000117ab9 */ /* 0x000fe20000000800 */
[----:B------:R-:W-:Y:S01]  /*0200*/  SHF.R.S32.HI R4, RZ, 0x4, R3 ;  /* 0x00000004ff047819 */ /* 0x000fe20000011403 */
[----:B------:R-:W-:Y:S01]  /*0210*/  UMOV UR20, 0x4 ;  /* 0x0000000400147882 */ /* 0x000fe20000000000 */
[--C-:B------:R-:W-:Y:S01]  /*0220*/  SHF.R.S32.HI R6, RZ, 0x5, R5.reuse ;  /* 0x00000005ff067819 */ /* 0x100fe20000011405 */
[----:B------:R-:W-:Y:S01]  /*0230*/  ULDC.64 UR32, c[0x0][0x200] ;  /* 0x0000800000207ab9 */ /* 0x000fe20000000a00 */
[----:B------:R-:W-:Y:S01]  /*0240*/  SHF.R.S32.HI R0, RZ, 0x1f, R5 ;  /* 0x0000001fff007819 */ /* 0x000fe20000011405 */
[----:B------:R-:W-:Y:S01]  /*0250*/  ULDC.64 UR30, c[0x0][0x3c8] ;  /* 0x0000f200001e7ab9 */ /* 0x000fe20000000a00 */
[----:B------:R-:W-:Y:S01]  /*0260*/  LEA.HI R2, R3, R4, RZ, 0x1 ;  /* 0x0000000403027211 */ /* 0x000fe200078f08ff */
[----:B------:R-:W-:Y:S01]  /*0270*/  ULDC UR16, c[0x0][0x224] ;  /* 0x0000890000107ab9 */ /* 0x000fe20000000800 */
[----:B------:R-:W-:Y:S01]  /*0280*/  LEA.HI R0, R0, R6, RZ, 0x2 ;  /* 0x0000000600007211 */ /* 0x000fe200078f10ff */
[----:B------:R-:W-:Y:S01]  /*0290*/  ULDC UR15, c[0x0][0x22c] ;  /* 0x00008b00000f7ab9 */ /* 0x000fe20000000800 */
[----:B------:R-:W-:Y:S01]  /*02a0*/  LOP3.LUT R2, R2, 0xfffffffe, RZ, 0xc0, !PT ;  /* 0xfffffffe02027812 */ /* 0x000fe200078ec0ff */
[----:B------:R-:W-:Y:S01]  /*02b0*/  ULDC UR14, c[0x0][0x214] ;  /* 0x00008500000e7ab9 */ /* 0x000fe20000000800 */
[----:B------:R-:W-:Y:S01]  /*02c0*/  LOP3.LUT R0, R0, 0xfffffffc, RZ, 0xc0, !PT ;  /* 0xfffffffc00007812 */ /* 0x000fe200078ec0ff */
[----:B------:R-:W-:Y:S01]  /*02d0*/  ULDC UR13, c[0x0][0x2e8] ;  /* 0x0000ba00000d7ab9 */ /* 0x000fe20000000800 */
[CC--:B------:R-:W-:Y:S01]  /*02e0*/  LEA.HI R14, R11.reuse, R13.reuse, RZ, 0x2 ;  /* 0x0000000d0b0e7211 */ /* 0x0c0fe200078f10ff */
[----:B------:R-:W-:Y:S01]  /*02f0*/  IMAD.IADD R185, R4, 0x1, -R2 ;  /* 0x0000000104b97824 */ /* 0x000fe200078e0a02 */
[----:B------:R-:W-:Y:S01]  /*0300*/  LEA.HI R15, R11, R13, RZ, 0x3 ;  /* 0x0000000d0b0f7211 */ /* 0x000fe200078f18ff */
[----:B------:R-:W-:Y:S01]  /*0310*/  IMAD.IADD R10, R6, 0x1, -R0 ;  /* 0x00000001060a7824 */ /* 0x000fe200078e0a00 */
[----:B------:R-:W-:Y:S01]  /*0320*/  LOP3.LUT R2, R3, 0xfffffff0, RZ, 0xc0, !PT ;  /* 0xfffffff003027812 */ /* 0x000fe200078ec0ff */
[----:B------:R-:W-:Y:S01]  /*0330*/  UMOV UR22, 0x6 ;  /* 0x0000000600167882 */ /* 0x000fe20000000000 */
[----:B------:R-:W-:Y:S01]  /*0340*/  LOP3.LUT R3, R5, 0xffffffe0, RZ, 0xc0, !PT ;  /* 0xffffffe005037812 */ /* 0x000fe200078ec0ff */
[----:B------:R-:W-:Y:S01]  /*0350*/  ULDC UR12, c[0x0][0x214] ;  /* 0x00008500000c7ab9 */ /* 0x000fe20000000800 */
[----:B------:R-:W-:Y:S01]  /*0360*/  SHF.R.S32.HI R7, RZ, 0x2, R14 ;  /* 0x00000002ff077819 */ /* 0x000fe2000001140e */
[C---:B------:R-:W-:Y:S01]  /*0370*/  IMAD.IADD R2, R13.reuse, 0x1, -R2 ;  /* 0x000000010d027824 */ /* 0x040fe200078e0a02 */
[----:B------:R-:W-:Y:S01]  /*0380*/  SHF.R.S32.HI R5, RZ, 0x1f, R14 ;  /* 0x0000001fff057819 */ /* 0x000fe2000001140e */
[----:B------:R-:W-:Y:S01]  /*0390*/  IMAD.IADD R3, R13, 0x1, -R3 ;  /* 0x000000010d037824 */ /* 0x000fe200078e0a03 */
[----:B------:R-:W-:Y:S01]  /*03a0*/  LOP3.LUT R0, R15, 0xfffffff8, RZ, 0xc0, !PT ;  /* 0xfffffff80f007812 */ /* 0x000fe200078ec0ff */
[----:B------:R-:W-:Y:S01]  /*03b0*/  UMOV UR21, 0xffffc000 ;  /* 0xffffc00000157882 */ /* 0x000fe20000000000 */
[----:B------:R-:W-:Y:S01]  /*03c0*/  SHF.R.S32.HI R4, RZ, 0x3, R15 ;  /* 0x00000003ff047819 */ /* 0x000fe2000001140f */
[----:B------:R-:W-:Y:S01]  /*03d0*/  UIMAD UR23, UR4, UR23, URZ ;  /* 0x00000017041772a4 */ /* 0x000fe2000f8e023f */
[----:B------:R-:W-:Y:S01]  /*03e0*/  LEA.HI R5, R5, R7, RZ, 0x3 ;  /* 0x0000000705057211 */ /* 0x000fe200078f18ff */
[----:B------:R-:W-:Y:S01]  /*03f0*/  IMAD.IADD R0, R13, 0x1, -R0 ;  /* 0x000000010d007824 */ /* 0x000fe200078e0a00 */
[----:B------:R-:W-:Y:S01]  /*0400*/  SHF.R.S32.HI R9, RZ, 0x1f, R2 ;  /* 0x0000001fff097819 */ /* 0x000fe20000011402 */
[----:B------:R-:W-:Y:S01]  /*0410*/  IMAD.SHL.U32 R4, R4, 0x40, RZ ;  /* 0x0000004004047824 */ /* 0x000fe200078e00ff */
[----:B------:R-:W-:Y:S01]  /*0420*/  LOP3.LUT R5, R5, 0xfffffff8, RZ, 0xc0, !PT ;  /* 0xfffffff805057812 */ /* 0x000fe200078ec0ff */
[----:B------:R-:W-:Y:S01]  /*0430*/  IMAD.SHL.U32 R6, R0, 0x8, RZ ;  /* 0x0000000800067824 */ /* 0x000fe200078e00ff */
[----:B------:R-:W-:Y:S01]  /*0440*/  SHF.R.S32.HI R8, RZ, 0x1f, R3 ;  /* 0x0000001fff087819 */ /* 0x000fe20000011403 */
[----:B------:R-:W-:Y:S01]  /*0450*/  USHF.R.S32.HI UR24, URZ, 0x1f, UR25 ;  /* 0x0000001f3f187899 */ /* 0x000fe20008011419 */
[----:B------:R-:W-:Y:S01]  /*0460*/  LOP3.LUT R4, R4, 0x1c0, RZ, 0xc0, !PT ;  /* 0x000001c004047812 */ /* 0x000fe200078ec0ff */
[----:B------:R-:W-:Y:S01]  /*0470*/  IMAD.IADD R7, R7, 0x1, -R5 ;  /* 0x0000000107077824 */ /* 0x000fe200078e0a05 */
[----:B------:R-:W-:Y:S01]  /*0480*/  LEA.HI R9, R9, R2, RZ, 0x3 ;  /* 0x0000000209097211 */ /* 0x000fe200078f18ff */
[----:B------:R-:W-:Y:S01]  /*0490*/  UMOV UR19, 0x6 ;  /* 0x0000000600137882 */ /* 0x000fe20000000000 */
[----:B------:R-:W-:-:S02]  /*04a0*/  LEA.HI R5, R11, R13, RZ, 0x6 ;  /* 0x0000000d0b057211 */ /* 0x000fc400078f30ff */
[----:B------:R-:W-:Y:S02]  /*04b0*/  LOP3.LUT R6, R4, 0x38, R6, 0xf8, !PT ;  /* 0x0000003804067812 */ /* 0x000fe400078ef806 */
[----:B------:R-:W-:Y:S01]  /*04c0*/  SHF.R.U32.HI R4, RZ, 0x3, R4 ;  /* 0x00000003ff047819 */ /* 0x000fe20000011604 */
[----:B------:R-:W-:Y:S01]  /*04d0*/  IMAD.SHL.U32 R5, R5, 0x8, RZ ;  /* 0x0000000805057824 */ /* 0x000fe200078e00ff */
[----:B------:R-:W-:Y:S02]  /*04e0*/  LEA.HI R8, R8, R3, RZ, 0x2 ;  /* 0x0000000308087211 */ /* 0x000fe400078f10ff */
[----:B------:R-:W-:Y:S02]  /*04f0*/  LOP3.LUT R3, R9, 0xfffffff8, RZ, 0xc0, !PT ;  /* 0xfffffff809037812 */ /* 0x000fe400078ec0ff */
[----:B------:R-:W-:Y:S02]  /*0500*/  LOP3.LUT R4, R6, R4, RZ, 0x3c, !PT ;  /* 0x0000000406047212 */ /* 0x000fe400078e3cff */
[----:B------:R-:W-:Y:S01]  /*0510*/  LOP3.LUT P4, RZ, R0, 0x2, RZ, 0xc0, !PT ;  /* 0x0000000200ff7812 */ /* 0x000fe2000788c0ff */
[----:B------:R-:W-:Y:S01]  /*0520*/  IMAD.IADD R12, R2, 0x1, -R3 ;  /* 0x00000001020c7824 */ /* 0x000fe200078e0a03 */
[----:B------:R-:W-:Y:S01]  /*0530*/  LOP3.LUT R2, R4, 0xfffffe00, R5, 0xf8, !PT ;  /* 0xfffffe0004027812 */ /* 0x000fe200078ef805 */
[----:B------:R-:W-:Y:S01]  /*0540*/  IMAD.SHL.U32 R5, R185, 0x200, RZ ;  /* 0x00000200b9057824 */ /* 0x000fe200078e00ff */
[C---:B------:R-:W-:Y:S01]  /*0550*/  LOP3.LUT P3, RZ, R0.reuse, 0x4, RZ, 0xc0, !PT ;  /* 0x0000000400ff7812 */ /* 0x040fe2000786c0ff */
[----:B------:R-:W-:Y:S01]  /*0560*/  IMAD.SHL.U32 R0, R0, 0x40, RZ ;  /* 0x0000004000007824 */ /* 0x000fe200078e00ff */
[----:B------:R-:W-:Y:S01]  /*0570*/  LEA.HI R6, R11, R13, RZ, 0x7 ;  /* 0x0000000d0b067211 */ /* 0x000fe200078f38ff */
[----:B------:R1:W-:Y:S01]  /*0580*/  STL [R1+0xc], R2 ;  /* 0x00000c0201007387 */ /* 0x0003e20000100800 */
[----:B------:R-:W-:-:S02]  /*0590*/  SEL R176, R192, 0xffffffe0, !P4 ;  /* 0xffffffe0c0b07807 */ /* 0x000fc40006000000 */
[----:B------:R-:W-:Y:S02]  /*05a0*/  LOP3.LUT R0, R0, 0x1c0, RZ, 0xc0, !PT ;  /* 0x000001c000007812 */ /* 0x000fe400078ec0ff */
[----:B------:R-:W-:Y:S02]  /*05b0*/  SHF.R.S32.HI R6, RZ, 0x7, R6 ;  /* 0x00000007ff067819 */ /* 0x000fe40000011406 */
[----:B------:R-:W-:Y:S02]  /*05c0*/  LOP3.LUT R174, R0, 0x8, R15, 0xf8, !PT ;  /* 0x0000000800ae7812 */ /* 0x000fe400078ef80f */
[----:B------:R-:W-:-:S04]  /*05d0*/  SHF.R.U32.HI R4, RZ, 0x3, R0 ;  /* 0x00000003ff047819 */ /* 0x000fc80000011600 */
[----:B------:R-:W-:Y:S02]  /*05e0*/  LOP3.LUT R174, R174, R4, RZ, 0x3c, !PT ;  /* 0x00000004aeae7212 */ /* 0x000fe400078e3cff */
[----:B-1----:R-:W-:-:S04]  /*05f0*/  LOP3.LUT R2, R7, 0x1, RZ, 0xc0, !PT ;  /* 0x0000000107027812 */ /* 0x002fc800078ec0ff */
[----:B------:R-:W-:Y:S01]  /*0600*/  ISETP.NE.U32.AND P0, PT, R2, 0x1, PT ;  /* 0x000000010200780c */ /* 0x000fe20003f05070 */
[----:B------:R-:W-:-:S03]  /*0610*/  IMAD.SHL.U32 R2, R10, 0x10, RZ ;  /* 0x000000100a027824 */ /* 0x000fc600078e00ff */
[----:B------:R-:W-:Y:S02]  /*0620*/  R2P PR, R7, 0x6 ;  /* 0x0000000607007804 */ /* 0x000fe40000000000 */
[----:B------:R-:W-:Y:S01]  /*0630*/  LOP3.LUT R3, R0, 0x30, R2, 0xf8, !PT ;  /* 0x0000003000037812 */ /* 0x000fe200078ef802 */
[----:B------:R-:W-:Y:S01]  /*0640*/  IMAD R0, R6, 0x1000, R5 ;  /* 0x0000100006007824 */ /* 0x000fe200078e0205 */
[----:B------:R-:W-:Y:S01]  /*0650*/  LEA.HI.SX32 R16, R8, R2, 0x1e ;  /* 0x0000000208107211 */ /* 0x000fe200078ff2ff */
[----:B------:R-:W-:Y:S01]  /*0660*/  IMAD.SHL.U32 R8, R13, 0x2, RZ ;  /* 0x000000020d087824 */ /* 0x000fe200078e00ff */
[----:B------:R-:W-:Y:S01]  /*0670*/  LOP3.LUT R3, R3, 0x8, R15, 0xf8, !PT ;  /* 0x0000000803037812 */ /* 0x000fe200078ef80f */
[----:B------:R-:W-:Y:S01]  /*0680*/  IMAD.IADD R174, R0, 0x1, R174 ;  /* 0x0000000100ae7824 */ /* 0x000fe200078e02ae */
[----:B------:R-:W-:Y:S01]  /*0690*/  LOP3.LUT R0, R14, 0x7ffffffc, RZ, 0xc0, !PT ;  /* 0x7ffffffc0e007812 */ /* 0x000fe200078ec0ff */
[----:B------:R-:W-:Y:S01]  /*06a0*/  IMAD.SHL.U32 R2, R6, 0x8, RZ ;  /* 0x0000000806027824 */ /* 0x000fe200078e00ff */
[----:B------:R-:W-:Y:S01]  /*06b0*/  LOP3.LUT R3, R5, R3, R4, 0xf6, !PT ;  /* 0x0000000305037212 */ /* 0x000fe200078ef604 */
[----:B------:R-:W-:Y:S01]  /*06c0*/  STL [R1+0x2c], R16 ;  /* 0x00002c1001007387 */ /* 0x000fe20000100800 */
[----:B------:R-:W-:Y:S01]  /*06d0*/  LOP3.LUT R8, R8, 0x6, RZ, 0xc0, !PT ;  /* 0x0000000608087812 */ /* 0x000fe200078ec0ff */
[----:B------:R-:W-:Y:S01]  /*06e0*/  IMAD.IADD R5, R13, 0x1, -R0 ;  /* 0x000000010d057824 */ /* 0x000fe200078e0a00 */
[----:B------:R-:W-:Y:S01]  /*06f0*/  LOP3.LUT R2, R2, 0x8, RZ, 0xc0, !PT ;  /* 0x0000000802027812 */ /* 0x000fe200078ec0ff */
[----:B------:R-:W-:Y:S01]  /*0700*/  IMAD.SHL.U32 R0, R7, 0x40, RZ ;  /* 0x0000004007007824 */ /* 0x000fe200078e00ff */
[----:B------:R-:W-:Y:S01]  /*0710*/  SEL R192, R192, 0xffffffe0, !P1 ;  /* 0xffffffe0c0c07807 */ /* 0x000fe20004800000 */
[----:B------:R-:W-:Y:S01]  /*0720*/  IMAD.SHL.U32 R5, R5, 0x2, RZ ;  /* 0x0000000205057824 */ /* 0x000fe200078e00ff */
[----:B------:R-:W-:Y:S01]  /*0730*/  SEL R190, R190, 0x10, !P0 ;  /* 0x00000010bebe7807 */ /* 0x000fe20004000000 */
[----:B------:R-:W-:Y:S01]  /*0740*/  IMAD.SHL.U32 R7, R185, 0x10, RZ ;  /* 0x00000010b9077824 */ /* 0x000fe200078e00ff */
[----:B------:R-:W-:Y:S01]  /*0750*/  LOP3.LUT R0, R0, 0x1c0, RZ, 0xc0, !PT ;  /* 0x000001c000007812 */ /* 0x000fe200078ec0ff */
[----:B------:R-:W-:-:S02]  /*0760*/  IMAD R11, R6, 0x40, R8 ;  /* 0x00000040060b7824 */ /* 0x000fc400078e0208 */
[----:B------:R-:W-:Y:S01]  /*0770*/  IMAD R8, R6, 0x2000, R5 ;  /* 0x0000200006087824 */ /* 0x000fe200078e0205 */
[----:B------:R-:W-:Y:S01]  /*0780*/  SHF.R.U32.HI R4, RZ, 0x3, R0 ;  /* 0x00000003ff047819 */ /* 0x000fe20000011600 */
[----:B------:R-:W-:Y:S01]  /*0790*/  IMAD.SHL.U32 R185, R185, 0x8, RZ ;  /* 0x00000008b9b97824 */ /* 0x000fe200078e00ff */
[----:B------:R-:W-:Y:S01]  /*07a0*/  LOP3.LUT R7, R2, 0x10, R7, 0xf8, !PT ;  /* 0x0000001002077812 */ /* 0x000fe200078ef807 */
[----:B------:R1:W-:Y:S01]  /*07b0*/  STL [R1+0x24], R11 ;  /* 0x0000240b01007387 */ /* 0x0003e20000100800 */
[-C--:B------:R-:W-:Y:S01]  /*07c0*/  LOP3.LUT R6, R4, R0.reuse, R2, 0x1e, !PT ;  /* 0x0000000004067212 */ /* 0x080fe200078e1e02 */
[----:B------:R-:W-:Y:S01]  /*07d0*/  IMAD R2, R10, 0x400, R8 ;  /* 0x000004000a027824 */ /* 0x000fe200078e0208 */
[----:B------:R-:W-:Y:S01]  /*07e0*/  LOP3.LUT R4, R4, R0, RZ, 0xfc, !PT ;  /* 0x0000000004047212 */ /* 0x000fe200078efcff */
[----:B------:R-:W-:Y:S01]  /*07f0*/  IMAD R0, R10, 0x400, R5 ;  /* 0x000004000a007824 */ /* 0x000fe200078e0205 */
[----:B------:R-:W-:Y:S01]  /*0800*/  IADD3 R5, R16, -0x80, RZ ;  /* 0xffffff8010057810 */ /* 0x000fe20007ffe0ff */
[----:B------:R-:W-:-:S02]  /*0810*/  IMAD.SHL.U32 R174, R174, 0x2, RZ ;  /* 0x00000002aeae7824 */ /* 0x000fc400078e00ff */
[----:B------:R-:W-:Y:S02]  /*0820*/  IMAD.IADD R188, R4, 0x1, R2 ;  /* 0x0000000104bc7824 */ /* 0x000fe400078e0202 */
[----:B------:R-:W-:Y:S02]  /*0830*/  IMAD.SHL.U32 R2, R12, 0x40, RZ ;  /* 0x000000400c027824 */ /* 0x000fe400078e00ff */
[----:B------:R-:W-:Y:S01]  /*0840*/  IMAD.IADD R8, R0, 0x1, R6 ;  /* 0x0000000100087824 */ /* 0x000fe200078e0206 */
[----:B------:R-:W-:Y:S01]  /*0850*/  SHF.R.S32.HI R6, RZ, 0x1f, R5 ;  /* 0x0000001fff067819 */ /* 0x000fe20000011405 */
[----:B------:R-:W-:Y:S01]  /*0860*/  IMAD.SHL.U32 R0, R9, 0x40, RZ ;  /* 0x0000004009007824 */ /* 0x000fe200078e00ff */
[----:B------:R-:W-:Y:S01]  /*0870*/  LOP3.LUT R2, R2, 0x1c0, RZ, 0xc0, !PT ;  /* 0x000001c002027812 */ /* 0x000fe200078ec0ff */
[----:B------:R-:W-:Y:S01]  /*0880*/  IMAD.SHL.U32 R188, R188, 0x2, RZ ;  /* 0x00000002bcbc7824 */ /* 0x000fe200078e00ff */
[----:B------:R-:W-:Y:S01]  /*0890*/  SHF.L.U64.HI R6, R5, 0x2, R6 ;  /* 0x0000000205067819 */ /* 0x000fe20000010206 */
[----:B------:R-:W-:Y:S01]  /*08a0*/  IMAD.IADD R177, R174, 0x1, R176 ;  /* 0x00000001aeb17824 */ /* 0x000fe200078e02b0 */
[----:B------:R-:W-:Y:S01]  /*08b0*/  SHF.R.U32.HI R4, RZ, 0x3, R2 ;  /* 0x00000003ff047819 */ /* 0x000fe20000011602 */
[----:B------:R-:W-:Y:S01]  /*08c0*/  IMAD.IADD R191, R188, 0x1, R190 ;  /* 0x00000001bcbf7824 */ /* 0x000fe200078e02be */
[----:B------:R-:W-:Y:S01]  /*08d0*/  LOP3.LUT R0, R0, 0xfffffe00, RZ, 0xc0, !PT ;  /* 0xfffffe0000007812 */ /* 0x000fe200078ec0ff */
[----:B------:R2:W-:Y:S01]  /*08e0*/  STL [R1+0x20], R6 ;  /* 0x0000200601007387 */ /* 0x0005e20000100800 */
[----:B------:R-:W-:Y:S01]  /*08f0*/  LOP3.LUT R185, R2, 0x8, R185, 0xf8, !PT ;  /* 0x0000000802b97812 */ /* 0x000fe200078ef8b9 */
[----:B------:R-:W-:Y:S01]  /*0900*/  IMAD.IADD R195, R188, 0x1, R192 ;  /* 0x00000001bcc37824 */ /* 0x000fe200078e02c0 */
[----:B------:R-:W-:Y:S01]  /*0910*/  LOP3.LUT R2, R4, R7, R2, 0x1e, !PT ;  /* 0x0000000704027212 */ /* 0x000fe200078e1e02 */
[----:B------:R-:W-:Y:S01]  /*0920*/  IMAD R5, R10, 0x400, R0 ;  /* 0x000004000a057824 */ /* 0x000fe200078e0200 */
[----:B------:R-:W-:Y:S01]  /*0930*/  LOP3.LUT R185, R185, R4, RZ, 0x3c, !PT ;  /* 0x00000004b9b97212 */ /* 0x000fe200078e3cff */
[----:B------:R-:W-:Y:S01]  /*0940*/  IMAD.IADD R194, R191, 0x1, R192 ;  /* 0x00000001bfc27824 */ /* 0x000fe200078e02c0 */
[----:B------:R-:W-:Y:S01]  /*0950*/  LOP3.LUT R184, R2, R0, RZ, 0xfc, !PT ;  /* 0x0000000002b87212 */ /* 0x000fe200078efcff */
[----:B------:R-:W-:Y:S01]  /*0960*/  IMAD.MOV.U32 R0, RZ, RZ, 0x40 ;  /* 0x00000040ff007424 */ /* 0x000fe200078e00ff */
[----:B------:R-:W-:Y:S01]  /*0970*/  LEA R8, R8, 0xc000, 0x1 ;  /* 0x0000c00008087811 */ /* 0x000fe200078e08ff */
[----:B------:R-:W-:-:S02]  /*0980*/  IMAD.MOV.U32 R2, RZ, RZ, 0x440 ;  /* 0x00000440ff027424 */ /* 0x000fc400078e00ff */
[----:B------:R-:W-:Y:S01]  /*0990*/  IMAD.IADD R185, R5, 0x1, R185 ;  /* 0x0000000105b97824 */ /* 0x000fe200078e02b9 */
[----:B------:R-:W-:Y:S01]  /*09a0*/  SEL R175, R0, 0xffffffc0, !P3 ;  /* 0xffffffc000af7807 */ /* 0x000fe20005800000 */
[--C-:B------:R-:W-:Y:S01]  /*09b0*/  IMAD.IADD R5, R192, 0x1, R8.reuse ;  /* 0x00000001c0057824 */ /* 0x100fe200078e0208 */
[----:B------:R-:W-:Y:S01]  /*09c0*/  SEL R0, R0, 0xffffffc0, !P2 ;  /* 0xffffffc000007807 */ /* 0x000fe20005000000 */
[----:B------:R-:W-:Y:S01]  /*09d0*/  STL [R1+0x28], R8 ;  /* 0x0000280801007387 */ /* 0x000fe20000100800 */
[----:B------:R-:W-:Y:S01]  /*09e0*/  SEL R2, R2, 0x3c0, !P2 ;  /* 0x000003c002027807 */ /* 0x000fe20005000000 */
[----:B------:R-:W-:Y:S01]  /*09f0*/  IMAD.IADD R175, R174, 0x1, R175 ;  /* 0x00000001aeaf7824 */ /* 0x000fe200078e02af */
[----:B------:R-:W-:Y:S01]  /*0a00*/  IADD3 R13, R8, 0x420, RZ ;  /* 0x00000420080d7810 */ /* 0x000fe20007ffe0ff */
[----:B-1----:R-:W-:Y:S01]  /*0a10*/  IMAD.IADD R11, R0, 0x1, R8 ;  /* 0x00000001000b7824 */ /* 0x002fe200078e0208 */
[C---:B------:R-:W-:Y:S01]  /*0a20*/  IADD3 R9, R8.reuse, 0x2020, RZ ;  /* 0x0000202008097810 */ /* 0x040fe20007ffe0ff */
[C---:B------:R-:W-:Y:S01]  /*0a30*/  IMAD.IADD R4, R8.reuse, 0x1, R2 ;  /* 0x0000000108047824 */ /* 0x040fe200078e0202 */
[----:B------:R-:W-:Y:S01]  /*0a40*/  @P1 IADD3 R13, R8, 0x3e0, RZ ;  /* 0x000003e0080d1810 */ /* 0x000fe20007ffe0ff */
[----:B------:R-:W-:Y:S01]  /*0a50*/  IMAD.IADD R189, R188, 0x1, R0 ;  /* 0x00000001bcbd7824 */ /* 0x000fe200078e0200 */
[C---:B------:R-:W-:Y:S01]  /*0a60*/  IADD3 R12, R8.reuse, 0x2420, RZ ;  /* 0x00002420080c7810 */ /* 0x040fe20007ffe0ff */
[----:B------:R-:W-:Y:S01]  /*0a70*/  STL [R1+0x40], R11 ;  /* 0x0000400b01007387 */ /* 0x000fe20000100800 */
[----:B------:R-:W-:Y:S01]  /*0a80*/  @P1 IADD3 R9, R8, 0x1fe0, RZ ;  /* 0x00001fe008091810 */ /* 0x000fe20007ffe0ff */
[--C-:B------:R-:W-:Y:S01]  /*0a90*/  IMAD.IADD R190, R190, 0x1, R189.reuse ;  /* 0x00000001bebe7824 */ /* 0x100fe200078e02bd */
[C---:B--2---:R-:W-:Y:S01]  /*0aa0*/  IADD3 R6, R8.reuse, 0x2040, RZ ;  /* 0x0000204008067810 */ /* 0x044fe20007ffe0ff */
[----:B------:R1:W-:Y:S01]  /*0ab0*/  STL [R1+0x5c], R5 ;  /* 0x00005c0501007387 */ /* 0x0003e20000100800 */
[----:B------:R-:W-:Y:S01]  /*0ac0*/  @P1 IADD3 R12, R8, 0x23e0, RZ ;  /* 0x000023e0080c1810 */ /* 0x000fe20007ffe0ff */
[----:B------:R-:W-:Y:S01]  /*0ad0*/  IMAD.IADD R193, R192, 0x1, R189 ;  /* 0x00000001c0c17824 */ /* 0x000fe200078e02bd */
[----:B------:R-:W-:Y:S01]  /*0ae0*/  @P2 IADD3 R6, R8, 0x1fc0, RZ ;  /* 0x00001fc008062810 */ /* 0x000fe20007ffe0ff */
[----:B------:R-:W-:Y:S01]  /*0af0*/  STL [R1+0x3c], R4 ;  /* 0x00003c0401007387 */ /* 0x000fe20000100800 */
[----:B------:R-:W-:-:S02]  /*0b00*/  IMAD.SHL.U32 R3, R3, 0x2, RZ ;  /* 0x0000000203037824 */ /* 0x000fc400078e00ff */
[----:B------:R-:W-:Y:S01]  /*0b10*/  IMAD.IADD R176, R176, 0x1, R175 ;  /* 0x00000001b0b07824 */ /* 0x000fe200078e02af */
[----:B------:R-:W-:Y:S04]  /*0b20*/  STL [R1+0x48], R13 ;  /* 0x0000480d01007387 */ /* 0x000fe80000100800 */
[----:B------:R-:W-:Y:S04]  /*0b30*/  STL [R1+0x30], R9 ;  /* 0x0000300901007387 */ /* 0x000fe80000100800 */
[----:B------:R-:W-:Y:S04]  /*0b40*/  STL [R1+0x44], R12 ;  /* 0x0000440c01007387 */ /* 0x000fe80000100800 */
[----:B------:R2:W-:Y:S01]  /*0b50*/  STL [R1+0x38], R6 ;  /* 0x0000380601007387 */ /* 0x0005e20000100800 */
[----:B-1----:R-:W-:-:S02]  /*0b60*/  IADD3 R5, R8, 0x2440, RZ ;  /* 0x0000244008057810 */ /* 0x002fc40007ffe0ff */
[----:B------:R-:W-:-:S05]  /*0b70*/  @P2 IADD3 R5, R8, 0x23c0, RZ ;  /* 0x000023c008052810 */ /* 0x000fca0007ffe0ff */
[----:B------:R1:W-:Y:S01]  /*0b80*/  STL [R1+0x34], R5 ;  /* 0x0000340501007387 */ /* 0x0003e20000100800 */
[----:B--2---:R-:W-:-:S05]  /*0b90*/  IMAD.IADD R6, R192, 0x1, R11 ;  /* 0x00000001c0067824 */ /* 0x004fca00078e020b */
[----:B------:R2:W-:Y:S01]  /*0ba0*/  STL [R1+0x58], R6 ;  /* 0x0000580601007387 */ /* 0x0005e20000100800 */
[----:B-1----:R-:W-:Y:S02]  /*0bb0*/  IMAD.IADD R5, R192, 0x1, R4 ;  /* 0x00000001c0057824 */ /* 0x002fe400078e0204 */
[--C-:B------:R-:W-:Y:S02]  /*0bc0*/  IMAD.IADD R4, R0, 0x1, R9.reuse ;  /* 0x0000000100047824 */ /* 0x100fe400078e0209 */
[----:B------:R-:W-:Y:S01]  /*0bd0*/  IMAD.IADD R0, R2, 0x1, R9 ;  /* 0x0000000102007824 */ /* 0x000fe200078e0209 */
[----:B------:R2:W-:Y:S01]  /*0be0*/  STL [R1+0x54], R5 ;  /* 0x0000540501007387 */ /* 0x0005e20000100800 */
[----:B------:R-:W-:-:S03]  /*0bf0*/  IMAD.IADD R192, R192, 0x1, R190 ;  /* 0x00000001c0c07824 */ /* 0x000fc600078e02be */
[----:B------:R2:W-:Y:S04]  /*0c00*/  STL [R1+0x50], R4 ;  /* 0x0000500401007387 */ /* 0x0005e80000100800 */
[----:B------:R2:W-:Y:S02]  /*0c10*/  STL [R1+0x4c], R0 ;  /* 0x00004c0001007387 */ /* 0x0005e40000100800 */
.L_x_282:
[----:B------:R-:W-:Y:S01]  /*0c20*/  ULDC.64 UR4, c[0x0][0x258] ;  /* 0x0000960000047ab9 */ /* 0x000fe20000000a00 */
[----:B------:R-:W-:Y:S01]  /*0c30*/  ISETP.NE.U32.AND P1, PT, RZ, c[0x0][0x250], PT ;  /* 0x00009400ff007a0c */ /* 0x000fe20003f25070 */
[----:B------:R-:W-:Y:S02]  /*0c40*/  UISETP.NE.U32.AND UP1, UPT, URZ, UR4, UPT ;  /* 0x000000043f00728c */ /* 0x000fe4000bf25070 */
[----:B------:R-:W-:Y:S01]  /*0c50*/  ULDC.64 UR6, c[0x0][0x258] ;  /* 0x0000960000067ab9 */ /* 0x000fe20000000a00 */
[----:B------:R-:W-:Y:S01]  /*0c60*/  ISETP.NE.AND.EX P1, PT, RZ, c[0x0][0x254], PT, P1 ;  /* 0x00009500ff007a0c */ /* 0x000fe20003f25310 */
[----:B------:R-:W-:-:S06]  /*0c70*/  UISETP.NE.AND.EX UP1, UPT, URZ, UR5, UPT, UP1 ;  /* 0x000000053f00728c */ /* 0x000fcc000bf25310 */
[----:B------:R-:W-:-:S05]  /*0c80*/  PLOP3.LUT P0, PT, PT, PT, UP1, 0x80, 0x0 ;  /* 0x000000000000781c */ /* 0x000fca0003f0f018 */
[----:B------:R-:W-:Y:S01]  /*0c90*/  @UP1 UMOV UR4, 0x4 ;  /* 0x0000000400041882 */ /* 0x000fe20000000000 */
[----:B---3--:R-:W1:Y:S01]  /*0ca0*/  @P1 S2R R7, SR_CTAID.Y ;  /* 0x0000000000071919 */ /* 0x008e620000002600 */
[----:B--2---:R-:W-:-:S06]  /*0cb0*/  @P1 IMAD.MOV.U32 R6, RZ, RZ, 0x4 ;  /* 0x00000004ff061424 */ /* 0x004fcc00078e00ff */
[----:B------:R-:W2:Y:S01]  /*0cc0*/  @P0 S2R R0, SR_CTAID.Y ;  /* 0x0000000000000919 */ /* 0x000ea20000002600 */
[----:B-1----:R-:W-:-:S06]  /*0cd0*/  @P1 IMAD.WIDE R6, R7, R6, c[0x0][0x250] ;  /* 0x0000940007061625 */ /* 0x002fcc00078e0206 */
[----:B------:R-:W3:Y:S01]  /*0ce0*/  @P1 LDG.E R6, [R6.64] ;  /* 0x0000002406061981 */ /* 0x000ee2000c1e1900 */
[----:B--2---:R-:W1:Y:S02]  /*0cf0*/  @P0 R2UR UR5, R0 ;  /* 0x00000000000503c2 */ /* 0x004e6400000e0000 */
[----:B-1----:R-:W-:-:S06]  /*0d00*/  @UP1 UIMAD.WIDE UR4, UR5, UR4, UR6 ;  /* 0x00000004050412a5 */ /* 0x002fcc000f8e0206 */
[----:B------:R-:W-:Y:S02]  /*0d10*/  IMAD.U32 R4, RZ, RZ, UR4 ;  /* 0x00000004ff047e24 */ /* 0x000fe4000f8e00ff */
[----:B------:R-:W-:Y:S01]  /*0d20*/  IMAD.U32 R5, RZ, RZ, UR5 ;  /* 0x00000005ff057e24 */ /* 0x000fe2000f8e00ff */
[----:B------:R-:W-:Y:S02]  /*0d30*/  UMOV UR38, URZ ;  /* 0x0000003f00267c82 */ /* 0x000fe40008000000 */
[----:B------:R-:W-:Y:S02]  /*0d40*/  ULDC.64 UR4, c[0x0][0x268] ;  /* 0x00009a0000047ab9 */ /* 0x000fe40000000a00 */
[----:B------:R-:W2:Y:S01]  /*0d50*/  @P0 LDG.E R0, [R4.64] ;  /* 0x0000002404000981 */ /* 0x000ea2000c1e1900 */
[----:B------:R-:W-:-:S04]  /*0d60*/  @!UP1 UISETP.NE.U32.AND UP0, UPT, URZ, UR4, UPT ;  /* 0x000000043f00928c */ /* 0x000fc8000bf05070 */
[----:B------:R-:W-:-:S03]  /*0d70*/  @!UP1 UISETP.NE.AND.EX UP0, UPT, URZ, UR5, UPT, UP0 ;  /* 0x000000053f00928c */ /* 0x000fc6000bf05300 */
[----:B------:R-:W-:Y:S02]  /*0d80*/  ULDC.64 UR4, c[0x0][0x218] ;  /* 0x0000860000047ab9 */ /* 0x000fe40000000a00 */
[----:B------:R-:W-:Y:S02]  /*0d90*/  @!UP1 USEL UR5, URZ, UR5, !UP0 ;  /* 0x000000053f059287 */ /* 0x000fe4000c000000 */
[----:B------:R-:W-:Y:S01]  /*0da0*/  USHF.L.U32 UR39, UR29, 0x7, URZ ;  /* 0x000000071d277899 */ /* 0x000fe2000800063f */
[----:B---3--:R-:W1:Y:S08]  /*0db0*/  @P1 R2UR UR38, R6 ;  /* 0x00000000062613c2 */ /* 0x008e7000000e0000 */
[----:B--2---:R-:W1:Y:S02]  /*0dc0*/  @P0 R2UR UR40, R0 ;  /* 0x00000000002803c2 */ /* 0x004e6400000e0000 */
[----:B-1----:R-:W-:-:S02]  /*0dd0*/  @UP1 UIADD3 UR40, UR40, -UR38, URZ ;  /* 0x8000002628281290 */ /* 0x002fc4000fffe03f */
[----:B------:R-:W-:-:S04]  /*0de0*/  @!UP1 UIADD3 UR40, UR5, UR4, -UR38 ;  /* 0x0000000405289290 */ /* 0x000fc8000fffe826 */
[----:B------:R-:W-:-:S06]  /*0df0*/  UISETP.GE.AND UP0, UPT, UR39, UR40, UPT ;  /* 0x000000282700728c */ /* 0x000fcc000bf06270 */
[----:B------:R-:W-:-:S13]  /*0e00*/  PLOP3.LUT P0, PT, PT, PT, UP0, 0x80, 0x0 ;  /* 0x000000000000781c */ /* 0x000fda0003f0f008 */
[----:B-----5:R-:W-:Y:S05]  /*0e10*/  @P0 BRA `(.L_x_274) ;  /* 0x0000746000000947 */ /* 0x020fea0003800000 */
[----:B------:R-:W-:Y:S01]  /*0e20*/  IABS R6, c[0x0][0x1c8] ;  /* 0x0000720000067a13 */ /* 0x000fe20000000000 */
[----:B------:R-:W1:Y:S01]  /*0e30*/  S2R R2, SR_CTAID.Z ;  /* 0x0000000000027919 */ /* 0x000e620000002700 */
[----:B------:R-:W2:Y:S01]  /*0e40*/  S2UR UR45, SR_CTAID.Z ;  /* 0x00000000002d79c3 */ /* 0x000ea20000002700 */
[----:B------:R-:W-:Y:S01]  /*0e50*/  ULDC.64 UR4, c[0x0][0x240] ;  /* 0x0000900000047ab9 */ /* 0x000fe20000000a00 */
[----:B------:R-:W3:Y:S01]  /*0e60*/  I2F.RP R4, R6 ;  /* 0x0000000600047306 */ /* 0x000ee20000209400 */
[----:B------:R-:W4:Y:S01]  /*0e70*/  S2R R7, SR_CTAID.X ;  /* 0x0000000000077919 */ /* 0x000f220000002500 */
[----:B------:R-:W-:Y:S01]  /*0e80*/  ULDC UR7, c[0x0][0x1c8] ;  /* 0x0000720000077ab9 */ /* 0x000fe20000000800 */
[----:B------:R-:W-:Y:S01]  /*0e90*/  ISETP.NE.AND P3, PT, RZ, c[0x0][0x1c8], PT ;  /* 0x00007200ff007a0c */ /* 0x000fe20003f65270 */
[----:B------:R-:W-:Y:S02]  /*0ea0*/  ULDC UR48, c[0x0][0x214] ;  /* 0x0000850000307ab9 */ /* 0x000fe40000000800 */
[----:B------:R-:W5:Y:S01]  /*0eb0*/  S2UR UR10, SR_CTAID.Y ;  /* 0x00000000000a79c3 */ /* 0x000f620000002600 */
[----:B------:R-:W-:-:S02]  /*0ec0*/  UISETP.NE.U32.AND UP1, UPT, URZ, UR4, UPT ;  /* 0x000000043f00728c */ /* 0x000fc4000bf25070 */
[----:B------:R-:W-:Y:S02]  /*0ed0*/  UIADD3 UR48, UR48, 0x7f, URZ ;  /* 0x0000007f30307890 */ /* 0x000fe4000fffe03f */
[----:B------:R-:W-:Y:S02]  /*0ee0*/  ULDC.U8 UR4, c[0x0][0x328] ;  /* 0x0000ca0000047ab9 */ /* 0x000fe40000000000 */
[----:B------:R-:W-:Y:S02]  /*0ef0*/  UISETP.NE.AND UP0, UPT, UR4, URZ, UPT ;  /* 0x0000003f0400728c */ /* 0x000fe4000bf05270 */
[----:B------:R-:W-:Y:S01]  /*0f00*/  USHF.R.S32.HI UR43, URZ, 0x1f, UR48 ;  /* 0x0000001f3f2b7899 */ /* 0x000fe20008011430 */
[----:B---3--:R-:W3:Y:S01]  /*0f10*/  MUFU.RCP R4, R4 ;  /* 0x0000000400047308 */ /* 0x008ee20000001000 */
[----:B------:R-:W-:Y:S02]  /*0f20*/  UISETP.NE.AND.EX UP1, UPT, URZ, UR5, UPT, UP1 ;  /* 0x000000053f00728c */ /* 0x000fe4000bf25310 */
[----:B------:R-:W-:Y:S01]  /*0f30*/  ULEA.HI UR43, UR43, UR48, URZ, 0x7 ;  /* 0x000000302b2b7291 */ /* 0x000fe2000f8f383f */
[----:B-1----:R-:W-:Y:S01]  /*0f40*/  IABS R2, R2 ;  /* 0x0000000200027213 */ /* 0x002fe20000000000 */
[----:B--2---:R-:W-:-:S02]  /*0f50*/  ULOP3.LUT UR7, UR45, UR7, URZ, 0x3c, !UPT ;  /* 0x000000072d077292 */ /* 0x004fc4000f8e3c3f */
[----:B------:R-:W-:Y:S02]  /*0f60*/  ULOP3.LUT UR48, UR43, 0xffffff80, URZ, 0xc0, !UPT ;  /* 0xffffff802b307892 */ /* 0x000fe4000f8ec03f */
[----:B------:R-:W-:Y:S02]  /*0f70*/  ULDC UR6, c[0x0][0x214] ;  /* 0x0000850000067ab9 */ /* 0x000fe40000000800 */
[----:B------:R-:W-:Y:S01]  /*0f80*/  ISETP.LE.AND P2, PT, RZ, UR7, PT ;  /* 0x00000007ff007c0c */ /* 0x000fe2000bf43270 */
[----:B------:R-:W-:Y:S02]  /*0f90*/  ULDC UR5, c[0x0][0x22c] ;  /* 0x00008b0000057ab9 */ /* 0x000fe40000000800 */
[----:B------:R-:W-:Y:S01]  /*0fa0*/  ULDC UR8, c[0x0][0x1c0] ;  /* 0x0000700000087ab9 */ /* 0x000fe20000000800 */
[----:B---3--:R-:W-:Y:S01]  /*0fb0*/  IADD3 R4, R4, 0xffffffe, RZ ;  /* 0x0ffffffe04047810 */ /* 0x008fe20007ffe0ff */
[----:B-----5:R-:W-:Y:S02]  /*0fc0*/  @UP0 UIMAD UR9, UR10, UR6, URZ ;  /* 0x000000060a0902a4 */ /* 0x020fe4000f8e023f */
[----:B------:R-:W-:Y:S01]  /*0fd0*/  UIMAD UR5, UR45, UR5, URZ ;  /* 0x000000052d0572a4 */ /* 0x000fe2000f8e023f */
[----:B------:R-:W1:Y:S01]  /*0fe0*/  F2I.FTZ.U32.TRUNC.NTZ R5, R4 ;  /* 0x0000000400057305 */ /* 0x000e62000021f000 */
[----:B------:R-:W-:-:S02]  /*0ff0*/  UIMAD.WIDE UR52, UR10, 0x80, URZ ;  /* 0x000000800a3478a5 */ /* 0x000fc4000f8e023f */
[----:B------:R-:W-:Y:S02]  /*1000*/  @!UP0 UIMAD UR8, UR10, UR8, UR45 ;  /* 0x000000080a0882a4 */ /* 0x000fe4000f8e022d */
[----:B------:R-:W-:Y:S02]  /*1010*/  UIADD3 UR48, UR48, -0x80, URZ ;  /* 0xffffff8030307890 */ /* 0x000fe4000fffe03f */
[----:B------:R-:W-:Y:S02]  /*1020*/  ULDC.U8 UR41, c[0x0][0x3d0] ;  /* 0x0000f40000297ab9 */ /* 0x000fe40000000000 */
[----:B------:R-:W-:Y:S02]  /*1030*/  ULDC UR42, c[0x0][0x234] ;  /* 0x00008d00002a7ab9 */ /* 0x000fe40000000800 */
[----:B------:R-:W-:Y:S02]  /*1040*/  ULDC UR51, c[0x0][0x1c0] ;  /* 0x0000700000337ab9 */ /* 0x000fe40000000800 */
[----:B------:R-:W-:-:S02]  /*1050*/  @UP0 UIMAD UR42, UR45, UR42, UR9 ;  /* 0x0000002a2d2a02a4 */ /* 0x000fc4000f8e0209 */
[----:B------:R-:W-:Y:S01]  /*1060*/  USHF.R.S32.HI UR47, URZ, 0x1f, UR38 ;  /* 0x0000001f3f2f7899 */ /* 0x000fe20008011426 */
[--C-:B-1----:R-:W-:Y:S01]  /*1070*/  IMAD.MOV R0, RZ, RZ, -R5.reuse ;  /* 0x000000ffff007224 */ /* 0x102fe200078e0a05 */
[----:B------:R-:W-:Y:S01]  /*1080*/  USHF.R.S32.HI UR44, URZ, 0x1f, UR39 ;  /* 0x0000001f3f2c7899 */ /* 0x000fe20008011427 */
[----:B------:R-:W-:Y:S01]  /*1090*/  IMAD.MOV.U32 R4, RZ, RZ, RZ ;  /* 0x000000ffff047224 */ /* 0x000fe200078e00ff */
[----:B------:R-:W-:Y:S01]  /*10a0*/  USHF.R.S32.HI UR11, URZ, 0x1f, UR10 ;  /* 0x0000001f3f0b7899 */ /* 0x000fe2000801140a */
[----:B------:R-:W-:Y:S01]  /*10b0*/  IMAD R0, R0, R6, RZ ;  /* 0x0000000600007224 */ /* 0x000fe200078e02ff */
[----:B------:R-:W-:Y:S02]  /*10c0*/  USHF.R.S32.HI UR46, URZ, 0x1f, UR45 ;  /* 0x0000001f3f2e7899 */ /* 0x000fe4000801142d */
[----:B------:R-:W-:Y:S01]  /*10d0*/  USHF.R.S32.HI UR51, URZ, 0x1f, UR51 ;  /* 0x0000001f3f337899 */ /* 0x000fe20008011433 */
[----:B------:R-:W-:Y:S01]  /*10e0*/  IMAD.HI.U32 R0, R5, R0, R4 ;  /* 0x0000000005007227 */ /* 0x000fe200078e0004 */
[----:B------:R-:W-:-:S02]  /*10f0*/  USHF.R.S32.HI UR4, URZ, 0x1f, UR5 ;  /* 0x0000001f3f047899 */ /* 0x000fc40008011405 */
[----:B------:R-:W-:Y:S01]  /*1100*/  USEL UR7, UR52, URZ, UP1 ;  /* 0x0000003f34077287 */ /* 0x000fe20008800000 */
[----:B------:R-:W-:Y:S01]  /*1110*/  IMAD.MOV.U32 R4, RZ, RZ, R2 ;  /* 0x000000ffff047224 */ /* 0x000fe200078e0002 */
[----:B------:R-:W-:Y:S02]  /*1120*/  USEL UR50, UR53, URZ, UP1 ;  /* 0x0000003f35327287 */ /* 0x000fe40008800000 */
[----:B------:R-:W-:Y:S01]  /*1130*/  USHF.R.S32.HI UR43, URZ, 0x7, UR43 ;  /* 0x000000073f2b7899 */ /* 0x000fe2000801142b */
[----:B------:R-:W-:Y:S01]  /*1140*/  IMAD.HI.U32 R0, R0, R4, RZ ;  /* 0x0000000400007227 */ /* 0x000fe200078e00ff */
[----:B------:R-:W-:Y:S02]  /*1150*/  @!UP0 UIMAD UR42, UR8, UR6, URZ ;  /* 0x00000006082a82a4 */ /* 0x000fe4000f8e023f */
[----:B------:R-:W-:Y:S01]  /*1160*/  USHF.R.S32.HI UR49, URZ, 0x1f, UR48 ;  /* 0x0000001f3f317899 */ /* 0x000fe20008011430 */
[----:B------:R-:W-:-:S04]  /*1170*/  IMAD.MOV R2, RZ, RZ, -R0 ;  /* 0x000000ffff027224 */ /* 0x000fc800078e0a00 */
[----:B------:R-:W-:Y:S02]  /*1180*/  IMAD R2, R6, R2, R4 ;  /* 0x0000000206027224 */ /* 0x000fe400078e0204 */
[----:B----4-:R-:W-:-:S03]  /*1190*/  IMAD.WIDE.U32 R4, R7, c[0x0][0x3d8], RZ ;  /* 0x0000f60007047a25 */ /* 0x010fc600078e00ff */
[----:B------:R-:W-:-:S13]  /*11a0*/  ISETP.GT.U32.AND P1, PT, R6, R2, PT ;  /* 0x000000020600720c */ /* 0x000fda0003f24070 */
[----:B------:R-:W-:Y:S01]  /*11b0*/  @!P1 IMAD.IADD R2, R2, 0x1, -R6 ;  /* 0x0000000102029824 */ /* 0x000fe200078e0a06 */
[----:B------:R-:W-:Y:S02]  /*11c0*/  @!P1 IADD3 R0, R0, 0x1, RZ ;  /* 0x0000000100009810 */ /* 0x000fe40007ffe0ff */
[----:B------:R-:W-:Y:S02]  /*11d0*/  ISETP.NE.AND P1, PT, RZ, UR41, PT ;  /* 0x00000029ff007c0c */ /* 0x000fe4000bf25270 */
[----:B------:R-:W-:Y:S01]  /*11e0*/  ISETP.GE.U32.AND P0, PT, R2, R6, PT ;  /* 0x000000060200720c */ /* 0x000fe20003f06070 */
[----:B------:R-:W-:Y:S01]  /*11f0*/  IMAD R2, R7, c[0x0][0x3dc], R5 ;  /* 0x0000f70007027a24 */ /* 0x000fe200078e0205 */
[----:B------:R-:W-:-:S04]  /*1200*/  SEL R7, R4, RZ, P1 ;  /* 0x000000ff04077207 */ /* 0x000fc80000800000 */
[----:B------:R-:W-:-:S07]  /*1210*/  SEL R9, R2, RZ, P1 ;  /* 0x000000ff02097207 */ /* 0x000fce0000800000 */
[----:B------:R-:W-:Y:S02]  /*1220*/  @P0 IADD3 R0, R0, 0x1, RZ ;  /* 0x0000000100000810 */ /* 0x000fe40007ffe0ff */
[----:B------:R-:W-:-:S03]  /*1230*/  PLOP3.LUT P0, PT, PT, PT, UP0, 0x80, 0x0 ;  /* 0x000000000000781c */ /* 0x000fc60003f0f008 */
[----:B------:R-:W-:Y:S01]  /*1240*/  @!P2 IMAD.MOV R0, RZ, RZ, -R0 ;  /* 0x000000ffff00a224 */ /* 0x000fe200078e0a00 */
[----:B------:R-:W-:-:S04]  /*1250*/  @!P3 LOP3.LUT R0, RZ, c[0x0][0x1c8], RZ, 0x33, !PT ;  /* 0x00007200ff00ba12 */ /* 0x000fc800078e33ff */
[----:B------:R-:W-:-:S05]  /*1260*/  SHF.R.S32.HI R21, RZ, 0x1f, R0 ;  /* 0x0000001fff157819 */ /* 0x000fca0000011400 */
[----:B------:R-:W-:Y:S05]  /*1270*/  @!P0 BRA `(.L_x_275) ;  /* 0x0000003000008947 */ /* 0x000fea0003800000 */
[----:B------:R-:W-:-:S04]  /*1280*/  UIMAD UR41, UR27, UR10, URZ ;  /* 0x0000000a1b2972a4 */ /* 0x000fc8000f8e023f */
[----:B------:R-:W-:Y:S01]  /*1290*/  UIMAD UR41, UR28, UR45, UR41 ;  /* 0x0000002d1c2972a4 */ /* 0x000fe2000f8e0229 */
[----:B------:R-:W-:Y:S05]  /*12a0*/  BRA `(.L_x_276) ;  /* 0x0000002000007947 */ /* 0x000fea0003800000 */
.L_x_275:
[----:B------:R-:W-:-:S04]  /*12b0*/  UIMAD UR41, UR10, UR18, UR45 ;  /* 0x000000120a2972a4 */ /* 0x000fc8000f8e022d */
[----:B------:R-:W-:Y:S02]  /*12c0*/  UIMAD UR41, UR41, UR17, URZ ;  /* 0x00000011292972a4 */ /* 0x000fe4000f8e023f */
.L_x_276:
[----:B------:R-:W1:Y:S01]  /*12d0*/  S2R R22, SR_TID.X ;  /* 0x0000000000167919 */ /* 0x000e620000002100 */
[----:B------:R-:W-:-:S03]  /*12e0*/  IMAD.U32 R8, RZ, RZ, UR5 ;  /* 0x00000005ff087e24 */ /* 0x000fc6000f8e00ff */
[----:B------:R-:W2:Y:S01]  /*12f0*/  LDL R24, [R1+0xc] ;  /* 0x00000c0001187983 */ /* 0x000ea20000100800 */
[----:B------:R-:W-:Y:S01]  /*1300*/  IMAD.U32 R5, RZ, RZ, UR4 ;  /* 0x00000004ff057e24 */ /* 0x000fe2000f8e00ff */
[----:B------:R-:W-:Y:S02]  /*1310*/  UIADD3 UR38, UP0, UR39, UR38, URZ ;  /* 0x0000002627267290 */ /* 0x000fe4000ff1e03f */
[----:B------:R-:W3:Y:S01]  /*1320*/  S2R R20, SR_CTAID.Y ;  /* 0x0000000000147919 */ /* 0x000ee20000002600 */
[----:B------:R-:W-:Y:S02]  /*1330*/  ULDC.64 UR4, c[0x0][0x368] ;  /* 0x0000da0000047ab9 */ /* 0x000fe40000000a00 */
[----:B------:R-:W-:Y:S02]  /*1340*/  UIMAD UR4, UR11, UR4, URZ ;  /* 0x000000040b0472a4 */ /* 0x000fe4000f8e023f */
[----:B------:R-:W-:Y:S02]  /*1350*/  UIMAD.WIDE UR52, UR10, UR16, UR48 ;  /* 0x000000100a3472a5 */ /* 0x000fe4000f8e0230 */
[----:B------:R-:W-:-:S02]  /*1360*/  UIMAD UR6, UR10, UR5, UR4 ;  /* 0x000000050a0672a4 */ /* 0x000fc4000f8e0204 */
[----:B------:R-:W-:Y:S02]  /*1370*/  UIMAD UR51, UR51, UR15, UR23 ;  /* 0x0000000f333372a4 */ /* 0x000fe4000f8e0217 */
[----:B------:R-:W-:Y:S02]  /*1380*/  ULDC.64 UR4, c[0x0][0x180] ;  /* 0x0000600000047ab9 */ /* 0x000fe40000000a00 */
[----:B------:R-:W-:Y:S02]  /*1390*/  UIMAD UR4, UR11, UR4, URZ ;  /* 0x000000040b0472a4 */ /* 0x000fe4000f8e023f */
[----:B------:R-:W-:Y:S01]  /*13a0*/  UIADD3 UR51, UR35, UR51, URZ ;  /* 0x0000003323337290 */ /* 0x000fe2000fffe03f */
[----:B-1----:R-:W-:Y:S01]  /*13b0*/  SHF.R.S32.HI R23, RZ, 0x1f, R22 ;  /* 0x0000001fff177819 */ /* 0x002fe20000011416 */
[----:B------:R-:W-:Y:S02]  /*13c0*/  UIMAD UR8, UR10, UR5, UR4 ;  /* 0x000000050a0872a4 */ /* 0x000fe4000f8e0204 */
[----:B------:R-:W-:Y:S01]  /*13d0*/  UIADD3.X UR44, UR47, UR44, URZ, UP0, !UPT ;  /* 0x0000002c2f2c7290 */ /* 0x000fe200087fe43f */
[CC--:B------:R-:W-:Y:S01]  /*13e0*/  LEA.HI R4, R23.reuse, R22.reuse, RZ, 0x5 ;  /* 0x0000001617047211 */ /* 0x0c0fe200078f28ff */
[----:B------:R-:W-:Y:S01]  /*13f0*/  ULDC.64 UR4, c[0x0][0x188] ;  /* 0x0000620000047ab9 */ /* 0x000fe20000000a00 */
[----:B------:R-:W-:Y:S01]  /*1400*/  LEA.HI R11, R23, R22, RZ, 0x3 ;  /* 0x00000016170b7211 */ /* 0x000fe200078f18ff */
[----:B------:R-:W-:Y:S01]  /*1410*/  UIMAD UR4, UR11, UR4, URZ ;  /* 0x000000040b0472a4 */ /* 0x000fe2000f8e023f */
[----:B------:R-:W-:-:S02]  /*1420*/  LOP3.LUT R2, R4, 0xffffffe0, RZ, 0xc0, !PT ;  /* 0xffffffe004027812 */ /* 0x000fc400078ec0ff */
[----:B------:R-:W-:Y:S01]  /*1430*/  SHF.R.S32.HI R4, RZ, 0x5, R4 ;  /* 0x00000005ff047819 */ /* 0x000fe20000011404 */
[----:B------:R-:W-:Y:S01]  /*1440*/  UIMAD UR5, UR10, UR5, UR4 ;  /* 0x000000050a0572a4 */ /* 0x000fe2000f8e0204 */
[----:B------:R-:W-:Y:S01]  /*1450*/  SHF.R.S32.HI R10, RZ, 0x3, R11 ;  /* 0x00000003ff0a7819 */ /* 0x000fe2000001140b */
[----:B------:R-:W-:-:S03]  /*1460*/  IMAD.IADD R2, R22, 0x1, -R2 ;  /* 0x0000000116027824 */ /* 0x000fc600078e0a02 */
[----:B------:R-:W-:Y:S01]  /*1470*/  SHF.R.S32.HI R13, RZ, 0x1f, R10 ;  /* 0x0000001fff0d7819 */ /* 0x000fe2000001140a */
[----:B------:R-:W-:Y:S02]  /*1480*/  IMAD R2, R4, UR26, R2 ;  /* 0x0000001a04027c24 */ /* 0x000fe4000f8e0202 */
[----:B------:R-:W-:-:S03]  /*1490*/  IMAD.WIDE.U32 R16, R10, c[0x0][0x198], RZ ;  /* 0x000066000a107a25 */ /* 0x000fc600078e00ff */
[----:B------:R-:W-:Y:S01]  /*14a0*/  IADD3 R8, P2, P0, R2, UR25, R8 ;  /* 0x0000001902087c10 */ /* 0x000fe2000f85e008 */
[C---:B------:R-:W-:Y:S01]  /*14b0*/  IMAD R4, R13.reuse, c[0x0][0x198], RZ ;  /* 0x000066000d047a24 */ /* 0x040fe200078e02ff */
[----:B------:R-:W-:Y:S01]  /*14c0*/  SHF.R.S32.HI R2, RZ, 0x1f, R2 ;  /* 0x0000001fff027819 */ /* 0x000fe20000011402 */
[----:B------:R-:W-:Y:S02]  /*14d0*/  IMAD R6, R13, c[0x0][0x1a0], RZ ;  /* 0x000068000d067a24 */ /* 0x000fe400078e02ff */
[----:B------:R-:W-:Y:S01]  /*14e0*/  IMAD R4, R10, c[0x0][0x19c], R4 ;  /* 0x000067000a047a24 */ /* 0x000fe200078e0204 */
[----:B------:R-:W-:Y:S01]  /*14f0*/  IADD3.X R2, R2, UR24, R5, P2, P0 ;  /* 0x0000001802027c10 */ /* 0x000fe200097e0405 */
[----:B------:R-:W-:Y:S01]  /*1500*/  IMAD.WIDE.U32 R14, R10, c[0x0][0x1a0], RZ ;  /* 0x000068000a0e7a25 */ /* 0x000fe200078e00ff */
[----:B------:R-:W-:-:S03]  /*1510*/  IADD3 R8, P0, R8, R7, RZ ;  /* 0x0000000708087210 */ /* 0x000fc60007f1e0ff */
[----:B------:R-:W-:Y:S02]  /*1520*/  IMAD.IADD R5, R17, 0x1, R4 ;  /* 0x0000000111057824 */ /* 0x000fe400078e0204 */
[----:B------:R-:W-:Y:S01]  /*1530*/  IMAD.X R9, R2, 0x1, R9, P0 ;  /* 0x0000000102097824 */ /* 0x000fe200000e0609 */
[----:B------:R-:W-:Y:S01]  /*1540*/  LOP3.LUT R2, R11, 0xfffffff8, RZ, 0xc0, !PT ;  /* 0xfffffff80b027812 */ /* 0x000fe200078ec0ff */
[----:B------:R-:W-:Y:S01]  /*1550*/  IMAD.MOV.U32 R4, RZ, RZ, R16 ;  /* 0x000000ffff047224 */ /* 0x000fe200078e0010 */
[----:B------:R-:W-:Y:S01]  /*1560*/  IADD3 R12, P0, R10, UR48, RZ ;  /* 0x000000300a0c7c10 */ /* 0x000fe2000ff1e0ff */
[----:B------:R-:W-:Y:S02]  /*1570*/  IMAD.U32 R11, RZ, RZ, UR38 ;  /* 0x00000026ff0b7e24 */ /* 0x000fe4000f8e00ff */
[----:B------:R-:W-:Y:S01]  /*1580*/  IMAD.IADD R2, R22, 0x1, -R2 ;  /* 0x0000000116027824 */ /* 0x000fe200078e0a02 */
[----:B------:R-:W-:Y:S01]  /*1590*/  IADD3.X R13, R13, UR49, RZ, P0, !PT ;  /* 0x000000310d0d7c10 */ /* 0x000fe200087fe4ff */
[----:B------:R-:W-:Y:S01]  /*15a0*/  IMAD R6, R10, c[0x0][0x1a4], R6 ;  /* 0x000069000a067a24 */ /* 0x000fe200078e0206 */
[----:B------:R-:W-:Y:S01]  /*15b0*/  UIADD3 UR49, UP1, UR52, UR7, URZ ;  /* 0x0000000734317290 */ /* 0x000fe2000ff3e03f */
[----:B------:R-:W-:-:S03]  /*15c0*/  IMAD.WIDE.U32 R18, R11, c[0x0][0x198], R4 ;  /* 0x000066000b127a25 */ /* 0x000fc600078e0004 */
[----:B------:R-:W-:Y:S01]  /*15d0*/  UIADD3.X UR50, UR53, UR50, URZ, UP1, !UPT ;  /* 0x0000003235327290 */ /* 0x000fe20008ffe43f */
[----:B------:R-:W-:Y:S01]  /*15e0*/  IMAD.SHL.U32 R4, R2, 0x8, RZ ;  /* 0x0000000802047824 */ /* 0x000fe200078e00ff */
[----:B------:R-:W-:Y:S01]  /*15f0*/  UIMAD UR51, UR51, UR49, URZ ;  /* 0x00000031333372a4 */ /* 0x000fe2000f8e023f */
[----:B------:R-:W-:Y:S02]  /*1600*/  IMAD.IADD R7, R15, 0x1, R6 ;  /* 0x000000010f077824 */ /* 0x000fe400078e0206 */
[----:B------:R-:W-:Y:S01]  /*1610*/  IMAD.MOV.U32 R6, RZ, RZ, R14 ;  /* 0x000000ffff067224 */ /* 0x000fe200078e000e */
[----:B------:R-:W-:Y:S01]  /*1620*/  SHF.R.S32.HI R5, RZ, 0x1f, R4 ;  /* 0x0000001fff057819 */ /* 0x000fe20000011404 */
[----:B------:R-:W-:Y:S01]  /*1630*/  IMAD.U32 R14, RZ, RZ, UR38 ;  /* 0x00000026ff0e7e24 */ /* 0x000fe2000f8e00ff */
[----:B------:R-:W-:Y:S01]  /*1640*/  UIMAD UR50, UR50, UR34, UR51 ;  /* 0x00000022323272a4 */ /* 0x000fe2000f8e0233 */
[----:B------:R-:W-:Y:S02]  /*1650*/  IMAD R2, R13, c[0x0][0x190], RZ ;  /* 0x000064000d027a24 */ /* 0x000fe400078e02ff */
[----:B------:R-:W-:-:S04]  /*1660*/  IMAD.WIDE.U32 R16, R14, c[0x0][0x1a0], R6 ;  /* 0x000068000e107a25 */ /* 0x000fc800078e0006 */
[----:B------:R-:W-:Y:S02]  /*1670*/  IMAD.U32 R14, RZ, RZ, UR34 ;  /* 0x00000022ff0e7e24 */ /* 0x000fe4000f8e00ff */
[----:B------:R-:W-:Y:S02]  /*1680*/  IMAD.U32 R15, RZ, RZ, UR35 ;  /* 0x00000023ff0f7e24 */ /* 0x000fe4000f8e00ff */
[C---:B------:R-:W-:Y:S02]  /*1690*/  IMAD R2, R12.reuse, c[0x0][0x194], R2 ;  /* 0x000065000c027a24 */ /* 0x040fe400078e0202 */
[----:B------:R-:W-:-:S04]  /*16a0*/  IMAD.WIDE.U32 R10, R12, c[0x0][0x190], R4 ;  /* 0x000064000c0a7a25 */ /* 0x000fc800078e0004 */
[----:B------:R-:W-:-:S04]  /*16b0*/  IMAD.WIDE.U32 R14, R14, UR49, R8 ;  /* 0x000000310e0e7c25 */ /* 0x000fc8000f8e0008 */
[----:B---3--:R-:W-:Y:S01]  /*16c0*/  IMAD.WIDE.U32 R8, R20, c[0x0][0x368], R4 ;  /* 0x0000da0014087a25 */ /* 0x008fe200078e0004 */
[----:B------:R-:W-:-:S03]  /*16d0*/  LEA R186, P0, R14, c[0x0][0x350], 0x2 ;  /* 0x0000d4000eba7a11 */ /* 0x000fc600078010ff */
[----:B------:R-:W-:Y:S01]  /*16e0*/  IMAD.IADD R11, R11, 0x1, R2 ;  /* 0x000000010b0b7824 */ /* 0x000fe200078e0202 */
[----:B------:R-:W-:Y:S01]  /*16f0*/  IADD3 R9, R9, UR6, RZ ;  /* 0x0000000609097c10 */ /* 0x000fe2000fffe0ff */
[----:B------:R-:W-:Y:S01]  /*1700*/  IMAD.WIDE.U32 R6, R20, c[0x0][0x180], R4 ;  /* 0x0000600014067a25 */ /* 0x000fe200078e0004 */
[----:B------:R-:W-:-:S03]  /*1710*/  ULDC.64 UR6, c[0x0][0x198] ;  /* 0x0000660000067ab9 */ /* 0x000fc60000000a00 */
[----:B------:R-:W-:Y:S01]  /*1720*/  IMAD R2, R13, c[0x0][0x370], RZ ;  /* 0x0000dc000d027a24 */ /* 0x000fe200078e02ff */
[----:B------:R-:W-:Y:S01]  /*1730*/  IADD3 R7, R7, UR8, RZ ;  /* 0x0000000807077c10 */ /* 0x000fe2000fffe0ff */
[C---:B------:R-:W-:Y:S01]  /*1740*/  IMAD.WIDE.U32 R4, R20.reuse, c[0x0][0x188], R4 ;  /* 0x0000620014047a25 */ /* 0x040fe200078e0004 */
[----:B------:R-:W-:Y:S02]  /*1750*/  ULDC.64 UR8, c[0x0][0x178] ;  /* 0x00005e0000087ab9 */ /* 0x000fe40000000a00 */
[----:B------:R-:W-:Y:S01]  /*1760*/  UIMAD UR49, UR11, UR8, URZ ;  /* 0x000000080b3172a4 */ /* 0x000fe2000f8e023f */
[----:B------:R-:W-:Y:S01]  /*1770*/  IMAD.WIDE.U32 R10, R20, c[0x0][0x178], R10 ;  /* 0x00005e00140a7a25 */ /* 0x000fe200078e000a */
[----:B------:R-:W-:Y:S01]  /*1780*/  IADD3 R5, R5, UR5, RZ ;  /* 0x0000000505057c10 */ /* 0x000fe2000fffe0ff */
[----:B------:R-:W-:Y:S02]  /*1790*/  ULDC.64 UR4, c[0x0][0x1a0] ;  /* 0x0000680000047ab9 */ /* 0x000fe40000000a00 */
[C---:B------:R-:W-:Y:S01]  /*17a0*/  IMAD R20, R12.reuse, c[0x0][0x374], R2 ;  /* 0x0000dd000c147a24 */ /* 0x040fe200078e0202 */
[----:B------:R-:W-:Y:S01]  /*17b0*/  UIMAD UR47, UR44, UR4, URZ ;  /* 0x000000042c2f72a4 */ /* 0x000fe2000f8e023f */
[----:B------:R-:W-:Y:S01]  /*17c0*/  IMAD R2, R21, c[0x0][0x1b8], RZ ;  /* 0x00006e0015027a24 */ /* 0x000fe200078e02ff */
[----:B------:R-:W-:Y:S01]  /*17d0*/  UIMAD UR8, UR44, UR6, URZ ;  /* 0x000000062c0872a4 */ /* 0x000fe2000f8e023f */
[----:B------:R-:W-:Y:S01]  /*17e0*/  IMAD.WIDE.U32 R8, R12, c[0x0][0x370], R8 ;  /* 0x0000dc000c087a25 */ /* 0x000fe200078e0008 */
[----:B------:R-:W-:-:S02]  /*17f0*/  UIMAD UR47, UR38, UR5, UR47 ;  /* 0x00000005262f72a4 */ /* 0x000fc4000f8e022f */
[----:B------:R-:W-:Y:S01]  /*1800*/  UIMAD UR8, UR38, UR7, UR8 ;  /* 0x00000007260872a4 */ /* 0x000fe2000f8e0208 */
[----:B------:R-:W-:Y:S01]  /*1810*/  IMAD R12, R21, c[0x0][0x1b0], RZ ;  /* 0x00006c00150c7a24 */ /* 0x000fe200078e02ff */
[----:B------:R-:W-:Y:S01]  /*1820*/  UIMAD UR49, UR10, UR9, UR49 ;  /* 0x000000090a3172a4 */ /* 0x000fe2000f8e0231 */
[C---:B------:R-:W-:Y:S01]  /*1830*/  IMAD R13, R0.reuse, c[0x0][0x1bc], R2 ;  /* 0x00006f00000d7a24 */ /* 0x040fe200078e0202 */
[----:B------:R-:W-:Y:S01]  /*1840*/  IADD3 R2, R15, UR50, RZ ;  /* 0x000000320f027c10 */ /* 0x000fe2000fffe0ff */
[----:B------:R-:W-:Y:S01]  /*1850*/  IMAD.WIDE.U32 R6, R0, c[0x0][0x1b0], R6 ;  /* 0x00006c0000067a25 */ /* 0x000fe200078e0006 */
[----:B------:R-:W1:Y:S01]  /*1860*/  S2R R21, SR_CTAID.Z ;  /* 0x0000000000157919 */ /* 0x000e620000002700 */
[----:B------:R-:W-:Y:S01]  /*1870*/  ULDC.64 UR10, c[0x0][0x1a8] ;  /* 0x00006a00000a7ab9 */ /* 0x000fe20000000a00 */
[----:B------:R-:W-:Y:S01]  /*1880*/  LEA.HI.X R187, R14, c[0x0][0x354], R2, 0x2, P0 ;  /* 0x0000d5000ebb7a11 */ /* 0x000fe200000f1402 */
[----:B------:R-:W-:Y:S01]  /*1890*/  IMAD.WIDE.U32 R4, R0, c[0x0][0x1b8], R4 ;  /* 0x00006e0000047a25 */ /* 0x000fe200078e0004 */
[----:B------:R-:W-:Y:S01]  /*18a0*/  IADD3 R2, P2, R6, R18, RZ ;  /* 0x0000001206027210 */ /* 0x000fe20007f5e0ff */
[----:B------:R-:W-:-:S02]  /*18b0*/  UIMAD UR10, UR46, UR10, URZ ;  /* 0x0000000a2e0a72a4 */ /* 0x000fc4000f8e023f */
[----:B------:R-:W-:Y:S01]  /*18c0*/  IMAD R12, R0, c[0x0][0x1b4], R12 ;  /* 0x00006d00000c7a24 */ /* 0x000fe200078e020c */
[----:B------:R-:W-:Y:S01]  /*18d0*/  IADD3 R15, P0, R4, R16, RZ ;  /* 0x00000010040f7210 */ /* 0x000fe20007f1e0ff */
[----:B------:R-:W-:Y:S01]  /*18e0*/  IMAD.IADD R6, R5, 0x1, R13 ;  /* 0x0000000105067824 */ /* 0x000fe200078e020d */
[----:B------:R-:W-:Y:S01]  /*18f0*/  UIMAD UR11, UR45, UR11, UR10 ;  /* 0x0000000b2d0b72a4 */ /* 0x000fe2000f8e020a */
[----:B------:R-:W-:Y:S01]  /*1900*/  IMAD.IADD R0, R7, 0x1, R12 ;  /* 0x0000000107007824 */ /* 0x000fe200078e020c */
[----:B------:R-:W-:Y:S01]  /*1910*/  IADD3 R7, R11, UR49, RZ ;  /* 0x000000310b077c10 */ /* 0x000fe2000fffe0ff */
[----:B------:R-:W-:Y:S01]  /*1920*/  IMAD.IADD R5, R9, 0x1, R20 ;  /* 0x0000000109057824 */ /* 0x000fe200078e0214 */
[----:B------:R-:W-:Y:S01]  /*1930*/  IADD3.X R16, R6, UR47, R17, P0, !PT ;  /* 0x0000002f06107c10 */ /* 0x000fe200087fe411 */
[----:B------:R-:W-:Y:S01]  /*1940*/  IMAD.MOV.U32 R4, RZ, RZ, R8 ;  /* 0x000000ffff047224 */ /* 0x000fe200078e0008 */
[----:B------:R-:W-:Y:S01]  /*1950*/  IADD3.X R18, R0, UR8, R19, P2, !PT ;  /* 0x0000000800127c10 */ /* 0x000fe200097fe413 */
[----:B------:R-:W-:Y:S01]  /*1960*/  ULDC.64 UR8, c[0x0][0x378] ;  /* 0x0000de0000087ab9 */ /* 0x000fe20000000a00 */
[C---:B------:R-:W-:Y:S01]  /*1970*/  LEA R12, P0, R2.reuse, c[0x0][0x168], 0x1 ;  /* 0x00005a00020c7a11 */ /* 0x040fe200078008ff */
[----:B------:R-:W-:Y:S01]  /*1980*/  UIMAD UR8, UR46, UR8, URZ ;  /* 0x000000082e0872a4 */ /* 0x000fe2000f8e023f */
[----:B------:R-:W-:Y:S01]  /*1990*/  IMAD.MOV.U32 R6, RZ, RZ, R10 ;  /* 0x000000ffff067224 */ /* 0x000fe200078e000a */
[----:B------:R-:W-:Y:S01]  /*19a0*/  UIADD3 UR10, UR43, -0x1, URZ ;  /* 0xffffffff2b0a7890 */ /* 0x000fe2000fffe03f */
[----:B------:R-:W-:Y:S01]  /*19b0*/  LEA.HI.X R13, R2, c[0x0][0x16c], R18, 0x1, P0 ;  /* 0x00005b00020d7a11 */ /* 0x000fe200000f0c12 */
[----:B------:R-:W-:Y:S01]  /*19c0*/  UIMAD UR8, UR45, UR9, UR8 ;  /* 0x000000092d0872a4 */ /* 0x000fe2000f8e0208 */
[----:B------:R-:W-:Y:S01]  /*19d0*/  LEA R14, P0, R15, c[0x0][0x170], 0x1 ;  /* 0x00005c000f0e7a11 */ /* 0x000fe200078008ff */
[----:B-1----:R-:W-:Y:S01]  /*19e0*/  IMAD.WIDE.U32 R4, R21, c[0x0][0x378], R4 ;  /* 0x0000de0015047a25 */ /* 0x002fe200078e0004 */
[----:B------:R-:W-:-:S02]  /*19f0*/  ULEA.HI UR46, UR10, UR10, URZ, 0x1 ;  /* 0x0000000a0a2e7291 */ /* 0x000fc4000f8f083f */
[----:B------:R-:W-:Y:S01]  /*1a00*/  LEA.HI.X R15, R15, c[0x0][0x174], R16, 0x1, P0 ;  /* 0x00005d000f0f7a11 */ /* 0x000fe200000f0c10 */
[----:B------:R-:W-:Y:S01]  /*1a10*/  IMAD.WIDE.U32 R6, R21, c[0x0][0x1a8], R6 ;  /* 0x00006a0015067a25 */ /* 0x000fe200078e0006 */
[----:B------:R-:W3:Y:S01]  /*1a20*/  LDL R16, [R1+0x2c] ;  /* 0x00002c0001107983 */ /* 0x000ee20000100800 */
[----:B------:R-:W-:Y:S01]  /*1a30*/  IADD3 R0, R5, UR8, RZ ;  /* 0x0000000805007c10 */ /* 0x000fe2000fffe0ff */
[----:B------:R-:W-:Y:S01]  /*1a40*/  ULDC.64 UR8, c[0x0][0x370] ;  /* 0x0000dc0000087ab9 */ /* 0x000fe20000000a00 */
[C---:B------:R-:W-:Y:S01]  /*1a50*/  LEA R198, P2, R4.reuse, c[0x0][0x330], 0x1 ;  /* 0x0000cc0004c67a11 */ /* 0x040fe200078408ff */
[----:B------:R-:W-:Y:S02]  /*1a60*/  USHF.L.U64.HI UR45, UR8, UR22, UR9 ;  /* 0x00000016082d7299 */ /* 0x000fe40008010209 */
[----:B------:R-:W-:Y:S01]  /*1a70*/  ULOP3.LUT UR46, UR46, 0xfffffffe, URZ, 0xc0, !UPT ;  /* 0xfffffffe2e2e7892 */ /* 0x000fe2000f8ec03f */
[----:B------:R-:W-:Y:S02]  /*1a80*/  LEA.HI.X R199, R4, c[0x0][0x334], R0, 0x1, P2 ;  /* 0x0000cd0004c77a11 */ /* 0x000fe400010f0c00 */
[----:B------:R-:W-:Y:S01]  /*1a90*/  IADD3 R0, R7, UR11, RZ ;  /* 0x0000000b07007c10 */ /* 0x000fe2000fffe0ff */
[----:B------:R-:W-:Y:S01]  /*1aa0*/  USHF.L.U32 UR11, UR8, 0x6, URZ ;  /* 0x00000006080b7899 */ /* 0x000fe2000800063f */
[----:B------:R-:W-:Y:S01]  /*1ab0*/  LEA R196, P2, R6, c[0x0][0x160], 0x1 ;  /* 0x0000580006c47a11 */ /* 0x000fe200078408ff */
[----:B------:R-:W-:-:S02]  /*1ac0*/  UIADD3 UR46, UR10, -UR46, URZ ;  /* 0x8000002e0a2e7290 */ /* 0x000fc4000fffe03f */
[----:B------:R-:W-:Y:S01]  /*1ad0*/  ULDC.64 UR8, c[0x0][0x190] ;  /* 0x0000640000087ab9 */ /* 0x000fe20000000a00 */
[----:B------:R-:W-:Y:S01]  /*1ae0*/  LEA.HI.X R197, R6, c[0x0][0x164], R0, 0x1, P2 ;  /* 0x0000590006c57a11 */ /* 0x000fe200010f0c00 */
[----:B------:R-:W-:Y:S01]  /*1af0*/  USHF.L.U64.HI UR9, UR8, UR22, UR9 ;  /* 0x0000001608097299 */ /* 0x000fe20008010209 */
[----:B------:R-:W-:Y:S01]  /*1b00*/  IADD3 R4, P0, R198, UR11, RZ ;  /* 0x0000000bc6047c10 */ /* 0x000fe2000ff1e0ff */
[----:B------:R-:W-:Y:S02]  /*1b10*/  USHF.L.U32 UR8, UR8, 0x6, URZ ;  /* 0x0000000608087899 */ /* 0x000fe4000800063f */
[----:B------:R-:W-:Y:S01]  /*1b20*/  UISETP.NE.AND UP0, UPT, UR46, 0x1, UPT ;  /* 0x000000012e00788c */ /* 0x000fe2000bf05270 */
[----:B------:R-:W-:Y:S02]  /*1b30*/  IADD3.X R5, R199, UR45, RZ, P0, !PT ;  /* 0x0000002dc7057c10 */ /* 0x000fe400087fe4ff */
[----:B------:R-:W-:-:S03]  /*1b40*/  IADD3 R8, P0, R4, UR11, RZ ;  /* 0x0000000b04087c10 */ /* 0x000fc6000ff1e0ff */
[----:B------:R-:W-:Y:S02]  /*1b50*/  PLOP3.LUT P2, PT, PT, PT, UP0, 0x80, 0x0 ;  /* 0x000000000000781c */ /* 0x000fe40003f4f008 */
[----:B------:R-:W-:Y:S02]  /*1b60*/  IADD3.X R9, R5, UR45, RZ, P0, !PT ;  /* 0x0000002d05097c10 */ /* 0x000fe400087fe4ff */
[----:B------:R-:W-:-:S04]  /*1b70*/  IADD3 R6, P0, R196, UR8, RZ ;  /* 0x00000008c4067c10 */ /* 0x000fc8000ff1e0ff */
[----:B------:R-:W-:Y:S01]  /*1b80*/  IADD3.X R7, R197, UR9, RZ, P0, !PT ;  /* 0x00000009c5077c10 */ /* 0x000fe200087fe4ff */
[----:B------:R-:W-:Y:S02]  /*1b90*/  UIADD3 UR42, UR48, UR42, URZ ;  /* 0x0000002a302a7290 */ /* 0x000fe4000fffe03f */
[----:B------:R-:W-:Y:S01]  /*1ba0*/  UIADD3 UR41, UR48, UR41, URZ ;  /* 0x0000002930297290 */ /* 0x000fe2000fffe03f */
        /* <DEDUP_REMOVED lines=15> */
[C---:B--2---:R-:W-:Y:S01]  /*1ca0*/  IMAD.SHL.U32 R0, R24.reuse, 0x2, RZ ;  /* 0x0000000218007824 */ /* 0x044fe200078e00ff */
[----:B------:R-:W-:Y:S01]  /*1cb0*/  @P1 BAR.SYNC.DEFER_BLOCKING 0x0 ;  /* 0x0000000000001b1d */ /* 0x000fe20000010000 */
[----:B------:R-:W-:-:S04]  /*1cc0*/  IADD3 R2, R24, 0x2000, RZ ;  /* 0x0000200018027810 */ /* 0x000fc80007ffe0ff */
[----:B------:R-:W-:Y:S01]  /*1cd0*/  SEL R2, R2, R24, !P2 ;  /* 0x0000001802027207 */ /* 0x000fe20005000000 */
[----:B------:R-:W-:Y:S01]  /*1ce0*/  @!PT LDS RZ, [RZ] ;  /* 0x00000000fffff984 */ /* 0x000fe20000000800 */
[----:B------:R-:W-:Y:S01]  /*1cf0*/  @!PT LDS RZ, [RZ] ;  /* 0x00000000fffff984 */ /* 0x000fe20000000800 */
[----:B------:R-:W-:Y:S01]  /*1d00*/  @!PT LDS RZ, [RZ] ;  /* 0x00000000fffff984 */ /* 0x000fe20000000800 */
[----:B------:R1:W-:Y:S04]  /*1d10*/  LDGSTS.E.BYPASS.LTC128B.128 [R0+0x8000], [R198.64] ;  /* 0x08000000c6007fae */ /* 0x0003e8000b901d64 */
[----:B------:R2:W-:Y:S04]  /*1d20*/  LDGSTS.E.BYPASS.LTC128B.128 [R0+0x9000], [R4.64] ;  /* 0x0900000004007fae */ /* 0x0005e8000b901d64 */
[----:B------:R4:W-:Y:S01]  /*1d30*/  LDGSTS.E.BYPASS.LTC128B.128 [R0+0xa000], [R8.64] ;  /* 0x0a00000008007fae */ /* 0x0009e2000b901d64 */
[----:B------:R-:W-:Y:S01]  /*1d40*/  IMAD.SHL.U32 R2, R2, 0x2, RZ ;  /* 0x0000000202027824 */ /* 0x000fe200078e00ff */
[----:B--2---:R-:W-:-:S04]  /*1d50*/  IADD3 R4, P1, R8, UR11, RZ ;  /* 0x0000000b08047c10 */ /* 0x004fc8000ff3e0ff */
[----:B------:R-:W-:-:S05]  /*1d60*/  IADD3.X R5, R9, UR45, RZ, P1, !PT ;  /* 0x0000002d09057c10 */ /* 0x000fca0008ffe4ff */
[----:B------:R2:W-:Y:S01]  /*1d70*/  LDGSTS.E.BYPASS.LTC128B.128 [R0+0xb000], [R4.64] ;  /* 0x0b00000004007fae */ /* 0x0005e2000b901d64 */
[----:B------:R-:W-:Y:S02]  /*1d80*/  USHF.L.U32 UR11, UR6, 0x6, URZ ;  /* 0x00000006060b7899 */ /* 0x000fe4000800063f */
[----:B------:R-:W-:Y:S01]  /*1d90*/  USHF.L.U64.HI UR6, UR6, UR22, UR7 ;  /* 0x0000001606067299 */ /* 0x000fe20008010207 */
[----:B------:R1:W-:Y:S01]  /*1da0*/  LDGSTS.E.BYPASS.LTC128B.128 [R2], [R196.64] ;  /* 0x00000000c4027fae */ /* 0x0003e2000b901d64 */
[----:B------:R-:W-:Y:S02]  /*1db0*/  USHF.L.U32 UR7, UR4, 0x6, URZ ;  /* 0x0000000604077899 */ /* 0x000fe4000800063f */
[----:B------:R-:W-:Y:S01]  /*1dc0*/  USHF.L.U64.HI UR4, UR4, UR22, UR5 ;  /* 0x0000001604047299 */ /* 0x000fe20008010205 */
[----:B------:R5:W-:Y:S01]  /*1dd0*/  LDGSTS.E.BYPASS.LTC128B.128 [R2+0x1000], [R6.64] ;  /* 0x0100000006027fae */ /* 0x000be2000b901d64 */
[----:B--2---:R-:W-:-:S04]  /*1de0*/  IADD3 R4, P0, R6, UR8, RZ ;  /* 0x0000000806047c10 */ /* 0x004fc8000ff1e0ff */
[----:B------:R-:W-:Y:S02]  /*1df0*/  IADD3.X R5, R7, UR9, RZ, P0, !PT ;  /* 0x0000000907057c10 */ /* 0x000fe400087fe4ff */
[----:B----4-:R-:W-:-:S03]  /*1e00*/  IADD3 R8, P0, R4, UR8, RZ ;  /* 0x0000000804087c10 */ /* 0x010fc6000ff1e0ff */
[----:B------:R2:W-:Y:S01]  /*1e10*/  LDGSTS.E.BYPASS.LTC128B.128 [R2+0x2000], [R4.64] ;  /* 0x0200000004027fae */ /* 0x0005e2000b901d64 */
[----:B------:R-:W-:Y:S02]  /*1e20*/  IADD3.X R9, R5, UR9, RZ, P0, !PT ;  /* 0x0000000905097c10 */ /* 0x000fe400087fe4ff */
[----:B------:R-:W-:-:S03]  /*1e30*/  IADD3 R10, P0, R12, UR11, RZ ;  /* 0x0000000b0c0a7c10 */ /* 0x000fc6000ff1e0ff */
[----:B------:R4:W-:Y:S01]  /*1e40*/  LDGSTS.E.BYPASS.LTC128B.128 [R2+0x3000], [R8.64] ;  /* 0x0300000008027fae */ /* 0x0009e2000b901d64 */
[----:B------:R-:W-:Y:S02]  /*1e50*/  IADD3.X R11, R13, UR6, RZ, P0, !PT ;  /* 0x000000060d0b7c10 */ /* 0x000fe400087fe4ff */
[----:B-----5:R-:W-:Y:S01]  /*1e60*/  IADD3 R6, P0, R14, UR7, RZ ;  /* 0x000000070e067c10 */ /* 0x020fe2000ff1e0ff */
[----:B------:R5:W-:Y:S03]  /*1e70*/  LDGSTS.E.BYPASS.LTC128B.128 [R0+0xc000], [R12.64] ;  /* 0x0c0000000c007fae */ /* 0x000be6000b901d64 */
[----:B------:R-:W-:Y:S01]  /*1e80*/  IADD3.X R7, R15, UR4, RZ, P0, !PT ;  /* 0x000000040f077c10 */ /* 0x000fe200087fe4ff */
[----:B------:R-:W-:Y:S01]  /*1e90*/  UIADD3 UR5, -UR40, UR14, UR39 ;  /* 0x0000000e28057290 */ /* 0x000fe2000fffe127 */
[----:B------:R1:W-:Y:S03]  /*1ea0*/  LDGSTS.E.BYPASS.LTC128B.128 [R0+0xd000], [R10.64] ;  /* 0x0d0000000a007fae */ /* 0x0003e6000b901d64 */
[----:B------:R-:W-:Y:S01]  /*1eb0*/  UIADD3 UR5, UR5, -UR13, URZ ;  /* 0x8000000d05057290 */ /* 0x000fe2000fffe03f */
[----:B--2---:R-:W-:-:S02]  /*1ec0*/  IADD3 R4, P0, R6, UR7, RZ ;  /* 0x0000000706047c10 */ /* 0x004fc4000ff1e0ff */
[----:B----4-:R-:W-:-:S04]  /*1ed0*/  IADD3 R8, P1, R10, UR11, RZ ;  /* 0x0000000b0a087c10 */ /* 0x010fc8000ff3e0ff */
[----:B------:R-:W-:Y:S02]  /*1ee0*/  IADD3.X R9, R11, UR6, RZ, P1, !PT ;  /* 0x000000060b097c10 */ /* 0x000fe40008ffe4ff */
[----:B-----5:R-:W-:Y:S02]  /*1ef0*/  IADD3 R12, P1, R8, UR11, RZ ;  /* 0x0000000b080c7c10 */ /* 0x020fe4000ff3e0ff */
[----:B------:R-:W-:Y:S01]  /*1f00*/  IADD3.X R5, R7, UR4, RZ, P0, !PT ;  /* 0x0000000407057c10 */ /* 0x000fe200087fe4ff */
[----:B------:R2:W-:Y:S01]  /*1f10*/  LDGSTS.E.BYPASS.LTC128B.128 [R0+0xe000], [R8.64] ;  /* 0x0e00000008007fae */ /* 0x0005e2000b901d64 */
[----:B------:R-:W-:-:S05]  /*1f20*/  IADD3.X R13, R9, UR6, RZ, P1, !PT ;  /* 0x00000006090d7c10 */ /* 0x000fca0008ffe4ff */
[----:B------:R1:W-:Y:S04]  /*1f30*/  LDGSTS.E.BYPASS.LTC128B.128 [R0+0xf000], [R12.64] ;  /* 0x0f0000000c007fae */ /* 0x0003e8000b901d64 */
[----:B------:R1:W-:Y:S04]  /*1f40*/  LDGSTS.E.BYPASS.LTC128B.128 [R0+0x10000], [R14.64] ;  /* 0x100000000e007fae */ /* 0x0003e8000b901d64 */
[----:B------:R3:W-:Y:S04]  /*1f50*/  LDGSTS.E.BYPASS.LTC128B.128 [R0+0x11000], [R6.64] ;  /* 0x1100000006007fae */ /* 0x0007e8000b901d64 */
[----:B------:R4:W-:Y:S01]  /*1f60*/  LDGSTS.E.BYPASS.LTC128B.128 [R0+0x12000], [R4.64] ;  /* 0x1200000004007fae */ /* 0x0009e2000b901d64 */
[----:B--2---:R-:W-:-:S04]  /*1f70*/  IADD3 R8, P0, R4, UR7, RZ ;  /* 0x0000000704087c10 */ /* 0x004fc8000ff1e0ff */
[----:B------:R-:W-:Y:S01]  /*1f80*/  IADD3.X R9, R5, UR4, RZ, P0, !PT ;  /* 0x0000000405097c10 */ /* 0x000fe200087fe4ff */
[----:B------:R-:W-:-:S04]  /*1f90*/  USHF.R.S32.HI UR4, URZ, 0x1f, UR5 ;  /* 0x0000001f3f047899 */ /* 0x000fc80008011405 */
[----:B------:R-:W-:Y:S01]  /*1fa0*/  ULEA.HI UR4, UR4, UR5, URZ, 0x7 ;  /* 0x0000000504047291 */ /* 0x000fe2000f8f383f */
[----:B------:R1:W-:Y:S03]  /*1fb0*/  LDGSTS.E.BYPASS.LTC128B.128 [R0+0x13000], [R8.64] ;  /* 0x1300000008007fae */ /* 0x0003e6000b901d64 */
[----:B------:R-:W-:Y:S01]  /*1fc0*/  USHF.R.S32.HI UR4, URZ, 0x7, UR4 ;  /* 0x000000073f047899 */ /* 0x000fe20008011404 */
[----:B---3--:R-:W-:Y:S01]  /*1fd0*/  SHF.R.S32.HI R6, RZ, 0x1f, R16 ;  /* 0x0000001fff067819 */ /* 0x008fe20000011410 */
[----:B------:R-:W-:Y:S01]  /*1fe0*/  UIMAD.WIDE UR6, UR42, UR20, UR32 ;  /* 0x000000142a0672a5 */ /* 0x000fe2000f8e0220 */
[----:B------:R-:W0:Y:S01]  /*1ff0*/  LDGDEPBAR ;  /* 0x00000000000079af */ /* 0x000e220000000000 */
[----:B------:R-:W-:-:S04]  /*2000*/  UISETP.LT.AND UP0, UPT, URZ, UR4, UPT ;  /* 0x000000043f00728c */ /* 0x000fc8000bf01270 */
[----:B------:R-:W-:-:S04]  /*2010*/  USEL UR4, URZ, UR4, !UP0 ;  /* 0x000000043f047287 */ /* 0x000fc8000c000000 */
[----:B------:R-:W-:Y:S01]  /*2020*/  UISETP.GT.AND UP0, UPT, UR43, UR4, UPT ;  /* 0x000000042b00728c */ /* 0x000fe2000bf04270 */
[----:B----4-:R-:W-:-:S05]  /*2030*/  IMAD.SHL.U32 R4, R16, 0x4, RZ ;  /* 0x0000000410047824 */ /* 0x010fca00078e00ff */
[----:B------:R-:W-:Y:S02]  /*2040*/  PLOP3.LUT P0, PT, PT, PT, UP0, 0x80, 0x0 ;  /* 0x000000000000781c */ /* 0x000fe40003f0f008 */
[----:B------:R-:W-:Y:S01]  /*2050*/  IADD3 R4, P1, R4, UR6, RZ ;  /* 0x0000000604047c10 */ /* 0x000fe2000ff3e0ff */
[----:B------:R-:W-:Y:S01]  /*2060*/  UMOV UR5, UR7 ;  /* 0x0000000700057c82 */ /* 0x000fe20008000000 */
[----:B-1----:R-:W-:Y:S01]  /*2070*/  SHF.L.U64.HI R0, R16, 0x2, R6 ;  /* 0x0000000210007819 */ /* 0x002fe20000010206 */
[----:B------:R-:W-:-:S03]  /*2080*/  UIMAD.WIDE UR42, UR41, UR20, UR30 ;  /* 0x00000014292a72a5 */ /* 0x000fc6000f8e021e */
[----:B------:R-:W-:Y:S01]  /*2090*/  IADD3.X R5, R0, UR5, RZ, P1, !PT ;  /* 0x0000000500057c10 */ /* 0x000fe20008ffe4ff */
        /* <DEDUP_REMOVED lines=17> */
[----:B------:R-:W-:Y:S05]  /*21b0*/  @!P0 BRA `(.L_x_277) ;  /* 0x0000542000008947 */ /* 0x000fea0003800000 */
[----:B------:R-:W-:Y:S01]  /*21c0*/  LEA.HI R0, R23, R22, RZ, 0x4 ;  /* 0x0000001617007211 */ /* 0x000fe200078f20ff */
[----:B------:R1:W5:Y:S03]  /*21d0*/  LDG.E R246, [R4.64] ;  /* 0x0000002404f67981 */ /* 0x000366000c1e1900 */
[----:B------:R-:W-:Y:S01]  /*21e0*/  LOP3.LUT R0, R0, 0xfffffff0, RZ, 0xc0, !PT ;  /* 0xfffffff000007812 */ /* 0x000fe200078ec0ff */
[----:B------:R1:W5:Y:S04]  /*21f0*/  LDG.E R245, [R4.64+0x20] ;  /* 0x0000202404f57981 */ /* 0x000368000c1e1900 */
[----:B------:R-:W-:Y:S01]  /*2200*/  IMAD.IADD R0, R22, 0x1, -R0 ;  /* 0x0000000116007824 */ /* 0x000fe200078e0a00 */
[----:B------:R1:W5:Y:S04]  /*2210*/  LDG.E R244, [R4.64+0x100] ;  /* 0x0001002404f47981 */ /* 0x000368000c1e1900 */
[----:B------:R1:W5:Y:S01]  /*2220*/  LDG.E R243, [R4.64+0x120] ;  /* 0x0001202404f37981 */ /* 0x000362000c1e1900 */
[----:B------:R-:W-:Y:S01]  /*2230*/  IMAD.MOV.U32 R200, RZ, RZ, R2 ;  /* 0x000000ffffc87224 */ /* 0x000fe200078e0002 */
[----:B------:R-:W-:Y:S01]  /*2240*/  IADD3 R2, R185, 0x2000, RZ ;  /* 0x00002000b9027810 */ /* 0x000fe20007ffe0ff */
[----:B------:R-:W-:Y:S01]  /*2250*/  IMAD.MOV.U32 R182, RZ, RZ, 0x20 ;  /* 0x00000020ffb67424 */ /* 0x000fe200078e00ff */
[----:B------:R-:W-:Y:S01]  /*2260*/  UIADD3 UR9, UR39, UR12, URZ ;  /* 0x0000000c27097290 */ /* 0x000fe2000fffe03f */
[----:B------:R-:W-:Y:S01]  /*2270*/  IMAD.MOV.U32 R173, RZ, RZ, 0x40 ;  /* 0x00000040ffad7424 */ /* 0x000fe200078e00ff */
[----:B------:R-:W-:Y:S01]  /*2280*/  SEL R2, R2, R185, !P2 ;  /* 0x000000b902027207 */ /* 0x000fe20005000000 */
[----:B------:R-:W-:Y:S01]  /*2290*/  IMAD.MOV.U32 R127, RZ, RZ, RZ ;  /* 0x000000ffff7f7224 */ /* 0x000fe200078e00ff */
[----:B------:R-:W-:-:S02]  /*22a0*/  UMOV UR8, UR42 ;  /* 0x0000002a00087c82 */ /* 0x000fc40008000000 */
[----:B------:R-:W-:Y:S01]  /*22b0*/  UIADD3 UR9, -UR40, 0x80, UR9 ;  /* 0x0000008028097890 */ /* 0x000fe2000fffe109 */
[----:B------:R-:W-:Y:S01]  /*22c0*/  IMAD.SHL.U32 R178, R2, 0x2, RZ ;  /* 0x0000000202b27824 */ /* 0x000fe200078e00ff */
[----:B------:R-:W-:Y:S01]  /*22d0*/  UMOV UR11, UR43 ;  /* 0x0000002b000b7c82 */ /* 0x000fe20008000000 */
[----:B-1----:R-:W-:-:S04]  /*22e0*/  SHF.R.S32.HI R4, RZ, 0x1f, R0 ;  /* 0x0000001fff047819 */ /* 0x002fc80000011400 */
[----:B------:R-:W-:-:S04]  /*22f0*/  LEA.HI R4, R4, R0, RZ, 0x3 ;  /* 0x0000000004047211 */ /* 0x000fc800078f18ff */
[----:B------:R-:W-:-:S05]  /*2300*/  LOP3.LUT R4, R4, 0xfffffff8, RZ, 0xc0, !PT ;  /* 0xfffffff804047812 */ /* 0x000fca00078ec0ff */
[----:B------:R-:W-:-:S05]  /*2310*/  IMAD.IADD R0, R0, 0x1, -R4 ;  /* 0x0000000100007824 */ /* 0x000fca00078e0a04 */
[C---:B------:R-:W-:Y:S02]  /*2320*/  LOP3.LUT P0, RZ, R0.reuse, 0x2, RZ, 0xc0, !PT ;  /* 0x0000000200ff7812 */ /* 0x040fe4000780c0ff */
[----:B------:R-:W-:Y:S02]  /*2330*/  LOP3.LUT P1, RZ, R0, 0x4, RZ, 0xc0, !PT ;  /* 0x0000000400ff7812 */ /* 0x000fe4000782c0ff */
[----:B------:R-:W-:Y:S02]  /*2340*/  IADD3 R0, R184, 0x2000, RZ ;  /* 0x00002000b8007810 */ /* 0x000fe40007ffe0ff */
[----:B------:R-:W-:Y:S02]  /*2350*/  SEL R182, R182, 0xffffffe0, !P0 ;  /* 0xffffffe0b6b67807 */ /* 0x000fe40004000000 */
[----:B------:R-:W-:Y:S02]  /*2360*/  SEL R0, R0, R184, !P2 ;  /* 0x000000b800007207 */ /* 0x000fe40005000000 */
[----:B------:R-:W-:-:S03]  /*2370*/  SEL R173, R173, 0xffffffc0, !P1 ;  /* 0xffffffc0adad7807 */ /* 0x000fc60004800000 */
[----:B------:R-:W-:Y:S02]  /*2380*/  IMAD.SHL.U32 R172, R0, 0x2, RZ ;  /* 0x0000000200ac7824 */ /* 0x000fe400078e00ff */
[----:B------:R-:W-:Y:S01]  /*2390*/  IMAD.MOV.U32 R2, RZ, RZ, c[0x0][0x22c] ;  /* 0x00008b00ff027624 */ /* 0x000fe200078e00ff */
[C---:B------:R-:W-:Y:S01]  /*23a0*/  SHF.L.U32 R181, R185.reuse, 0x1, RZ ;  /* 0x00000001b9b57819 */ /* 0x040fe200000006ff */
[----:B------:R-:W-:Y:S01]  /*23b0*/  IMAD.SHL.U32 R4, R16, 0x4, RZ ;  /* 0x0000000410047824 */ /* 0x000fe200078e00ff */
[----:B------:R-:W-:Y:S01]  /*23c0*/  SHF.L.U32 R180, R185, 0x1, RZ ;  /* 0x00000001b9b47819 */ /* 0x000fe200000006ff */
[----:B------:R-:W-:Y:S02]  /*23d0*/  IMAD R2, R2, c[0x0][0x1c0], RZ ;  /* 0x0000700002027a24 */ /* 0x000fe400078e02ff */
[----:B------:R-:W-:Y:S02]  /*23e0*/  IMAD.MOV.U32 R5, RZ, RZ, 0x1 ;  /* 0x00000001ff057424 */ /* 0x000fe400078e00ff */
[C---:B------:R-:W-:Y:S01]  /*23f0*/  IMAD.SHL.U32 R0, R2.reuse, 0x10, RZ ;  /* 0x0000001002007824 */ /* 0x040fe200078e00ff */
[----:B------:R-:W-:Y:S01]  /*2400*/  SHF.L.U32 R7, R2, 0x3, RZ ;  /* 0x0000000302077819 */ /* 0x000fe200000006ff */
[----:B------:R-:W-:Y:S01]  /*2410*/  IMAD.IADD R183, R182, 0x1, R181 ;  /* 0x00000001b6b77824 */ /* 0x000fe200078e02b5 */
[----:B------:R-:W-:Y:S01]  /*2420*/  SHF.L.U64.HI R2, R16, 0x2, R6 ;  /* 0x0000000210027819 */ /* 0x000fe20000010206 */
[----:B------:R-:W-:Y:S01]  /*2430*/  IMAD.IADD R179, R182, 0x1, R180 ;  /* 0x00000001b6b37824 */ /* 0x000fe200078e02b4 */
[----:B------:R-:W-:-:S05]  /*2440*/  IADD3 R0, R0, 0x20, RZ ;  /* 0x0000002000007810 */ /* 0x000fca0007ffe0ff */
[----:B------:R-:W-:-:S05]  /*2450*/  IMAD.IADD R0, R7, 0x1, R0 ;  /* 0x0000000107007824 */ /* 0x000fca00078e0200 */
[----:B------:R-:W-:-:S05]  /*2460*/  IADD3 R0, R7, R0, RZ ;  /* 0x0000000007007210 */ /* 0x000fca0007ffe0ff */
[----:B------:R-:W-:-:S05]  /*2470*/  IMAD.IADD R0, R7, 0x1, R0 ;  /* 0x0000000107007824 */ /* 0x000fca00078e0200 */
[----:B------:R-:W-:-:S05]  /*2480*/  IADD3 R0, R7, R0, RZ ;  /* 0x0000000007007210 */ /* 0x000fca0007ffe0ff */
[----:B------:R-:W-:Y:S04]  /*2490*/  STL [R1+0x8], R0 ;  /* 0x0000080001007387 */ /* 0x000fe80000100800 */
[----:B------:R1:W-:Y:S02]  /*24a0*/  STL [R1+0x1c], R2 ;  /* 0x00001c0201007387 */ /* 0x0003e40000100800 */
[----:B-1----:R-:W-:Y:S02]  /*24b0*/  IADD3 R2, R7, R0, RZ ;  /* 0x0000000007027210 */ /* 0x002fe40007ffe0ff */
[----:B------:R-:W-:-:S03]  /*24c0*/  IADD3 R0, R16, -0x80, RZ ;  /* 0xffffff8010007810 */ /* 0x000fc60007ffe0ff */
[----:B------:R1:W-:Y:S01]  /*24d0*/  STL [R1+0x4], R2 ;  /* 0x0000040201007387 */ /* 0x0003e20000100800 */
[----:B------:R-:W-:-:S03]  /*24e0*/  SHF.L.U32 R0, R0, 0x2, RZ ;  /* 0x0000000200007819 */ /* 0x000fc600000006ff */
[----:B------:R-:W-:Y:S01]  /*24f0*/  STL [R1+0x18], R4 ;  /* 0x0000180401007387 */ /* 0x000fe20000100800 */
[----:B-1----:R-:W-:-:S04]  /*2500*/  IMAD.IADD R2, R7, 0x1, R2 ;  /* 0x0000000107027824 */ /* 0x002fc800078e0202 */
[C---:B------:R-:W-:Y:S01]  /*2510*/  IMAD.IADD R252, R7.reuse, 0x1, R2 ;  /* 0x0000000107fc7824 */ /* 0x040fe200078e0202 */
[----:B------:R1:W-:Y:S04]  /*2520*/  STL [R1], R2 ;  /* 0x0000000201007387 */ /* 0x0003e80000100800 */
[----:B------:R-:W-:-:S04]  /*2530*/  IADD3 R251, R7, R252, RZ ;  /* 0x000000fc07fb7210 */ /* 0x000fc80007ffe0ff */
[----:B------:R-:W-:-:S05]  /*2540*/  IADD3 R250, R7, R251, RZ ;  /* 0x000000fb07fa7210 */ /* 0x000fca0007ffe0ff */
[----:B------:R-:W-:-:S05]  /*2550*/  IMAD.IADD R249, R7, 0x1, R250 ;  /* 0x0000000107f97824 */ /* 0x000fca00078e02fa */
[----:B------:R-:W-:-:S05]  /*2560*/  IADD3 R248, R7, R249, RZ ;  /* 0x000000f907f87210 */ /* 0x000fca0007ffe0ff */
[----:B------:R-:W-:Y:S01]  /*2570*/  IMAD.IADD R247, R7, 0x1, R248 ;  /* 0x0000000107f77824 */ /* 0x000fe200078e02f8 */
[----:B-1----:R-:W-:-:S05]  /*2580*/  IADD3 R2, R16, -c[0x0][0x214], R5 ;  /* 0x8000850010027a10 */ /* 0x002fca0007ffe005 */
[----:B------:R-:W-:Y:S04]  /*2590*/  STL [R1+0x14], R2 ;  /* 0x0000140201007387 */ /* 0x000fe80000100800 */
[----:B------:R1:W-:Y:S02]  /*25a0*/  STL [R1+0x10], R0 ;  /* 0x0000100001007387 */ /* 0x0003e40000100800 */
[----:B-1----:R-:W-:Y:S02]  /*25b0*/  IADD3 R0, R7, R247, RZ ;  /* 0x000000f707007210 */ /* 0x002fe40007ffe0ff */
.L_x_280:
[----:B------:R-:W0:Y:S01]  /*25c0*/  LDGDEPBAR ;  /* 0x00000000000079af */ /* 0x000e220000000000 */
[----:B------:R-:W-:Y:S01]  /*25d0*/  IMAD.IADD R0, R178, 0x1, R182 ;  /* 0x00000001b2007824 */ /* 0x000fe200078e02b6 */
[----:B------:R-:W-:Y:S01]  /*25e0*/  USHF.L.U32 UR7, UR10, 0x7, URZ ;  /* 0x000000070a077899 */ /* 0x000fe2000800063f */
[----:B-----5:R-:W-:Y:S01]  /*25f0*/  FSETP.NEU.FTZ.AND P2, PT, R246, -INF , PT ;  /* 0xff800000f600780b */ /* 0x020fe20003f5d000 */
[----:B------:R-:W-:Y:S02]  /*2600*/  UISETP.GT.AND UP3, UPT, UR10, UR4, UPT ;  /* 0x000000040a00728c */ /* 0x000fe4000bf64270 */
[----:B------:R-:W-:Y:S02]  /*2610*/  UISETP.GE.AND UP0, UPT, UR7, UR9, UPT ;  /* 0x000000090700728c */ /* 0x000fe4000bf06270 */
[----:B------:R-:W2:Y:S01]  /*2620*/  LDL R202, [R1+0x14] ;  /* 0x0000140001ca7983 */ /* 0x000ea20000100800 */
[----:B------:R-:W-:Y:S03]  /*2630*/  IMAD.U32 R2, RZ, RZ, UR7 ;  /* 0x00000007ff027e24 */ /* 0x000fe6000f8e00ff */
[----:B------:R-:W3:Y:S01]  /*2640*/  LDL R201, [R1+0x24] ;  /* 0x0000240001c97983 */ /* 0x000ee20000100800 */
[----:B------:R-:W-:Y:S01]  /*2650*/  PLOP3.LUT P0, PT, PT, PT, UP0, 0x80, 0x0 ;  /* 0x000000000000781c */ /* 0x000fe20003f0f008 */
[----:B------:R-:W-:Y:S04]  /*2660*/  DEPBAR.LE SB0, 0x0 ;  /* 0x000080000000791a */ /* 0x000fe80000000000 */
[----:B------:R-:W-:Y:S08]  /*2670*/  BAR.SYNC.DEFER_BLOCKING 0x0 ;  /* 0x0000000000007b1d */ /* 0x000ff00000010000 */
[----:B------:R-:W-:Y:S08]  /*2680*/  LDSM.16.M88.4 R64, [R178] ;  /* 0x00000000b240783b */ /* 0x000ff00000000200 */
[----:B------:R-:W1:Y:S08]  /*2690*/  LDSM.16.M88.4 R16, [R174+0xc000] ;  /* 0x00c00000ae10783b */ /* 0x000e700000000200 */
[----:B------:R-:W4:Y:S08]  /*26a0*/  LDSM.16.M88.4 R60, [R178+0x2000] ;  /* 0x00200000b23c783b */ /* 0x000f300000000200 */
[----:B------:R-:W4:Y:S08]  /*26b0*/  LDSM.16.M88.4 R32, [R174+0xc800] ;  /* 0x00c80000ae20783b */ /* 0x000f300000000200 */
[----:B------:R-:W4:Y:S08]  /*26c0*/  LDSM.16.M88.4 R48, [R174+0xd000] ;  /* 0x00d00000ae30783b */ /* 0x000f300000000200 */
[----:B------:R-:W4:Y:S01]  /*26d0*/  LDSM.16.M88.4 R132, [R174+0xd800] ;  /* 0x00d80000ae84783b */ /* 0x000f220000000200 */
[-C--:B-1----:R-:W-:Y:S07]  /*26e0*/  HMMA.16816.F32 R4, R64, R16.reuse, RZ ;  /* 0x000000104004723c */ /* 0x082fee00000018ff */
[----:B------:R-:W-:Y:S01]  /*26f0*/  LDSM.16.M88.4 R136, [R0] ;  /* 0x000000000088783b */ /* 0x000fe20000000200 */
[C---:B----4-:R-:W-:Y:S07]  /*2700*/  HMMA.16816.F32 R8, R60.reuse, R16, RZ ;  /* 0x000000103c08723c */ /* 0x050fee00000018ff */
[----:B------:R-:W1:Y:S01]  /*2710*/  LDSM.16.M88.4 R140, [R177+0xc000] ;  /* 0x00c00000b18c783b */ /* 0x000e620000000200 */
[-C--:B------:R-:W-:Y:S07]  /*2720*/  HMMA.16816.F32 R12, R60, R18.reuse, RZ ;  /* 0x000000123c0c723c */ /* 0x080fee00000018ff */
[----:B------:R4:W1:Y:S01]  /*2730*/  LDSM.16.M88.4 R144, [R0+0x2000] ;  /* 0x002000000090783b */ /* 0x0008620000000200 */
[C---:B------:R-:W-:Y:S07]  /*2740*/  HMMA.16816.F32 R16, R64.reuse, R18, RZ ;  /* 0x000000124010723c */ /* 0x040fee00000018ff */
[----:B------:R-:W1:Y:S01]  /*2750*/  LDSM.16.M88.4 R148, [R177+0xc800] ;  /* 0x00c80000b194783b */ /* 0x000e620000000200 */
[-C--:B------:R-:W-:Y:S07]  /*2760*/  HMMA.16816.F32 R20, R64, R32.reuse, RZ ;  /* 0x000000204014723c */ /* 0x080fee00000018ff */
[----:B------:R-:W1:Y:S01]  /*2770*/  LDSM.16.M88.4 R152, [R177+0xd000] ;  /* 0x00d00000b198783b */ /* 0x000e620000000200 */
[C---:B------:R-:W-:Y:S07]  /*2780*/  HMMA.16816.F32 R24, R60.reuse, R32, RZ ;  /* 0x000000203c18723c */ /* 0x040fee00000018ff */
[----:B------:R-:W1:Y:S01]  /*2790*/  LDSM.16.M88.4 R156, [R177+0xd800] ;  /* 0x00d80000b19c783b */ /* 0x000e620000000200 */
[----:B----4-:R-:W-:Y:S01]  /*27a0*/  IADD3 R0, R0, R173, RZ ;  /* 0x000000ad00007210 */ /* 0x010fe20007ffe0ff */
[-C--:B------:R-:W-:Y:S06]  /*27b0*/  HMMA.16816.F32 R28, R60, R34.reuse, RZ ;  /* 0x000000223c1c723c */ /* 0x080fec00000018ff */
[----:B------:R-:W-:Y:S02]  /*27c0*/  LDSM.16.M88.4 R160, [R175+0xd000] ;  /* 0x00d00000afa0783b */ /* 0x000fe40000000200 */
[C---:B------:R-:W-:Y:S06]  /*27d0*/  HMMA.16816.F32 R32, R64.reuse, R34, RZ ;  /* 0x000000224020723c */ /* 0x040fec00000018ff */
[----:B------:R-:W-:Y:S02]  /*27e0*/  LDSM.16.M88.4 R164, [R175+0xd800] ;  /* 0x00d80000afa4783b */ /* 0x000fe40000000200 */
[-C--:B------:R-:W-:Y:S06]  /*27f0*/  HMMA.16816.F32 R36, R64, R48.reuse, RZ ;  /* 0x000000304024723c */ /* 0x080fec00000018ff */
[----:B------:R-:W-:Y:S02]  /*2800*/  LDSM.16.M88.4 R168, [R176+0xc000] ;  /* 0x00c00000b0a8783b */ /* 0x000fe40000000200 */
        /* <DEDUP_REMOVED lines=8> */
[C---:B------:R-:W-:Y:S08]  /*2890*/  HMMA.16816.F32 R8, R144.reuse, R140, R8 ;  /* 0x0000008c9008723c */ /* 0x040ff00000001808 */
[-C--:B------:R-:W-:Y:S08]  /*28a0*/  HMMA.16816.F32 R12, R144, R142.reuse, R12 ;  /* 0x0000008e900c723c */ /* 0x080ff0000000180c */
[C---:B------:R-:W-:Y:S01]  /*28b0*/  HMMA.16816.F32 R16, R136.reuse, R142, R16 ;  /* 0x0000008e8810723c */ /* 0x040fe20000001810 */
[----:B------:R-:W-:Y:S07]  /*28c0*/  LDSM.16.M88.4 R140, [R175+0xc000] ;  /* 0x00c00000af8c783b */ /* 0x000fee0000000200 */
[-C--:B------:R-:W-:Y:S08]  /*28d0*/  HMMA.16816.F32 R20, R136, R148.reuse, R20 ;  /* 0x000000948814723c */ /* 0x080ff00000001814 */
[C---:B------:R-:W-:Y:S07]  /*28e0*/  HMMA.16816.F32 R24, R144.reuse, R148, R24 ;  /* 0x000000949018723c */ /* 0x040fee0000001818 */
[----:B------:R-:W-:Y:S01]  /*28f0*/  IMAD.IADD R148, R178, 0x1, R173 ;  /* 0x00000001b2947824 */ /* 0x000fe200078e02ad */
[-C--:B------:R-:W-:Y:S04]  /*2900*/  HMMA.16816.F32 R28, R144, R150.reuse, R28 ;  /* 0x00000096901c723c */ /* 0x080fe8000000181c */
[----:B------:R-:W1:Y:S04]  /*2910*/  LDSM.16.M88.4 R132, [R148] ;  /* 0x000000009484783b */ /* 0x000e680000000200 */
[C---:B------:R-:W-:Y:S04]  /*2920*/  HMMA.16816.F32 R32, R136.reuse, R150, R32 ;  /* 0x000000968820723c */ /* 0x040fe80000001820 */
[----:B------:R-:W4:Y:S04]  /*2930*/  LDSM.16.M88.4 R148, [R148+0x2000] ;  /* 0x002000009494783b */ /* 0x000f280000000200 */
[-C--:B------:R-:W-:Y:S08]  /*2940*/  HMMA.16816.F32 R36, R136, R152.reuse, R36 ;  /* 0x000000988824723c */ /* 0x080ff00000001824 */
[C---:B------:R-:W-:Y:S08]  /*2950*/  HMMA.16816.F32 R40, R144.reuse, R152, R40 ;  /* 0x000000989028723c */ /* 0x040ff00000001828 */
[-C--:B------:R-:W-:Y:S04]  /*2960*/  HMMA.16816.F32 R44, R144, R154.reuse, R44 ;  /* 0x0000009a902c723c */ /* 0x080fe8000000182c */
[----:B--2---:R-:W-:Y:S04]  /*2970*/  @!P0 IADD3 R2, R2, UR40, R202 ;  /* 0x0000002802028c10 */ /* 0x004fe8000fffe0ca */
[C---:B------:R-:W-:Y:S01]  /*2980*/  HMMA.16816.F32 R48, R136.reuse, R154, R48 ;  /* 0x0000009a8830723c */ /* 0x040fe20000001830 */
[----:B------:R-:W2:Y:S07]  /*2990*/  LDSM.16.M88.4 R152, [R175+0xc800] ;  /* 0x00c80000af98783b */ /* 0x000eae0000000200 */
[-C--:B------:R-:W-:Y:S08]  /*29a0*/  HMMA.16816.F32 R52, R136, R156.reuse, R52 ;  /* 0x0000009c8834723c */ /* 0x080ff00000001834 */
[C---:B------:R-:W-:Y:S08]  /*29b0*/  HMMA.16816.F32 R56, R144.reuse, R156, R56 ;  /* 0x0000009c9038723c */ /* 0x040ff00000001838 */
[-C--:B------:R-:W-:Y:S01]  /*29c0*/  HMMA.16816.F32 R60, R144, R158.reuse, R60 ;  /* 0x0000009e903c723c */ /* 0x080fe2000000183c */
[----:B------:R-:W2:Y:S07]  /*29d0*/  LDSM.16.M88.4 R144, [R0] ;  /* 0x000000000090783b */ /* 0x000eae0000000200 */
[----:B------:R-:W-:Y:S07]  /*29e0*/  HMMA.16816.F32 R64, R136, R158, R64 ;  /* 0x0000009e8840723c */ /* 0x000fee0000001840 */
[C---:B------:R-:W-:Y:S01]  /*29f0*/  @!P0 IADD3 R139, R2.reuse, 0x8, RZ ;  /* 0x00000008028b8810 */ /* 0x040fe20007ffe0ff */
[-C--:B-1----:R-:W-:Y:S05]  /*2a00*/  HMMA.16816.F32 R4, R132, R140.reuse, R4 ;  /* 0x0000008c8404723c */ /* 0x082fea0000001804 */
[----:B------:R-:W-:Y:S01]  /*2a10*/  @!P0 IMNMX R139, R139, UR40, PT ;  /* 0x000000288b8b8c17 */ /* 0x000fe2000b800200 */
[----:B------:R-:W-:Y:S01]  /*2a20*/  FMUL.FTZ R138, R245, 1.4426950216293334961 ;  /* 0x3fb8aa3bf58a7820 */ /* 0x000fe20000410000 */
[----:B------:R-:W-:Y:S01]  /*2a30*/  @!P0 IADD3 R136, R2, 0x40, RZ ;  /* 0x0000004002888810 */ /* 0x000fe20007ffe0ff */
[C---:B----4-:R-:W-:Y:S04]  /*2a40*/  HMMA.16816.F32 R8, R148.reuse, R140, R8 ;  /* 0x0000008c9408723c */ /* 0x050fe80000001808 */
[----:B------:R-:W-:Y:S01]  /*2a50*/  @!P0 IMNMX R136, R136, UR40, PT ;  /* 0x0000002888888c17 */ /* 0x000fe2000b800200 */
[----:B------:R-:W-:Y:S02]  /*2a60*/  FMUL.FTZ R137, R244, 1.4426950216293334961 ;  /* 0x3fb8aa3bf4897820 */ /* 0x000fe40000410000 */
[----:B------:R-:W-:Y:S01]  /*2a70*/  @!P0 IMNMX R141, R2, UR40, PT ;  /* 0x00000028028d8c17 */ /* 0x000fe2000b800200 */
[-C--:B------:R-:W-:Y:S04]  /*2a80*/  HMMA.16816.F32 R12, R148, R142.reuse, R12 ;  /* 0x0000008e940c723c */ /* 0x080fe8000000180c */
[----:B------:R-:W-:Y:S04]  /*2a90*/  FMUL.FTZ R140, R246, 1.4426950216293334961 ;  /* 0x3fb8aa3bf68c7820 */ /* 0x000fe80000410000 */
[C---:B------:R-:W-:Y:S04]  /*2aa0*/  HMMA.16816.F32 R16, R132.reuse, R142, R16 ;  /* 0x0000008e8410723c */ /* 0x040fe80000001810 */
[----:B------:R-:W-:Y:S04]  /*2ab0*/  FSEL R140, R140, RZ, P2 ;  /* 0x000000ff8c8c7208 */ /* 0x000fe80001000000 */
[-C--:B--2---:R-:W-:Y:S08]  /*2ac0*/  HMMA.16816.F32 R20, R132, R152.reuse, R20 ;  /* 0x000000988414723c */ /* 0x084ff00000001814 */
        /* <DEDUP_REMOVED lines=9> */
[-C--:B------:R-:W-:Y:S01]  /*2b60*/  HMMA.16816.F32 R60, R148, R166.reuse, R60 ;  /* 0x000000a6943c723c */ /* 0x080fe2000000183c */
[----:B------:R-:W2:Y:S07]  /*2b70*/  LDL R148, [R1+0x18] ;  /* 0x0000180001947983 */ /* 0x000eae0000100800 */
[----:B------:R-:W-:Y:S01]  /*2b80*/  HMMA.16816.F32 R64, R132, R166, R64 ;  /* 0x000000a68440723c */ /* 0x000fe20000001840 */
[----:B------:R1:W4:Y:S07]  /*2b90*/  LDSM.16.M88.4 R132, [R0+0x2000] ;  /* 0x002000000084783b */ /* 0x00032e0000000200 */
[-C--:B------:R-:W-:Y:S01]  /*2ba0*/  HMMA.16816.F32 R4, R144, R168.reuse, R4 ;  /* 0x000000a89004723c */ /* 0x080fe20000001804 */
[----:B-1----:R-:W-:Y:S05]  /*2bb0*/  MOV R0, UR29 ;  /* 0x0000001d00007c02 */ /* 0x002fea0008000f00 */
[----:B---3--:R-:W-:Y:S05]  /*2bc0*/  @!P0 IMAD R0, R0, 0x80, R201 ;  /* 0x0000008000008824 */ /* 0x008fea00078e02c9 */
[CC--:B------:R-:W-:Y:S02]  /*2bd0*/  @!P0 ISETP.GE.AND P3, PT, R0.reuse, R141.reuse, PT ;  /* 0x0000008d0000820c */ /* 0x0c0fe40003f66270 */
[----:B------:R-:W-:Y:S11]  /*2be0*/  @!P0 IADD3 R142, R0, 0x1, RZ ;  /* 0x00000001008e8810 */ /* 0x000ff60007ffe0ff */
[----:B------:R-:W-:Y:S02]  /*2bf0*/  @!P0 FSEL R4, R4, -INF , !P3 ;  /* 0xff80000004048808 */ /* 0x000fe40005800000 */
[----:B------:R-:W-:Y:S01]  /*2c00*/  @!P0 ISETP.GE.AND P2, PT, R142, R141, PT ;  /* 0x0000008d8e00820c */ /* 0x000fe20003f46270 */
[C---:B----4-:R-:W-:Y:S04]  /*2c10*/  HMMA.16816.F32 R8, R132.reuse, R168, R8 ;  /* 0x000000a88408723c */ /* 0x050fe80000001808 */
[--C-:B------:R-:W-:Y:S01]  /*2c20*/  FFMA.FTZ R4, R4, c[0x0][0x23c], -R140.reuse ;  /* 0x00008f0004047a23 */ /* 0x100fe2000001088c */
[-C--:B------:R-:W-:Y:S02]  /*2c30*/  @!P0 ISETP.GE.AND P3, PT, R0, R139.reuse, PT ;  /* 0x0000008b0000820c */ /* 0x080fe40003f66270 */
[----:B------:R-:W-:Y:S01]  /*2c40*/  @!P0 FSEL R5, R5, -INF , !P2 ;  /* 0xff80000005058808 */ /* 0x000fe20005000000 */
[----:B------:R1:W-:Y:S01]  /*2c50*/  MUFU.EX2 R158, R4 ;  /* 0x00000004009e7308 */ /* 0x0003e20000000800 */
[----:B------:R-:W-:Y:S01]  /*2c60*/  FSETP.NEU.FTZ.AND P2, PT, R245, -INF , PT ;  /* 0xff800000f500780b */ /* 0x000fe20003f5d000 */
[-C--:B------:R-:W-:Y:S03]  /*2c70*/  HMMA.16816.F32 R12, R132, R170.reuse, R12 ;  /* 0x000000aa840c723c */ /* 0x080fe6000000180c */
[----:B------:R-:W-:Y:S01]  /*2c80*/  FSEL R138, R138, RZ, P2 ;  /* 0x000000ff8a8a7208 */ /* 0x000fe20001000000 */
[----:B------:R-:W-:Y:S01]  /*2c90*/  FFMA.FTZ R5, R5, c[0x0][0x23c], -R140 ;  /* 0x00008f0005057a23 */ /* 0x000fe2000001088c */
[----:B------:R-:W-:Y:S02]  /*2ca0*/  @!P0 ISETP.GE.AND P2, PT, R142, R139, PT ;  /* 0x0000008b8e00820c */ /* 0x000fe40003f46270 */
[----:B------:R-:W-:Y:S01]  /*2cb0*/  @!P0 FSEL R6, R6, -INF , !P3 ;  /* 0xff80000006068808 */ /* 0x000fe20005800000 */
[----:B------:R-:W-:Y:S01]  /*2cc0*/  MUFU.EX2 R157, R5 ;  /* 0x00000005009d7308 */ /* 0x000fe20000000800 */
[-C--:B------:R-:W-:Y:S01]  /*2cd0*/  @!P0 ISETP.GE.AND P3, PT, R0, R136.reuse, PT ;  /* 0x000000880000820c */ /* 0x080fe20003f66270 */
[C---:B------:R-:W-:Y:S04]  /*2ce0*/  HMMA.16816.F32 R16, R144.reuse, R170, R16 ;  /* 0x000000aa9010723c */ /* 0x040fe80000001810 */
[----:B------:R-:W-:Y:S01]  /*2cf0*/  @!P0 FSEL R7, R7, -INF , !P2 ;  /* 0xff80000007078808 */ /* 0x000fe20005000000 */
[--C-:B------:R-:W-:Y:S01]  /*2d00*/  FFMA.FTZ R6, R6, c[0x0][0x23c], -R138.reuse ;  /* 0x00008f0006067a23 */ /* 0x100fe2000001088a */
[----:B------:R-:W-:Y:S02]  /*2d10*/  FSETP.NEU.FTZ.AND P2, PT, R244, -INF , PT ;  /* 0xff800000f400780b */ /* 0x000fe40003f5d000 */
[----:B------:R-:W-:Y:S01]  /*2d20*/  @!P0 FSEL R8, R8, -INF , !P3 ;  /* 0xff80000008088808 */ /* 0x000fe20005800000 */
[----:B------:R-:W-:Y:S03]  /*2d30*/  MUFU.EX2 R156, R6 ;  /* 0x00000006009c7308 */ /* 0x000fe60000000800 */
[----:B------:R-:W-:Y:S01]  /*2d40*/  FSEL R137, R137, RZ, P2 ;  /* 0x000000ff89897208 */ /* 0x000fe20001000000 */
[----:B------:R-:W-:Y:S01]  /*2d50*/  FFMA.FTZ R7, R7, c[0x0][0x23c], -R138 ;  /* 0x00008f0007077a23 */ /* 0x000fe2000001088a */
[----:B-1----:R-:W-:Y:S02]  /*2d60*/  @!P0 IADD3 R4, R2, 0x48, RZ ;  /* 0x0000004802048810 */ /* 0x002fe40007ffe0ff */
[----:B------:R-:W-:Y:S01]  /*2d70*/  @!P0 ISETP.GE.AND P2, PT, R142, R136, PT ;  /* 0x000000888e00820c */ /* 0x000fe20003f46270 */
[--C-:B------:R-:W-:Y:S01]  /*2d80*/  FFMA.FTZ R2, R8, c[0x0][0x23c], -R137.reuse ;  /* 0x00008f0008027a23 */ /* 0x100fe20000010889 */
[----:B------:R-:W-:Y:S01]  /*2d90*/  @!P0 IMNMX R8, R4, UR40, PT ;  /* 0x0000002804088c17 */ /* 0x000fe2000b800200 */
[----:B------:R1:W3:Y:S01]  /*2da0*/  MUFU.EX2 R234, R7 ;  /* 0x0000000700ea7308 */ /* 0x0002e20000000800 */
[----:B------:R-:W-:Y:S02]  /*2db0*/  @!P0 FSEL R9, R9, -INF , !P2 ;  /* 0xff80000009098808 */ /* 0x000fe40005000000 */
[----:B------:R-:W-:Y:S02]  /*2dc0*/  FSETP.NEU.FTZ.AND P2, PT, R243, -INF , PT ;  /* 0xff800000f300780b */ /* 0x000fe40003f5d000 */
[-C--:B------:R-:W-:Y:S01]  /*2dd0*/  @!P0 ISETP.GE.AND P3, PT, R0, R8.reuse, PT ;  /* 0x000000080000820c */ /* 0x080fe20003f66270 */
[--C-:B------:R-:W-:Y:S03]  /*2de0*/  FFMA.FTZ R9, R9, c[0x0][0x23c], -R137.reuse ;  /* 0x00008f0009097a23 */ /* 0x100fe60000010889 */
[----:B------:R-:W-:Y:S01]  /*2df0*/  @!P0 FSEL R10, R10, -INF , !P3 ;  /* 0xff8000000a0a8808 */ /* 0x000fe20005800000 */
[----:B------:R4:W-:Y:S10]  /*2e00*/  MUFU.EX2 R238, R2 ;  /* 0x0000000200ee7308 */ /* 0x0009f40000000800 */
[----:B------:R3:W2:Y:S01]  /*2e10*/  MUFU.EX2 R237, R9 ;  /* 0x0000000900ed7308 */ /* 0x0006a20000000800 */
[----:B-1----:R-:W1:Y:S01]  /*2e20*/  LDSM.16.M88.4 R4, [R176+0xc800] ;  /* 0x00c80000b004783b */ /* 0x002e620000000200 */
[----:B----4-:R-:W-:Y:S05]  /*2e30*/  FMUL.FTZ R2, R243, 1.4426950216293334961 ;  /* 0x3fb8aa3bf3027820 */ /* 0x010fea0000410000 */
[----:B------:R-:W-:Y:S02]  /*2e40*/  FSEL R2, R2, RZ, P2 ;  /* 0x000000ff02027208 */ /* 0x000fe40001000000 */
[----:B------:R-:W-:Y:S03]  /*2e50*/  @!P0 ISETP.GE.AND P2, PT, R142, R8, PT ;  /* 0x000000088e00820c */ /* 0x000fe60003f46270 */
[--C-:B------:R-:W-:Y:S01]  /*2e60*/  FFMA.FTZ R10, R10, c[0x0][0x23c], -R2.reuse ;  /* 0x00008f000a0a7a23 */ /* 0x100fe20000010802 */
[----:B---3--:R-:W-:Y:S02]  /*2e70*/  @!P0 IADD3 R9, R0, 0x8, RZ ;  /* 0x0000000800098810 */ /* 0x008fe40007ffe0ff */
[----:B------:R-:W-:Y:S01]  /*2e80*/  @!P0 FSEL R11, R11, -INF , !P2 ;  /* 0xff8000000b0b8808 */ /* 0x000fe20005000000 */
[----:B------:R3:W-:Y:S01]  /*2e90*/  MUFU.EX2 R241, R10 ;  /* 0x0000000a00f17308 */ /* 0x0007e20000000800 */
[-C--:B------:R-:W-:Y:S03]  /*2ea0*/  @!P0 ISETP.GE.AND P2, PT, R9, R136.reuse, PT ;  /* 0x000000880900820c */ /* 0x080fe60003f46270 */
[--C-:B------:R-:W-:Y:S01]  /*2eb0*/  FFMA.FTZ R11, R11, c[0x0][0x23c], -R2.reuse ;  /* 0x00008f000b0b7a23 */ /* 0x100fe20000010802 */
[----:B------:R-:W-:Y:S05]  /*2ec0*/  @!P0 FSEL R12, R12, -INF , !P2 ;  /* 0xff8000000c0c8808 */ /* 0x000fea0005000000 */
[----:B------:R-:W4:Y:S01]  /*2ed0*/  MUFU.EX2 R242, R11 ;  /* 0x0000000b00f27308 */ /* 0x000f220000000800 */
[--C-:B------:R-:W-:Y:S01]  /*2ee0*/  FFMA.FTZ R12, R12, c[0x0][0x23c], -R137.reuse ;  /* 0x00008f000c0c7a23 */ /* 0x100fe20000010889 */
[-C--:B-1----:R-:W-:Y:S08]  /*2ef0*/  HMMA.16816.F32 R20, R144, R4.reuse, R20 ;  /* 0x000000049014723c */ /* 0x082ff00000001814 */
[----:B------:R-:W-:Y:S01]  /*2f00*/  MUFU.EX2 R236, R12 ;  /* 0x0000000c00ec7308 */ /* 0x000fe20000000800 */
[C---:B------:R-:W-:Y:S04]  /*2f10*/  HMMA.16816.F32 R24, R132.reuse, R4, R24 ;  /* 0x000000048418723c */ /* 0x040fe80000001818 */
[----:B---3--:R-:W-:Y:S04]  /*2f20*/  @!P0 IADD3 R10, R0, 0x9, RZ ;  /* 0x00000009000a8810 */ /* 0x008fe80007ffe0ff */
[-C--:B------:R-:W-:Y:S03]  /*2f30*/  HMMA.16816.F32 R28, R132, R6.reuse, R28 ;  /* 0x00000006841c723c */ /* 0x080fe6000000181c */
[----:B------:R-:W-:Y:S04]  /*2f40*/  @!P0 ISETP.GE.AND P2, PT, R10, R136, PT ;  /* 0x000000880a00820c */ /* 0x000fe80003f46270 */
[----:B------:R-:W-:Y:S01]  /*2f50*/  @!P0 FSEL R13, R13, -INF , !P2 ;  /* 0xff8000000d0d8808 */ /* 0x000fe20005000000 */
[C---:B------:R-:W-:Y:S01]  /*2f60*/  HMMA.16816.F32 R32, R144.reuse, R6, R32 ;  /* 0x000000069020723c */ /* 0x040fe20000001820 */
[----:B------:R-:W1:Y:S03]  /*2f70*/  LDSM.16.M88.4 R4, [R176+0xd000] ;  /* 0x00d00000b004783b */ /* 0x000e660000000200 */
[-C--:B------:R-:W-:Y:S01]  /*2f80*/  @!P0 ISETP.GE.AND P2, PT, R9, R8.reuse, PT ;  /* 0x000000080900820c */ /* 0x080fe20003f46270 */
[--C-:B------:R-:W-:Y:S03]  /*2f90*/  FFMA.FTZ R13, R13, c[0x0][0x23c], -R137.reuse ;  /* 0x00008f000d0d7a23 */ /* 0x100fe60000010889 */
[----:B------:R-:W-:Y:S01]  /*2fa0*/  @!P0 FSEL R14, R14, -INF , !P2 ;  /* 0xff8000000e0e8808 */ /* 0x000fe20005000000 */
[----:B------:R-:W-:Y:S01]  /*2fb0*/  MUFU.EX2 R235, R13 ;  /* 0x0000000d00eb7308 */ /* 0x000fe20000000800 */
[----:B------:R-:W-:Y:S03]  /*2fc0*/  @!P0 ISETP.GE.AND P2, PT, R10, R8, PT ;  /* 0x000000080a00820c */ /* 0x000fe60003f46270 */
[--C-:B------:R-:W-:Y:S01]  /*2fd0*/  FFMA.FTZ R14, R14, c[0x0][0x23c], -R2.reuse ;  /* 0x00008f000e0e7a23 */ /* 0x100fe20000010802 */
        /* <DEDUP_REMOVED lines=9> */
[----:B------:R-:W-:Y:S01]  /*3070*/  @!P0 IADD3 R9, R0, 0x10, RZ ;  /* 0x0000001000098810 */ /* 0x000fe20007ffe0ff */
[----:B------:R-:W-:Y:S01]  /*3080*/  MUFU.EX2 R152, R16 ;  /* 0x0000001000987308 */ /* 0x000fe20000000800 */
[----:B------:R-:W-:Y:S01]  /*3090*/  @!P0 FSEL R18, R18, -INF , !P2 ;  /* 0xff80000012128808 */ /* 0x000fe20005000000 */
[----:B------:R-:W-:Y:S01]  /*30a0*/  FFMA.FTZ R17, R17, c[0x0][0x23c], -R140 ;  /* 0x00008f0011117a23 */ /* 0x000fe2000001088c */
[----:B------:R-:W-:Y:S02]  /*30b0*/  @!P0 ISETP.GE.AND P2, PT, R10, R139, PT ;  /* 0x0000008b0a00820c */ /* 0x000fe40003f46270 */
[----:B------:R-:W-:Y:S01]  /*30c0*/  @!P0 IADD3 R10, R0, 0x11, RZ ;  /* 0x00000011000a8810 */ /* 0x000fe20007ffe0ff */
[--C-:B------:R-:W-:Y:S01]  /*30d0*/  FFMA.FTZ R18, R18, c[0x0][0x23c], -R138.reuse ;  /* 0x00008f0012127a23 */ /* 0x100fe2000001088a */
[----:B------:R-:W-:Y:S02]  /*30e0*/  @!P0 FSEL R19, R19, -INF , !P2 ;  /* 0xff80000013138808 */ /* 0x000fe40005000000 */
[-C--:B------:R-:W-:Y:S01]  /*30f0*/  @!P0 ISETP.GE.AND P2, PT, R9, R141.reuse, PT ;  /* 0x0000008d0900820c */ /* 0x080fe20003f46270 */
[-C--:B-1----:R-:W-:Y:S01]  /*3100*/  HMMA.16816.F32 R36, R144, R4.reuse, R36 ;  /* 0x000000049024723c */ /* 0x082fe20000001824 */
[----:B------:R-:W-:Y:S02]  /*3110*/  MUFU.EX2 R217, R17 ;  /* 0x0000001100d97308 */ /* 0x000fe40000000800 */
[----:B------:R-:W-:Y:S01]  /*3120*/  @!P0 FSEL R20, R20, -INF , !P2 ;  /* 0xff80000014148808 */ /* 0x000fe20005000000 */
[----:B------:R-:W-:Y:S01]  /*3130*/  FFMA.FTZ R19, R19, c[0x0][0x23c], -R138 ;  /* 0x00008f0013137a23 */ /* 0x000fe2000001088a */
[----:B------:R-:W-:Y:S03]  /*3140*/  @!P0 ISETP.GE.AND P2, PT, R10, R141, PT ;  /* 0x0000008d0a00820c */ /* 0x000fe60003f46270 */
[C---:B------:R-:W-:Y:S03]  /*3150*/  HMMA.16816.F32 R40, R132.reuse, R4, R40 ;  /* 0x000000048428723c */ /* 0x040fe60000001828 */
[----:B------:R-:W-:Y:S01]  /*3160*/  MUFU.EX2 R225, R18 ;  /* 0x0000001200e17308 */ /* 0x000fe20000000800 */
[----:B------:R-:W-:Y:S01]  /*3170*/  @!P0 FSEL R21, R21, -INF , !P2 ;  /* 0xff80000015158808 */ /* 0x000fe20005000000 */
[--C-:B------:R-:W-:Y:S01]  /*3180*/  FFMA.FTZ R20, R20, c[0x0][0x23c], -R140.reuse ;  /* 0x00008f0014147a23 */ /* 0x100fe2000001088c */
[-C--:B------:R-:W-:Y:S02]  /*3190*/  @!P0 ISETP.GE.AND P2, PT, R9, R139.reuse, PT ;  /* 0x0000008b0900820c */ /* 0x080fe40003f46270 */
[-C--:B------:R-:W-:Y:S04]  /*31a0*/  HMMA.16816.F32 R44, R132, R6.reuse, R44 ;  /* 0x00000006842c723c */ /* 0x080fe8000000182c */
[----:B------:R-:W-:Y:S01]  /*31b0*/  @!P0 FSEL R22, R22, -INF , !P2 ;  /* 0xff80000016168808 */ /* 0x000fe20005000000 */
[----:B------:R-:W1:Y:S01]  /*31c0*/  MUFU.EX2 R224, R19 ;  /* 0x0000001300e07308 */ /* 0x000e620000000800 */
[----:B------:R-:W-:Y:S01]  /*31d0*/  @!P0 ISETP.GE.AND P2, PT, R10, R139, PT ;  /* 0x0000008b0a00820c */ /* 0x000fe20003f46270 */
[----:B------:R-:W-:Y:S01]  /*31e0*/  FFMA.FTZ R21, R21, c[0x0][0x23c], -R140 ;  /* 0x00008f0015157a23 */ /* 0x000fe2000001088c */
[C---:B------:R-:W-:Y:S01]  /*31f0*/  HMMA.16816.F32 R48, R144.reuse, R6, R48 ;  /* 0x000000069030723c */ /* 0x040fe20000001830 */
[----:B------:R-:W3:Y:S03]  /*3200*/  LDSM.16.M88.4 R4, [R176+0xd800] ;  /* 0x00d80000b004783b */ /* 0x000ee60000000200 */
[----:B------:R-:W-:Y:S01]  /*3210*/  @!P0 FSEL R23, R23, -INF , !P2 ;  /* 0xff80000017178808 */ /* 0x000fe20005000000 */
[--C-:B------:R-:W-:Y:S01]  /*3220*/  FFMA.FTZ R22, R22, c[0x0][0x23c], -R138.reuse ;  /* 0x00008f0016167a23 */ /* 0x100fe2000001088a */
[-C--:B------:R-:W-:Y:S01]  /*3230*/  @!P0 ISETP.GE.AND P2, PT, R9, R136.reuse, PT ;  /* 0x000000880900820c */ /* 0x080fe20003f46270 */
[----:B------:R-:W-:Y:S02]  /*3240*/  MUFU.EX2 R239, R15 ;  /* 0x0000000f00ef7308 */ /* 0x000fe40000000800 */
[----:B------:R-:W-:Y:S03]  /*3250*/  FFMA.FTZ R23, R23, c[0x0][0x23c], -R138 ;  /* 0x00008f0017177a23 */ /* 0x000fe6000001088a */
[----:B------:R-:W-:Y:S02]  /*3260*/  @!P0 FSEL R24, R24, -INF , !P2 ;  /* 0xff80000018188808 */ /* 0x000fe40005000000 */
[----:B------:R-:W-:Y:S03]  /*3270*/  @!P0 ISETP.GE.AND P2, PT, R10, R136, PT ;  /* 0x000000880a00820c */ /* 0x000fe60003f46270 */
[----:B------:R-:W-:Y:S01]  /*3280*/  MUFU.EX2 R155, R20 ;  /* 0x00000014009b7308 */ /* 0x000fe20000000800 */
[----:B------:R-:W-:Y:S01]  /*3290*/  @!P0 FSEL R25, R25, -INF , !P2 ;  /* 0xff80000019198808 */ /* 0x000fe20005000000 */
[--C-:B------:R-:W-:Y:S01]  /*32a0*/  FFMA.FTZ R24, R24, c[0x0][0x23c], -R137.reuse ;  /* 0x00008f0018187a23 */ /* 0x100fe20000010889 */
        /* <DEDUP_REMOVED lines=9> */
[-C--:B------:R-:W-:Y:S03]  /*3340*/  @!P0 ISETP.GE.AND P2, PT, R9, R136.reuse, PT ;  /* 0x000000880900820c */ /* 0x080fe60003f46270 */
[--C-:B------:R-:W-:Y:S01]  /*3350*/  FFMA.FTZ R27, R27, c[0x0][0x23c], -R2.reuse ;  /* 0x00008f001b1b7a23 */ /* 0x100fe20000010802 */
[----:B------:R-:W-:Y:S01]  /*3360*/  @!P0 FSEL R28, R28, -INF , !P2 ;  /* 0xff8000001c1c8808 */ /* 0x000fe20005000000 */
[----:B------:R-:W1:Y:S01]  /*3370*/  MUFU.EX2 R151, R21 ;  /* 0x0000001500977308 */ /* 0x000e620000000800 */
[----:B------:R-:W-:Y:S01]  /*3380*/  @!P0 ISETP.GE.AND P2, PT, R10, R136, PT ;  /* 0x000000880a00820c */ /* 0x000fe20003f46270 */
[-C--:B---3--:R-:W-:Y:S03]  /*3390*/  HMMA.16816.F32 R52, R144, R4.reuse, R52 ;  /* 0x000000049034723c */ /* 0x088fe60000001834 */
[----:B------:R-:W-:Y:S01]  /*33a0*/  @!P0 FSEL R29, R29, -INF , !P2 ;  /* 0xff8000001d1d8808 */ /* 0x000fe20005000000 */
[--C-:B------:R-:W-:Y:S01]  /*33b0*/  FFMA.FTZ R28, R28, c[0x0][0x23c], -R137.reuse ;  /* 0x00008f001c1c7a23 */ /* 0x100fe20000010889 */
[-C--:B------:R-:W-:Y:S03]  /*33c0*/  @!P0 ISETP.GE.AND P2, PT, R9, R8.reuse, PT ;  /* 0x000000080900820c */ /* 0x080fe60003f46270 */
[----:B------:R-:W-:Y:S01]  /*33d0*/  MUFU.EX2 R228, R25 ;  /* 0x0000001900e47308 */ /* 0x000fe20000000800 */
[C---:B------:R-:W-:Y:S04]  /*33e0*/  HMMA.16816.F32 R56, R132.reuse, R4, R56 ;  /* 0x000000048438723c */ /* 0x040fe80000001838 */
[----:B------:R-:W-:Y:S01]  /*33f0*/  @!P0 FSEL R30, R30, -INF , !P2 ;  /* 0xff8000001e1e8808 */ /* 0x000fe20005000000 */
[--C-:B------:R-:W-:Y:S01]  /*3400*/  FFMA.FTZ R29, R29, c[0x0][0x23c], -R137.reuse ;  /* 0x00008f001d1d7a23 */ /* 0x100fe20000010889 */
[----:B------:R-:W-:Y:S02]  /*3410*/  @!P0 ISETP.GE.AND P2, PT, R10, R8, PT ;  /* 0x000000080a00820c */ /* 0x000fe40003f46270 */
        /* <DEDUP_REMOVED lines=8> */
[----:B------:R-:W-:Y:S01]  /*34a0*/  FFMA.FTZ R31, R31, c[0x0][0x23c], -R2 ;  /* 0x00008f001f1f7a23 */ /* 0x000fe20000010802 */
[----:B------:R-:W-:Y:S02]  /*34b0*/  @!P0 ISETP.GE.AND P2, PT, R10, R141, PT ;  /* 0x0000008d0a00820c */ /* 0x000fe40003f46270 */
[----:B------:R-:W-:Y:S01]  /*34c0*/  @!P0 IADD3 R4, R0, 0x38, RZ ;  /* 0x0000003800048810 */ /* 0x000fe20007ffe0ff */
[--C-:B------:R-:W-:Y:S03]  /*34d0*/  FFMA.FTZ R32, R32, c[0x0][0x23c], -R140.reuse ;  /* 0x00008f0020207a23 */ /* 0x100fe6000001088c */
[----:B------:R-:W-:Y:S01]  /*34e0*/  @!P0 FSEL R33, R33, -INF , !P2 ;  /* 0xff80000021218808 */ /* 0x000fe20005000000 */
[----:B------:R-:W-:Y:S01]  /*34f0*/  MUFU.EX2 R150, R32 ;  /* 0x0000002000967308 */ /* 0x000fe20000000800 */
[-C--:B------:R-:W-:Y:S02]  /*3500*/  @!P0 ISETP.GE.AND P2, PT, R9, R139.reuse, PT ;  /* 0x0000008b0900820c */ /* 0x080fe40003f46270 */
        /* <DEDUP_REMOVED lines=8> */
[----:B------:R-:W-:Y:S02]  /*3590*/  @!P0 ISETP.GE.AND P2, PT, R9, R141, PT ;  /* 0x0000008d0900820c */ /* 0x000fe40003f46270 */
[----:B------:R-:W-:Y:S01]  /*35a0*/  @!P0 ISETP.GE.AND P4, PT, R4, R139, PT ;  /* 0x0000008b0400820c */ /* 0x000fe20003f86270 */
[----:B------:R-:W-:Y:S01]  /*35b0*/  FFMA.FTZ R35, R35, c[0x0][0x23c], -R138 ;  /* 0x00008f0023237a23 */ /* 0x000fe2000001088a */
[----:B------:R-:W-:Y:S02]  /*35c0*/  @!P0 FSEL R36, R36, -INF , !P2 ;  /* 0xff80000024248808 */ /* 0x000fe40005000000 */
[----:B------:R-:W-:Y:S02]  /*35d0*/  @!P0 ISETP.GE.AND P2, PT, R10, R141, PT ;  /* 0x0000008d0a00820c */ /* 0x000fe40003f46270 */
[----:B------:R-:W-:Y:S01]  /*35e0*/  F2FP.PACK_AB R6, R234, R156 ;  /* 0x0000009cea06723e */ /* 0x000fe200000000ff */
[----:B------:R-:W-:Y:S01]  /*35f0*/  MUFU.EX2 R212, R34 ;  /* 0x0000002200d47308 */ /* 0x000fe20000000800 */
[----:B------:R-:W-:Y:S01]  /*3600*/  @!P0 FSEL R37, R37, -INF , !P2 ;  /* 0xff80000025258808 */ /* 0x000fe20005000000 */
[--C-:B------:R-:W-:Y:S01]  /*3610*/  FFMA.FTZ R36, R36, c[0x0][0x23c], -R140.reuse ;  /* 0x00008f0024247a23 */ /* 0x100fe2000001088c */
[-C--:B------:R-:W-:Y:S01]  /*3620*/  @!P0 ISETP.GE.AND P2, PT, R9, R139.reuse, PT ;  /* 0x0000008b0900820c */ /* 0x080fe20003f46270 */
[----:B------:R4:W-:Y:S01]  /*3630*/  STS [R188+0x1c400], R6 ;  /* 0x01c40006bc007388 */ /* 0x0009e20000000800 */
[----:B--2---:R-:W-:Y:S01]  /*3640*/  F2FP.PACK_AB R5, R237, R238 ;  /* 0x000000eeed05723e */ /* 0x004fe200000000ff */
[----:B------:R-:W-:Y:S01]  /*3650*/  FFMA.FTZ R37, R37, c[0x0][0x23c], -R140 ;  /* 0x00008f0025257a23 */ /* 0x000fe2000001088c */
[----:B------:R-:W-:Y:S02]  /*3660*/  @!P0 FSEL R38, R38, -INF , !P2 ;  /* 0xff80000026268808 */ /* 0x000fe40005000000 */
[----:B------:R-:W-:Y:S01]  /*3670*/  @!P0 ISETP.GE.AND P2, PT, R10, R139, PT ;  /* 0x0000008b0a00820c */ /* 0x000fe20003f46270 */
[----:B------:R-:W-:Y:S01]  /*3680*/  MUFU.EX2 R211, R35 ;  /* 0x0000002300d37308 */ /* 0x000fe20000000800 */
[----:B------:R-:W-:Y:S01]  /*3690*/  @!P0 FSEL R66, R66, -INF , !P4 ;  /* 0xff80000042428808 */ /* 0x000fe20006000000 */
[--C-:B------:R-:W-:Y:S01]  /*36a0*/  FFMA.FTZ R38, R38, c[0x0][0x23c], -R138.reuse ;  /* 0x00008f0026267a23 */ /* 0x100fe2000001088a */
[----:B------:R-:W-:Y:S02]  /*36b0*/  @!P0 FSEL R39, R39, -INF , !P2 ;  /* 0xff80000027278808 */ /* 0x000fe40005000000 */
[-C--:B------:R-:W-:Y:S01]  /*36c0*/  @!P0 ISETP.GE.AND P2, PT, R9, R136.reuse, PT ;  /* 0x000000880900820c */ /* 0x080fe20003f46270 */
[--C-:B------:R-:W-:Y:S02]  /*36d0*/  FFMA.FTZ R66, R66, c[0x0][0x23c], -R138.reuse ;  /* 0x00008f0042427a23 */ /* 0x100fe4000001088a */
        /* <DEDUP_REMOVED lines=10> */
[--C-:B------:R-:W-:Y:S01]  /*3780*/  FFMA.FTZ R41, R41, c[0x0][0x23c], -R137.reuse ;  /* 0x00008f0029297a23 */ /* 0x100fe20000010889 */
[----:B------:R-:W-:Y:S02]  /*3790*/  @!P0 ISETP.GE.AND P2, PT, R10, R8, PT ;  /* 0x000000080a00820c */ /* 0x000fe40003f46270 */
[----:B------:R-:W-:Y:S01]  /*37a0*/  @!P0 IADD3 R10, R0, 0x29, RZ ;  /* 0x00000029000a8810 */ /* 0x000fe20007ffe0ff */
[--C-:B------:R-:W-:Y:S01]  /*37b0*/  FFMA.FTZ R42, R42, c[0x0][0x23c], -R2.reuse ;  /* 0x00008f002a2a7a23 */ /* 0x100fe20000010802 */
[----:B------:R-:W-:Y:S02]  /*37c0*/  @!P0 FSEL R43, R43, -INF , !P2 ;  /* 0xff8000002b2b8808 */ /* 0x000fe40005000000 */
[-C--:B------:R-:W-:Y:S01]  /*37d0*/  @!P0 ISETP.GE.AND P2, PT, R9, R136.reuse, PT ;  /* 0x000000880900820c */ /* 0x080fe20003f46270 */
[----:B------:R-:W-:Y:S01]  /*37e0*/  MUFU.EX2 R227, R28 ;  /* 0x0000001c00e37308 */ /* 0x000fe20000000800 */
[----:B----4-:R-:W-:Y:S01]  /*37f0*/  F2FP.PACK_AB R6, R242, R241 ;  /* 0x000000f1f206723e */ /* 0x010fe200000000ff */
        /* <DEDUP_REMOVED lines=26> */
[----:B------:R-:W-:Y:S01]  /*39a0*/  @!P0 IADD3 R10, R0, 0x31, RZ ;  /* 0x00000031000a8810 */ /* 0x000fe20007ffe0ff */
[--C-:B------:R-:W-:Y:S01]  /*39b0*/  FFMA.FTZ R50, R50, c[0x0][0x23c], -R138.reuse ;  /* 0x00008f0032327a23 */ /* 0x100fe2000001088a */
[----:B------:R-:W-:Y:S02]  /*39c0*/  @!P0 FSEL R51, R51, -INF , !P2 ;  /* 0xff80000033338808 */ /* 0x000fe40005000000 */
[-C--:B------:R-:W-:Y:S02]  /*39d0*/  @!P0 ISETP.GE.AND P2, PT, R9, R141.reuse, PT ;  /* 0x0000008d0900820c */ /* 0x080fe40003f46270 */
[----:B------:R-:W-:Y:S01]  /*39e0*/  @!P0 IADD3 R0, R0, 0x39, RZ ;  /* 0x0000003900008810 */ /* 0x000fe20007ffe0ff */
[----:B------:R-:W-:Y:S01]  /*39f0*/  MUFU.EX2 R203, R37 ;  /* 0x0000002500cb7308 */ /* 0x000fe20000000800 */
[----:B------:R-:W-:Y:S01]  /*3a00*/  @!P0 FSEL R52, R52, -INF , !P2 ;  /* 0xff80000034348808 */ /* 0x000fe20005000000 */
[----:B------:R-:W-:Y:S01]  /*3a10*/  FFMA.FTZ R51, R51, c[0x0][0x23c], -R138 ;  /* 0x00008f0033337a23 */ /* 0x000fe2000001088a */
[-C--:B------:R-:W-:Y:S02]  /*3a20*/  @!P0 ISETP.GE.AND P2, PT, R10, R141.reuse, PT ;  /* 0x0000008d0a00820c */ /* 0x080fe40003f46270 */
[----:B------:R-:W-:Y:S01]  /*3a30*/  @!P0 ISETP.GE.AND P5, PT, R0, R141, PT ;  /* 0x0000008d0000820c */ /* 0x000fe20003fa6270 */
[--C-:B------:R-:W-:Y:S01]  /*3a40*/  FFMA.FTZ R52, R52, c[0x0][0x23c], -R140.reuse ;  /* 0x00008f0034347a23 */ /* 0x100fe2000001088c */
[----:B------:R-:W-:Y:S02]  /*3a50*/  @!P0 FSEL R53, R53, -INF , !P2 ;  /* 0xff80000035358808 */ /* 0x000fe40005000000 */
[-C--:B------:R-:W-:Y:S01]  /*3a60*/  @!P0 ISETP.GE.AND P2, PT, R9, R139.reuse, PT ;  /* 0x0000008b0900820c */ /* 0x080fe20003f46270 */
[----:B------:R-:W-:Y:S01]  /*3a70*/  MUFU.EX2 R210, R38 ;  /* 0x0000002600d27308 */ /* 0x000fe20000000800 */
[-C--:B------:R-:W-:Y:S01]  /*3a80*/  @!P0 ISETP.GE.AND P3, PT, R0, R139.reuse, PT ;  /* 0x0000008b0000820c */ /* 0x080fe20003f66270 */
[----:B------:R-:W-:Y:S01]  /*3a90*/  FFMA.FTZ R53, R53, c[0x0][0x23c], -R140 ;  /* 0x00008f0035357a23 */ /* 0x000fe2000001088c */
[----:B------:R-:W-:Y:S02]  /*3aa0*/  @!P0 FSEL R54, R54, -INF , !P2 ;  /* 0xff80000036368808 */ /* 0x000fe40005000000 */
[----:B------:R-:W-:Y:S02]  /*3ab0*/  @!P0 ISETP.GE.AND P2, PT, R10, R139, PT ;  /* 0x0000008b0a00820c */ /* 0x000fe40003f46270 */
[----:B------:R-:W-:Y:S01]  /*3ac0*/  @!P0 FSEL R65, R65, -INF , !P5 ;  /* 0xff80000041418808 */ /* 0x000fe20006800000 */
[--C-:B------:R-:W-:Y:S01]  /*3ad0*/  FFMA.FTZ R54, R54, c[0x0][0x23c], -R138.reuse ;  /* 0x00008f0036367a23 */ /* 0x100fe2000001088a */
[----:B------:R-:W-:Y:S01]  /*3ae0*/  @!P0 FSEL R55, R55, -INF , !P2 ;  /* 0xff80000037378808 */ /* 0x000fe20005000000 */
[----:B------:R-:W-:Y:S01]  /*3af0*/  MUFU.EX2 R209, R39 ;  /* 0x0000002700d17308 */ /* 0x000fe20000000800 */
[-C--:B------:R-:W-:Y:S02]  /*3b00*/  @!P0 ISETP.GE.AND P2, PT, R9, R136.reuse, PT ;  /* 0x000000880900820c */ /* 0x080fe40003f46270 */
[----:B------:R-:W-:Y:S01]  /*3b10*/  @!P0 FSEL R67, R67, -INF , !P3 ;  /* 0xff80000043438808 */ /* 0x000fe20005800000 */
[--C-:B------:R-:W-:Y:S01]  /*3b20*/  FFMA.FTZ R55, R55, c[0x0][0x23c], -R138.reuse ;  /* 0x00008f0037377a23 */ /* 0x100fe2000001088a */
[----:B------:R-:W-:Y:S02]  /*3b30*/  @!P0 FSEL R56, R56, -INF , !P2 ;  /* 0xff80000038388808 */ /* 0x000fe40005000000 */
[----:B------:R-:W-:Y:S01]  /*3b40*/  @!P0 ISETP.GE.AND P2, PT, R10, R136, PT ;  /* 0x000000880a00820c */ /* 0x000fe20003f46270 */
[----:B------:R-:W-:Y:S02]  /*3b50*/  FFMA.FTZ R138, R67, c[0x0][0x23c], -R138 ;  /* 0x00008f00438a7a23 */ /* 0x000fe4000001088a */
[----:B------:R-:W-:Y:S01]  /*3b60*/  MUFU.EX2 R165, R48 ;  /* 0x0000003000a57308 */ /* 0x000fe20000000800 */
[----:B------:R-:W-:Y:S01]  /*3b70*/  @!P0 FSEL R57, R57, -INF , !P2 ;  /* 0xff80000039398808 */ /* 0x000fe20005000000 */
[--C-:B------:R-:W-:Y:S01]  /*3b80*/  FFMA.FTZ R56, R56, c[0x0][0x23c], -R137.reuse ;  /* 0x00008f0038387a23 */ /* 0x100fe20000010889 */
[-C--:B------:R-:W-:Y:S03]  /*3b90*/  @!P0 ISETP.GE.AND P2, PT, R9, R8.reuse, PT ;  /* 0x000000080900820c */ /* 0x080fe60003f46270 */
[--C-:B------:R-:W-:Y:S01]  /*3ba0*/  FFMA.FTZ R57, R57, c[0x0][0x23c], -R137.reuse ;  /* 0x00008f0039397a23 */ /* 0x100fe20000010889 */
[----:B------:R-:W-:Y:S02]  /*3bb0*/  @!P0 FSEL R58, R58, -INF , !P2 ;  /* 0xff8000003a3a8808 */ /* 0x000fe40005000000 */
[----:B------:R-:W-:Y:S01]  /*3bc0*/  @!P0 ISETP.GE.AND P2, PT, R10, R8, PT ;  /* 0x000000080a00820c */ /* 0x000fe20003f46270 */
[----:B------:R-:W2:Y:S02]  /*3bd0*/  MUFU.EX2 R164, R49 ;  /* 0x0000003100a47308 */ /* 0x000ea40000000800 */
        /* <DEDUP_REMOVED lines=9> */
[----:B------:R-:W-:Y:S03]  /*3c70*/  @!P0 ISETP.GE.AND P2, PT, R4, R8, PT ;  /* 0x000000080400820c */ /* 0x000fe60003f46270 */
[----:B------:R-:W-:Y:S01]  /*3c80*/  MUFU.EX2 R171, R51 ;  /* 0x0000003300ab7308 */ /* 0x000fe20000000800 */
[----:B------:R-:W-:Y:S01]  /*3c90*/  @!P0 FSEL R62, R62, -INF , !P2 ;  /* 0xff8000003e3e8808 */ /* 0x000fe20005000000 */
[----:B------:R-:W-:Y:S01]  /*3ca0*/  FFMA.FTZ R137, R61, c[0x0][0x23c], -R137 ;  /* 0x00008f003d897a23 */ /* 0x000fe20000010889 */
[----:B------:R-:W-:Y:S02]  /*3cb0*/  @!P0 ISETP.GE.AND P2, PT, R4, R141, PT ;  /* 0x0000008d0400820c */ /* 0x000fe40003f46270 */
[----:B------:R-:W-:Y:S01]  /*3cc0*/  F2FP.PACK_AB R4, R157, R158 ;  /* 0x0000009e9d04723e */ /* 0x000fe200000000ff */
[----:B------:R-:W-:Y:S01]  /*3cd0*/  FFMA.FTZ R62, R62, c[0x0][0x23c], -R2 ;  /* 0x00008f003e3e7a23 */ /* 0x000fe20000010802 */
[----:B------:R-:W-:Y:S02]  /*3ce0*/  @!P0 FSEL R64, R64, -INF , !P2 ;  /* 0xff80000040408808 */ /* 0x000fe40005000000 */
[----:B------:R-:W-:Y:S01]  /*3cf0*/  @!P0 ISETP.GE.AND P2, PT, R0, R8, PT ;  /* 0x000000080000820c */ /* 0x000fe20003f46270 */
[----:B------:R3:W-:Y:S01]  /*3d00*/  STS [R188+0x1c000], R4 ;  /* 0x01c00004bc007388 */ /* 0x0007e20000000800 */
[----:B-1----:R-:W-:Y:S01]  /*3d10*/  F2FP.PACK_AB R0, R224, R225 ;  /* 0x000000e1e000723e */ /* 0x002fe200000000ff */
[----:B------:R-:W-:Y:S01]  /*3d20*/  MUFU.EX2 R216, R40 ;  /* 0x0000002800d87308 */ /* 0x000fe20000000800 */
[----:B------:R-:W-:Y:S01]  /*3d30*/  @!P0 FSEL R63, R63, -INF , !P2 ;  /* 0xff8000003f3f8808 */ /* 0x000fe20005000000 */
[--C-:B------:R-:W-:Y:S01]  /*3d40*/  FFMA.FTZ R64, R64, c[0x0][0x23c], -R140.reuse ;  /* 0x00008f0040407a23 */ /* 0x100fe2000001088c */
[----:B------:R-:W-:Y:S01]  /*3d50*/  IADD3 R148, P0, R148, UR8, RZ ;  /* 0x0000000894947c10 */ /* 0x000fe2000ff1e0ff */
[----:B------:R1:W-:Y:S01]  /*3d60*/  STS [R191+0x1c400], R0 ;  /* 0x01c40000bf007388 */ /* 0x0003e20000000800 */
[----:B------:R-:W-:Y:S02]  /*3d70*/  FFMA.FTZ R140, R65, c[0x0][0x23c], -R140 ;  /* 0x00008f00418c7a23 */ /* 0x000fe4000001088c */
[----:B------:R-:W-:Y:S03]  /*3d80*/  FFMA.FTZ R2, R63, c[0x0][0x23c], -R2 ;  /* 0x00008f003f027a23 */ /* 0x000fe60000010802 */
[----:B------:R-:W-:Y:S10]  /*3d90*/  MUFU.EX2 R215, R41 ;  /* 0x0000002900d77308 */ /* 0x000ff40000000800 */
[----:B------:R2:W-:Y:S01]  /*3da0*/  MUFU.EX2 R166, R2 ;  /* 0x0000000200a67308 */ /* 0x0005e20000000800 */
[----:B---3--:R-:W-:Y:S05]  /*3db0*/  F2FP.PACK_AB R4, R217, R152 ;  /* 0x00000098d904723e */ /* 0x008fea00000000ff */
[----:B------:R3:W-:Y:S01]  /*3dc0*/  STS [R191+0x1c000], R4 ;  /* 0x01c00004bf007388 */ /* 0x0007e20000000800 */
[----:B-1----:R-:W-:Y:S03]  /*3dd0*/  F2FP.PACK_AB R0, R151, R155 ;  /* 0x0000009b9700723e */ /* 0x002fe600000000ff */
[----:B------:R-:W-:Y:S01]  /*3de0*/  MUFU.EX2 R221, R42 ;  /* 0x0000002a00dd7308 */ /* 0x000fe20000000800 */
[----:B------:R1:W-:Y:S04]  /*3df0*/  STS [R188+0x1e000], R5 ;  /* 0x01e00005bc007388 */ /* 0x0003e80000000800 */
[----:B------:R4:W-:Y:S05]  /*3e00*/  STS [R188+0x1e400], R6 ;  /* 0x01e40006bc007388 */ /* 0x0009ea0000000800 */
[----:B------:R-:W4:Y:S01]  /*3e10*/  MUFU.EX2 R223, R43 ;  /* 0x0000002b00df7308 */ /* 0x000f220000000800 */
[----:B--2---:R-:W-:Y:S09]  /*3e20*/  F2FP.PACK_AB R2, R164, R165 ;  /* 0x000000a5a402723e */ /* 0x004ff200000000ff */
[----:B------:R-:W-:Y:S01]  /*3e30*/  MUFU.EX2 R214, R44 ;  /* 0x0000002c00d67308 */ /* 0x000fe20000000800 */
[----:B---3--:R-:W-:Y:S02]  /*3e40*/  F2FP.PACK_AB R4, R239, R240 ;  /* 0x000000f0ef04723e */ /* 0x008fe400000000ff */
[----:B-1----:R-:W-:Y:S03]  /*3e50*/  F2FP.PACK_AB R5, R235, R236 ;  /* 0x000000eceb05723e */ /* 0x002fe600000000ff */
[----:B------:R1:W-:Y:S04]  /*3e60*/  STS [R191+0x1e400], R4 ;  /* 0x01e40004bf007388 */ /* 0x0003e80000000800 */
[----:B------:R-:W2:Y:S01]  /*3e70*/  MUFU.EX2 R213, R45 ;  /* 0x0000002d00d57308 */ /* 0x000ea20000000800 */
[----:B----4-:R-:W-:Y:S01]  /*3e80*/  F2FP.PACK_AB R6, R220, R222 ;  /* 0x000000dedc06723e */ /* 0x010fe200000000ff */
[----:B------:R3:W-:Y:S04]  /*3e90*/  STS [R191+0x1e000], R5 ;  /* 0x01e00005bf007388 */ /* 0x0007e80000000800 */
[----:B------:R4:W-:Y:S04]  /*3ea0*/  STS [R195+0x1c000], R0 ;  /* 0x01c00000c3007388 */ /* 0x0009e80000000800 */
[----:B------:R2:W-:Y:S01]  /*3eb0*/  STS [R195+0x1c400], R6 ;  /* 0x01c40006c3007388 */ /* 0x0005e20000000800 */
[----:B------:R-:W-:Y:S10]  /*3ec0*/  MUFU.EX2 R219, R46 ;  /* 0x0000002e00db7308 */ /* 0x000ff40000000800 */
[----:B------:R-:W-:Y:S01]  /*3ed0*/  MUFU.EX2 R218, R47 ;  /* 0x0000002f00da7308 */ /* 0x000fe20000000800 */
[----:B-1----:R-:W-:Y:S02]  /*3ee0*/  F2FP.PACK_AB R4, R206, R150 ;  /* 0x00000096ce04723e */ /* 0x002fe400000000ff */
[----:B---3--:R-:W-:Y:S03]  /*3ef0*/  F2FP.PACK_AB R5, R228, R229 ;  /* 0x000000e5e405723e */ /* 0x008fe600000000ff */
[----:B------:R1:W-:Y:S01]  /*3f00*/  STS [R194+0x1c000], R4 ;  /* 0x01c00004c2007388 */ /* 0x0003e20000000800 */
[----:B----4-:R-:W-:Y:S03]  /*3f10*/  F2FP.PACK_AB R0, R211, R212 ;  /* 0x000000d4d300723e */ /* 0x010fe600000000ff */
[----:B------:R-:W-:Y:S01]  /*3f20*/  MUFU.EX2 R153, R52 ;  /* 0x0000003400997308 */ /* 0x000fe20000000800 */
[----:B--2---:R-:W-:Y:S01]  /*3f30*/  F2FP.PACK_AB R6, R233, R232 ;  /* 0x000000e8e906723e */ /* 0x004fe200000000ff */
[----:B------:R2:W-:Y:S04]  /*3f40*/  STS [R194+0x1c400], R0 ;  /* 0x01c40000c2007388 */ /* 0x0005e80000000800 */
[----:B------:R3:W-:Y:S04]  /*3f50*/  STS [R195+0x1e000], R5 ;  /* 0x01e00005c3007388 */ /* 0x0007e80000000800 */
[----:B------:R-:W-:Y:S01]  /*3f60*/  MUFU.EX2 R163, R53 ;  /* 0x0000003500a37308 */ /* 0x000fe20000000800 */
[----:B------:R4:W-:Y:S09]  /*3f70*/  STS [R195+0x1e400], R6 ;  /* 0x01e40006c3007388 */ /* 0x0009f20000000800 */
[----:B------:R-:W-:Y:S01]  /*3f80*/  MUFU.EX2 R169, R54 ;  /* 0x0000003600a97308 */ /* 0x000fe20000000800 */
[----:B-1----:R-:W-:Y:S05]  /*3f90*/  F2FP.PACK_AB R4, R230, R231 ;  /* 0x000000e7e604723e */ /* 0x002fea00000000ff */
[----:B------:R1:W-:Y:S01]  /*3fa0*/  STS [R194+0x1e400], R4 ;  /* 0x01e40004c2007388 */ /* 0x0003e20000000800 */
[----:B--2---:R-:W-:Y:S03]  /*3fb0*/  F2FP.PACK_AB R0, R203, R154 ;  /* 0x0000009acb00723e */ /* 0x004fe600000000ff */
[----:B------:R-:W2:Y:S01]  /*3fc0*/  MUFU.EX2 R168, R55 ;  /* 0x0000003700a87308 */ /* 0x000ea20000000800 */
[----:B---3--:R-:W-:Y:S02]  /*3fd0*/  F2FP.PACK_AB R5, R226, R227 ;  /* 0x000000e3e205723e */ /* 0x008fe400000000ff */
[----:B----4-:R-:W-:Y:S03]  /*3fe0*/  F2FP.PACK_AB R6, R209, R210 ;  /* 0x000000d2d106723e */ /* 0x010fe600000000ff */
[----:B------:R3:W-:Y:S04]  /*3ff0*/  STS [R194+0x1e000], R5 ;  /* 0x01e00005c2007388 */ /* 0x0007e80000000800 */
[----:B------:R-:W-:Y:S01]  /*4000*/  MUFU.EX2 R160, R64 ;  /* 0x0000004000a07308 */ /* 0x000fe20000000800 */
[----:B------:R4:W-:Y:S04]  /*4010*/  STS [R189+0x1c000], R0 ;  /* 0x01c00000bd007388 */ /* 0x0009e80000000800 */
[----:B------:R2:W-:Y:S04]  /*4020*/  STS [R189+0x1c400], R6 ;  /* 0x01c40006bd007388 */ /* 0x0005e80000000800 */
[----:B------:R2:W-:Y:S01]  /*4030*/  STS [R190+0x1c000], R2 ;  /* 0x01c00002be007388 */ /* 0x0005e20000000800 */
[----:B-1----:R-:W-:Y:S01]  /*4040*/  F2FP.PACK_AB R4, R223, R221 ;  /* 0x000000dddf04723e */ /* 0x002fe200000000ff */
[----:B------:R-:W1:Y:S10]  /*4050*/  MUFU.EX2 R159, R140 ;  /* 0x0000008c009f7308 */ /* 0x000e740000000800 */
[----:B------:R-:W-:Y:S01]  /*4060*/  MUFU.EX2 R162, R66 ;  /* 0x0000004200a27308 */ /* 0x000fe20000000800 */
[----:B---3--:R-:W-:Y:S02]  /*4070*/  F2FP.PACK_AB R5, R215, R216 ;  /* 0x000000d8d705723e */ /* 0x008fe400000000ff */
[----:B----4-:R-:W-:Y:S02]  /*4080*/  F2FP.PACK_AB R0, R171, R201 ;  /* 0x000000c9ab00723e */ /* 0x010fe400000000ff */
[----:B--2---:R-:W-:Y:S03]  /*4090*/  F2FP.PACK_AB R6, R213, R214 ;  /* 0x000000d6d506723e */ /* 0x004fe600000000ff */
[----:B------:R1:W-:Y:S02]  /*40a0*/  STS [R190+0x1c400], R0 ;  /* 0x01c40000be007388 */ /* 0x0003e40000000800 */
[----:B------:R-:W-:Y:S01]  /*40b0*/  MUFU.EX2 R161, R138 ;  /* 0x0000008a00a17308 */ /* 0x000fe20000000800 */
[----:B------:R-:W-:Y:S01]  /*40c0*/  F2FP.PACK_AB R2, R168, R169 ;  /* 0x000000a9a802723e */ /* 0x000fe200000000ff */
[----:B------:R2:W-:Y:S04]  /*40d0*/  STS [R189+0x1e000], R5 ;  /* 0x01e00005bd007388 */ /* 0x0005e80000000800 */
[----:B------:R3:W-:Y:S04]  /*40e0*/  STS [R189+0x1e400], R4 ;  /* 0x01e40004bd007388 */ /* 0x0007e80000000800 */
[----:B------:R-:W-:Y:S01]  /*40f0*/  MUFU.EX2 R205, R56 ;  /* 0x0000003800cd7308 */ /* 0x000fe20000000800 */
[----:B------:R4:W-:Y:S09]  /*4100*/  STS [R190+0x1e000], R6 ;  /* 0x01e00006be007388 */ /* 0x0009f20000000800 */
[----:B------:R-:W4:Y:S01]  /*4110*/  MUFU.EX2 R202, R57 ;  /* 0x0000003900ca7308 */ /* 0x000f220000000800 */
[----:B-1----:R-:W-:Y:S02]  /*4120*/  F2FP.PACK_AB R0, R159, R160 ;  /* 0x000000a09f00723e */ /* 0x002fe400000000ff */
[----:B--2---:R-:W-:Y:S07]  /*4130*/  F2FP.PACK_AB R5, R218, R219 ;  /* 0x000000dbda05723e */ /* 0x004fee00000000ff */
[----:B------:R-:W-:Y:S01]  /*4140*/  MUFU.EX2 R208, R58 ;  /* 0x0000003a00d07308 */ /* 0x000fe20000000800 */
[----:B---3--:R-:W-:Y:S01]  /*4150*/  F2FP.PACK_AB R4, R163, R153 ;  /* 0x00000099a304723e */ /* 0x008fe200000000ff */
[----:B------:R-:W-:Y:S04]  /*4160*/  STS [R190+0x1e400], R5 ;  /* 0x01e40005be007388 */ /* 0x000fe80000000800 */
[----:B------:R1:W-:Y:S04]  /*4170*/  STS [R193+0x1c000], R4 ;  /* 0x01c00004c1007388 */ /* 0x0003e80000000800 */
[----:B------:R-:W2:Y:S01]  /*4180*/  MUFU.EX2 R207, R59 ;  /* 0x0000003b00cf7308 */ /* 0x000ea20000000800 */
[----:B------:R3:W-:Y:S01]  /*4190*/  STS [R193+0x1c400], R2 ;  /* 0x01c40002c1007388 */ /* 0x0007e20000000800 */
[----:B----4-:R-:W-:Y:S03]  /*41a0*/  F2FP.PACK_AB R6, R202, R205 ;  /* 0x000000cdca06723e */ /* 0x010fe600000000ff */
[----:B------:R4:W-:Y:S05]  /*41b0*/  STS [R192+0x1c000], R0 ;  /* 0x01c00000c0007388 */ /* 0x0009ea0000000800 */
[----:B------:R-:W-:Y:S10]  /*41c0*/  MUFU.EX2 R170, R60 ;  /* 0x0000003c00aa7308 */ /* 0x000ff40000000800 */
[----:B------:R-:W3:Y:S01]  /*41d0*/  MUFU.EX2 R167, R137 ;  /* 0x0000008900a77308 */ /* 0x000ee20000000800 */
[----:B-1----:R-:W-:Y:S02]  /*41e0*/  F2FP.PACK_AB R4, R161, R162 ;  /* 0x000000a2a104723e */ /* 0x002fe400000000ff */
[----:B--2---:R-:W-:Y:S03]  /*41f0*/  F2FP.PACK_AB R5, R207, R208 ;  /* 0x000000d0cf05723e */ /* 0x004fe600000000ff */
[----:B------:R-:W-:Y:S04]  /*4200*/  STS [R192+0x1c400], R4 ;  /* 0x01c40004c0007388 */ /* 0x000fe80000000800 */
[----:B------:R-:W4:Y:S01]  /*4210*/  MUFU.EX2 R204, R62 ;  /* 0x0000003e00cc7308 */ /* 0x000f220000000800 */
[----:B------:R-:W-:Y:S04]  /*4220*/  STS [R193+0x1e000], R6 ;  /* 0x01e00006c1007388 */ /* 0x000fe80000000800 */
[----:B------:R-:W-:Y:S01]  /*4230*/  STS [R193+0x1e400], R5 ;  /* 0x01e40005c1007388 */ /* 0x000fe20000000800 */
[----:B---3--:R-:W-:Y:S05]  /*4240*/  F2FP.PACK_AB R2, R167, R170 ;  /* 0x000000aaa702723e */ /* 0x008fea00000000ff */
[----:B------:R1:W-:Y:S01]  /*4250*/  STS [R192+0x1e000], R2 ;  /* 0x01e00002c0007388 */ /* 0x0003e20000000800 */
[----:B----4-:R-:W-:Y:S05]  /*4260*/  F2FP.PACK_AB R0, R166, R204 ;  /* 0x000000cca600723e */ /* 0x010fea00000000ff */
[----:B------:R-:W-:Y:S04]  /*4270*/  STS [R192+0x1e400], R0 ;  /* 0x01e40000c0007388 */ /* 0x000fe80000000800 */
[----:B------:R-:W-:Y:S08]  /*4280*/  LDSM.16.M88.4 R64, [R181+0x8000] ;  /* 0x00800000b540783b */ /* 0x000ff00000000200 */
[----:B------:R-:W2:Y:S08]  /*4290*/  LDSM.16.M88.4 R16, [R174+0x10000] ;  /* 0x01000000ae10783b */ /* 0x000eb00000000200 */
[----:B-1----:R-:W3:Y:S04]  /*42a0*/  LDL R2, [R1+0x1c] ;  /* 0x00001c0001027983 */ /* 0x002ee80000100800 */
[----:B------:R-:W1:Y:S08]  /*42b0*/  LDSM.16.M88.4 R60, [R181+0xa000] ;  /* 0x00a00000b53c783b */ /* 0x000e700000000200 */
[----:B------:R-:W4:Y:S08]  /*42c0*/  LDSM.16.M88.4 R32, [R174+0x10800] ;  /* 0x01080000ae20783b */ /* 0x000f300000000200 */
[----:B------:R-:W4:Y:S08]  /*42d0*/  LDSM.16.M88.4 R48, [R174+0x11000] ;  /* 0x01100000ae30783b */ /* 0x000f300000000200 */
[----:B------:R-:W4:Y:S01]  /*42e0*/  LDSM.16.M88.4 R132, [R174+0x11800] ;  /* 0x01180000ae84783b */ /* 0x000f220000000200 */
[-C--:B--2---:R-:W-:Y:S07]  /*42f0*/  HMMA.16816.F32 R4, R64, R16.reuse, RZ ;  /* 0x000000104004723c */ /* 0x084fee00000018ff */
[----:B------:R-:W-:Y:S01]  /*4300*/  LDSM.16.M88.4 R136, [R183+0x8000] ;  /* 0x00800000b788783b */ /* 0x000fe20000000200 */
[C---:B-1----:R-:W-:Y:S07]  /*4310*/  HMMA.16816.F32 R8, R60.reuse, R16, RZ ;  /* 0x000000103c08723c */ /* 0x042fee00000018ff */
[----:B------:R-:W1:Y:S01]  /*4320*/  LDSM.16.M88.4 R140, [R177+0x10000] ;  /* 0x01000000b18c783b */ /* 0x000e620000000200 */
[-C--:B------:R-:W-:Y:S07]  /*4330*/  HMMA.16816.F32 R12, R60, R18.reuse, RZ ;  /* 0x000000123c0c723c */ /* 0x080fee00000018ff */
[----:B------:R-:W2:Y:S01]  /*4340*/  LDSM.16.M88.4 R144, [R183+0xa000] ;  /* 0x00a00000b790783b */ /* 0x000ea20000000200 */
[C---:B------:R-:W-:Y:S08]  /*4350*/  HMMA.16816.F32 R16, R64.reuse, R18, RZ ;  /* 0x000000124010723c */ /* 0x040ff000000018ff */
[-C--:B----4-:R-:W-:Y:S08]  /*4360*/  HMMA.16816.F32 R20, R64, R32.reuse, RZ ;  /* 0x000000204014723c */ /* 0x090ff000000018ff */
        /* <DEDUP_REMOVED lines=11> */
[----:B------:R-:W4:Y:S07]  /*4420*/  LDSM.16.M88.4 R132, [R177+0x10800] ;  /* 0x01080000b184783b */ /* 0x000f2e0000000200 */
[-C--:B-1----:R-:W-:Y:S08]  /*4430*/  HMMA.16816.F32 R4, R136, R140.reuse, R4 ;  /* 0x0000008c8804723c */ /* 0x082ff00000001804 */
[C---:B--2---:R-:W-:Y:S08]  /*4440*/  HMMA.16816.F32 R8, R144.reuse, R140, R8 ;  /* 0x0000008c9008723c */ /* 0x044ff00000001808 */
[-C--:B------:R-:W-:Y:S08]  /*4450*/  HMMA.16816.F32 R12, R144, R142.reuse, R12 ;  /* 0x0000008e900c723c */ /* 0x080ff0000000180c */
[C---:B------:R-:W-:Y:S01]  /*4460*/  HMMA.16816.F32 R16, R136.reuse, R142, R16 ;  /* 0x0000008e8810723c */ /* 0x040fe20000001810 */
[----:B------:R-:W1:Y:S07]  /*4470*/  LDSM.16.M88.4 R140, [R177+0x11000] ;  /* 0x01100000b18c783b */ /* 0x000e6e0000000200 */
[-C--:B----4-:R-:W-:Y:S08]  /*4480*/  HMMA.16816.F32 R20, R136, R132.reuse, R20 ;  /* 0x000000848814723c */ /* 0x090ff00000001814 */
[C---:B------:R-:W-:Y:S08]  /*4490*/  HMMA.16816.F32 R24, R144.reuse, R132, R24 ;  /* 0x000000849018723c */ /* 0x040ff00000001818 */
[-C--:B------:R-:W-:Y:S08]  /*44a0*/  HMMA.16816.F32 R28, R144, R134.reuse, R28 ;  /* 0x00000086901c723c */ /* 0x080ff0000000181c */
[C---:B------:R-:W-:Y:S01]  /*44b0*/  HMMA.16816.F32 R32, R136.reuse, R134, R32 ;  /* 0x000000868820723c */ /* 0x040fe20000001820 */
[----:B------:R-:W2:Y:S07]  /*44c0*/  LDSM.16.M88.4 R132, [R177+0x11800] ;  /* 0x01180000b184783b */ /* 0x000eae0000000200 */
[-C--:B-1----:R-:W-:Y:S08]  /*44d0*/  HMMA.16816.F32 R36, R136, R140.reuse, R36 ;  /* 0x0000008c8824723c */ /* 0x082ff00000001824 */
[C---:B------:R-:W-:Y:S08]  /*44e0*/  HMMA.16816.F32 R40, R144.reuse, R140, R40 ;  /* 0x0000008c9028723c */ /* 0x040ff00000001828 */
[-C--:B------:R-:W-:Y:S08]  /*44f0*/  HMMA.16816.F32 R44, R144, R142.reuse, R44 ;  /* 0x0000008e902c723c */ /* 0x080ff0000000182c */
[C---:B------:R-:W-:Y:S08]  /*4500*/  HMMA.16816.F32 R48, R136.reuse, R142, R48 ;  /* 0x0000008e8830723c */ /* 0x040ff00000001830 */
[-C--:B--2---:R-:W-:Y:S08]  /*4510*/  HMMA.16816.F32 R52, R136, R132.reuse, R52 ;  /* 0x000000848834723c */ /* 0x084ff00000001834 */
        /* <DEDUP_REMOVED lines=9> */
[----:B---3--:R-:W-:Y:S04]  /*45b0*/  IADD3.X R149, R2, UR11, RZ, P0, !PT ;  /* 0x0000000b02957c10 */ /* 0x008fe800087fe4ff */
[----:B------:R-:W2:Y:S01]  /*45c0*/  LDSM.16.M88.4 R136, [R145+0xa000] ;  /* 0x00a000009188783b */ /* 0x000ea20000000200 */
[----:B------:R-:W-:Y:S04]  /*45d0*/  LEA R147, -R147, RZ, 0x7 ;  /* 0x000000ff93937211 */ /* 0x000fe800078e39ff */
[C---:B------:R-:W-:Y:S03]  /*45e0*/  LEA R186, P0, R147.reuse, R186, 0x2 ;  /* 0x000000ba93ba7211 */ /* 0x040fe600078010ff */
        /* <DEDUP_REMOVED lines=30> */
[----:B---3--:R-:W-:Y:S01]  /*47d0*/  FADD.FTZ R4, -R146, R4 ;  /* 0x0000000492047221 */ /* 0x008fe20000010100 */
[C---:B------:R-:W-:Y:S01]  /*47e0*/  HMMA.16816.F32 R16, R132.reuse, R138, R16 ;  /* 0x0000008a8410723c */ /* 0x040fe20000001810 */
[----:B------:R-:W1:Y:S03]  /*47f0*/  LDSM.16.M88.4 R136, [R176+0x10800] ;  /* 0x01080000b088783b */ /* 0x000e660000000200 */
[----:B------:R-:W-:Y:S02]  /*4800*/  FMUL.FTZ R158, R158, R4 ;  /* 0x000000049e9e7220 */ /* 0x000fe40000410000 */
[----:B------:R-:W-:Y:S02]  /*4810*/  FADD.FTZ R5, -R146, R5 ;  /* 0x0000000592057221 */ /* 0x000fe40000010100 */
[----:B------:R-:W-:Y:S01]  /*4820*/  FADD.FTZ R10, -R2, R10 ;  /* 0x0000000a020a7221 */ /* 0x000fe20000010100 */
[----:B------:R2:W3:Y:S03]  /*4830*/  LDG.E R4, [R148.64+0x100] ;  /* 0x0001002494047981 */ /* 0x0004e6000c1e1900 */
[C---:B----4-:R-:W-:Y:S02]  /*4840*/  FADD.FTZ R6, -R144.reuse, R6 ;  /* 0x0000000690067221 */ /* 0x050fe40000010100 */
[----:B------:R-:W-:Y:S02]  /*4850*/  FMUL.FTZ R157, R157, R5 ;  /* 0x000000059d9d7220 */ /* 0x000fe40000410000 */
[----:B------:R-:W-:Y:S02]  /*4860*/  FADD.FTZ R7, -R144, R7 ;  /* 0x0000000790077221 */ /* 0x000fe40000010100 */
[----:B------:R-:W-:Y:S02]  /*4870*/  FADD.FTZ R15, -R2, R15 ;  /* 0x0000000f020f7221 */ /* 0x000fe40000010100 */
[----:B------:R-:W-:Y:S04]  /*4880*/  FMUL.FTZ R156, R156, R6 ;  /* 0x000000069c9c7220 */ /* 0x000fe80000410000 */
[----:B------:R-:W-:Y:S02]  /*4890*/  FADD.FTZ R17, -R146, R17 ;  /* 0x0000001192117221 */ /* 0x000fe40000010100 */
[----:B------:R-:W-:Y:S02]  /*48a0*/  FADD.FTZ R19, -R144, R19 ;  /* 0x0000001390137221 */ /* 0x000fe40000010100 */
[----:B------:R-:W-:Y:S02]  /*48b0*/  FADD.FTZ R16, -R146, R16 ;  /* 0x0000001092107221 */ /* 0x000fe40000010100 */
[----:B------:R-:W-:Y:S02]  /*48c0*/  FADD.FTZ R18, -R144, R18 ;  /* 0x0000001290127221 */ /* 0x000fe40000010100 */
[----:B------:R-:W-:Y:S01]  /*48d0*/  FMUL.FTZ R152, R152, R16 ;  /* 0x0000001098987220 */ /* 0x000fe20000410000 */
[-C--:B-1----:R-:W-:Y:S08]  /*48e0*/  HMMA.16816.F32 R20, R132, R136.reuse, R20 ;  /* 0x000000888414723c */ /* 0x082ff00000001814 */
[C---:B------:R-:W-:Y:S08]  /*48f0*/  HMMA.16816.F32 R24, R140.reuse, R136, R24 ;  /* 0x000000888c18723c */ /* 0x040ff00000001818 */
[-C--:B------:R-:W-:Y:S08]  /*4900*/  HMMA.16816.F32 R28, R140, R138.reuse, R28 ;  /* 0x0000008a8c1c723c */ /* 0x080ff0000000181c */
[----:B------:R-:W-:Y:S01]  /*4910*/  FADD.FTZ R20, -R146, R20 ;  /* 0x0000001492147221 */ /* 0x000fe20000010100 */
[C---:B------:R-:W-:Y:S01]  /*4920*/  HMMA.16816.F32 R32, R132.reuse, R138, R32 ;  /* 0x0000008a8420723c */ /* 0x040fe20000001820 */
[----:B------:R-:W1:Y:S03]  /*4930*/  LDSM.16.M88.4 R136, [R176+0x11000] ;  /* 0x01100000b088783b */ /* 0x000e660000000200 */
[----:B------:R-:W-:Y:S02]  /*4940*/  FADD.FTZ R22, -R144, R22 ;  /* 0x0000001690167221 */ /* 0x000fe40000010100 */
[----:B------:R-:W-:Y:S02]  /*4950*/  FADD.FTZ R21, -R146, R21 ;  /* 0x0000001592157221 */ /* 0x000fe40000010100 */
[----:B------:R-:W-:Y:S04]  /*4960*/  FMUL.FTZ R155, R155, R20 ;  /* 0x000000149b9b7220 */ /* 0x000fe80000410000 */
[----:B------:R-:W-:Y:S02]  /*4970*/  FMUL.FTZ R20, R224, R19 ;  /* 0x00000013e0147220 */ /* 0x000fe40000410000 */
[----:B------:R-:W-:Y:S02]  /*4980*/  FADD.FTZ R23, -R144, R23 ;  /* 0x0000001790177221 */ /* 0x000fe40000010100 */
[----:B------:R-:W-:Y:S02]  /*4990*/  FMUL.FTZ R151, R151, R21 ;  /* 0x0000001597977220 */ /* 0x000fe40000410000 */
[----:B------:R-:W-:Y:S06]  /*49a0*/  FMUL.FTZ R21, R239, R15 ;  /* 0x0000000fef157220 */ /* 0x000fec0000410000 */
[C---:B------:R-:W-:Y:S02]  /*49b0*/  FADD.FTZ R32, -R146.reuse, R32 ;  /* 0x0000002092207221 */ /* 0x040fe40000010100 */
[----:B------:R-:W-:Y:S02]  /*49c0*/  FADD.FTZ R33, -R146, R33 ;  /* 0x0000002192217221 */ /* 0x000fe40000010100 */
[C---:B------:R-:W-:Y:S02]  /*49d0*/  FADD.FTZ R34, -R144.reuse, R34 ;  /* 0x0000002290227221 */ /* 0x040fe40000010100 */
[----:B------:R-:W-:Y:S02]  /*49e0*/  FADD.FTZ R35, -R144, R35 ;  /* 0x0000002390237221 */ /* 0x000fe40000010100 */
        /* <DEDUP_REMOVED lines=8> */
[----:B------:R-:W-:Y:S02]  /*4a70*/  FADD.FTZ R39, -R144, R39 ;  /* 0x0000002790277221 */ /* 0x000fe40000010100 */
[----:B------:R-:W-:Y:S04]  /*4a80*/  FMUL.FTZ R154, R154, R36 ;  /* 0x000000249a9a7220 */ /* 0x000fe80000410000 */
[----:B--2---:R-:W-:Y:S02]  /*4a90*/  FMUL.FTZ R149, R203, R37 ;  /* 0x00000025cb957220 */ /* 0x004fe40000410000 */
[----:B------:R-:W-:Y:S02]  /*4aa0*/  FADD.FTZ R38, -R144, R38 ;  /* 0x0000002690267221 */ /* 0x000fe40000010100 */
[----:B------:R-:W-:Y:S04]  /*4ab0*/  FADD.FTZ R32, -R2, R42 ;  /* 0x0000002a02207221 */ /* 0x000fe80000010100 */
[----:B------:R-:W-:Y:S04]  /*4ac0*/  FMUL.FTZ R32, R221, R32 ;  /* 0x00000020dd207220 */ /* 0x000fe80000410000 */
[----:B------:R-:W-:Y:S02]  /*4ad0*/  FADD.FTZ R49, -R146, R49 ;  /* 0x0000003192317221 */ /* 0x000fe40000010100 */
[C---:B------:R-:W-:Y:S02]  /*4ae0*/  FADD.FTZ R50, -R144.reuse, R50 ;  /* 0x0000003290327221 */ /* 0x040fe40000010100 */
[----:B------:R-:W-:Y:S02]  /*4af0*/  FADD.FTZ R51, -R144, R51 ;  /* 0x0000003390337221 */ /* 0x000fe40000010100 */
[----:B------:R-:W-:Y:S04]  /*4b00*/  FADD.FTZ R48, -R146, R48 ;  /* 0x0000003092307221 */ /* 0x000fe80000010100 */
[----:B------:R-:W-:Y:S01]  /*4b10*/  FMUL.FTZ R148, R165, R48 ;  /* 0x00000030a5947220 */ /* 0x000fe20000410000 */
[-C--:B-1----:R-:W-:Y:S08]  /*4b20*/  HMMA.16816.F32 R52, R132, R136.reuse, R52 ;  /* 0x000000888434723c */ /* 0x082ff00000001834 */
[C---:B------:R-:W-:Y:S07]  /*4b30*/  HMMA.16816.F32 R56, R140.reuse, R136, R56 ;  /* 0x000000888c38723c */ /* 0x040fee0000001838 */
[----:B------:R-:W-:Y:S01]  /*4b40*/  FMUL.FTZ R137, R222, R22 ;  /* 0x00000016de897220 */ /* 0x000fe20000410000 */
[-C--:B------:R-:W-:Y:S04]  /*4b50*/  HMMA.16816.F32 R60, R140, R138.reuse, R60 ;  /* 0x0000008a8c3c723c */ /* 0x080fe8000000183c */
[----:B------:R-:W-:Y:S03]  /*4b60*/  FMUL.FTZ R136, R212, R34 ;  /* 0x00000022d4887220 */ /* 0x000fe60000410000 */
[----:B------:R-:W-:Y:S01]  /*4b70*/  FMUL.FTZ R142, R217, R17 ;  /* 0x00000011d98e7220 */ /* 0x000fe20000410000 */
[----:B------:R-:W-:Y:S04]  /*4b80*/  HMMA.16816.F32 R64, R132, R138, R64 ;  /* 0x0000008a8440723c */ /* 0x000fe80000001840 */
[C---:B------:R-:W-:Y:S02]  /*4b90*/  FADD.FTZ R52, -R146.reuse, R52 ;  /* 0x0000003492347221 */ /* 0x040fe40000010100 */
[----:B------:R-:W-:Y:S02]  /*4ba0*/  FADD.FTZ R53, -R146, R53 ;  /* 0x0000003592357221 */ /* 0x000fe40000010100 */
[----:B------:R-:W-:Y:S04]  /*4bb0*/  FMUL.FTZ R141, R206, R33 ;  /* 0x00000021ce8d7220 */ /* 0x000fe80000410000 */
[----:B------:R-:W-:Y:S02]  /*4bc0*/  FMUL.FTZ R140, R164, R49 ;  /* 0x00000031a48c7220 */ /* 0x000fe40000410000 */
[----:B------:R-:W-:Y:S02]  /*4bd0*/  FMUL.FTZ R153, R153, R52 ;  /* 0x0000003499997220 */ /* 0x000fe40000410000 */
[----:B------:R-:W-:Y:S02]  /*4be0*/  FMUL.FTZ R147, R163, R53 ;  /* 0x00000035a3937220 */ /* 0x000fe40000410000 */
[----:B------:R-:W-:Y:S02]  /*4bf0*/  FMUL.FTZ R134, R201, R50 ;  /* 0x00000032c9867220 */ /* 0x000fe40000410000 */
[----:B------:R-:W-:Y:S02]  /*4c00*/  FMUL.FTZ R53, R171, R51 ;  /* 0x00000033ab357220 */ /* 0x000fe40000410000 */
[----:B------:R-:W-:Y:S02]  /*4c10*/  FADD.FTZ R54, -R144, R54 ;  /* 0x0000003690367221 */ /* 0x000fe40000010100 */
        /* <DEDUP_REMOVED lines=8> */
[----:B------:R-:W-:Y:S02]  /*4ca0*/  FADD.FTZ R67, -R144, R67 ;  /* 0x0000004390437221 */ /* 0x000fe40000010100 */
        /* <DEDUP_REMOVED lines=38> */
[C---:B------:R-:W-:Y:S02]  /*4f10*/  FADD.FTZ R25, -R2.reuse, R11 ;  /* 0x0000000b02197221 */ /* 0x040fe40000010100 */
[----:B------:R-:W-:Y:S02]  /*4f20*/  FMUL.FTZ R11, R241, R10 ;  /* 0x0000000af10b7220 */ /* 0x000fe40000410000 */
        /* <DEDUP_REMOVED lines=29> */
[----:B------:R-:W-:Y:S01]  /*5100*/  ULOP3.LUT UR7, UR10, 0x1, URZ, 0xc0, !UPT ;  /* 0x000000010a077892 */ /* 0x000fe2000f8ec03f */
[----:B------:R-:W-:Y:S02]  /*5110*/  IMAD.MOV.U32 R4, RZ, RZ, 0x6 ;  /* 0x00000006ff047424 */ /* 0x000fe400078e00ff */
[C---:B------:R-:W-:Y:S01]  /*5120*/  IMAD.U32 R0, R9.reuse, -0x80, RZ ;  /* 0xffffff8009007824 */ /* 0x040fe200078e00ff */
[----:B------:R-:W-:Y:S01]  /*5130*/  UISETP.NE.U32.AND UP0, UPT, UR7, 0x1, UPT ;  /* 0x000000010700788c */ /* 0x000fe2000bf05070 */
[C---:B------:R-:W-:Y:S01]  /*5140*/  IMAD.SHL.U32 R8, R9.reuse, 0x40, RZ ;  /* 0x0000004009087824 */ /* 0x040fe200078e00ff */
[----:B------:R-:W-:Y:S02]  /*5150*/  SHF.L.U64.HI R9, R9, R4, c[0x0][0x194] ;  /* 0x0000650009097619 */ /* 0x000fe40000010204 */
[C---:B------:R-:W-:Y:S01]  /*5160*/  LEA R2, P2, R0.reuse, R196, 0x1 ;  /* 0x000000c400027211 */ /* 0x040fe200078408ff */
[----:B------:R-:W-:Y:S03]  /*5170*/  USEL UR7, UR21, 0x4000, !UP0 ;  /* 0x0000400015077887 */ /* 0x000fe6000c000000 */
[----:B------:R-:W-:Y:S02]  /*5180*/  MOV R196, R2 ;  /* 0x0000000200c47202 */ /* 0x000fe40000000f00 */
[----:B------:R-:W-:Y:S02]  /*5190*/  LEA.HI.X.SX32 R0, R0, R197, 0x1, P2 ;  /* 0x000000c500007211 */ /* 0x000fe400010f0eff */
[-C--:B------:R-:W-:Y:S02]  /*51a0*/  IADD3 R6, P2, R196, R8.reuse, RZ ;  /* 0x00000008c4067210 */ /* 0x080fe40007f5e0ff */
[----:B------:R-:W-:Y:S01]  /*51b0*/  IADD3 R200, R200, UR7, RZ ;  /* 0x00000007c8c87c10 */ /* 0x000fe2000fffe0ff */
[----:B------:R-:W-:Y:S01]  /*51c0*/  IMAD.MOV.U32 R197, RZ, RZ, R0 ;  /* 0x000000ffffc57224 */ /* 0x000fe200078e0000 */
[-C--:B------:R-:W-:Y:S02]  /*51d0*/  IADD3 R4, P3, R6, R8.reuse, RZ ;  /* 0x0000000806047210 */ /* 0x080fe40007f7e0ff */
[----:B------:R-:W-:Y:S01]  /*51e0*/  IADD3 R178, R178, UR7, RZ ;  /* 0x00000007b2b27c10 */ /* 0x000fe2000fffe0ff */
[--C-:B------:R-:W-:Y:S01]  /*51f0*/  IMAD.X R7, R197, 0x1, R9.reuse, P2 ;  /* 0x00000001c5077824 */ /* 0x100fe200010e0609 */
[----:B------:R-:W-:Y:S01]  /*5200*/  @!PT LDS RZ, [RZ] ;  /* 0x00000000fffff984 */ /* 0x000fe20000000800 */
[----:B------:R-:W-:Y:S01]  /*5210*/  @!PT LDS RZ, [RZ] ;  /* 0x00000000fffff984 */ /* 0x000fe20000000800 */
[----:B------:R-:W-:Y:S01]  /*5220*/  @!PT LDS RZ, [RZ] ;  /* 0x00000000fffff984 */ /* 0x000fe20000000800 */
[----:B------:R1:W-:Y:S01]  /*5230*/  LDGSTS.E.BYPASS.LTC128B.128 [R200], [R196.64] ;  /* 0x00000000c4c87fae */ /* 0x0003e2000b901d64 */
[----:B------:R-:W-:Y:S03]  /*5240*/  IADD3 R8, P2, R4, R8, RZ ;  /* 0x0000000804087210 */ /* 0x000fe60007f5e0ff */
[----:B------:R1:W-:Y:S01]  /*5250*/  LDGSTS.E.BYPASS.LTC128B.128 [R200+0x1000], [R6.64] ;  /* 0x0100000006c87fae */ /* 0x0003e2000b901d64 */
[----:B------:R-:W-:Y:S05]  /*5260*/  IADD3.X R5, R7, R9, RZ, P3, !PT ;  /* 0x0000000907057210 */ /* 0x000fea0001ffe4ff */
[----:B------:R1:W-:Y:S01]  /*5270*/  LDGSTS.E.BYPASS.LTC128B.128 [R200+0x2000], [R4.64] ;  /* 0x0200000004c87fae */ /* 0x0003e2000b901d64 */
[----:B------:R-:W-:Y:S05]  /*5280*/  IMAD.X R9, R5, 0x1, R9, P2 ;  /* 0x0000000105097824 */ /* 0x000fea00010e0609 */
[----:B------:R1:W-:Y:S04]  /*5290*/  LDGSTS.E.BYPASS.LTC128B.128 [R200+0x3000], [R8.64] ;  /* 0x0300000008c87fae */ /* 0x0003e8000b901d64 */
[----:B------:R-:W0:Y:S02]  /*52a0*/  LDGDEPBAR ;  /* 0x00000000000079af */ /* 0x000e240000000000 */
.L_x_278:
[----:B------:R-:W-:Y:S02]  /*52b0*/  F2FP.PACK_AB R28, R157, R158 ;  /* 0x0000009e9d1c723e */ /* 0x000fe400000000ff */
        /* <DEDUP_REMOVED lines=68> */
[----:B------:R-:W2:Y:S04]  /*5700*/  LDSM.16.MT88.4 R12, [R3+0x20000] ;  /* 0x02000000030c783b */ /* 0x000ea80000004200 */
[----:B------:R-:W3:Y:S04]  /*5710*/  LDSM.16.MT88.4 R16, [R2+0x8000] ;  /* 0x008000000210783b */ /* 0x000ee80000004200 */
        /* <DEDUP_REMOVED lines=36> */
[----:B------:R-:W-:Y:S07]  /*5960*/  LDSM.16.MT88.4 R12, [R3+0x22000] ;  /* 0x02200000030c783b */ /* 0x000fee0000004200 */
[----:B------:R-:W-:Y:S01]  /*5970*/  HMMA.16816.F32 R96, R4, R18, R96 ;  /* 0x000000120460723c */ /* 0x000fe20000001860 */
[----:B------:R-:W1:Y:S04]  /*5980*/  LDSM.16.MT88.4 R4, [R3+0x1e000] ;  /* 0x01e000000304783b */ /* 0x000e680000004200 */
[----:B------:R-:W2:Y:S03]  /*5990*/  LDSM.16.MT88.4 R16, [R2+0xa000] ;  /* 0x00a000000210783b */ /* 0x000ea60000004200 */
[-C--:B---3--:R-:W-:Y:S08]  /*59a0*/  HMMA.16816.F32 R68, R20, R24.reuse, R68 ;  /* 0x000000181444723c */ /* 0x088ff00000001844 */
        /* <DEDUP_REMOVED lines=53> */
[----:B------:R-:W2:Y:S01]  /*5d00*/  LDL R42, [R1+0xc] ;  /* 0x00000c00012a7983 */ /* 0x000ea20000100800 */
[----:B------:R-:W-:Y:S01]  /*5d10*/  IMAD.MOV.U32 R9, RZ, RZ, c[0x0][0x370] ;  /* 0x0000dc00ff097624 */ /* 0x000fe200078e00ff */
[----:B------:R-:W-:Y:S03]  /*5d20*/  MOV R7, 0x6 ;  /* 0x0000000600077802 */ /* 0x000fe60000000f00 */
[C---:B------:R-:W-:Y:S02]  /*5d30*/  IMAD.U32 R4, R9.reuse, -0x80, RZ ;  /* 0xffffff8009047824 */ /* 0x040fe400078e00ff */
[C---:B------:R-:W-:Y:S01]  /*5d40*/  IMAD.SHL.U32 R10, R9.reuse, 0x40, RZ ;  /* 0x00000040090a7824 */ /* 0x040fe200078e00ff */
[----:B------:R-:W-:Y:S02]  /*5d50*/  SHF.L.U64.HI R9, R9, R7, c[0x0][0x374] ;  /* 0x0000dd0009097619 */ /* 0x000fe40000010207 */
[C---:B------:R-:W-:Y:S04]  /*5d60*/  LEA R5, P2, R4.reuse, R198, 0x1 ;  /* 0x000000c604057211 */ /* 0x040fe800078408ff */
[----:B------:R-:W-:Y:S01]  /*5d70*/  LEA.HI.X.SX32 R4, R4, R199, 0x1, P2 ;  /* 0x000000c704047211 */ /* 0x000fe200010f0eff */
[----:B------:R-:W-:Y:S04]  /*5d80*/  IMAD.MOV.U32 R198, RZ, RZ, R5 ;  /* 0x000000ffffc67224 */ /* 0x000fe800078e0005 */
[----:B------:R-:W-:Y:S01]  /*5d90*/  IMAD.MOV.U32 R199, RZ, RZ, R4 ;  /* 0x000000ffffc77224 */ /* 0x000fe200078e0004 */
[-C--:B------:R-:W-:Y:S04]  /*5da0*/  IADD3 R6, P2, R198, R10.reuse, RZ ;  /* 0x0000000ac6067210 */ /* 0x080fe80007f5e0ff */
[-C--:B------:R-:W-:Y:S02]  /*5db0*/  IADD3 R4, P3, R6, R10.reuse, RZ ;  /* 0x0000000a06047210 */ /* 0x080fe40007f7e0ff */
[-C--:B------:R-:W-:Y:S02]  /*5dc0*/  IADD3.X R7, R199, R9.reuse, RZ, P2, !PT ;  /* 0x00000009c7077210 */ /* 0x080fe400017fe4ff */
[----:B------:R-:W-:Y:S03]  /*5dd0*/  IADD3 R10, P2, R4, R10, RZ ;  /* 0x0000000a040a7210 */ /* 0x000fe60007f5e0ff */
[----:B------:R-:W-:Y:S05]  /*5de0*/  IMAD.X R5, R7, 0x1, R9, P3 ;  /* 0x0000000107057824 */ /* 0x000fea00018e0609 */
[----:B------:R-:W-:Y:S01]  /*5df0*/  IADD3.X R11, R5, R9, RZ, P2, !PT ;  /* 0x00000009050b7210 */ /* 0x000fe200017fe4ff */
[----:B--2---:R-:W-:Y:S05]  /*5e00*/  IMAD.SHL.U32 R8, R42, 0x2, RZ ;  /* 0x000000022a087824 */ /* 0x004fea00078e00ff */
[----:B------:R-:W-:Y:S01]  /*5e10*/  @!PT LDS RZ, [RZ] ;  /* 0x00000000fffff984 */ /* 0x000fe20000000800 */
[----:B------:R-:W-:Y:S01]  /*5e20*/  @!PT LDS RZ, [RZ] ;  /* 0x00000000fffff984 */ /* 0x000fe20000000800 */
[----:B------:R-:W-:Y:S01]  /*5e30*/  @!PT LDS RZ, [RZ] ;  /* 0x00000000fffff984 */ /* 0x000fe20000000800 */
[----:B------:R1:W-:Y:S04]  /*5e40*/  LDGSTS.E.BYPASS.LTC128B.128 [R8+0x8000], [R198.64] ;  /* 0x08000000c6087fae */ /* 0x0003e8000b901d64 */
[----:B------:R1:W-:Y:S04]  /*5e50*/  LDGSTS.E.BYPASS.LTC128B.128 [R8+0x9000], [R6.64] ;  /* 0x0900000006087fae */ /* 0x0003e8000b901d64 */
[----:B------:R1:W-:Y:S04]  /*5e60*/  LDGSTS.E.BYPASS.LTC128B.128 [R8+0xa000], [R4.64] ;  /* 0x0a00000004087fae */ /* 0x0003e8000b901d64 */
[----:B------:R1:W-:Y:S04]  /*5e70*/  LDGSTS.E.BYPASS.LTC128B.128 [R8+0xb000], [R10.64] ;  /* 0x0b0000000a087fae */ /* 0x0003e8000b901d64 */
[----:B------:R-:W0:Y:S02]  /*5e80*/  LDGDEPBAR ;  /* 0x00000000000079af */ /* 0x000e240000000000 */
.L_x_279:
        /* <DEDUP_REMOVED lines=34> */
[----:B------:R-:W-:Y:S07]  /*60b0*/  LDSM.16.MT88.4 R140, [R2+0xd800] ;  /* 0x00d80000028c783b */ /* 0x000fee0000004200 */
        /* <DEDUP_REMOVED lines=68> */
[-C--:B-1----:R-:W-:Y:S01]  /*6500*/  HMMA.16816.F32 R4, R36, R48.reuse, R4 ;  /* 0x000000302404723c */ /* 0x082fe20000001804 */
[----:B------:R-:W-:Y:S04]  /*6510*/  IMAD.MOV.U32 R47, RZ, RZ, c[0x0][0x22c] ;  /* 0x00008b00ff2f7624 */ /* 0x000fe800078e00ff */
[----:B------:R-:W-:Y:S02]  /*6520*/  IMAD R46, R46, c[0x0][0x1c0], RZ ;  /* 0x000070002e2e7a24 */ /* 0x000fe400078e02ff */
[----:B------:R-:W-:Y:S01]  /*6530*/  IMAD R47, R47, c[0x0][0x1c0], RZ ;  /* 0x000070002f2f7a24 */ /* 0x000fe200078e02ff */
[C---:B------:R-:W-:Y:S04]  /*6540*/  HMMA.16816.F32 R8, R136.reuse, R48, R8 ;  /* 0x000000308808723c */ /* 0x040fe80000001808 */
[----:B------:R-:W-:Y:S02]  /*6550*/  IMAD R46, R46, 0x48, RZ ;  /* 0x000000482e2e7824 */ /* 0x000fe400078e02ff */
[----:B------:R-:W-:Y:S02]  /*6560*/  IMAD R47, R47, 0x60, RZ ;  /* 0x000000602f2f7824 */ /* 0x000fe400078e02ff */
        /* <DEDUP_REMOVED lines=47> */
[----:B------:R2:W-:Y:S01]  /*6860*/  RED.E.ADD.F32.FTZ.RN.STRONG.GPU [R4.64], R8 ;  /* 0x000000080400798e */ /* 0x0005e2000c10e7a4 */
[----:B------:R-:W-:Y:S02]  /*6870*/  IMAD R149, R149, 0x30, RZ ;  /* 0x0000003095957824 */ /* 0x000fe400078e02ff */
[----:B------:R-:W-:Y:S02]  /*6880*/  IMAD R147, R147, 0x38, RZ ;  /* 0x0000003893937824 */ /* 0x000fe400078e02ff */
[----:B------:R3:W-:Y:S01]  /*6890*/  RED.E.ADD.F32.FTZ.RN.STRONG.GPU [R36.64], R9 ;  /* 0x000000092400798e */ /* 0x0007e2000c10e7a4 */
[-C--:B----4-:R-:W-:Y:S01]  /*68a0*/  LEA R6, P0, R149, R186.reuse, 0x2 ;  /* 0x000000ba95067211 */ /* 0x090fe200078010ff */
[----:B------:R-:W-:Y:S02]  /*68b0*/  IMAD R43, R43, c[0x0][0x1c0], RZ ;  /* 0x000070002b2b7a24 */ /* 0x000fe400078e02ff */
[----:B------:R-:W-:Y:S02]  /*68c0*/  IMAD.MOV.U32 R42, RZ, RZ, c[0x0][0x22c] ;  /* 0x00008b00ff2a7624 */ /* 0x000fe400078e00ff */
[----:B------:R-:W-:Y:S02]  /*68d0*/  IMAD R43, R43, 0x70, RZ ;  /* 0x000000702b2b7824 */ /* 0x000fe400078e02ff */
[----:B------:R-:W-:Y:S04]  /*68e0*/  IMAD R42, R42, c[0x0][0x1c0], RZ ;  /* 0x000070002a2a7a24 */ /* 0x000fe800078e02ff */
[----:B------:R-:W-:Y:S01]  /*68f0*/  IMAD R42, R42, 0x78, RZ ;  /* 0x000000782a2a7824 */ /* 0x000fe200078e02ff */
[-C--:B-1----:R-:W-:Y:S01]  /*6900*/  LEA.HI.X.SX32 R7, R149, R187.reuse, 0x2, P0 ;  /* 0x000000bb95077211 */ /* 0x082fe200000f16ff */
[----:B------:R-:W-:Y:S01]  /*6910*/  IMAD.MOV.U32 R149, RZ, RZ, c[0x0][0x22c] ;  /* 0x00008b00ff957624 */ /* 0x000fe200078e00ff */
[C---:B------:R-:W-:Y:S02]  /*6920*/  IADD3 R41, R148.reuse, 0x20, RZ ;  /* 0x0000002094297810 */ /* 0x040fe40007ffe0ff */
[----:B------:R-:W-:Y:S01]  /*6930*/  IADD3 R40, R148, 0x20, RZ ;  /* 0x0000002094287810 */ /* 0x000fe20007ffe0ff */
[----:B------:R1:W-:Y:S01]  /*6940*/  RED.E.ADD.F32.FTZ.RN.STRONG.GPU [R6.64], R10 ;  /* 0x0000000a0600798e */ /* 0x0003e2000c10e7a4 */
[-C--:B--2---:R-:W-:Y:S01]  /*6950*/  LEA R4, P2, R147, R186.reuse, 0x2 ;  /* 0x000000ba93047211 */ /* 0x084fe200078410ff */
[----:B------:R-:W-:Y:S01]  /*6960*/  IMAD R149, R149, c[0x0][0x1c0], RZ ;  /* 0x0000700095957a24 */ /* 0x000fe200078e02ff */
[CC--:B------:R-:W-:Y:S02]  /*6970*/  LEA R8, P0, R0.reuse, R186.reuse, 0x2 ;  /* 0x000000ba00087211 */ /* 0x0c0fe400078010ff */
        /* <DEDUP_REMOVED lines=11> */
[----:B------:R-:W-:Y:S03]  /*6a30*/  IADD3 R37, R149, 0x20, RZ ;  /* 0x0000002095257810 */ /* 0x000fe60007ffe0ff */
[----:B------:R-:W-:Y:S01]  /*6a40*/  IMAD.SHL.U32 R147, R147, 0x8, RZ ;  /* 0x0000000893937824 */ /* 0x000fe200078e00ff */
[CC--:B-1----:R-:W-:Y:S03]  /*6a50*/  LEA R6, P2, R46.reuse, R186.reuse, 0x2 ;  /* 0x000000ba2e067211 */ /* 0x0c2fe600078410ff */
[C---:B------:R-:W-:Y:S02]  /*6a60*/  IMAD.IADD R41, R147.reuse, 0x1, R41 ;  /* 0x0000000193297824 */ /* 0x040fe400078e0229 */
[C---:B------:R-:W-:Y:S01]  /*6a70*/  IMAD.IADD R40, R147.reuse, 0x1, R40 ;  /* 0x0000000193287824 */ /* 0x040fe200078e0228 */
[-C--:B------:R-:W-:Y:S01]  /*6a80*/  LEA.HI.X.SX32 R7, R46, R187.reuse, 0x2, P2 ;  /* 0x000000bb2e077211 */ /* 0x080fe200010f16ff */
[----:B------:R-:W-:Y:S02]  /*6a90*/  IMAD.MOV.U32 R46, RZ, RZ, c[0x0][0x22c] ;  /* 0x00008b00ff2e7624 */ /* 0x000fe400078e00ff */
[----:B------:R-:W-:Y:S02]  /*6aa0*/  IMAD.IADD R40, R147, 0x1, R40 ;  /* 0x0000000193287824 */ /* 0x000fe400078e0228 */
[----:B------:R1:W-:Y:S01]  /*6ab0*/  RED.E.ADD.F32.FTZ.RN.STRONG.GPU [R6.64], R17 ;  /* 0x000000110600798e */ /* 0x0003e2000c10e7a4 */
[----:B------:R-:W-:Y:S01]  /*6ac0*/  IMAD R46, R46, c[0x0][0x1c0], RZ ;  /* 0x000070002e2e7a24 */ /* 0x000fe200078e02ff */
[-C--:B---3--:R-:W-:Y:S03]  /*6ad0*/  LEA R4, P0, R2, R186.reuse, 0x2 ;  /* 0x000000ba02047211 */ /* 0x088fe600078010ff */
[----:B------:R-:W-:Y:S01]  /*6ae0*/  IMAD R46, R46, 0x68, RZ ;  /* 0x000000682e2e7824 */ /* 0x000fe200078e02ff */
[-C--:B------:R-:W-:Y:S02]  /*6af0*/  LEA.HI.X.SX32 R5, R2, R187.reuse, 0x2, P0 ;  /* 0x000000bb02057211 */ /* 0x080fe400000f16ff */
[----:B------:R-:W3:Y:S01]  /*6b00*/  LDL R2, [R1+0x4] ;  /* 0x0000040001027983 */ /* 0x000ee20000100800 */
[-C--:B----4-:R-:W-:Y:S02]  /*6b10*/  LEA R16, P2, R0, R186.reuse, 0x2 ;  /* 0x000000ba00107211 */ /* 0x090fe400078410ff */
[CC--:B------:R-:W-:Y:S02]  /*6b20*/  LEA R10, P0, R47.reuse, R186.reuse, 0x2 ;  /* 0x000000ba2f0a7211 */ /* 0x0c0fe400078010ff */
[----:B------:R4:W-:Y:S01]  /*6b30*/  RED.E.ADD.F32.FTZ.RN.STRONG.GPU [R4.64], R18 ;  /* 0x000000120400798e */ /* 0x0009e2000c10e7a4 */
[CC--:B------:R-:W-:Y:S02]  /*6b40*/  LEA R8, P3, R46.reuse, R186.reuse, 0x2 ;  /* 0x000000ba2e087211 */ /* 0x0c0fe400078610ff */
[-C--:B------:R-:W-:Y:S02]  /*6b50*/  LEA.HI.X.SX32 R11, R47, R187.reuse, 0x2, P0 ;  /* 0x000000bb2f0b7211 */ /* 0x080fe400000f16ff */
[-C--:B------:R-:W-:Y:S02]  /*6b60*/  LEA.HI.X.SX32 R9, R46, R187.reuse, 0x2, P3 ;  /* 0x000000bb2e097211 */ /* 0x080fe400018f16ff */
[-C--:B-1----:R-:W-:Y:S02]  /*6b70*/  LEA.HI.X.SX32 R17, R0, R187.reuse, 0x2, P2 ;  /* 0x000000bb00117211 */ /* 0x082fe400010f16ff */
[----:B------:R-:W3:Y:S01]  /*6b80*/  LDL R0, [R1] ;  /* 0x0000000001007983 */ /* 0x000ee20000100800 */
[CC--:B------:R-:W-:Y:S04]  /*6b90*/  LEA R6, P2, R43.reuse, R186.reuse, 0x2 ;  /* 0x000000ba2b067211 */ /* 0x0c0fe800078410ff */
[----:B------:R-:W-:Y:S01]  /*6ba0*/  RED.E.ADD.F32.FTZ.RN.STRONG.GPU [R16.64], R19 ;  /* 0x000000131000798e */ /* 0x000fe2000c10e7a4 */
[-C--:B------:R-:W-:Y:S04]  /*6bb0*/  LEA.HI.X.SX32 R7, R43, R187.reuse, 0x2, P2 ;  /* 0x000000bb2b077211 */ /* 0x080fe800010f16ff */
[----:B------:R1:W-:Y:S01]  /*6bc0*/  RED.E.ADD.F32.FTZ.RN.STRONG.GPU [R10.64], R12 ;  /* 0x0000000c0a00798e */ /* 0x0003e2000c10e7a4 */
[CC--:B----4-:R-:W-:Y:S04]  /*6bd0*/  LEA R4, P0, R42.reuse, R186.reuse, 0x2 ;  /* 0x000000ba2a047211 */ /* 0x0d0fe800078010ff */
[----:B------:R4:W-:Y:S01]  /*6be0*/  RED.E.ADD.F32.FTZ.RN.STRONG.GPU [R8.64], R13 ;  /* 0x0000000d0800798e */ /* 0x0009e2000c10e7a4 */
[-C--:B------:R-:W-:Y:S04]  /*6bf0*/  LEA.HI.X.SX32 R5, R42, R187.reuse, 0x2, P0 ;  /* 0x000000bb2a057211 */ /* 0x080fe800000f16ff */
[----:B------:R4:W-:Y:S05]  /*6c00*/  RED.E.ADD.F32.FTZ.RN.STRONG.GPU [R6.64], R14 ;  /* 0x0000000e0600798e */ /* 0x0009ea000c10e7a4 */
[----:B------:R4:W-:Y:S05]  /*6c10*/  RED.E.ADD.F32.FTZ.RN.STRONG.GPU [R4.64], R15 ;  /* 0x0000000f0400798e */ /* 0x0009ea000c10e7a4 */
[----:B------:R-:W-:Y:S05]  /*6c20*/  RED.E.ADD.F32.FTZ.RN.STRONG.GPU [R186.64+0x80], R20 ;  /* 0x00008014ba00798e */ /* 0x000fea000c10e7a4 */
[----:B------:R-:W-:Y:S01]  /*6c30*/  RED.E.ADD.F32.FTZ.RN.STRONG.GPU [R38.64+0x80], R21 ;  /* 0x000080152600798e */ /* 0x000fe2000c10e7a4 */
[CC--:B-1----:R-:W-:Y:S04]  /*6c40*/  LEA R10, P4, R249.reuse, R186.reuse, 0x2 ;  /* 0x000000baf90a7211 */ /* 0x0c2fe800078810ff */
[-C--:B------:R-:W-:Y:S02]  /*6c50*/  LEA.HI.X.SX32 R11, R249, R187.reuse, 0x2, P4 ;  /* 0x000000bbf90b7211 */ /* 0x080fe400020f16ff */
[CC--:B----4-:R-:W-:Y:S04]  /*6c60*/  LEA R8, P2, R37.reuse, R186.reuse, 0x2 ;  /* 0x000000ba25087211 */ /* 0x0d0fe800078410ff */
[-C--:B------:R-:W-:Y:S02]  /*6c70*/  LEA.HI.X.SX32 R9, R37, R187.reuse, 0x2, P2 ;  /* 0x000000bb25097211 */ /* 0x080fe400010f16ff */
[CC--:B------:R-:W-:Y:S02]  /*6c80*/  LEA R6, P0, R41.reuse, R186.reuse, 0x2 ;  /* 0x000000ba29067211 */ /* 0x0c0fe400078010ff */
[----:B------:R-:W-:Y:S01]  /*6c90*/  IADD3 R37, R148, 0x20, RZ ;  /* 0x0000002094257810 */ /* 0x000fe20007ffe0ff */
[----:B------:R1:W-:Y:S01]  /*6ca0*/  RED.E.ADD.F32.FTZ.RN.STRONG.GPU [R8.64], R22 ;  /* 0x000000160800798e */ /* 0x0003e2000c10e7a4 */
[-C--:B------:R-:W-:Y:S02]  /*6cb0*/  LEA.HI.X.SX32 R7, R41, R187.reuse, 0x2, P0 ;  /* 0x000000bb29077211 */ /* 0x080fe400000f16ff */
[CC--:B------:R-:W-:Y:S01]  /*6cc0*/  LEA R4, P2, R40.reuse, R186.reuse, 0x2 ;  /* 0x000000ba28047211 */ /* 0x0c0fe200078410ff */
[C---:B------:R-:W-:Y:S02]  /*6cd0*/  IMAD.IADD R37, R147.reuse, 0x1, R37 ;  /* 0x0000000193257824 */ /* 0x040fe400078e0225 */
        /* <DEDUP_REMOVED lines=8> */
[----:B------:R-:W-:Y:S01]  /*6d60*/  RED.E.ADD.F32.FTZ.RN.STRONG.GPU [R8.64], R25 ;  /* 0x000000190800798e */ /* 0x000fe2000c10e7a4 */
[CC--:B--2---:R-:W-:Y:S04]  /*6d70*/  LEA R6, P2, R36.reuse, R186.reuse, 0x2 ;  /* 0x000000ba24067211 */ /* 0x0c4fe800078410ff */
[-C--:B------:R-:W-:Y:S02]  /*6d80*/  LEA.HI.X.SX32 R7, R36, R187.reuse, 0x2, P2 ;  /* 0x000000bb24077211 */ /* 0x080fe400010f16ff */
[----:B------:R-:W-:Y:S05]  /*6d90*/  LDSM.16.MT88.4 R36, [R3+0x19000] ;  /* 0x019000000324783b */ /* 0x000fea0000004200 */
[----:B------:R1:W-:Y:S01]  /*6da0*/  RED.E.ADD.F32.FTZ.RN.STRONG.GPU [R6.64], R26 ;  /* 0x0000001a0600798e */ /* 0x0003e2000c10e7a4 */
[CC--:B---3--:R-:W-:Y:S04]  /*6db0*/  LEA R4, P0, R2.reuse, R186.reuse, 0x2 ;  /* 0x000000ba02047211 */ /* 0x0c8fe800078010ff */
[-C--:B------:R-:W-:Y:S02]  /*6dc0*/  LEA.HI.X.SX32 R5, R2, R187.reuse, 0x2, P0 ;  /* 0x000000bb02057211 */ /* 0x080fe400000f16ff */
[CC--:B-1----:R-:W-:Y:S03]  /*6dd0*/  LEA R6, P0, R252.reuse, R186.reuse, 0x2 ;  /* 0x000000bafc067211 */ /* 0x0c2fe600078010ff */
[----:B------:R1:W-:Y:S01]  /*6de0*/  RED.E.ADD.F32.FTZ.RN.STRONG.GPU [R4.64], R27 ;  /* 0x0000001b0400798e */ /* 0x0003e2000c10e7a4 */
[-C--:B------:R-:W-:Y:S02]  /*6df0*/  LEA.HI.X.SX32 R7, R252, R187.reuse, 0x2, P0 ;  /* 0x000000bbfc077211 */ /* 0x080fe400000f16ff */
[CC--:B------:R-:W-:Y:S02]  /*6e00*/  LEA R12, P0, R250.reuse, R186.reuse, 0x2 ;  /* 0x000000bafa0c7211 */ /* 0x0c0fe400078010ff */
[----:B------:R-:W-:Y:S02]  /*6e10*/  LDSM.16.MT88.4 R24, [R172+0x800] ;  /* 0x00080000ac18783b */ /* 0x000fe40000004200 */
[-C--:B------:R-:W-:Y:S02]  /*6e20*/  LEA.HI.X.SX32 R13, R250, R187.reuse, 0x2, P0 ;  /* 0x000000bbfa0d7211 */ /* 0x080fe400000f16ff */
[CC--:B------:R-:W-:Y:S04]  /*6e30*/  LEA R8, P2, R0.reuse, R186.reuse, 0x2 ;  /* 0x000000ba00087211 */ /* 0x0c0fe800078410ff */
[-C--:B------:R-:W-:Y:S01]  /*6e40*/  LEA.HI.X.SX32 R9, R0, R187.reuse, 0x2, P2 ;  /* 0x000000bb00097211 */ /* 0x080fe200010f16ff */
[----:B------:R-:W-:Y:S04]  /*6e50*/  IMAD.IADD R0, R146, 0x1, R247 ;  /* 0x0000000192007824 */ /* 0x000fe800078e02f7 */
[----:B------:R2:W-:Y:S05]  /*6e60*/  RED.E.ADD.F32.FTZ.RN.STRONG.GPU [R8.64], R32 ;  /* 0x000000200800798e */ /* 0x0005ea000c10e7a4 */
[----:B------:R3:W-:Y:S01]  /*6e70*/  RED.E.ADD.F32.FTZ.RN.STRONG.GPU [R6.64], R33 ;  /* 0x000000210600798e */ /* 0x0007e2000c10e7a4 */
[CC--:B-1----:R-:W-:Y:S04]  /*6e80*/  LEA R4, P2, R251.reuse, R186.reuse, 0x2 ;  /* 0x000000bafb047211 */ /* 0x0c2fe800078410ff */
[-C--:B------:R-:W-:Y:S05]  /*6e90*/  LEA.HI.X.SX32 R5, R251, R187.reuse, 0x2, P2 ;  /* 0x000000bbfb057211 */ /* 0x080fea00010f16ff */
[----:B------:R1:W-:Y:S05]  /*6ea0*/  RED.E.ADD.F32.FTZ.RN.STRONG.GPU [R4.64], R34 ;  /* 0x000000220400798e */ /* 0x0003ea000c10e7a4 */
[----:B------:R-:W-:Y:S05]  /*6eb0*/  RED.E.ADD.F32.FTZ.RN.STRONG.GPU [R12.64], R35 ;  /* 0x000000230c00798e */ /* 0x000fea000c10e7a4 */
[----:B------:R-:W-:Y:S01]  /*6ec0*/  RED.E.ADD.F32.FTZ.RN.STRONG.GPU [R10.64], R28 ;  /* 0x0000001c0a00798e */ /* 0x000fe2000c10e7a4 */
[CC--:B--2---:R-:W-:Y:S04]  /*6ed0*/  LEA R8, P3, R248.reuse, R186.reuse, 0x2 ;  /* 0x000000baf8087211 */ /* 0x0c4fe800078610ff */
[----:B------:R-:W-:Y:S01]  /*6ee0*/  LDSM.16.MT88.4 R12, [R3+0x18000] ;  /* 0x01800000030c783b */ /* 0x000fe20000004200 */
[-C--:B------:R-:W-:Y:S02]  /*6ef0*/  LEA.HI.X.SX32 R9, R248, R187.reuse, 0x2, P3 ;  /* 0x000000bbf8097211 */ /* 0x080fe400018f16ff */
[CC--:B---3--:R-:W-:Y:S02]  /*6f00*/  LEA R6, P2, R247.reuse, R186.reuse, 0x2 ;  /* 0x000000baf7067211 */ /* 0x0c8fe400078410ff */
[----:B------:R-:W-:Y:S02]  /*6f10*/  LDSM.16.MT88.4 R32, [R3+0x18800] ;  /* 0x018800000320783b */ /* 0x000fe40000004200 */
[-C--:B------:R-:W-:Y:S02]  /*6f20*/  LEA.HI.X.SX32 R7, R247, R187.reuse, 0x2, P2 ;  /* 0x000000bbf7077211 */ /* 0x080fe400010f16ff */
[----:B------:R-:W-:Y:S01]  /*6f30*/  PLOP3.LUT P2, PT, PT, PT, UP0, 0x80, 0x0 ;  /* 0x000000000000781c */ /* 0x000fe20003f4f008 */
[----:B------:R-:W-:Y:S01]  /*6f40*/  RED.E.ADD.F32.FTZ.RN.STRONG.GPU [R8.64], R29 ;  /* 0x0000001d0800798e */ /* 0x000fe2000c10e7a4 */
[----:B------:R-:W-:Y:S01]  /*6f50*/  @UP3 UIADD3 UR8, UP0, UR8, -0x200, URZ ;  /* 0xfffffe0008083890 */ /* 0x000fe2000ff1e03f */
[C---:B-1----:R-:W-:Y:S03]  /*6f60*/  LEA R4, P0, R0.reuse, R186, 0x2 ;  /* 0x000000ba00047211 */ /* 0x042fe600078010ff */
[----:B------:R-:W-:Y:S01]  /*6f70*/  RED.E.ADD.F32.FTZ.RN.STRONG.GPU [R6.64], R30 ;  /* 0x0000001e0600798e */ /* 0x000fe2000c10e7a4 */
[----:B------:R-:W-:Y:S01]  /*6f80*/  LEA.HI.X.SX32 R5, R0, R187, 0x2, P0 ;  /* 0x000000bb00057211 */ /* 0x000fe200000f16ff */
[----:B------:R-:W-:Y:S01]  /*6f90*/  IMAD.MOV.U32 R0, RZ, RZ, 0x40 ;  /* 0x00000040ff007424 */ /* 0x000fe200078e00ff */
[----:B------:R-:W-:Y:S01]  /*6fa0*/  PLOP3.LUT P0, PT, PT, PT, UP2, 0x80, 0x0 ;  /* 0x000000000000781c */ /* 0x000fe20003f0f028 */
[----:B------:R-:W-:Y:S01]  /*6fb0*/  @UP3 UIADD3.X UR11, UR11, -0x1, URZ, UP0, !UPT ;  /* 0xffffffff0b0b3890 */ /* 0x000fe200087fe43f */
[----:B------:R-:W-:Y:S02]  /*6fc0*/  LDSM.16.MT88.4 R8, [R172] ;  /* 0x00000000ac08783b */ /* 0x000fe40000004200 */
[----:B------:R-:W-:Y:S03]  /*6fd0*/  SEL R173, R0, 0xffffffc0, !P1 ;  /* 0xffffffc000ad7807 */ /* 0x000fe60004800000 */
[----:B------:R-:W-:Y:S02]  /*6fe0*/  RED.E.ADD.F32.FTZ.RN.STRONG.GPU [R4.64], R31 ;  /* 0x0000001f0400798e */ /* 0x000fe4000c10e7a4 */
[----:B------:R-:W-:Y:S03]  /*6ff0*/  IMAD.IADD R0, R173, 0x1, R172 ;  /* 0x00000001ad007824 */ /* 0x000fe600078e02ac */
        /* <DEDUP_REMOVED lines=94> */
.L_x_277:
        /* <DEDUP_REMOVED lines=14> */
[----:B------:R-:W-:Y:S01]  /*76c0*/  FMUL.FTZ R100, R100, c[0x0][0x2e0] ;  /* 0x0000b80064647a20 */ /* 0x000fe20000410000 */
[----:B------:R-:W-:-:S02]  /*76d0*/  F2FP.PACK_AB R68, R69, R68 ;  /* 0x000000444544723e */ /* 0x000fc400000000ff */
[----:B------:R-:W1:Y:S01]  /*76e0*/  S2R R19, SR_TID.X ;  /* 0x0000000000137919 */ /* 0x000e620000002100 */
[----:B------:R-:W-:Y:S01]  /*76f0*/  FMUL.FTZ R8, R101, c[0x0][0x2e0] ;  /* 0x0000b80065087a20 */ /* 0x000fe20000410000 */
[----:B------:R-:W-:Y:S01]  /*7700*/  F2FP.PACK_AB R70, R71, R70 ;  /* 0x000000464746723e */ /* 0x000fe200000000ff */
        /* <DEDUP_REMOVED lines=50> */
[----:B------:R-:W-:Y:S01]  /*7a30*/  F2FP.PACK_AB R84, R85, R84 ;  /* 0x000000545554723e */ /* 0x000fe200000000ff */
[----:B------:R-:W2:Y:S01]  /*7a40*/  S2R R20, SR_CTAID.Y ;  /* 0x0000000000147919 */ /* 0x000ea20000002600 */
[----:B------:R-:W-:Y:S01]  /*7a50*/  F2FP.PACK_AB R14, R14, R122 ;  /* 0x0000007a0e0e723e */ /* 0x000fe200000000ff */
[----:B------:R-:W-:Y:S01]  /*7a60*/  ULDC.64 UR6, c[0x0][0x3a0] ;  /* 0x0000e80000067ab9 */ /* 0x000fe20000000a00 */
[----:B------:R-:W-:Y:S01]  /*7a70*/  F2FP.PACK_AB R124, R125, R124 ;  /* 0x0000007c7d7c723e */ /* 0x000fe200000000ff */
[----:B------:R-:W-:Y:S01]  /*7a80*/  ULDC.64 UR4, c[0x0][0x3a8] ;  /* 0x0000ea0000047ab9 */ /* 0x000fe20000000a00 */
[----:B------:R-:W-:Y:S02]  /*7a90*/  F2FP.PACK_AB R126, R127, R126 ;  /* 0x0000007e7f7e723e */ /* 0x000fe400000000ff */
[----:B-1----:R-:W-:-:S04]  /*7aa0*/  SHF.R.S32.HI R9, RZ, 0x1f, R19 ;  /* 0x0000001fff097819 */ /* 0x002fc80000011413 */
[----:B------:R-:W-:Y:S02]  /*7ab0*/  LEA.HI R9, R9, R19, RZ, 0x3 ;  /* 0x0000001309097211 */ /* 0x000fe400078f18ff */
[----:B------:R-:W-:Y:S02]  /*7ac0*/  F2FP.PACK_AB R86, R87, R86 ;  /* 0x000000565756723e */ /* 0x000fe400000000ff */
[----:B------:R-:W-:Y:S02]  /*7ad0*/  SHF.R.S32.HI R0, RZ, 0x3, R9 ;  /* 0x00000003ff007819 */ /* 0x000fe40000011409 */
[----:B------:R-:W-:Y:S02]  /*7ae0*/  F2FP.PACK_AB R96, R97, R96 ;  /* 0x000000606160723e */ /* 0x000fe400000000ff */
[----:B------:R-:W-:Y:S02]  /*7af0*/  F2FP.PACK_AB R98, R99, R98 ;  /* 0x000000626362723e */ /* 0x000fe400000000ff */
[----:B------:R-:W-:-:S02]  /*7b00*/  F2FP.PACK_AB R88, R89, R88 ;  /* 0x000000585958723e */ /* 0x000fc400000000ff */
[----:B------:R-:W-:Y:S02]  /*7b10*/  SHF.R.S32.HI R18, RZ, 0x1f, R0 ;  /* 0x0000001fff127819 */ /* 0x000fe40000011400 */
[----:B------:R-:W-:Y:S02]  /*7b20*/  F2FP.PACK_AB R90, R91, R90 ;  /* 0x0000005a5b5a723e */ /* 0x000fe400000000ff */
[----:B------:R-:W-:Y:S02]  /*7b30*/  F2FP.PACK_AB R92, R93, R92 ;  /* 0x0000005c5d5c723e */ /* 0x000fe400000000ff */
[----:B------:R-:W-:Y:S01]  /*7b40*/  F2FP.PACK_AB R94, R95, R94 ;  /* 0x0000005e5f5e723e */ /* 0x000fe200000000ff */
[----:B------:R-:W-:Y:S01]  /*7b50*/  IMAD.WIDE.U32 R16, R0, c[0x0][0x3a0], RZ ;  /* 0x0000e80000107a25 */ /* 0x000fe200078e00ff */
[----:B------:R-:W-:Y:S02]  /*7b60*/  UIMAD UR8, UR44, UR6, URZ ;  /* 0x000000062c0872a4 */ /* 0x000fe4000f8e023f */
[----:B------:R-:W-:-:S02]  /*7b70*/  UIMAD UR44, UR44, UR4, URZ ;  /* 0x000000042c2c72a4 */ /* 0x000fc4000f8e023f */
[----:B------:R-:W-:Y:S02]  /*7b80*/  UIMAD UR8, UR38, UR7, UR8 ;  /* 0x00000007260872a4 */ /* 0x000fe4000f8e0208 */
[----:B------:R-:W-:Y:S01]  /*7b90*/  UIMAD UR44, UR38, UR5, UR44 ;  /* 0x00000005262c72a4 */ /* 0x000fe2000f8e022c */
[----:B--2---:R1:W-:Y:S04]  /*7ba0*/  STS [R32], R8 ;  /* 0x0000000820007388 */ /* 0x0043e80000000800 */
[----:B------:R-:W-:Y:S04]  /*7bb0*/  STS [R32+0x400], R7 ;  /* 0x0004000720007388 */ /* 0x000fe80000000800 */
[----:B---3--:R2:W-:Y:S04]  /*7bc0*/  STS [R34], R4 ;  /* 0x0000000422007388 */ /* 0x0085e80000000800 */
[----:B----4-:R3:W-:Y:S04]  /*7bd0*/  STS [R33], R2 ;  /* 0x0000000221007388 */ /* 0x0107e80000000800 */
[----:B------:R4:W-:Y:S04]  /*7be0*/  STS [R32+0x2000], R6 ;  /* 0x0020000620007388 */ /* 0x0009e80000000800 */
[----:B------:R-:W-:Y:S04]  /*7bf0*/  STS [R32+0x2400], R5 ;  /* 0x0024000520007388 */ /* 0x000fe80000000800 */
[----:B------:R1:W-:Y:S04]  /*7c00*/  STS [R31], R12 ;  /* 0x0000000c1f007388 */ /* 0x0003e80000000800 */
[----:B------:R-:W-:Y:S04]  /*7c10*/  STS [R30], R11 ;  /* 0x0000000b1e007388 */ /* 0x000fe80000000800 */
[----:B------:R-:W-:Y:S04]  /*7c20*/  STS [R29], R10 ;  /* 0x0000000a1d007388 */ /* 0x000fe80000000800 */
[----:B------:R1:W-:Y:S04]  /*7c30*/  STS [R28], R13 ;  /* 0x0000000d1c007388 */ /* 0x0003e80000000800 */
[----:B------:R-:W-:Y:S04]  /*7c40*/  STS [R27], R129 ;  /* 0x000000811b007388 */ /* 0x000fe80000000800 */
[----:B------:R-:W-:Y:S04]  /*7c50*/  STS [R26], R130 ;  /* 0x000000821a007388 */ /* 0x000fe80000000800 */
[----:B------:R-:W-:Y:S04]  /*7c60*/  STS [R25], R15 ;  /* 0x0000000f19007388 */ /* 0x000fe80000000800 */
[----:B------:R-:W-:Y:S04]  /*7c70*/  STS [R24], R14 ;  /* 0x0000000e18007388 */ /* 0x000fe80000000800 */
[----:B------:R-:W-:Y:S04]  /*7c80*/  STS [R23], R124 ;  /* 0x0000007c17007388 */ /* 0x000fe80000000800 */
[----:B------:R-:W-:Y:S04]  /*7c90*/  STS [R22], R126 ;  /* 0x0000007e16007388 */ /* 0x000fe80000000800 */
        /* <DEDUP_REMOVED lines=8> */
[----:B------:R-:W-:Y:S01]  /*7d20*/  STS [R29+0x4000], R84 ;  /* 0x004000541d007388 */ /* 0x000fe20000000800 */
[----:B-1----:R-:W-:-:S03]  /*7d30*/  IMAD R8, R18, c[0x0][0x3a0], RZ ;  /* 0x0000e80012087a24 */ /* 0x002fc600078e02ff */
[----:B------:R-:W-:Y:S04]  /*7d40*/  STS [R28+0x4000], R86 ;  /* 0x004000561c007388 */ /* 0x000fe80000000800 */
[----:B------:R-:W-:Y:S04]  /*7d50*/  STS [R27+0x4000], R96 ;  /* 0x004000601b007388 */ /* 0x000fe80000000800 */
[----:B------:R-:W-:Y:S04]  /*7d60*/  STS [R26+0x4000], R98 ;  /* 0x004000621a007388 */ /* 0x000fe80000000800 */
[----:B------:R-:W-:Y:S01]  /*7d70*/  STS [R25+0x4000], R88 ;  /* 0x0040005819007388 */ /* 0x000fe20000000800 */
[----:B------:R-:W-:-:S03]  /*7d80*/  IMAD R8, R0, c[0x0][0x3a4], R8 ;  /* 0x0000e90000087a24 */ /* 0x000fc600078e0208 */
[----:B------:R-:W-:Y:S04]  /*7d90*/  STS [R24+0x4000], R90 ;  /* 0x0040005a18007388 */ /* 0x000fe80000000800 */
[----:B------:R-:W-:Y:S04]  /*7da0*/  STS [R23+0x4000], R92 ;  /* 0x0040005c17007388 */ /* 0x000fe80000000800 */
[----:B------:R-:W-:Y:S01]  /*7db0*/  STS [R22+0x4000], R94 ;  /* 0x0040005e16007388 */ /* 0x000fe20000000800 */
[----:B--2---:R-:W-:Y:S01]  /*7dc0*/  LOP3.LUT R4, R9, 0xfffffff8, RZ, 0xc0, !PT ;  /* 0xfffffff809047812 */ /* 0x004fe200078ec0ff */
[----:B------:R-:W-:-:S02]  /*7dd0*/  IMAD.IADD R9, R17, 0x1, R8 ;  /* 0x0000000111097824 */ /* 0x000fc400078e0208 */
[----:B---3--:R-:W-:Y:S01]  /*7de0*/  IMAD R2, R18, c[0x0][0x3a8], RZ ;  /* 0x0000ea0012027a24 */ /* 0x008fe200078e02ff */
[----:B------:R-:W1:Y:S01]  /*7df0*/  S2R R17, SR_CTAID.Z ;  /* 0x0000000000117919 */ /* 0x000e620000002700 */
[----:B----4-:R-:W-:-:S04]  /*7e00*/  IMAD.WIDE.U32 R6, R0, c[0x0][0x3a8], RZ ;  /* 0x0000ea0000067a25 */ /* 0x010fc800078e00ff */
[----:B------:R-:W-:Y:S02]  /*7e10*/  IMAD R2, R0, c[0x0][0x3ac], R2 ;  /* 0x0000eb0000027a24 */ /* 0x000fe400078e0202 */
[----:B------:R-:W-:Y:S01]  /*7e20*/  IMAD.IADD R4, R19, 0x1, -R4 ;  /* 0x0000000113047824 */ /* 0x000fe200078e0a04 */
[----:B------:R-:W-:Y:S01]  /*7e30*/  MOV R12, UR38 ;  /* 0x00000026000c7c02 */ /* 0x000fe20008000f00 */
[----:B------:R-:W-:Y:S01]  /*7e40*/  IMAD.MOV.U32 R8, RZ, RZ, R16 ;  /* 0x000000ffff087224 */ /* 0x000fe200078e0010 */
[----:B------:R-:W-:Y:S01]  /*7e50*/  SHF.R.S32.HI R5, RZ, 0x1f, R20 ;  /* 0x0000001fff057819 */ /* 0x000fe20000011414 */
[----:B------:R-:W-:Y:S01]  /*7e60*/  IMAD.SHL.U32 R4, R4, 0x8, RZ ;  /* 0x0000000804047824 */ /* 0x000fe200078e00ff */
[----:B------:R-:W-:Y:S01]  /*7e70*/  IADD3 R7, R7, R2, RZ ;  /* 0x0000000207077210 */ /* 0x000fe20007ffe0ff */
[----:B------:R-:W-:Y:S02]  /*7e80*/  IMAD.U32 R0, RZ, RZ, UR38 ;  /* 0x00000026ff007e24 */ /* 0x000fe4000f8e00ff */
[----:B------:R-:W-:-:S04]  /*7e90*/  IMAD.WIDE.U32 R12, R12, c[0x0][0x3a0], R8 ;  /* 0x0000e8000c0c7a25 */ /* 0x000fc800078e0008 */
[C---:B------:R-:W-:Y:S02]  /*7ea0*/  IMAD R16, R5.reuse, c[0x0][0x388], RZ ;  /* 0x0000e20005107a24 */ /* 0x040fe400078e02ff */
[----:B------:R-:W-:Y:S01]  /*7eb0*/  IMAD R10, R5, c[0x0][0x390], RZ ;  /* 0x0000e400050a7a24 */ /* 0x000fe200078e02ff */
[----:B------:R-:W-:Y:S01]  /*7ec0*/  SHF.R.S32.HI R5, RZ, 0x1f, R4 ;  /* 0x0000001fff057819 */ /* 0x000fe20000011404 */
[----:B------:R-:W-:-:S04]  /*7ed0*/  IMAD.WIDE.U32 R8, R0, c[0x0][0x3a8], R6 ;  /* 0x0000ea0000087a25 */ /* 0x000fc800078e0006 */
[----:B------:R-:W-:Y:S01]  /*7ee0*/  IMAD.SHL.U32 R0, R21, 0x2, RZ ;  /* 0x0000000215007824 */ /* 0x000fe200078e00ff */
[----:B------:R-:W-:Y:S01]  /*7ef0*/  BAR.SYNC.DEFER_BLOCKING 0x0 ;  /* 0x0000000000007b1d */ /* 0x000fe20000010000 */
[C---:B------:R-:W-:Y:S02]  /*7f00*/  IMAD R2, R20.reuse, c[0x0][0x394], R10 ;  /* 0x0000e50014027a24 */ /* 0x040fe400078e020a */
[C---:B------:R-:W-:Y:S02]  /*7f10*/  IMAD R16, R20.reuse, c[0x0][0x38c], R16 ;  /* 0x0000e30014107a24 */ /* 0x040fe400078e0210 */
[----:B------:R-:W-:-:S04]  /*7f20*/  IMAD.WIDE.U32 R10, R20, c[0x0][0x388], R4 ;  /* 0x0000e200140a7a25 */ /* 0x000fc800078e0004 */
[----:B------:R-:W-:-:S04]  /*7f30*/  IMAD.WIDE.U32 R4, R20, c[0x0][0x390], R4 ;  /* 0x0000e40014047a25 */ /* 0x000fc800078e0004 */
[----:B------:R-:W-:Y:S01]  /*7f40*/  IMAD.IADD R7, R11, 0x1, R16 ;  /* 0x000000010b077824 */ /* 0x000fe200078e0210 */
[----:B-1----:R-:W-:Y:S01]  /*7f50*/  SHF.R.S32.HI R11, RZ, 0x1f, R17 ;  /* 0x0000001fff0b7819 */ /* 0x002fe20000011411 */
[----:B------:R-:W-:Y:S01]  /*7f60*/  IMAD.MOV.U32 R6, RZ, RZ, R10 ;  /* 0x000000ffff067224 */ /* 0x000fe200078e000a */
[----:B------:R-:W1:Y:S04]  /*7f70*/  LDS.128 R36, [R0+0xc000] ;  /* 0x00c0000000247984 */ /* 0x000e680000000c00 */
[----:B------:R-:W2:Y:S04]  /*7f80*/  LDS.128 R44, [R0+0xd000] ;  /* 0x00d00000002c7984 */ /* 0x000ea80000000c00 */
[----:B------:R-:W3:Y:S01]  /*7f90*/  LDS.128 R40, [R0+0xe000] ;  /* 0x00e0000000287984 */ /* 0x000ee20000000c00 */
[----:B------:R-:W-:Y:S01]  /*7fa0*/  IADD3 R5, R5, R2, RZ ;  /* 0x0000000205057210 */ /* 0x000fe20007ffe0ff */
[----:B------:R-:W-:-:S02]  /*7fb0*/  IMAD R2, R11, c[0x0][0x3b8], RZ ;  /* 0x0000ee000b027a24 */ /* 0x000fc400078e02ff */
[----:B------:R-:W-:Y:S01]  /*7fc0*/  IMAD R10, R11, c[0x0][0x3c0], RZ ;  /* 0x0000f0000b0a7a24 */ /* 0x000fe200078e02ff */
[----:B------:R-:W4:Y:S01]  /*7fd0*/  LDS.128 R32, [R0+0xf000] ;  /* 0x00f0000000207984 */ /* 0x000f220000000c00 */
[----:B------:R-:W-:-:S03]  /*7fe0*/  IMAD R2, R17, c[0x0][0x3bc], R2 ;  /* 0x0000ef0011027a24 */ /* 0x000fc600078e0202 */
[----:B------:R-:W2:Y:S01]  /*7ff0*/  LDS.128 R28, [R0+0x10000] ;  /* 0x01000000001c7984 */ /* 0x000ea20000000c00 */
[----:B------:R-:W-:-:S03]  /*8000*/  IMAD.WIDE.U32 R6, R17, c[0x0][0x3b8], R6 ;  /* 0x0000ee0011067a25 */ /* 0x000fc600078e0006 */
[----:B------:R-:W2:Y:S01]  /*8010*/  LDS.128 R24, [R0+0x11000] ;  /* 0x0110000000187984 */ /* 0x000ea20000000c00 */
[C---:B------:R-:W-:Y:S02]  /*8020*/  IMAD R10, R17.reuse, c[0x0][0x3c4], R10 ;  /* 0x0000f100110a7a24 */ /* 0x040fe400078e020a */
[----:B------:R-:W-:Y:S01]  /*8030*/  IMAD.WIDE.U32 R4, R17, c[0x0][0x3c0], R4 ;  /* 0x0000f00011047a25 */ /* 0x000fe200078e0004 */
[----:B------:R-:W3:Y:S04]  /*8040*/  LDS.128 R20, [R0+0x12000] ;  /* 0x0120000000147984 */ /* 0x000ee80000000c00 */
[----:B------:R-:W4:Y:S01]  /*8050*/  LDS.128 R16, [R0+0x13000] ;  /* 0x0130000000107984 */ /* 0x000f220000000c00 */
[----:B------:R-:W-:Y:S01]  /*8060*/  IMAD.IADD R7, R7, 0x1, R2 ;  /* 0x0000000107077824 */ /* 0x000fe200078e0202 */
[----:B------:R-:W-:-:S02]  /*8070*/  IADD3 R2, P1, R6, R12, RZ ;  /* 0x0000000c06027210 */ /* 0x000fc40007f3e0ff */
[----:B------:R-:W-:Y:S02]  /*8080*/  IADD3 R6, P0, R4, R8, RZ ;  /* 0x0000000804067210 */ /* 0x000fe40007f1e0ff */
[----:B------:R-:W-:Y:S01]  /*8090*/  IADD3.X R12, R7, UR8, R13, P1, !PT ;  /* 0x00000008070c7c10 */ /* 0x000fe20008ffe40d */
[----:B------:R-:W-:Y:S01]  /*80a0*/  USHF.L.U32 UR8, UR6, 0x6, URZ ;  /* 0x0000000606087899 */ /* 0x000fe2000800063f */
[----:B------:R-:W-:Y:S02]  /*80b0*/  IADD3 R10, R5, R10, RZ ;  /* 0x0000000a050a7210 */ /* 0x000fe40007ffe0ff */
[----:B------:R-:W-:Y:S01]  /*80c0*/  LEA R4, P1, R2, c[0x0][0x340], 0x1 ;  /* 0x0000d00002047a11 */ /* 0x000fe200078208ff */
[----:B------:R-:W-:Y:S01]  /*80d0*/  USHF.L.U64.HI UR6, UR6, UR19, UR7 ;  /* 0x0000001306067299 */ /* 0x000fe20008010207 */
[----:B------:R-:W-:Y:S01]  /*80e0*/  IADD3.X R8, R10, UR44, R9, P0, !PT ;  /* 0x0000002c0a087c10 */ /* 0x000fe200087fe409 */
[----:B------:R-:W-:Y:S01]  /*80f0*/  USHF.L.U32 UR7, UR4, 0x6, URZ ;  /* 0x0000000604077899 */ /* 0x000fe2000800063f */
[----:B------:R-:W-:-:S02]  /*8100*/  LEA.HI.X R5, R2, c[0x0][0x344], R12, 0x1, P1 ;  /* 0x0000d10002057a11 */ /* 0x000fc400008f0c0c */
[----:B------:R-:W-:Y:S02]  /*8110*/  LEA R12, P0, R6, c[0x0][0x348], 0x1 ;  /* 0x0000d200060c7a11 */ /* 0x000fe400078008ff */
[----:B------:R-:W-:Y:S01]  /*8120*/  IADD3 R10, P1, R4, UR8, RZ ;  /* 0x00000008040a7c10 */ /* 0x000fe2000ff3e0ff */
[----:B------:R-:W-:Y:S01]  /*8130*/  USHF.L.U64.HI UR4, UR4, UR19, UR5 ;  /* 0x0000001304047299 */ /* 0x000fe20008010205 */
[----:B------:R-:W-:Y:S02]  /*8140*/  LEA.HI.X R13, R6, c[0x0][0x34c], R8, 0x1, P0 ;  /* 0x0000d300060d7a11 */ /* 0x000fe400000f0c08 */
[----:B------:R-:W-:Y:S02]  /*8150*/  IADD3.X R11, R5, UR6, RZ, P1, !PT ;  /* 0x00000006050b7c10 */ /* 0x000fe40008ffe4ff */
[----:B------:R-:W-:Y:S02]  /*8160*/  IADD3 R8, P1, R10, UR8, RZ ;  /* 0x000000080a087c10 */ /* 0x000fe4000ff3e0ff */
[----:B------:R-:W-:Y:S01]  /*8170*/  IADD3 R6, P0, R12, UR7, RZ ;  /* 0x000000070c067c10 */ /* 0x000fe2000ff1e0ff */
[----:B-1----:R1:W-:Y:S01]  /*8180*/  STG.E.128 [R4.64], R36 ;  /* 0x0000002404007986 */ /* 0x0023e2000c101d24 */
[----:B------:R-:W-:-:S02]  /*8190*/  IADD3.X R9, R11, UR6, RZ, P1, !PT ;  /* 0x000000060b097c10 */ /* 0x000fc40008ffe4ff */
[----:B------:R-:W-:Y:S02]  /*81a0*/  IADD3.X R7, R13, UR4, RZ, P0, !PT ;  /* 0x000000040d077c10 */ /* 0x000fe400087fe4ff */
[----:B------:R-:W-:Y:S01]  /*81b0*/  IADD3 R14, P1, R8, UR8, RZ ;  /* 0x00000008080e7c10 */ /* 0x000fe2000ff3e0ff */
[----:B--2---:R-:W-:Y:S03]  /*81c0*/  STG.E.128 [R10.64], R44 ;  /* 0x0000002c0a007986 */ /* 0x004fe6000c101d24 */
[----:B------:R-:W-:Y:S01]  /*81d0*/  IADD3.X R15, R9, UR6, RZ, P1, !PT ;  /* 0x00000006090f7c10 */ /* 0x000fe20008ffe4ff */
[----:B---3--:R2:W-:Y:S04]  /*81e0*/  STG.E.128 [R8.64], R40 ;  /* 0x0000002808007986 */ /* 0x0085e8000c101d24 */
[----:B----4-:R3:W-:Y:S04]  /*81f0*/  STG.E.128 [R14.64], R32 ;  /* 0x000000200e007986 */ /* 0x0107e8000c101d24 */
[----:B------:R3:W-:Y:S01]  /*8200*/  STG.E.128 [R12.64], R28 ;  /* 0x0000001c0c007986 */ /* 0x0007e2000c101d24 */
[----:B-1----:R-:W-:-:S04]  /*8210*/  IADD3 R4, P0, R6, UR7, RZ ;  /* 0x0000000706047c10 */ /* 0x002fc8000ff1e0ff */
[----:B------:R-:W-:Y:S02]  /*8220*/  IADD3.X R5, R7, UR4, RZ, P0, !PT ;  /* 0x0000000407057c10 */ /* 0x000fe400087fe4ff */
[----:B--2---:R-:W-:Y:S01]  /*8230*/  IADD3 R8, P0, R4, UR7, RZ ;  /* 0x0000000704087c10 */ /* 0x004fe2000ff1e0ff */
[----:B------:R3:W-:Y:S03]  /*8240*/  STG.E.128 [R6.64], R24 ;  /* 0x0000001806007986 */ /* 0x0007e6000c101d24 */
[----:B------:R-:W-:Y:S01]  /*8250*/  IADD3.X R9, R5, UR4, RZ, P0, !PT ;  /* 0x0000000405097c10 */ /* 0x000fe200087fe4ff */
[----:B------:R3:W-:Y:S04]  /*8260*/  STG.E.128 [R4.64], R20 ;  /* 0x0000001404007986 */ /* 0x0007e8000c101d24 */
[----:B------:R3:W-:Y:S04]  /*8270*/  STG.E.128 [R8.64], R16 ;  /* 0x0000001008007986 */ /* 0x0007e8000c101d24 */
.L_x_274:
        /* <DEDUP_REMOVED lines=11> */
.L_x_281:
[----:B------:R-:W-:Y:S05]  /*8330*/  EXIT ;  /* 0x000000000000794d */ /* 0x000fea0003800000 */
.L_x_283:
        /* <DEDUP_REMOVED lines=12> */
.L_x_1256:


//--------------------- .text._ZN5flash44flash_bwd_dq_dk_dv_loop_seqk_parallel_kernelI23Flash_bwd_kernel_traitsILi64ELi128ELi128ELi8ELi4ELi4ELi4ELb0ELb0EN7cutlass6half_tE19Flash_kernel_traitsILi64ELi128ELi128ELi8ES3_EELb0ELb1ELb0ELb0ELb0ELb1ELb0EEEvNS_16Flash_bwd_paramsE --------------------------
	.section	.text._ZN5flash44flash_bwd_dq_dk_dv_loop_seqk_parallel_kernelI23Flash_bwd_kernel_traitsILi64ELi128ELi128ELi8ELi4ELi4ELi4ELb0ELb0EN7cutlass6half_tE19Flash_kernel_traitsILi64ELi128ELi128ELi8ES3_EELb0ELb1ELb0ELb0ELb0ELb1ELb0EEEvNS_16Flash_bwd_paramsE,"ax",@progbits
	.sectioninfo	@"SHI_REGISTERS=255"
	.align	128
        .global         _ZN5flash44flash_bwd_dq_dk_dv_loop_seqk_parallel_kernelI23Flash_bwd_kernel_traitsILi64ELi128ELi128ELi8ELi4ELi4ELi4ELb0ELb0EN7cutlass6half_tE19Flash_kernel_traitsILi64ELi128ELi128ELi8ES3_EELb0ELb1ELb0ELb0ELb0ELb1ELb0EEEvNS_16Flash_bwd_paramsE
        .type           _ZN5flash44flash_bwd_dq_dk_dv_loop_seqk_parallel_kernelI23Flash_bwd_kernel_traitsILi64ELi128ELi128ELi8ELi4ELi4ELi4ELb0ELb0EN7cutlass6half_tE19Flash_kernel_traitsILi64ELi128ELi128ELi8ES3_EELb0ELb1ELb0ELb0ELb0ELb1ELb0EEEvNS_16Flash_bwd_paramsE,@function
        .size           _ZN5flash44flash_bwd_dq_dk_dv_loop_seqk_parallel_kernelI23Flash_bwd_kernel_traitsILi64ELi128ELi128ELi8ELi4ELi4ELi4ELb0ELb0EN7cutlass6half_tE19Flash_kernel_traitsILi64ELi128ELi128ELi8ES3_EELb0ELb1ELb0ELb0ELb0ELb1ELb0EEEvNS_16Flash_bwd_paramsE,(.L_x_1257 - _ZN5flash44flash_bwd_dq_dk_dv_loop_seqk_parallel_kernelI23Flash_bwd_kernel_traitsILi64ELi128ELi128ELi8ELi4ELi4ELi4ELb0ELb0EN7cutlass6half_tE19Flash_kernel_traitsILi64ELi128ELi128ELi8ES3_EELb0ELb1ELb0ELb0ELb0ELb1ELb0EEEvNS_16Flash_bwd_paramsE)
        .other          _ZN5flash44flash_bwd_dq_dk_dv_loop_seqk_parallel_kernelI23Flash_bwd_kernel_traitsILi64ELi128ELi128ELi8ELi4ELi4ELi4ELb0ELb0EN7cutlass6half_tE19Flash_kernel_traitsILi64ELi128ELi128ELi8ES3_EELb0ELb1ELb0ELb0ELb0ELb1ELb0EEEvNS_16Flash_bwd_paramsE,@"STO_CUDA_ENTRY STV_DEFAULT"
_ZN5flash44flash_bwd_dq_dk_dv_loop_seqk_parallel_kernelI23Flash_bwd_kernel_traitsILi64ELi128ELi128ELi8ELi4ELi4ELi4ELb0ELb0EN7cutlass6half_tE19Flash_kernel_traitsILi64ELi128ELi128ELi8ES3_EELb0ELb1ELb0ELb0ELb0ELb1ELb0EEEvNS_16Flash_bwd_paramsE:
.text._ZN5flash44flash_bwd_dq_dk_dv_loop_seqk_parallel_kernelI23Flash_bwd_kernel_traitsILi64ELi128ELi128ELi8ELi4ELi4ELi4ELb0ELb0EN7cutlass6half_tE19Flash_kernel_traitsILi64ELi128ELi128ELi8ES3_EELb0ELb1ELb0ELb0ELb0ELb1ELb0EEEvNS_16Flash_bwd_paramsE:
        /* <DEDUP_REMOVED lines=12> */
[----:B------:R-:W2:Y:S01]  /*00c0*/  S2UR UR32, SR_CTAID.Y ;  /* 0x00000000002079c3 */ /* 0x000ea20000002600 */
[----:B------:R-:W-:Y:S01]  /*00d0*/  ULDC UR14, c[0x0][0x224] ;  /* 0x00008900000e7ab9 */ /* 0x000fe20000000800 */
[----:B------:R-:W-:Y:S01]  /*00e0*/  IMAD.MOV.U32 R192, RZ, RZ, 0x20 ;  /* 0x00000020ffc07424 */ /* 0x000fe200078e00ff */
[----:B------:R-:W-:Y:S01]  /*00f0*/  USHF.R.S32.HI UR5, URZ, 0x1f, UR14 ;  /* 0x0000001f3f057899 */ /* 0x000fe2000801140e */
[----:B------:R-:W-:Y:S01]  /*0100*/  IMAD.MOV.U32 R190, RZ, RZ, -0x10 ;  /* 0xfffffff0ffbe7424 */ /* 0x000fe200078e00ff */
[----:B------:R-:W-:Y:S02]  /*0110*/  UMOV UR6, 0x80 ;  /* 0x0000008000067882 */ /* 0x000fe40000000000 */
[----:B------:R-:W-:Y:S01]  /*0120*/  ULDC UR4, c[0x0][0x210] ;  /* 0x0000840000047ab9 */ /* 0x000fe20000000800 */
[----:B------:R-:W3:Y:S01]  /*0130*/  S2UR UR40, SR_CTAID.Z ;  /* 0x00000000002879c3 */ /* 0x000ee20000002700 */
[----:B------:R-:W-:-:S02]  /*0140*/  ULDC UR58, c[0x0][0x234] ;  /* 0x00008d00003a7ab9 */ /* 0x000fc40000000800 */
[----:B------:R-:W-:Y:S02]  /*0150*/  UIMAD UR58, UR6, UR4, UR58 ;  /* 0x00000004063a72a4 */ /* 0x000fe4000f8e023a */
[----:B------:R-:W-:Y:S02]  /*0160*/  ULDC.U8 UR7, c[0x0][0x328] ;  /* 0x0000ca0000077ab9 */ /* 0x000fe40000000000 */
[----:B------:R-:W-:Y:S02]  /*0170*/  UISETP.NE.AND UP5, UPT, UR7, URZ, UPT ;  /* 0x0000003f0700728c */ /* 0x000fe4000bfa5270 */
[----:B------:R-:W-:Y:S02]  /*0180*/  ULDC UR49, c[0x0][0x22c] ;  /* 0x00008b0000317ab9 */ /* 0x000fe40000000800 */
[----:B------:R-:W-:Y:S02]  /*0190*/  ULDC UR38, c[0x0][0x1c0] ;  /* 0x0000700000267ab9 */ /* 0x000fe40000000800 */
[----:B------:R-:W-:Y:S01]  /*01a0*/  ULDC UR10, c[0x0][0x1c0] ;  /* 0x00007000000a7ab9 */ /* 0x000fe20000000800 */
[----:B-1----:R-:W-:Y:S01]  /*01b0*/  SHF.R.S32.HI R11, RZ, 0x1f, R13 ;  /* 0x0000001fff0b7819 */ /* 0x002fe2000001140d */
[----:B--2---:R-:W-:-:S02]  /*01c0*/  UIMAD.WIDE.U32 UR46, UR32, UR14, URZ ;  /* 0x0000000e202e72a5 */ /* 0x004fc4000f8e003f */
[----:B------:R-:W-:Y:S01]  /*01d0*/  USHF.L.U32 UR14, UR32, 0x7, URZ ;  /* 0x00000007200e7899 */ /* 0x000fe2000800063f */
[CC--:B------:R-:W-:Y:S01]  /*01e0*/  LEA.HI R6, R11.reuse, R13.reuse, RZ, 0x4 ;  /* 0x0000000d0b067211 */ /* 0x0c0fe200078f20ff */
[----:B------:R-:W-:Y:S01]  /*01f0*/  USHF.R.S32.HI UR6, URZ, 0x1f, UR32 ;  /* 0x0000001f3f067899 */ /* 0x000fe20008011420 */
[C---:B------:R-:W-:Y:S01]  /*0200*/  LEA.HI R4, R11.reuse, R13, RZ, 0x5 ;  /* 0x0000000d0b047211 */ /* 0x040fe200078f28ff */
[----:B------:R-:W-:Y:S01]  /*0210*/  UIMAD.WIDE UR38, UR49, UR38, URZ ;  /* 0x00000026312672a5 */ /* 0x000fe2000f8e023f */
[----:B------:R-:W-:Y:S01]  /*0220*/  SHF.R.S32.HI R3, RZ, 0x4, R6 ;  /* 0x00000004ff037819 */ /* 0x000fe20000011406 */
[----:B---3--:R-:W-:Y:S01]  /*0230*/  UIMAD UR50, UR40, UR49, URZ ;  /* 0x00000031283272a4 */ /* 0x008fe2000f8e023f */
[--C-:B------:R-:W-:Y:S01]  /*0240*/  SHF.R.S32.HI R5, RZ, 0x5, R4.reuse ;  /* 0x00000005ff057819 */ /* 0x100fe20000011404 */
[----:B------:R-:W-:Y:S01]  /*0250*/  UIMAD UR49, UR49, UR10, URZ ;  /* 0x0000000a313172a4 */ /* 0x000fe2000f8e023f */
[----:B------:R-:W-:Y:S01]  /*0260*/  LEA.HI R0, R6, R3, RZ, 0x1 ;  /* 0x0000000306007211 */ /* 0x000fe200078f08ff */
[----:B------:R-:W-:Y:S01]  /*0270*/  ULDC UR11, c[0x0][0x1c0] ;  /* 0x00007000000b7ab9 */ /* 0x000fe20000000800 */
[----:B------:R-:W-:Y:S01]  /*0280*/  SHF.R.S32.HI R2, RZ, 0x1f, R4 ;  /* 0x0000001fff027819 */ /* 0x000fe20000011404 */
[----:B------:R-:W-:Y:S01]  /*0290*/  ULDC UR9, c[0x0][0x1c0] ;  /* 0x0000700000097ab9 */ /* 0x000fe20000000800 */
[----:B------:R-:W-:Y:S01]  /*02a0*/  LOP3.LUT R0, R0, 0xfffffffe, RZ, 0xc0, !PT ;  /* 0xfffffffe00007812 */ /* 0x000fe200078ec0ff */
[----:B------:R-:W-:Y:S01]  /*02b0*/  UIMAD UR55, UR5, UR32, URZ ;  /* 0x00000020053772a4 */ /* 0x000fe2000f8e023f */
[----:B------:R-:W-:Y:S01]  /*02c0*/  LEA.HI R15, R11, R13, RZ, 0x2 ;  /* 0x0000000d0b0f7211 */ /* 0x000fe200078f10ff */
[----:B------:R-:W-:Y:S01]  /*02d0*/  UIMAD UR4, UR32, UR9, UR40 ;  /* 0x00000009200472a4 */ /* 0x000fe2000f8e0228 */
[----:B------:R-:W-:Y:S01]  /*02e0*/  LEA.HI R2, R2, R5, RZ, 0x2 ;  /* 0x0000000502027211 */ /* 0x000fe200078f10ff */
[----:B------:R-:W-:Y:S01]  /*02f0*/  IMAD.IADD R184, R3, 0x1, -R0 ;  /* 0x0000000103b87824 */ /* 0x000fe200078e0a00 */
[--C-:B------:R-:W-:Y:S01]  /*0300*/  SHF.R.S32.HI R7, RZ, 0x2, R15.reuse ;  /* 0x00000002ff077819 */ /* 0x100fe2000001140f */
[----:B------:R-:W-:Y:S01]  /*0310*/  @!UP5 UIMAD UR5, UR32, UR11, UR40 ;  /* 0x0000000b2005d2a4 */ /* 0x000fe2000f8e0228 */
[----:B------:R-:W-:Y:S01]  /*0320*/  SHF.R.S32.HI R0, RZ, 0x1f, R15 ;  /* 0x0000001fff007819 */ /* 0x000fe2000001140f */
[----:B------:R-:W-:Y:S01]  /*0330*/  USHF.L.U32 UR48, UR49, 0x7, URZ ;  /* 0x0000000731307899 */ /* 0x000fe2000800063f */
[----:B------:R-:W-:Y:S01]  /*0340*/  LOP3.LUT R2, R2, 0xfffffffc, RZ, 0xc0, !PT ;  /* 0xfffffffc02027812 */ /* 0x000fe200078ec0ff */
[----:B------:R-:W-:Y:S01]  /*0350*/  ULDC UR52, c[0x0][0x214] ;  /* 0x0000850000347ab9 */ /* 0x000fe20000000800 */
[----:B------:R-:W-:Y:S01]  /*0360*/  LEA.HI R0, R0, R7, RZ, 0x3 ;  /* 0x0000000700007211 */ /* 0x000fe200078f18ff */
[----:B------:R-:W-:Y:S01]  /*0370*/  ULDC UR59, c[0x0][0x1c8] ;  /* 0x00007200003b7ab9 */ /* 0x000fe20000000800 */
[----:B------:R-:W-:Y:S01]  /*0380*/  LEA.HI R14, R11, R13, RZ, 0x3 ;  /* 0x0000000d0b0e7211 */ /* 0x000fe200078f18ff */
[----:B------:R-:W-:Y:S01]  /*0390*/  IMAD.IADD R9, R5, 0x1, -R2 ;  /* 0x0000000105097824 */ /* 0x000fe200078e0a02 */
[----:B------:R-:W-:Y:S01]  /*03a0*/  LOP3.LUT R0, R0, 0xfffffff8, RZ, 0xc0, !PT ;  /* 0xfffffff800007812 */ /* 0x000fe200078ec0ff */
[----:B------:R-:W-:Y:S01]  /*03b0*/  ULDC.U8 UR8, c[0x0][0x3d0] ;  /* 0x0000f40000087ab9 */ /* 0x000fe20000000000 */
[----:B------:R-:W-:Y:S01]  /*03c0*/  LOP3.LUT R2, R4, 0xffffffe0, RZ, 0xc0, !PT ;  /* 0xffffffe004027812 */ /* 0x000fe200078ec0ff */
[----:B------:R-:W-:Y:S01]  /*03d0*/  ULDC UR53, c[0x0][0x224] ;  /* 0x0000890000357ab9 */ /* 0x000fe20000000800 */
[----:B------:R-:W-:Y:S01]  /*03e0*/  SHF.R.S32.HI R3, RZ, 0x3, R14 ;  /* 0x00000003ff037819 */ /* 0x000fe2000001140e */
[----:B------:R-:W-:Y:S01]  /*03f0*/  IMAD.IADD R7, R7, 0x1, -R0 ;  /* 0x0000000107077824 */ /* 0x000fe200078e0a00 */
[----:B------:R-:W-:Y:S01]  /*0400*/  LOP3.LUT R4, R14, 0xfffffff8, RZ, 0xc0, !PT ;  /* 0xfffffff80e047812 */ /* 0x000fe200078ec0ff */
[----:B------:R-:W-:Y:S01]  /*0410*/  IMAD.IADD R0, R13, 0x1, -R2 ;  /* 0x000000010d007824 */ /* 0x000fe200078e0a02 */
[----:B------:R-:W-:Y:S01]  /*0420*/  @UP5 UIMAD UR57, UR32, UR52, URZ ;  /* 0x00000034203952a4 */ /* 0x000fe2000f8e023f */
[----:B------:R-:W-:Y:S01]  /*0430*/  IMAD.SHL.U32 R3, R3, 0x40, RZ ;  /* 0x0000004003037824 */ /* 0x000fe200078e00ff */
[----:B------:R-:W-:-:S02]  /*0440*/  ULDC.64 UR12, c[0x0][0x118] ;  /* 0x00004600000c7ab9 */ /* 0x000fc40000000a00 */
[----:B------:R-:W-:Y:S01]  /*0450*/  SHF.R.S32.HI R2, RZ, 0x1f, R0 ;  /* 0x0000001fff027819 */ /* 0x000fe20000011400 */
[----:B------:R-:W-:Y:S01]  /*0460*/  ULOP3.LUT UR59, UR40, UR59, URZ, 0x3c, !UPT ;  /* 0x0000003b283b7292 */ /* 0x000fe2000f8e3c3f */
[----:B------:R-:W-:Y:S01]  /*0470*/  LOP3.LUT R3, R3, 0x1c0, RZ, 0xc0, !PT ;  /* 0x000001c003037812 */ /* 0x000fe200078ec0ff */
[----:B------:R-:W-:Y:S01]  /*0480*/  USHF.R.S32.HI UR60, URZ, 0x1f, UR40 ;  /* 0x0000001f3f3c7899 */ /* 0x000fe20008011428 */
[----:B------:R-:W-:Y:S01]  /*0490*/  LEA.HI R8, R2, R0, RZ, 0x2 ;  /* 0x0000000002087211 */ /* 0x000fe200078f10ff */
[----:B------:R-:W-:Y:S01]  /*04a0*/  IMAD.IADD R0, R13, 0x1, -R4 ;  /* 0x000000010d007824 */ /* 0x000fe200078e0a04 */
[----:B------:R-:W-:Y:S01]  /*04b0*/  LOP3.LUT R2, R6, 0xfffffff0, RZ, 0xc0, !PT ;  /* 0xfffffff006027812 */ /* 0x000fe200078ec0ff */
[----:B------:R-:W-:Y:S01]  /*04c0*/  UISETP.NE.AND UP6, UPT, UR8, URZ, UPT ;  /* 0x0000003f0800728c */ /* 0x000fe2000bfc5270 */
[-C--:B------:R-:W-:Y:S01]  /*04d0*/  LEA.HI R6, R11, R13.reuse, RZ, 0x7 ;  /* 0x0000000d0b067211 */ /* 0x080fe200078f38ff */
[C---:B------:R-:W-:Y:S01]  /*04e0*/  IMAD.SHL.U32 R4, R0.reuse, 0x8, RZ ;  /* 0x0000000800047824 */ /* 0x040fe200078e00ff */
[C---:B------:R-:W-:Y:S01]  /*04f0*/  LOP3.LUT P4, RZ, R0.reuse, 0x2, RZ, 0xc0, !PT ;  /* 0x0000000200ff7812 */ /* 0x040fe2000788c0ff */
[----:B------:R-:W-:Y:S01]  /*0500*/  IMAD.IADD R2, R13, 0x1, -R2 ;  /* 0x000000010d027824 */ /* 0x000fe200078e0a02 */
[C---:B------:R-:W-:Y:S01]  /*0510*/  LOP3.LUT P3, RZ, R0.reuse, 0x4, RZ, 0xc0, !PT ;  /* 0x0000000400ff7812 */ /* 0x040fe2000786c0ff */
[----:B------:R-:W-:Y:S01]  /*0520*/  IMAD.SHL.U32 R0, R0, 0x40, RZ ;  /* 0x0000004000007824 */ /* 0x000fe200078e00ff */
[----:B------:R-:W-:Y:S01]  /*0530*/  LOP3.LUT R4, R3, 0x38, R4, 0xf8, !PT ;  /* 0x0000003803047812 */ /* 0x000fe200078ef804 */
[----:B------:R-:W-:Y:S01]  /*0540*/  USHF.R.S32.HI UR61, URZ, 0x1f, UR40 ;  /* 0x0000001f3f3d7899 */ /* 0x000fe20008011428 */
[----:B------:R-:W-:Y:S01]  /*0550*/  SHF.R.S32.HI R5, RZ, 0x1f, R2 ;  /* 0x0000001fff057819 */ /* 0x000fe20000011402 */
[----:B------:R-:W-:Y:S01]  /*0560*/  UIMAD.WIDE.U32 UR44, UR38, UR46, URZ ;  /* 0x0000002e262c72a5 */ /* 0x000fe2000f8e003f */
[----:B------:R-:W-:Y:S01]  /*0570*/  SHF.R.U32.HI R3, RZ, 0x3, R3 ;  /* 0x00000003ff037819 */ /* 0x000fe20000011603 */
[----:B------:R-:W-:Y:S01]  /*0580*/  UIMAD UR54, UR39, UR46, URZ ;  /* 0x0000002e273672a4 */ /* 0x000fe2000f8e023f */
[----:B------:R-:W-:Y:S01]  /*0590*/  LEA.HI R10, R5, R2, RZ, 0x3 ;  /* 0x00000002050a7211 */ /* 0x000fe200078f18ff */
[----:B------:R-:W-:Y:S01]  /*05a0*/  USHF.R.S32.HI UR56, URZ, 0x1f, UR50 ;  /* 0x0000001f3f387899 */ /* 0x000fe20008011432 */
[----:B------:R-:W-:Y:S01]  /*05b0*/  LEA.HI R5, R11, R13, RZ, 0x6 ;  /* 0x0000000d0b057211 */ /* 0x000fe200078f30ff */
[----:B------:R-:W-:Y:S01]  /*05c0*/  UIMAD UR53, UR4, UR53, URZ ;  /* 0x00000035043572a4 */ /* 0x000fe2000f8e023f */
[----:B------:R-:W-:Y:S01]  /*05d0*/  LOP3.LUT R4, R4, R3, RZ, 0x3c, !PT ;  /* 0x0000000304047212 */ /* 0x000fe200078e3cff */
[----:B------:R-:W-:Y:S01]  /*05e0*/  @!UP5 UIMAD UR52, UR5, UR52, URZ ;  /* 0x000000340534d2a4 */ /* 0x000fe2000f8e023f */
[----:B------:R-:W-:Y:S01]  /*05f0*/  LOP3.LUT R3, R10, 0xfffffff8, RZ, 0xc0, !PT ;  /* 0xfffffff80a037812 */ /* 0x000fe200078ec0ff */
[----:B------:R-:W-:Y:S01]  /*0600*/  IMAD.SHL.U32 R5, R5, 0x8, RZ ;  /* 0x0000000805057824 */ /* 0x000fe200078e00ff */
[----:B------:R-:W-:Y:S01]  /*0610*/  LOP3.LUT R0, R0, 0x1c0, RZ, 0xc0, !PT ;  /* 0x000001c000007812 */ /* 0x000fe200078ec0ff */
[----:B------:R-:W-:Y:S01]  /*0620*/  USHF.R.S32.HI UR51, URZ, 0x1f, UR48 ;  /* 0x0000001f3f337899 */ /* 0x000fe20008011430 */
[----:B------:R-:W-:Y:S01]  /*0630*/  SHF.R.S32.HI R6, RZ, 0x7, R6 ;  /* 0x00000007ff067819 */ /* 0x000fe20000011406 */
[----:B------:R-:W-:Y:S01]  /*0640*/  IMAD.IADD R12, R2, 0x1, -R3 ;  /* 0x00000001020c7824 */ /* 0x000fe200078e0a03 */
[----:B------:R-:W-:Y:S01]  /*0650*/  LOP3.LUT R2, R4, 0xfffffe00, R5, 0xf8, !PT ;  /* 0xfffffe0004027812 */ /* 0x000fe200078ef805 */
[----:B------:R-:W-:Y:S01]  /*0660*/  IMAD.SHL.U32 R5, R184, 0x200, RZ ;  /* 0x00000200b8057824 */ /* 0x000fe200078e00ff */
[----:B------:R-:W-:Y:S01]  /*0670*/  LOP3.LUT R174, R0, 0x8, R14, 0xf8, !PT ;  /* 0x0000000800ae7812 */ /* 0x000fe200078ef80e */
[----:B------:R-:W-:Y:S01]  /*0680*/  UMOV UR43, 0xffffc000 ;  /* 0xffffc000002b7882 */ /* 0x000fe20000000000 */
[----:B------:R-:W-:Y:S01]  /*0690*/  SHF.R.U32.HI R4, RZ, 0x3, R0 ;  /* 0x00000003ff047819 */ /* 0x000fe20000011600 */
[----:B------:R1:W-:Y:S01]  /*06a0*/  STL [R1+0x18], R2 ;  /* 0x0000180201007387 */ /* 0x0003e20000100800 */
[----:B------:R-:W-:-:S02]  /*06b0*/  SEL R176, R192, 0xffffffe0, !P4 ;  /* 0xffffffe0c0b07807 */ /* 0x000fc40006000000 */
        /* <DEDUP_REMOVED lines=17> */
[----:B------:R-:W-:Y:S01]  /*07d0*/  SEL R192, R192, 0xffffffe0, !P1 ;  /* 0xffffffe0c0c07807 */ /* 0x000fe20004800000 */
[----:B------:R-:W-:Y:S01]  /*07e0*/  IMAD.SHL.U32 R0, R7, 0x40, RZ ;  /* 0x0000004007007824 */ /* 0x000fe200078e00ff */
[----:B------:R-:W-:Y:S01]  /*07f0*/  LOP3.LUT R2, R2, 0x8, RZ, 0xc0, !PT ;  /* 0x0000000802027812 */ /* 0x000fe200078ec0ff */
[----:B------:R-:W-:Y:S01]  /*0800*/  IMAD.SHL.U32 R5, R5, 0x2, RZ ;  /* 0x0000000205057824 */ /* 0x000fe200078e00ff */
[----:B------:R-:W-:Y:S01]  /*0810*/  STL [R1+0x24], R16 ;  /* 0x0000241001007387 */ /* 0x000fe20000100800 */
[----:B------:R-:W-:Y:S01]  /*0820*/  IMAD.SHL.U32 R7, R184, 0x10, RZ ;  /* 0x00000010b8077824 */ /* 0x000fe200078e00ff */
[----:B------:R-:W-:Y:S01]  /*0830*/  LOP3.LUT R0, R0, 0x1c0, RZ, 0xc0, !PT ;  /* 0x000001c000007812 */ /* 0x000fe200078ec0ff */
[----:B------:R-:W-:Y:S01]  /*0840*/  IMAD R11, R6, 0x40, R8 ;  /* 0x00000040060b7824 */ /* 0x000fe200078e0208 */
[----:B------:R-:W-:Y:S01]  /*0850*/  SEL R190, R190, 0x10, !P0 ;  /* 0x00000010bebe7807 */ /* 0x000fe20004000000 */
[----:B------:R-:W-:Y:S01]  /*0860*/  IMAD R8, R6, 0x2000, R5 ;  /* 0x0000200006087824 */ /* 0x000fe200078e0205 */
[----:B------:R-:W-:Y:S01]  /*0870*/  SHF.R.U32.HI R4, RZ, 0x3, R0 ;  /* 0x00000003ff047819 */ /* 0x000fe20000011600 */
[----:B------:R-:W-:Y:S01]  /*0880*/  IMAD.SHL.U32 R184, R184, 0x8, RZ ;  /* 0x00000008b8b87824 */ /* 0x000fe200078e00ff */
[----:B------:R-:W-:Y:S01]  /*0890*/  LOP3.LUT R7, R2, 0x10, R7, 0xf8, !PT ;  /* 0x0000001002077812 */ /* 0x000fe200078ef807 */
[----:B------:R1:W-:Y:S01]  /*08a0*/  STL [R1+0x20], R11 ;  /* 0x0000200b01007387 */ /* 0x0003e20000100800 */
[CC--:B------:R-:W-:Y:S01]  /*08b0*/  LOP3.LUT R6, R4.reuse, R0.reuse, R2, 0x1e, !PT ;  /* 0x0000000004067212 */ /* 0x0c0fe200078e1e02 */
[C---:B------:R-:W-:Y:S01]  /*08c0*/  IMAD R2, R9.reuse, 0x400, R8 ;  /* 0x0000040009027824 */ /* 0x040fe200078e0208 */
        /* <DEDUP_REMOVED lines=10> */
[----:B------:R-:W-:Y:S01]  /*0970*/  IMAD.U32 R4, RZ, RZ, UR6 ;  /* 0x00000006ff047e24 */ /* 0x000fe2000f8e00ff */
[----:B------:R-:W-:Y:S01]  /*0980*/  SHF.L.U64.HI R6, R5, 0x2, R6 ;  /* 0x0000000205067819 */ /* 0x000fe20000010206 */
[----:B------:R-:W-:Y:S01]  /*0990*/  IMAD.SHL.U32 R188, R188, 0x2, RZ ;  /* 0x00000002bcbc7824 */ /* 0x000fe200078e00ff */
        /* <DEDUP_REMOVED lines=33> */
[C---:B------:R-:W-:Y:S01]  /*0bb0*/  @P1 IADD3 R12, R8.reuse, 0x23e0, RZ ;  /* 0x000023e0080c1810 */ /* 0x040fe20007ffe0ff */
[----:B------:R-:W-:Y:S01]  /*0bc0*/  IMAD.IADD R194, R191, 0x1, R192 ;  /* 0x00000001bfc27824 */ /* 0x000fe200078e02c0 */
[----:B------:R-:W-:Y:S01]  /*0bd0*/  @P2 IADD3 R6, R8, 0x1fc0, RZ ;  /* 0x00001fc008062810 */ /* 0x000fe20007ffe0ff */
[----:B------:R-:W-:Y:S01]  /*0be0*/  STL [R1+0x38], R4 ;  /* 0x0000380401007387 */ /* 0x000fe20000100800 */
[----:B------:R-:W-:-:S02]  /*0bf0*/  IMAD.IADD R193, R192, 0x1, R189 ;  /* 0x00000001c0c17824 */ /* 0x000fc400078e02bd */
[----:B------:R-:W-:Y:S01]  /*0c00*/  IMAD.SHL.U32 R3, R3, 0x2, RZ ;  /* 0x0000000203037824 */ /* 0x000fe200078e00ff */
[----:B------:R-:W-:Y:S01]  /*0c10*/  STL [R1+0x44], R13 ;  /* 0x0000440d01007387 */ /* 0x000fe20000100800 */
[----:B------:R-:W-:-:S03]  /*0c20*/  IMAD.IADD R176, R176, 0x1, R175 ;  /* 0x00000001b0b07824 */ /* 0x000fc600078e02af */
[----:B------:R-:W-:Y:S04]  /*0c30*/  STL [R1+0x2c], R10 ;  /* 0x00002c0a01007387 */ /* 0x000fe80000100800 */
[----:B------:R-:W-:Y:S04]  /*0c40*/  STL [R1+0x40], R12 ;  /* 0x0000400c01007387 */ /* 0x000fe80000100800 */
[----:B------:R2:W-:Y:S01]  /*0c50*/  STL [R1+0x34], R6 ;  /* 0x0000340601007387 */ /* 0x0005e20000100800 */
[C---:B-1----:R-:W-:Y:S02]  /*0c60*/  IADD3 R5, R8.reuse, 0x2440, RZ ;  /* 0x0000244008057810 */ /* 0x042fe40007ffe0ff */
        /* <DEDUP_REMOVED lines=11> */
.L_x_328:
        /* <DEDUP_REMOVED lines=22> */
[----:B------:R1:W3:Y:S01]  /*0e80*/  @P2 LDG.E R2, [R4.64+0x4] ;  /* 0x0000041604022981 */ /* 0x0002e2000c1e1900 */
[----:B------:R-:W-:Y:S01]  /*0e90*/  UISETP.EQ.U32.AND UP2, UPT, URZ, UR6, UPT ;  /* 0x000000063f00728c */ /* 0x000fe2000bf42070 */
[----:B------:R-:W-:-:S03]  /*0ea0*/  MOV R6, UR4 ;  /* 0x0000000400067c02 */ /* 0x000fc60008000f00 */
[----:B------:R-:W-:Y:S01]  /*0eb0*/  IMAD.U32 R7, RZ, RZ, UR5 ;  /* 0x00000005ff077e24 */ /* 0x000fe2000f8e00ff */
[----:B------:R-:W-:Y:S02]  /*0ec0*/  UISETP.EQ.OR.EX UP2, UPT, URZ, UR7, !UP4, UP2 ;  /* 0x000000073f00728c */ /* 0x000fe4000e742720 */
[----:B------:R-:W-:Y:S02]  /*0ed0*/  UIADD3 UR6, UP0, UR14, UR6, URZ ;  /* 0x000000060e067290 */ /* 0x000fe4000ff1e03f */
[----:B------:R-:W4:Y:S02]  /*0ee0*/  @P0 LDG.E R6, [R6.64] ;  /* 0x0000001606060981 */ /* 0x000f24000c1e1900 */
        /* <DEDUP_REMOVED lines=25> */
.L_x_284:
        /* <DEDUP_REMOVED lines=21> */
[----:B------:R-:W-:Y:S02]  /*11d0*/  ULDC.64 UR8, c[0x0][0x178] ;  /* 0x00005e0000087ab9 */ /* 0x000fe40000000a00 */
[----:B------:R-:W-:Y:S02]  /*11e0*/  UIMAD UR7, UR42, UR8, URZ ;  /* 0x000000082a0772a4 */ /* 0x000fe4000f8e023f */
[----:B-1----:R-:W-:Y:S02]  /*11f0*/  UISETP.NE.AND UP0, UPT, UR25, -0x1, UPT ;  /* 0xffffffff1900788c */ /* 0x002fe4000bf05270 */
[----:B------:R-:W-:Y:S02]  /*1200*/  UIADD3 UR6, UR26, 0x7f, URZ ;  /* 0x0000007f1a067890 */ /* 0x000fe4000fffe03f */
[----:B------:R-:W-:Y:S02]  /*1210*/  UIMAD UR10, UR32, UR9, UR7 ;  /* 0x00000009200a72a4 */ /* 0x000fe4000f8e0207 */
[----:B------:R-:W-:Y:S01]  /*1220*/  USHF.R.S32.HI UR7, URZ, 0x1f, UR6 ;  /* 0x0000001f3f077899 */ /* 0x000fe20008011406 */
[----:B------:R-:W-:Y:S01]  /*1230*/  PLOP3.LUT P0, PT, PT, PT, UP0, 0x80, 0x0 ;  /* 0x000000000000781c */ /* 0x000fe20003f0f008 */
[----:B------:R-:W-:-:S02]  /*1240*/  ULDC.64 UR18, c[0x0][0x190] ;  /* 0x0000640000127ab9 */ /* 0x000fc40000000a00 */
[----:B------:R-:W-:Y:S02]  /*1250*/  ULEA.HI UR9, UR7, UR6, URZ, 0x7 ;  /* 0x0000000607097291 */ /* 0x000fe4000f8f383f */
[----:B------:R-:W-:Y:S02]  /*1260*/  UIMAD.WIDE.U32 UR4, UR32, UR8, URZ ;  /* 0x00000008200472a5 */ /* 0x000fe4000f8e003f */
[----:B------:R-:W-:Y:S02]  /*1270*/  UISETP.NE.AND UP2, UPT, UR11, -0x1, UPT ;  /* 0xffffffff0b00788c */ /* 0x000fe4000bf45270 */
[----:B------:R-:W-:Y:S02]  /*1280*/  UIMAD.WIDE.U32 UR6, UR11, UR18, URZ ;  /* 0x000000120b0672a5 */ /* 0x000fe4000f8e003f */
[----:B------:R-:W-:Y:S02]  /*1290*/  @UP0 UIADD3 UR8, UR17, UR25, URZ ;  /* 0x0000001911080290 */ /* 0x000fe4000fffe03f */
[----:B------:R-:W-:-:S02]  /*12a0*/  ULDC.64 UR20, c[0x0][0x198] ;  /* 0x0000660000147ab9 */ /* 0x000fc40000000a00 */
[----:B------:R-:W-:Y:S02]  /*12b0*/  UIADD3 UR36, UR5, UR10, URZ ;  /* 0x0000000a05247290 */ /* 0x000fe4000fffe03f */
[----:B------:R-:W-:Y:S02]  /*12c0*/  USEL UR41, UR4, UR6, !UP2 ;  /* 0x0000000604297287 */ /* 0x000fe4000d000000 */
[----:B------:R-:W-:Y:S02]  /*12d0*/  @UP0 UIMAD.WIDE.U32 UR4, UR8, UR20, URZ ;  /* 0x00000014080402a5 */ /* 0x000fe4000f8e003f */
[----:B------:R-:W-:Y:S02]  /*12e0*/  ULOP3.LUT UR6, UR9, 0xffffff80, URZ, 0xc0, !UPT ;  /* 0xffffff8009067892 */ /* 0x000fe4000f8ec03f */
[----:B------:R-:W-:Y:S02]  /*12f0*/  @UP0 UIMAD UR37, UR8, UR21, UR5 ;  /* 0x00000015082502a4 */ /* 0x000fe4000f8e0205 */
[----:B------:R-:W-:-:S02]  /*1300*/  UIMAD UR5, UR11, UR19, URZ ;  /* 0x000000130b0572a4 */ /* 0x000fc4000f8e023f */
[----:B------:R-:W-:Y:S02]  /*1310*/  UIADD3 UR18, UR6, -0x80, URZ ;  /* 0xffffff8006127890 */ /* 0x000fe4000fffe03f */
[----:B------:R-:W-:Y:S02]  /*1320*/  USHF.R.S32.HI UR34, URZ, 0x7, UR9 ;  /* 0x000000073f227899 */ /* 0x000fe40008011409 */
[----:B------:R-:W-:Y:S02]  /*1330*/  @UP2 UIADD3 UR36, UR7, UR5, URZ ;  /* 0x0000000507242290 */ /* 0x000fe4000fffe03f */
[----:B------:R-:W-:Y:S02]  /*1340*/  USHF.R.S32.HI UR30, URZ, 0x1f, UR18 ;  /* 0x0000001f3f1e7899 */ /* 0x000fe40008011412 */
[----:B------:R-:W-:Y:S01]  /*1350*/  @UP0 UMOV UR35, UR4 ;  /* 0x0000000400230c82 */ /* 0x000fe20008000000 */
[----:B------:R-:W-:Y:S05]  /*1360*/  @P0 BRA `(.L_x_286) ;  /* 0x000000c000000947 */ /* 0x000fea0003800000 */
[----:B------:R-:W-:Y:S02]  /*1370*/  USHF.R.S32.HI UR4, URZ, 0x1f, UR17 ;  /* 0x0000001f3f047899 */ /* 0x000fe40008011411 */
[----:B------:R-:W-:-:S02]  /*1380*/  ULDC.64 UR6, c[0x0][0x198] ;  /* 0x0000660000067ab9 */ /* 0x000fc40000000a00 */
        /* <DEDUP_REMOVED lines=10> */
.L_x_286:
        /* <DEDUP_REMOVED lines=18> */
.L_x_287:
        /* <DEDUP_REMOVED lines=71> */
.L_x_288:
[----:B------:R-:W-:Y:S02]  /*19c0*/  UMOV UR6, UR53 ;  /* 0x0000003500067c82 */ /* 0x000fe40008000000 */
.L_x_289:
[----:B------:R-:W1:Y:S01]  /*19d0*/  S2R R30, SR_TID.X ;  /* 0x00000000001e7919 */ /* 0x000e620000002100 */
[----:B------:R-:W-:Y:S01]  /*19e0*/  UIADD3 UR4, UP4, UP3, UR4, UR48, UR50 ;  /* 0x0000003004047290 */ /* 0x000fe2000fb9e032 */
[----:B------:R-:W-:Y:S01]  /*19f0*/  IMAD.U32 R12, RZ, RZ, UR13 ;  /* 0x0000000dff0c7e24 */ /* 0x000fe2000f8e00ff */
[----:B------:R-:W-:Y:S01]  /*1a00*/  BSSY B1, `(.L_x_285) ;  /* 0x00008a1000017945 */ /* 0x000fe20003800000 */
[----:B------:R-:W-:Y:S01]  /*1a10*/  IMAD.U32 R10, RZ, RZ, UR12 ;  /* 0x0000000cff0a7e24 */ /* 0x000fe2000f8e00ff */
[----:B------:R-:W-:Y:S01]  /*1a20*/  UIADD3 UR11, UP2, UP1, UR15, UR4, UR19 ;  /* 0x000000040f0b7290 */ /* 0x000fe2000f95e013 */
[----:B------:R-:W-:Y:S01]  /*1a30*/  IMAD.U32 R11, RZ, RZ, UR18 ;  /* 0x00000012ff0b7e24 */ /* 0x000fe2000f8e00ff */
[----:B------:R-:W-:Y:S01]  /*1a40*/  UIADD3.X UR4, UR7, UR51, UR56, UP4, UP3 ;  /* 0x0000003307047290 */ /* 0x000fe2000a7e6438 */
[----:B------:R-:W-:Y:S01]  /*1a50*/  IMAD.MOV.U32 R32, RZ, RZ, c[0x0][0x190] ;  /* 0x00006400ff207624 */ /* 0x000fe200078e00ff */
[----:B------:R-:W-:-:S02]  /*1a60*/  ULDC.64 UR12, c[0x0][0x200] ;  /* 0x00008000000c7ab9 */ /* 0x000fc40000000a00 */
[----:B------:R-:W-:Y:S01]  /*1a70*/  UIADD3.X UR27, UR8, UR4, UR10, UP2, UP1 ;  /* 0x00000004081b7290 */ /* 0x000fe200097e240a */
[----:B------:R-:W-:Y:S02]  /*1a80*/  IMAD.SHL.U32 R26, R32, 0x20, RZ ;  /* 0x00000020201a7824 */ /* 0x000fe400078e00ff */
[----:B------:R-:W-:Y:S02]  /*1a90*/  ULDC.64 UR4, c[0x0][0x1a8] ;  /* 0x00006a0000047ab9 */ /* 0x000fe40000000a00 */
[----:B------:R-:W-:Y:S02]  /*1aa0*/  UIMAD UR4, UR60, UR4, URZ ;  /* 0x000000043c0472a4 */ /* 0x000fe4000f8e023f */
[----:B------:R-:W-:Y:S02]  /*1ab0*/  UMOV UR10, 0x4 ;  /* 0x00000004000a7882 */ /* 0x000fe40000000000 */
[----:B------:R-:W-:-:S03]  /*1ac0*/  UIMAD UR20, UR40, UR5, UR4 ;  /* 0x00000005281472a4 */ /* 0x000fc6000f8e0204 */
[----:B------:R-:W-:Y:S01]  /*1ad0*/  ULDC.64 UR4, c[0x0][0x378] ;  /* 0x0000de0000047ab9 */ /* 0x000fe20000000a00 */
[----:B-1----:R-:W-:Y:S01]  /*1ae0*/  SHF.R.S32.HI R31, RZ, 0x1f, R30 ;  /* 0x0000001fff1f7819 */ /* 0x002fe2000001141e */
[----:B------:R-:W-:-:S03]  /*1af0*/  UIMAD UR4, UR60, UR4, URZ ;  /* 0x000000043c0472a4 */ /* 0x000fc6000f8e023f */
[----:B------:R-:W-:Y:S01]  /*1b00*/  LEA.HI R4, R31, R30, RZ, 0x3 ;  /* 0x0000001e1f047211 */ /* 0x000fe200078f18ff */
[----:B------:R-:W-:-:S03]  /*1b10*/  UIMAD UR19, UR40, UR5, UR4 ;  /* 0x00000005281372a4 */ /* 0x000fc6000f8e0204 */
[----:B------:R-:W-:Y:S01]  /*1b20*/  SHF.R.S32.HI R0, RZ, 0x3, R4 ;  /* 0x00000003ff007819 */ /* 0x000fe20000011404 */
[----:B------:R-:W-:Y:S01]  /*1b30*/  ULDC.64 UR4, c[0x0][0x370] ;  /* 0x0000dc0000047ab9 */ /* 0x000fe20000000a00 */
[----:B------:R-:W-:Y:S01]  /*1b40*/  LOP3.LUT R4, R4, 0xfffffff8, RZ, 0xc0, !PT ;  /* 0xfffffff804047812 */ /* 0x000fe200078ec0ff */
[----:B------:R-:W-:Y:S01]  /*1b50*/  UIMAD UR4, UR30, UR4, URZ ;  /* 0x000000041e0472a4 */ /* 0x000fe2000f8e023f */
[----:B------:R-:W-:Y:S02]  /*1b60*/  SHF.R.S32.HI R29, RZ, 0x1f, R0 ;  /* 0x0000001fff1d7819 */ /* 0x000fe40000011400 */
[----:B------:R-:W-:Y:S01]  /*1b70*/  IADD3 R2, P1, R0, UR18, RZ ;  /* 0x0000001200027c10 */ /* 0x000fe2000ff3e0ff */
[----:B------:R-:W-:Y:S01]  /*1b80*/  IMAD.IADD R4, R30, 0x1, -R4 ;  /* 0x000000011e047824 */ /* 0x000fe200078e0a04 */
[----:B------:R-:W-:Y:S02]  /*1b90*/  UIMAD UR15, UR18, UR5, UR4 ;  /* 0x00000005120f72a4 */ /* 0x000fe4000f8e0204 */
[----:B------:R-:W-:Y:S01]  /*1ba0*/  IADD3.X R9, R29, UR30, RZ, P1, !PT ;  /* 0x0000001e1d097c10 */ /* 0x000fe20008ffe4ff */
[----:B------:R-:W-:Y:S01]  /*1bb0*/  IMAD.SHL.U32 R4, R4, 0x8, RZ ;  /* 0x0000000804047824 */ /* 0x000fe200078e00ff */
[----:B------:R-:W-:-:S02]  /*1bc0*/  UIADD3 UR4, UR18, UR9, URZ ;  /* 0x0000000912047290 */ /* 0x000fc4000fffe03f */
[----:B------:R-:W-:Y:S01]  /*1bd0*/  ULDC UR30, c[0x0][0x2e8] ;  /* 0x0000ba00001e7ab9 */ /* 0x000fe20000000800 */
[----:B------:R-:W-:Y:S01]  /*1be0*/  IMAD R9, R9, c[0x0][0x190], RZ ;  /* 0x0000640009097a24 */ /* 0x000fe200078e02ff */
[----:B------:R-:W-:Y:S01]  /*1bf0*/  SHF.R.S32.HI R5, RZ, 0x1f, R4 ;  /* 0x0000001fff057819 */ /* 0x000fe20000011404 */
[----:B------:R-:W-:-:S03]  /*1c00*/  UIMAD.WIDE UR4, UR4, UR10, UR12 ;  /* 0x0000000a040472a5 */ /* 0x000fc6000f8e020c */
[----:B------:R-:W-:Y:S01]  /*1c10*/  ULDC.64 UR12, c[0x0][0x3c8] ;  /* 0x0000f200000c7ab9 */ /* 0x000fe20000000a00 */
[----:B------:R-:W-:-:S03]  /*1c20*/  IMAD.WIDE.U32 R6, R2, c[0x0][0x190], R4 ;  /* 0x0000640002067a25 */ /* 0x000fc600078e0004 */
[----:B------:R-:W-:Y:S01]  /*1c30*/  UMOV UR8, UR4 ;  /* 0x0000000400087c82 */ /* 0x000fe20008000000 */
[----:B------:R-:W-:Y:S01]  /*1c40*/  IMAD R2, R2, c[0x0][0x194], R9 ;  /* 0x0000650002027a24 */ /* 0x000fe200078e0209 */
[----:B------:R-:W-:Y:S01]  /*1c50*/  IADD3 R8, P1, R6, UR41, RZ ;  /* 0x0000002906087c10 */ /* 0x000fe2000ff3e0ff */
[----:B------:R-:W-:Y:S01]  /*1c60*/  UIADD3 UR4, UR18, UR6, URZ ;  /* 0x0000000612047290 */ /* 0x000fe2000fffe03f */
[----:B------:R-:W-:Y:S01]  /*1c70*/  IADD3 R6, P2, R4, UR28, RZ ;  /* 0x0000001c04067c10 */ /* 0x000fe2000ff5e0ff */
[----:B------:R-:W-:Y:S01]  /*1c80*/  UMOV UR7, UR5 ;  /* 0x0000000500077c82 */ /* 0x000fe20008000000 */
[----:B------:R-:W-:Y:S01]  /*1c90*/  IADD3.X R9, R7, UR36, R2, P1, !PT ;  /* 0x0000002407097c10 */ /* 0x000fe20008ffe402 */
[----:B------:R-:W-:Y:S01]  /*1ca0*/  UIMAD.WIDE UR4, UR4, UR10, UR12 ;  /* 0x0000000a040472a5 */ /* 0x000fe2000f8e020c */
[----:B------:R-:W-:Y:S01]  /*1cb0*/  LEA.HI R7, R31, R30, RZ, 0x5 ;  /* 0x0000001e1f077211 */ /* 0x000fe200078f28ff */
[----:B------:R1:W2:Y:S03]  /*1cc0*/  R2UR UR12, R10 ;  /* 0x000000000a0c73c2 */ /* 0x0002a600000e0000 */
[----:B------:R-:W-:-:S02]  /*1cd0*/  LOP3.LUT R2, R7, 0xffffffe0, RZ, 0xc0, !PT ;  /* 0xffffffe007027812 */ /* 0x000fc400078ec0ff */
[----:B------:R-:W-:Y:S01]  /*1ce0*/  SHF.R.S32.HI R7, RZ, 0x5, R7 ;  /* 0x00000005ff077819 */ /* 0x000fe20000011407 */
[----:B------:R-:W-:Y:S02]  /*1cf0*/  UMOV UR10, UR4 ;  /* 0x00000004000a7c82 */ /* 0x000fe40008000000 */
[----:B------:R-:W-:Y:S01]  /*1d00*/  IMAD.IADD R2, R30, 0x1, -R2 ;  /* 0x000000011e027824 */ /* 0x000fe200078e0a02 */
[----:B------:R-:W-:Y:S01]  /*1d10*/  UIADD3 UR4, -UR14, UR26, UR24 ;  /* 0x0000001a0e047290 */ /* 0x000fe2000fffe118 */
[----:B------:R3:W4:Y:S01]  /*1d20*/  R2UR UR13, R12 ;  /* 0x000000000c0d73c2 */ /* 0x00072200000e0000 */
[----:B------:R-:W-:Y:S01]  /*1d30*/  UMOV UR9, UR5 ;  /* 0x0000000500097c82 */ /* 0x000fe20008000000 */
[----:B------:R-:W-:Y:S01]  /*1d40*/  IMAD R2, R7, UR49, R2 ;  /* 0x0000003107027c24 */ /* 0x000fe2000f8e0202 */
[----:B------:R-:W-:Y:S01]  /*1d50*/  UIADD3 UR4, UR4, -UR30, URZ ;  /* 0x8000001e04047290 */ /* 0x000fe2000fffe03f */
[----:B------:R-:W-:Y:S01]  /*1d60*/  IADD3.X R7, R5, UR29, RZ, P2, !PT ;  /* 0x0000001d05077c10 */ /* 0x000fe200097fe4ff */
[----:B------:R-:W-:-:S04]  /*1d70*/  UIADD3 UR5, UR34, -0x1, URZ ;  /* 0xffffffff22057890 */ /* 0x000fc8000fffe03f */
[----:B------:R-:W-:Y:S01]  /*1d80*/  IMAD.WIDE.U32 R6, R11, c[0x0][0x370], R6 ;  /* 0x0000dc000b067a25 */ /* 0x000fe200078e0006 */
[C---:B-1----:R-:W-:Y:S01]  /*1d90*/  IADD3 R10, P1, R2.reuse, UR11, RZ ;  /* 0x0000000b020a7c10 */ /* 0x042fe2000ff3e0ff */
[----:B------:R-:W-:Y:S02]  /*1da0*/  USHF.R.S32.HI UR11, URZ, 0x1f, UR4 ;  /* 0x0000001f3f0b7899 */ /* 0x000fe40008011404 */
[----:B------:R-:W-:Y:S01]  /*1db0*/  IMAD.U32 R11, RZ, RZ, UR40 ;  /* 0x00000028ff0b7e24 */ /* 0x000fe2000f8e00ff */
[----:B------:R-:W-:Y:S01]  /*1dc0*/  IADD3 R7, R7, UR15, RZ ;  /* 0x0000000f07077c10 */ /* 0x000fe2000fffe0ff */
[----:B------:R-:W-:Y:S01]  /*1dd0*/  ULEA.HI UR11, UR11, UR4, URZ, 0x7 ;  /* 0x000000040b0b7291 */ /* 0x000fe2000f8f383f */
[----:B------:R-:W-:Y:S01]  /*1de0*/  LEA.HI.X.SX32 R2, R2, UR27, 0x1, P1 ;  /* 0x0000001b02027c11 */ /* 0x000fe200088f0eff */
[----:B------:R-:W-:Y:S01]  /*1df0*/  IMAD.WIDE.U32 R8, R11, c[0x0][0x1a8], R8 ;  /* 0x00006a000b087a25 */ /* 0x000fe200078e0008 */
[----:B------:R-:W-:Y:S01]  /*1e00*/  LEA R187, P1, R10, c[0x0][0x350], 0x2 ;  /* 0x0000d4000abb7a11 */ /* 0x000fe200078210ff */
[----:B------:R-:W-:-:S02]  /*1e10*/  USHF.R.S32.HI UR11, URZ, 0x7, UR11 ;  /* 0x000000073f0b7899 */ /* 0x000fc4000801140b */
[----:B------:R-:W-:Y:S01]  /*1e20*/  IMAD.WIDE.U32 R6, R11, c[0x0][0x378], R6 ;  /* 0x0000de000b067a25 */ /* 0x000fe200078e0006 */
[----:B------:R-:W-:Y:S01]  /*1e30*/  LEA.HI.X R186, R10, c[0x0][0x354], R2, 0x2, P1 ;  /* 0x0000d5000aba7a11 */ /* 0x000fe200008f1402 */
[----:B------:R-:W-:Y:S01]  /*1e40*/  UISETP.LT.AND UP1, UPT, URZ, UR11, UPT ;  /* 0x0000000b3f00728c */ /* 0x000fe2000bf21270 */
[----:B------:R-:W-:Y:S01]  /*1e50*/  IADD3 R9, R9, UR20, RZ ;  /* 0x0000001409097c10 */ /* 0x000fe2000fffe0ff */
[----:B------:R-:W-:Y:S01]  /*1e60*/  IMAD R2, R29, c[0x0][0x370], RZ ;  /* 0x0000dc001d027a24 */ /* 0x000fe200078e02ff */
[----:B------:R-:W-:Y:S01]  /*1e70*/  LEA R245, P1, R8, c[0x0][0x160], 0x1 ;  /* 0x0000580008f57a11 */ /* 0x000fe200078208ff */
[----:B------:R-:W-:Y:S01]  /*1e80*/  USEL UR11, URZ, UR11, !UP1 ;  /* 0x0000000b3f0b7287 */ /* 0x000fe2000c800000 */
[----:B------:R-:W-:Y:S01]  /*1e90*/  IADD3 R7, R7, UR19, RZ ;  /* 0x0000001307077c10 */ /* 0x000fe2000fffe0ff */
[----:B------:R-:W-:Y:S01]  /*1ea0*/  IMAD R2, R0, c[0x0][0x374], R2 ;  /* 0x0000dd0000027a24 */ /* 0x000fe200078e0202 */
[----:B------:R-:W-:Y:S01]  /*1eb0*/  LEA.HI.X R243, R8, c[0x0][0x164], R9, 0x1, P1 ;  /* 0x0000590008f37a11 */ /* 0x000fe200008f0c09 */
[----:B------:R-:W-:Y:S01]  /*1ec0*/  UISETP.GT.AND UP1, UPT, UR34, UR11, UPT ;  /* 0x0000000b2200728c */ /* 0x000fe2000bf24270 */
[----:B------:R-:W-:-:S02]  /*1ed0*/  IMAD.MOV.U32 R9, RZ, RZ, 0x5 ;  /* 0x00000005ff097424 */ /* 0x000fc400078e00ff */
[----:B------:R-:W-:-:S03]  /*1ee0*/  IMAD.WIDE.U32 R6, R0, c[0x0][0x370], R6 ;  /* 0x0000dc0000067a25 */ /* 0x000fc600078e0006 */
[----:B------:R-:W-:Y:S01]  /*1ef0*/  PLOP3.LUT P1, PT, PT, PT, UP1, 0x80, 0x0 ;  /* 0x000000000000781c */ /* 0x000fe20003f2f018 */
[----:B------:R-:W-:Y:S01]  /*1f00*/  IMAD.IADD R2, R7, 0x1, R2 ;  /* 0x0000000107027824 */ /* 0x000fe200078e0202 */
[----:B------:R-:W-:Y:S01]  /*1f10*/  LEA R244, P2, R6, c[0x0][0x330], 0x1 ;  /* 0x0000cc0006f47a11 */ /* 0x000fe200078408ff */
[----:B---3--:R-:W-:Y:S01]  /*1f20*/  IMAD.MOV.U32 R12, RZ, RZ, c[0x0][0x370] ;  /* 0x0000dc00ff0c7624 */ /* 0x008fe200078e00ff */
[-C--:B------:R-:W-:Y:S02]  /*1f30*/  SHF.L.U64.HI R13, R32, R9.reuse, c[0x0][0x194] ;  /* 0x00006500200d7619 */ /* 0x080fe40000010209 */
[----:B------:R-:W-:Y:S01]  /*1f40*/  LEA.HI.X R242, R6, c[0x0][0x334], R2, 0x1, P2 ;  /* 0x0000cd0006f27a11 */ /* 0x000fe200010f0c02 */
[C---:B------:R-:W-:Y:S01]  /*1f50*/  IMAD.SHL.U32 R10, R12.reuse, 0x20, RZ ;  /* 0x000000200c0a7824 */ /* 0x040fe200078e00ff */
[----:B------:R-:W-:-:S05]  /*1f60*/  SHF.L.U64.HI R9, R12, R9, c[0x0][0x374] ;  /* 0x0000dd000c097619 */ /* 0x000fca0000010209 */
[----:B--2-4-:R-:W-:Y:S05]  /*1f70*/  @P1 BRA `(.L_x_290) ;  /* 0x00000b0000001947 */ /* 0x014fea0003800000 */
        /* <DEDUP_REMOVED lines=18> */
.L_x_291:
        /* <DEDUP_REMOVED lines=18> */
.L_x_292:
[----:B------:R-:W-:Y:S01]  /*21c0*/  ULDC.64 UR4, c[0x0][0x3a0] ;  /* 0x0000e80000047ab9 */ /* 0x000fe20000000a00 */
[----:B------:R-:W-:Y:S01]  /*21d0*/  IMAD.U32 R13, RZ, RZ, UR24 ;  /* 0x00000018ff0d7e24 */ /* 0x000fe2000f8e00ff */
[----:B------:R-:W-:Y:S01]  /*21e0*/  UIMAD UR4, UR21, UR4, URZ ;  /* 0x00000004150472a4 */ /* 0x000fe2000f8e023f */
[----:B------:R-:W-:Y:S01]  /*21f0*/  BSSY B0, `(.L_x_293) ;  /* 0x0000018000007945 */ /* 0x000fe20003800000 */
[----:B------:R-:W-:Y:S01]  /*2200*/  ULDC.64 UR6, c[0x0][0x3b8] ;  /* 0x0000ee0000067ab9 */ /* 0x000fe20000000a00 */
[----:B------:R-:W-:Y:S01]  /*2210*/  IMAD.WIDE.U32 R6, R13, c[0x0][0x3a0], R4 ;  /* 0x0000e8000d067a25 */ /* 0x000fe200078e0004 */
[----:B------:R-:W-:Y:S02]  /*2220*/  UIMAD UR5, UR24, UR5, UR4 ;  /* 0x00000005180572a4 */ /* 0x000fe4000f8e0204 */
[----:B------:R-:W-:-:S02]  /*2230*/  UIMAD UR4, UR16, -0x80, UR14 ;  /* 0xffffff80100478a4 */ /* 0x000fc4000f8e020e */
[----:B------:R-:W-:Y:S02]  /*2240*/  IADD3 R6, P0, R6, UR10, RZ ;  /* 0x0000000a06067c10 */ /* 0x000fe4000ff1e0ff */
[----:B------:R-:W-:Y:S01]  /*2250*/  MOV R2, UR5 ;  /* 0x0000000500027c02 */ /* 0x000fe20008000f00 */
[----:B------:R-:W-:Y:S01]  /*2260*/  UIMAD UR5, UR60, UR6, URZ ;  /* 0x000000063c0572a4 */ /* 0x000fe2000f8e023f */
[----:B------:R-:W-:Y:S02]  /*2270*/  ISETP.GE.AND P3, PT, R0, UR4, PT ;  /* 0x0000000400007c0c */ /* 0x000fe4000bf66270 */
        /* <DEDUP_REMOVED lines=15> */
.L_x_294:
[----:B------:R-:W-:Y:S05]  /*2370*/  BSYNC B0 ;  /* 0x0000000000007941 */ /* 0x000fea0003800000 */
.L_x_293:
[----:B------:R-:W-:Y:S01]  /*2380*/  IADD3 R2, R0, 0x20, RZ ;  /* 0x0000002000027810 */ /* 0x000fe20007ffe0ff */
[----:B------:R-:W-:Y:S03]  /*2390*/  BSSY B0, `(.L_x_295) ;  /* 0x000000e000007945 */ /* 0x000fe60003800000 */
[----:B------:R-:W-:-:S13]  /*23a0*/  ISETP.GE.AND P2, PT, R2, UR4, PT ;  /* 0x0000000402007c0c */ /* 0x000fda000bf46270 */
        /* <DEDUP_REMOVED lines=12> */
.L_x_296:
[----:B------:R-:W-:Y:S05]  /*2470*/  BSYNC B0 ;  /* 0x0000000000007941 */ /* 0x000fea0003800000 */
.L_x_295:
        /* <DEDUP_REMOVED lines=15> */
.L_x_298:
[----:B------:R-:W-:Y:S05]  /*2570*/  BSYNC B0 ;  /* 0x0000000000007941 */ /* 0x000fea0003800000 */
.L_x_297:
[----:B------:R-:W-:Y:S01]  /*2580*/  IADD3 R2, R0, 0x60, RZ ;  /* 0x0000006000027810 */ /* 0x000fe20007ffe0ff */
[----:B------:R-:W-:Y:S03]  /*2590*/  BSSY B0, `(.L_x_299) ;  /* 0x000000d000007945 */ /* 0x000fe60003800000 */
[----:B------:R-:W-:-:S13]  /*25a0*/  ISETP.GE.AND P0, PT, R2, UR4, PT ;  /* 0x0000000402007c0c */ /* 0x000fda000bf06270 */
[----:B------:R-:W-:Y:S05]  /*25b0*/  @P0 BRA `(.L_x_300) ;  /* 0x000000a000000947 */ /* 0x000fea0003800000 */
[----:B------:R-:W-:-:S04]  /*25c0*/  IADD3 R2, P4, R0, 0x60, RZ ;  /* 0x0000006000027810 */ /* 0x000fc80007f9e0ff */
[----:B------:R-:W-:-:S05]  /*25d0*/  IADD3.X R7, RZ, R29, RZ, P4, !PT ;  /* 0x0000001dff077210 */ /* 0x000fca00027fe4ff */
[----:B-1----:R-:W-:Y:S01]  /*25e0*/  IMAD R10, R7, c[0x0][0x3a0], RZ ;  /* 0x0000e800070a7a24 */ /* 0x002fe200078e02ff */
[----:B------:R-:W-:-:S05]  /*25f0*/  MOV R7, R12 ;  /* 0x0000000c00077202 */ /* 0x000fca0000000f00 */
[----:B------:R-:W-:-:S04]  /*2600*/  IMAD.WIDE.U32 R8, R2, c[0x0][0x3a0], R6 ;  /* 0x0000e80002087a25 */ /* 0x000fc800078e0006 */
[----:B------:R-:W-:Y:S01]  /*2610*/  IMAD R2, R2, c[0x0][0x3a4], R10 ;  /* 0x0000e90002027a24 */ /* 0x000fe200078e020a */
[----:B------:R-:W-:-:S04]  /*2620*/  LEA R6, P4, R8, c[0x0][0x340], 0x1 ;  /* 0x0000d00008067a11 */ /* 0x000fc800078808ff */
[----:B------:R-:W-:-:S04]  /*2630*/  IADD3 R2, R9, R2, RZ ;  /* 0x0000000209027210 */ /* 0x000fc80007ffe0ff */
[----:B------:R-:W-:-:S05]  /*2640*/  LEA.HI.X R7, R8, c[0x0][0x344], R2, 0x1, P4 ;  /* 0x0000d10008077a11 */ /* 0x000fca00020f0c02 */
[----:B------:R1:W-:Y:S02]  /*2650*/  STG.E.128 [R6.64], RZ ;  /* 0x000000ff06007986 */ /* 0x0003e4000c101d16 */
.L_x_300:
[----:B------:R-:W-:Y:S05]  /*2660*/  BSYNC B0 ;  /* 0x0000000000007941 */ /* 0x000fea0003800000 */
.L_x_299:
[----:B------:R-:W-:Y:S01]  /*2670*/  ULDC.64 UR4, c[0x0][0x3a8] ;  /* 0x0000ea0000047ab9 */ /* 0x000fe20000000a00 */
[----:B------:R-:W-:Y:S01]  /*2680*/  IMAD.WIDE.U32 R4, R13, c[0x0][0x3a8], R4 ;  /* 0x0000ea000d047a25 */ /* 0x000fe200078e0004 */
        /* <DEDUP_REMOVED lines=11> */
[----:B-1----:R-:W-:Y:S01]  /*2740*/  IADD3 R10, R5, UR4, RZ ;  /* 0x00000004050a7c10 */ /* 0x002fe2000fffe0ff */
        /* <DEDUP_REMOVED lines=10> */
.L_x_302:
[----:B------:R-:W-:Y:S05]  /*27f0*/  BSYNC B0 ;  /* 0x0000000000007941 */ /* 0x000fea0003800000 */
.L_x_301:
        /* <DEDUP_REMOVED lines=13> */
.L_x_304:
[----:B------:R-:W-:Y:S05]  /*28d0*/  BSYNC B0 ;  /* 0x0000000000007941 */ /* 0x000fea0003800000 */
.L_x_303:
        /* <DEDUP_REMOVED lines=13> */
.L_x_306:
[----:B------:R-:W-:Y:S05]  /*29b0*/  BSYNC B0 ;  /* 0x0000000000007941 */ /* 0x000fea0003800000 */
.L_x_305:
        /* <DEDUP_REMOVED lines=12> */
.L_x_290:
[----:B------:R-:W2:Y:S01]  /*2a80*/  LDL R27, [R1+0x18] ;  /* 0x00001800011b7983 */ /* 0x000ea20000100800 */
[----:B------:R-:W-:Y:S01]  /*2a90*/  ULDC.64 UR18, c[0x0][0x198] ;  /* 0x0000660000127ab9 */ /* 0x000fe20000000a00 */
[----:B------:R-:W-:Y:S01]  /*2aa0*/  PLOP3.LUT P0, PT, PT, PT, UP6, 0x80, 0x0 ;  /* 0x000000000000781c */ /* 0x000fe20003f0f068 */
[----:B------:R-:W-:Y:S01]  /*2ab0*/  UIMAD UR4, UR21, UR18, URZ ;  /* 0x00000012150472a4 */ /* 0x000fe2000f8e023f */
[C---:B------:R-:W-:Y:S01]  /*2ac0*/  IADD3 R2, R0.reuse, 0x20, RZ ;  /* 0x0000002000027810 */ /* 0x040fe20007ffe0ff */
[----:B------:R-:W-:Y:S01]  /*2ad0*/  UIMAD UR6, UR16, -0x80, UR14 ;  /* 0xffffff80100678a4 */ /* 0x000fe2000f8e020e */
[C---:B------:R-:W-:Y:S01]  /*2ae0*/  IADD3 R25, R0.reuse, 0x60, RZ ;  /* 0x0000006000197810 */ /* 0x040fe20007ffe0ff */
[----:B------:R-:W-:Y:S01]  /*2af0*/  UIMAD UR19, UR24, UR19, UR4 ;  /* 0x00000013181372a4 */ /* 0x000fe2000f8e0204 */
[----:B------:R-:W-:Y:S01]  /*2b00*/  IADD3 R24, R0, 0x40, RZ ;  /* 0x0000004000187810 */ /* 0x000fe20007ffe0ff */
[----:B------:R-:W-:Y:S01]  /*2b10*/  ULEA.HI UR4, UR5, UR5, URZ, 0x1 ;  /* 0x0000000505047291 */ /* 0x000fe2000f8f083f */
[----:B------:R-:W-:-:S03]  /*2b20*/  IMAD.U32 R22, RZ, RZ, UR24 ;  /* 0x00000018ff167e24 */ /* 0x000fc6000f8e00ff */
[----:B------:R-:W-:Y:S01]  /*2b30*/  ULOP3.LUT UR4, UR4, 0xfffffffe, URZ, 0xc0, !UPT ;  /* 0xfffffffe04047892 */ /* 0x000fe2000f8ec03f */
[----:B------:R-:W-:Y:S01]  /*2b40*/  IMAD.WIDE.U32 R6, R22, c[0x0][0x198], R4 ;  /* 0x0000660016067a25 */ /* 0x000fe200078e0004 */
[----:B------:R-:W-:Y:S01]  /*2b50*/  @P0 BAR.SYNC.DEFER_BLOCKING 0x0 ;  /* 0x0000000000000b1d */ /* 0x000fe20000010000 */
[----:B------:R-:W-:Y:S01]  /*2b60*/  ISETP.GE.AND P0, PT, R2, UR6, PT ;  /* 0x0000000602007c0c */ /* 0x000fe2000bf06270 */
[----:B------:R-:W-:Y:S01]  /*2b70*/  UIADD3 UR4, UR5, -UR4, URZ ;  /* 0x8000000405047290 */ /* 0x000fe2000fffe03f */
[----:B------:R-:W-:Y:S01]  /*2b80*/  IMAD.U32 R23, RZ, RZ, UR19 ;  /* 0x00000013ff177e24 */ /* 0x000fe2000f8e00ff */
[----:B------:R-:W-:Y:S02]  /*2b90*/  IADD3 R8, P2, R6, UR35, RZ ;  /* 0x0000002306087c10 */ /* 0x000fe4000ff5e0ff */
[----:B------:R-:W-:Y:S02]  /*2ba0*/  UISETP.NE.AND UP0, UPT, UR4, 0x1, UPT ;  /* 0x000000010400788c */ /* 0x000fe4000bf05270 */
[----:B------:R-:W-:-:S02]  /*2bb0*/  UIMAD UR4, UR5, -0x80, UR26 ;  /* 0xffffff80050478a4 */ /* 0x000fc4000f8e021a */
[----:B------:R-:W-:-:S04]  /*2bc0*/  ULDC.64 UR18, c[0x0][0x1a0] ;  /* 0x0000680000127ab9 */ /* 0x000fc80000000a00 */
[----:B------:R-:W-:Y:S02]  /*2bd0*/  ISETP.GE.AND P4, PT, R2, UR4, PT ;  /* 0x0000000402007c0c */ /* 0x000fe4000bf86270 */
[----:B------:R-:W-:Y:S02]  /*2be0*/  ISETP.GE.AND P5, PT, R0, UR4, PT ;  /* 0x0000000400007c0c */ /* 0x000fe4000bfa6270 */
[----:B------:R-:W-:Y:S02]  /*2bf0*/  ISETP.GE.AND P1, PT, R25, UR4, PT ;  /* 0x0000000419007c0c */ /* 0x000fe4000bf26270 */
[----:B------:R-:W-:-:S07]  /*2c00*/  ISETP.GE.AND P3, PT, R24, UR4, PT ;  /* 0x0000000418007c0c */ /* 0x000fce000bf66270 */
[C---:B------:R-:W-:Y:S02]  /*2c10*/  @!P4 LEA R16, P6, R10.reuse, R244, 0x1 ;  /* 0x000000f40a10c211 */ /* 0x040fe400078c08ff */
[----:B------:R-:W-:Y:S02]  /*2c20*/  @!P5 IMAD.MOV.U32 R18, RZ, RZ, R244 ;  /* 0x000000ffff12d224 */ /* 0x000fe400078e00f4 */
[----:B------:R-:W-:Y:S01]  /*2c30*/  @!P5 IMAD.MOV.U32 R19, RZ, RZ, R242 ;  /* 0x000000ffff13d224 */ /* 0x000fe200078e00f2 */
[----:B------:R-:W-:Y:S01]  /*2c40*/  @!P4 LEA.HI.X R17, R10, R242, R9, 0x1, P6 ;  /* 0x000000f20a11c211 */ /* 0x000fe200030f0c09 */
[----:B------:R-:W-:Y:S01]  /*2c50*/  @!P3 IMAD.MOV.U32 R6, RZ, RZ, c[0x0][0x374] ;  /* 0x0000dd00ff06b624 */ /* 0x000fe200078e00ff */
[----:B------:R-:W-:Y:S01]  /*2c60*/  @!P1 MOV R21, c[0x0][0x374] ;  /* 0x0000dd0000159a02 */ /* 0x000fe20000000f00 */
[----:B------:R-:W-:Y:S01]  /*2c70*/  @!P1 IMAD.MOV.U32 R10, RZ, RZ, R244 ;  /* 0x000000ffff0a9224 */ /* 0x000fe200078e00f4 */
[C---:B------:R-:W-:Y:S01]  /*2c80*/  @!P3 LEA R14, P6, R12.reuse, R244, 0x7 ;  /* 0x000000f40c0eb211 */ /* 0x040fe200078c38ff */
[----:B------:R-:W-:Y:S01]  /*2c90*/  @!P1 IMAD.MOV.U32 R11, RZ, RZ, R242 ;  /* 0x000000ffff0b9224 */ /* 0x000fe200078e00f2 */
[----:B------:R-:W-:Y:S01]  /*2ca0*/  IADD3.X R9, R7, UR37, R23, P2, !PT ;  /* 0x0000002507097c10 */ /* 0x000fe200097fe417 */
[----:B------:R-:W-:Y:S01]  /*2cb0*/  @!P1 IMAD R21, R21, 0xc0, RZ ;  /* 0x000000c015159824 */ /* 0x000fe200078e02ff */
[C---:B------:R-:W-:Y:S01]  /*2cc0*/  @!P3 LEA.HI.X R15, R12.reuse, R242, R6, 0x7, P6 ;  /* 0x000000f20c0fb211 */ /* 0x040fe200030f3c06 */
[----:B------:R-:W-:Y:S01]  /*2cd0*/  @!P1 IMAD.WIDE.U32 R10, R12, 0xc0, R10 ;  /* 0x000000c00c0a9825 */ /* 0x000fe200078e000a */
[----:B------:R-:W-:-:S02]  /*2ce0*/  PLOP3.LUT P2, PT, PT, PT, UP0, 0x80, 0x0 ;  /* 0x000000000000781c */ /* 0x000fc40003f4f008 */
[C---:B------:R-:W-:Y:S02]  /*2cf0*/  @!P4 LEA R12, P6, R26.reuse, R245, 0x1 ;  /* 0x000000f51a0cc211 */ /* 0x040fe400078c08ff */
[----:B------:R-:W-:Y:S02]  /*2d00*/  @!P1 IADD3 R7, R11, R21, RZ ;  /* 0x000000150b079210 */ /* 0x000fe40007ffe0ff */
[----:B------:R-:W-:Y:S01]  /*2d10*/  @!P4 LEA.HI.X R13, R26, R243, R13, 0x1, P6 ;  /* 0x000000f31a0dc211 */ /* 0x000fe200030f0c0d */
[C---:B--2---:R-:W-:Y:S01]  /*2d20*/  IMAD.SHL.U32 R2, R27.reuse, 0x2, RZ ;  /* 0x000000021b027824 */ /* 0x044fe200078e00ff */
[----:B------:R-:W-:-:S04]  /*2d30*/  IADD3 R6, R27, 0x2000, RZ ;  /* 0x000020001b067810 */ /* 0x000fc80007ffe0ff */
[----:B------:R-:W-:Y:S01]  /*2d40*/  @P5 STS.128 [R2+0x8000], RZ ;  /* 0x008000ff02005388 */ /* 0x000fe20000000c00 */
[----:B------:R-:W-:-:S03]  /*2d50*/  SEL R11, R6, R27, !P2 ;  /* 0x0000001b060b7207 */ /* 0x000fc60005000000 */
[----:B------:R-:W-:Y:S01]  /*2d60*/  @!PT LDS RZ, [RZ] ;  /* 0x00000000fffff984 */ /* 0x000fe20000000800 */
[----:B------:R-:W-:Y:S01]  /*2d70*/  @!PT LDS RZ, [RZ] ;  /* 0x00000000fffff984 */ /* 0x000fe20000000800 */
[----:B------:R-:W-:Y:S01]  /*2d80*/  @!PT LDS RZ, [RZ] ;  /* 0x00000000fffff984 */ /* 0x000fe20000000800 */
[----:B------:R1:W-:Y:S04]  /*2d90*/  @!P5 LDGSTS.E.BYPASS.LTC128B.128 [R2+0x8000], [R18.64] ;  /* 0x080000001202dfae */ /* 0x0003e8000b901d56 */
[----:B------:R-:W-:Y:S04]  /*2da0*/  @P4 STS.128 [R2+0x9000], RZ ;  /* 0x009000ff02004388 */ /* 0x000fe80000000c00 */
[----:B------:R-:W-:Y:S01]  /*2db0*/  @!PT LDS RZ, [RZ] ;  /* 0x00000000fffff984 */ /* 0x000fe20000000800 */
[----:B------:R-:W-:Y:S01]  /*2dc0*/  @!PT LDS RZ, [RZ] ;  /* 0x00000000fffff984 */ /* 0x000fe20000000800 */
[----:B------:R-:W-:Y:S01]  /*2dd0*/  @!PT LDS RZ, [RZ] ;  /* 0x00000000fffff984 */ /* 0x000fe20000000800 */
[----:B------:R2:W-:Y:S04]  /*2de0*/  @!P4 LDGSTS.E.BYPASS.LTC128B.128 [R2+0x9000], [R16.64] ;  /* 0x090000001002cfae */ /* 0x0005e8000b901d56 */
[----:B--2---:R-:W2:Y:S01]  /*2df0*/  LDL R17, [R1+0x24] ;  /* 0x0000240001117983 */ /* 0x004ea20000100800 */
[----:B------:R-:W-:Y:S01]  /*2e00*/  @!P1 IMAD.MOV.U32 R6, RZ, RZ, R10 ;  /* 0x000000ffff069224 */ /* 0x000fe200078e000a */
[----:B------:R-:W-:Y:S01]  /*2e10*/  MOV R241, 0x7f800000 ;  /* 0x7f80000000f17802 */ /* 0x000fe20000000f00 */
[----:B------:R-:W-:Y:S01]  /*2e20*/  IMAD.SHL.U32 R185, R11, 0x2, RZ ;  /* 0x000000020bb97824 */ /* 0x000fe200078e00ff */
[----:B------:R-:W-:Y:S01]  /*2e30*/  @P3 STS.128 [R2+0xa000], RZ ;  /* 0x00a000ff02003388 */ /* 0x000fe20000000c00 */
[----:B------:R-:W-:Y:S01]  /*2e40*/  @!P3 MOV R11, c[0x0][0x194] ;  /* 0x00006500000bba02 */ /* 0x000fe20000000f00 */
[----:B------:R-:W-:-:S02]  /*2e50*/  IMAD.WIDE.U32 R4, R22, c[0x0][0x1a0], R4 ;  /* 0x0000680016047a25 */ /* 0x000fc400078e0004 */
[----:B------:R-:W-:Y:S01]  /*2e60*/  @!PT LDS RZ, [RZ] ;  /* 0x00000000fffff984 */ /* 0x000fe20000000800 */
[----:B------:R-:W-:Y:S01]  /*2e70*/  @!PT LDS RZ, [RZ] ;  /* 0x00000000fffff984 */ /* 0x000fe20000000800 */
[----:B------:R-:W-:Y:S01]  /*2e80*/  @!PT LDS RZ, [RZ] ;  /* 0x00000000fffff984 */ /* 0x000fe20000000800 */
[----:B------:R3:W-:Y:S02]  /*2e90*/  @!P3 LDGSTS.E.BYPASS.LTC128B.128 [R2+0xa000], [R14.64] ;  /* 0x0a0000000e02bfae */ /* 0x0007e4000b901d56 */
[----:B------:R-:W-:Y:S02]  /*2ea0*/  IMAD.MOV.U32 R240, RZ, RZ, 0x7f800000 ;  /* 0x7f800000fff07424 */ /* 0x000fe400078e00ff */
[----:B------:R-:W-:Y:S01]  /*2eb0*/  @P1 STS.128 [R2+0xb000], RZ ;  /* 0x00b000ff02001388 */ /* 0x000fe20000000c00 */
[----:B------:R-:W-:Y:S02]  /*2ec0*/  IMAD.MOV.U32 R238, RZ, RZ, 0x7f800000 ;  /* 0x7f800000ffee7424 */ /* 0x000fe400078e00ff */
[----:B------:R-:W-:Y:S01]  /*2ed0*/  IMAD.MOV.U32 R239, RZ, RZ, 0x7f800000 ;  /* 0x7f800000ffef7424 */ /* 0x000fe200078e00ff */
[----:B------:R-:W-:Y:S01]  /*2ee0*/  @!PT LDS RZ, [RZ] ;  /* 0x00000000fffff984 */ /* 0x000fe20000000800 */
[----:B------:R-:W-:Y:S01]  /*2ef0*/  @!PT LDS RZ, [RZ] ;  /* 0x00000000fffff984 */ /* 0x000fe20000000800 */
[----:B------:R-:W-:Y:S01]  /*2f00*/  @!PT LDS RZ, [RZ] ;  /* 0x00000000fffff984 */ /* 0x000fe20000000800 */
[----:B------:R4:W-:Y:S04]  /*2f10*/  @!P1 LDGSTS.E.BYPASS.LTC128B.128 [R2+0xb000], [R6.64] ;  /* 0x0b00000006029fae */ /* 0x0009e8000b901d56 */
[----:B------:R-:W-:Y:S04]  /*2f20*/  @P5 STS [R185], RZ ;  /* 0x000000ffb9005388 */ /* 0x000fe80000000800 */
[----:B------:R-:W-:Y:S04]  /*2f30*/  @P5 STS [R185+0x4], RZ ;  /* 0x000004ffb9005388 */ /* 0x000fe80000000800 */
[----:B------:R-:W-:Y:S04]  /*2f40*/  @P5 STS [R185+0x8], RZ ;  /* 0x000008ffb9005388 */ /* 0x000fe80000000800 */
[----:B------:R-:W-:Y:S01]  /*2f50*/  @P5 STS [R185+0xc], RZ ;  /* 0x00000cffb9005388 */ /* 0x000fe20000000800 */
[----:B----4-:R-:W-:-:S02]  /*2f60*/  @!P5 IMAD.MOV.U32 R6, RZ, RZ, R245 ;  /* 0x000000ffff06d224 */ /* 0x010fc400078e00f5 */
[----:B------:R-:W-:-:S05]  /*2f70*/  @!P5 IMAD.MOV.U32 R7, RZ, RZ, R243 ;  /* 0x000000ffff07d224 */ /* 0x000fca00078e00f3 */
[----:B------:R-:W-:Y:S01]  /*2f80*/  @!PT LDS RZ, [RZ] ;  /* 0x00000000fffff984 */ /* 0x000fe20000000800 */
[----:B------:R-:W-:Y:S01]  /*2f90*/  @!PT LDS RZ, [RZ] ;  /* 0x00000000fffff984 */ /* 0x000fe20000000800 */
[----:B------:R-:W-:Y:S01]  /*2fa0*/  @!PT LDS RZ, [RZ] ;  /* 0x00000000fffff984 */ /* 0x000fe20000000800 */
[----:B------:R4:W-:Y:S01]  /*2fb0*/  @!P5 LDGSTS.E.BYPASS.LTC128B.128 [R185], [R6.64] ;  /* 0x0000000006b9dfae */ /* 0x0009e2000b901d56 */
[----:B------:R-:W-:-:S03]  /*2fc0*/  ISETP.GE.AND P5, PT, R0, UR6, PT ;  /* 0x0000000600007c0c */ /* 0x000fc6000bfa6270 */
[----:B------:R-:W-:Y:S04]  /*2fd0*/  @P4 STS [R185+0x1000], RZ ;  /* 0x001000ffb9004388 */ /* 0x000fe80000000800 */
[----:B------:R-:W-:Y:S04]  /*2fe0*/  @P4 STS [R185+0x1004], RZ ;  /* 0x001004ffb9004388 */ /* 0x000fe80000000800 */
[----:B------:R-:W-:Y:S04]  /*2ff0*/  @P4 STS [R185+0x1008], RZ ;  /* 0x001008ffb9004388 */ /* 0x000fe80000000800 */
[----:B------:R-:W-:Y:S04]  /*3000*/  @P4 STS [R185+0x100c], RZ ;  /* 0x00100cffb9004388 */ /* 0x000fe80000000800 */
[----:B------:R-:W-:Y:S01]  /*3010*/  @!PT LDS RZ, [RZ] ;  /* 0x00000000fffff984 */ /* 0x000fe20000000800 */
[----:B------:R-:W-:Y:S01]  /*3020*/  @!PT LDS RZ, [RZ] ;  /* 0x00000000fffff984 */ /* 0x000fe20000000800 */
[----:B------:R-:W-:Y:S01]  /*3030*/  @!PT LDS RZ, [RZ] ;  /* 0x00000000fffff984 */ /* 0x000fe20000000800 */
[----:B------:R1:W-:Y:S01]  /*3040*/  @!P4 LDGSTS.E.BYPASS.LTC128B.128 [R185+0x1000], [R12.64] ;  /* 0x010000000cb9cfae */ /* 0x0003e2000b901d56 */
[----:B---3--:R-:W-:-:S03]  /*3050*/  @!P0 IADD3 R14, P4, R0, 0x20, RZ ;  /* 0x00000020000e8810 */ /* 0x008fc60007f9e0ff */
[----:B------:R-:W-:Y:S01]  /*3060*/  @P3 STS [R185+0x2000], RZ ;  /* 0x002000ffb9003388 */ /* 0x000fe20000000800 */
[----:B----4-:R-:W-:-:S03]  /*3070*/  IMAD R6, R28, c[0x0][0x1b0], RZ ;  /* 0x00006c001c067a24 */ /* 0x010fc600078e02ff */
[----:B------:R-:W-:Y:S01]  /*3080*/  @P3 STS [R185+0x2004], RZ ;  /* 0x002004ffb9003388 */ /* 0x000fe20000000800 */
[----:B------:R-:W-:-:S03]  /*3090*/  IMAD R10, R20, c[0x0][0x1b4], R6 ;  /* 0x00006d00140a7a24 */ /* 0x000fc600078e0206 */
[----:B------:R-:W-:Y:S01]  /*30a0*/  @P3 STS [R185+0x2008], RZ ;  /* 0x002008ffb9003388 */ /* 0x000fe20000000800 */
[----:B------:R-:W-:-:S03]  /*30b0*/  IMAD.WIDE.U32 R6, R20, c[0x0][0x1b0], R8 ;  /* 0x00006c0014067a25 */ /* 0x000fc600078e0008 */
[----:B------:R-:W-:Y:S01]  /*30c0*/  @P3 STS [R185+0x200c], RZ ;  /* 0x00200cffb9003388 */ /* 0x000fe20000000800 */
[----:B------:R-:W-:Y:S01]  /*30d0*/  @!P0 IMAD.X R8, RZ, RZ, R29, P4 ;  /* 0x000000ffff088224 */ /* 0x000fe200020e061d */
[----:B------:R-:W-:Y:S01]  /*30e0*/  ISETP.GE.AND P4, PT, R24, UR6, PT ;  /* 0x0000000618007c0c */ /* 0x000fe2000bf86270 */
[----:B------:R-:W-:Y:S02]  /*30f0*/  @!P5 IMAD R9, R29, c[0x0][0x198], RZ ;  /* 0x000066001d09da24 */ /* 0x000fe400078e02ff */
[----:B------:R-:W-:Y:S02]  /*3100*/  IMAD.IADD R7, R7, 0x1, R10 ;  /* 0x0000000107077824 */ /* 0x000fe400078e020a */
[----:B------:R-:W-:Y:S02]  /*3110*/  @!P0 IMAD R8, R8, c[0x0][0x198], RZ ;  /* 0x0000660008088a24 */ /* 0x000fe400078e02ff */
[----:B------:R-:W-:Y:S01]  /*3120*/  @!P5 IMAD R16, R0, c[0x0][0x19c], R9 ;  /* 0x000067000010da24 */ /* 0x000fe200078e0209 */
[----:B------:R-:W-:Y:S01]  /*3130*/  @!P0 MOV R9, R7 ;  /* 0x0000000700098202 */ /* 0x000fe20000000f00 */
[----:B------:R-:W-:Y:S01]  /*3140*/  @!P0 IMAD R15, R14, c[0x0][0x19c], R8 ;  /* 0x000067000e0f8a24 */ /* 0x000fe200078e0208 */
[----:B-1----:R-:W-:Y:S01]  /*3150*/  @!P3 LEA R12, P6, R32, R245, 0x7 ;  /* 0x000000f5200cb211 */ /* 0x002fe200078c38ff */
[----:B------:R-:W-:-:S03]  /*3160*/  @!P0 IMAD.MOV.U32 R8, RZ, RZ, R6 ;  /* 0x000000ffff088224 */ /* 0x000fc600078e0006 */
[----:B------:R-:W-:Y:S01]  /*3170*/  @!P3 LEA.HI.X R13, R32, R243, R11, 0x7, P6 ;  /* 0x000000f3200db211 */ /* 0x000fe200030f3c0b */
[----:B------:R-:W-:-:S04]  /*3180*/  @!P5 IMAD.WIDE.U32 R10, R0, c[0x0][0x198], R6 ;  /* 0x00006600000ada25 */ /* 0x000fc800078e0006 */
[----:B------:R-:W-:Y:S01]  /*3190*/  @!P5 IMAD.IADD R11, R11, 0x1, R16 ;  /* 0x000000010b0bd824 */ /* 0x000fe200078e0210 */
[----:B------:R-:W-:Y:S01]  /*31a0*/  @!P5 LEA R26, P6, R10, c[0x0][0x168], 0x1 ;  /* 0x00005a000a1ada11 */ /* 0x000fe200078c08ff */
[----:B------:R-:W-:Y:S01]  /*31b0*/  @!P0 IMAD.WIDE.U32 R8, R14, c[0x0][0x198], R8 ;  /* 0x000066000e088a25 */ /* 0x000fe200078e0008 */
[----:B------:R-:W-:Y:S01]  /*31c0*/  @!PT LDS RZ, [RZ] ;  /* 0x00000000fffff984 */ /* 0x000fe20000000800 */
[----:B------:R-:W-:Y:S01]  /*31d0*/  @!PT LDS RZ, [RZ] ;  /* 0x00000000fffff984 */ /* 0x000fe20000000800 */
[----:B------:R-:W-:Y:S01]  /*31e0*/  @!PT LDS RZ, [RZ] ;  /* 0x00000000fffff984 */ /* 0x000fe20000000800 */
[----:B------:R1:W-:Y:S01]  /*31f0*/  @!P3 LDGSTS.E.BYPASS.LTC128B.128 [R185+0x2000], [R12.64] ;  /* 0x020000000cb9bfae */ /* 0x0003e2000b901d56 */
[----:B------:R-:W-:Y:S01]  /*3200*/  ISETP.GE.AND P3, PT, R25, UR6, PT ;  /* 0x0000000619007c0c */ /* 0x000fe2000bf66270 */
[----:B------:R-:W-:Y:S01]  /*3210*/  UIMAD UR6, UR21, UR18, URZ ;  /* 0x00000012150672a4 */ /* 0x000fe2000f8e023f */
[----:B------:R-:W-:Y:S01]  /*3220*/  @!P5 LEA.HI.X R27, R10, c[0x0][0x16c], R11, 0x1, P6 ;  /* 0x00005b000a1bda11 */ /* 0x000fe200030f0c0b */
[----:B------:R-:W-:Y:S01]  /*3230*/  @!P0 IMAD.IADD R9, R9, 0x1, R15 ;  /* 0x0000000109098824 */ /* 0x000fe200078e020f */
[C---:B------:R-:W-:Y:S01]  /*3240*/  @!P0 LEA R24, P6, R8.reuse, c[0x0][0x168], 0x1 ;  /* 0x00005a0008188a11 */ /* 0x040fe200078c08ff */
[----:B------:R-:W-:Y:S01]  /*3250*/  UIMAD UR6, UR24, UR19, UR6 ;  /* 0x00000013180672a4 */ /* 0x000fe2000f8e0206 */
[----:B------:R-:W-:Y:S01]  /*3260*/  @!P1 IMAD.MOV.U32 R15, RZ, RZ, c[0x0][0x194] ;  /* 0x00006500ff0f9624 */ /* 0x000fe200078e00ff */
[----:B------:R-:W-:Y:S01]  /*3270*/  @P1 STS [R185+0x3000], RZ ;  /* 0x003000ffb9001388 */ /* 0x000fe20000000800 */
[----:B------:R-:W-:-:S02]  /*3280*/  @!P0 LEA.HI.X R25, R8, c[0x0][0x16c], R9, 0x1, P6 ;  /* 0x00005b0008198a11 */ /* 0x000fc400030f0c09 */
[C---:B------:R-:W-:Y:S01]  /*3290*/  @!P4 IADD3 R10, P6, R0.reuse, 0x40, RZ ;  /* 0x00000040000ac810 */ /* 0x040fe20007fde0ff */
[----:B------:R-:W-:Y:S01]  /*32a0*/  @!P1 IMAD R15, R15, 0xc0, RZ ;  /* 0x000000c00f0f9824 */ /* 0x000fe200078e02ff */
[----:B------:R-:W-:Y:S03]  /*32b0*/  @P1 STS [R185+0x3004], RZ ;  /* 0x003004ffb9001388 */ /* 0x000fe60000000800 */
[----:B------:R-:W-:Y:S01]  /*32c0*/  @!P4 IMAD.X R8, RZ, RZ, R29, P6 ;  /* 0x000000ffff08c224 */ /* 0x000fe200030e061d */
[----:B------:R-:W-:Y:S01]  /*32d0*/  @!P3 IADD3 R11, P6, R0, 0x60, RZ ;  /* 0x00000060000bb810 */ /* 0x000fe20007fde0ff */
[----:B------:R-:W-:Y:S02]  /*32e0*/  @P1 STS [R185+0x3008], RZ ;  /* 0x003008ffb9001388 */ /* 0x000fe40000000800 */
[----:B------:R-:W-:Y:S01]  /*32f0*/  @!P4 IMAD R8, R8, c[0x0][0x198], RZ ;  /* 0x000066000808ca24 */ /* 0x000fe200078e02ff */
[----:B------:R-:W-:Y:S01]  /*3300*/  @!P3 IADD3.X R9, RZ, R29, RZ, P6, !PT ;  /* 0x0000001dff09b210 */ /* 0x000fe200037fe4ff */
[----:B------:R-:W-:Y:S01]  /*3310*/  @P1 STS [R185+0x300c], RZ ;  /* 0x00300cffb9001388 */ /* 0x000fe20000000800 */
[----:B------:R-:W-:Y:S01]  /*3320*/  IADD3 R4, P6, R4, UR31, RZ ;  /* 0x0000001f04047c10 */ /* 0x000fe2000ffde0ff */
[----:B-1----:R-:W-:-:S02]  /*3330*/  IMAD.U32 R12, RZ, RZ, UR6 ;  /* 0x00000006ff0c7e24 */ /* 0x002fc4000f8e00ff */
[C---:B------:R-:W-:Y:S02]  /*3340*/  @!P4 IMAD R13, R10.reuse, c[0x0][0x19c], R8 ;  /* 0x000067000a0dca24 */ /* 0x040fe400078e0208 */
[----:B------:R-:W-:Y:S01]  /*3350*/  @!P4 IMAD.MOV.U32 R8, RZ, RZ, R6 ;  /* 0x000000ffff08c224 */ /* 0x000fe200078e0006 */
[----:B------:R-:W-:Y:S01]  /*3360*/  IADD3.X R5, R5, UR33, R12, P6, !PT ;  /* 0x0000002105057c10 */ /* 0x000fe2000b7fe40c */
[----:B------:R-:W-:Y:S02]  /*3370*/  @!P3 IMAD R12, R9, c[0x0][0x198], RZ ;  /* 0x00006600090cba24 */ /* 0x000fe400078e02ff */
[----:B------:R-:W-:Y:S02]  /*3380*/  @!P4 IMAD.MOV.U32 R9, RZ, RZ, R7 ;  /* 0x000000ffff09c224 */ /* 0x000fe400078e0007 */
[----:B------:R-:W-:Y:S02]  /*3390*/  @!P3 IMAD R12, R11, c[0x0][0x19c], R12 ;  /* 0x000067000b0cba24 */ /* 0x000fe400078e020c */
[----:B------:R-:W-:-:S04]  /*33a0*/  @!P4 IMAD.WIDE.U32 R8, R10, c[0x0][0x198], R8 ;  /* 0x000066000a08ca25 */ /* 0x000fc800078e0008 */
[----:B------:R-:W-:Y:S01]  /*33b0*/  @!P3 IMAD.WIDE.U32 R6, R11, c[0x0][0x198], R6 ;  /* 0x000066000b06ba25 */ /* 0x000fe200078e0006 */
[----:B------:R-:W-:Y:S02]  /*33c0*/  @!P4 IADD3 R9, R9, R13, RZ ;  /* 0x0000000d0909c210 */ /* 0x000fe40007ffe0ff */
[----:B------:R-:W-:Y:S01]  /*33d0*/  @!P4 LEA R22, P6, R8, c[0x0][0x168], 0x1 ;  /* 0x00005a000816ca11 */ /* 0x000fe200078c08ff */
[----:B------:R-:W-:Y:S02]  /*33e0*/  IMAD R10, R28, c[0x0][0x1b8], RZ ;  /* 0x00006e001c0a7a24 */ /* 0x000fe400078e02ff */
[----:B------:R-:W-:Y:S01]  /*33f0*/  @!P3 IMAD.IADD R7, R7, 0x1, R12 ;  /* 0x000000010707b824 */ /* 0x000fe200078e020c */
[----:B------:R-:W-:Y:S01]  /*3400*/  @!P4 LEA.HI.X R23, R8, c[0x0][0x16c], R9, 0x1, P6 ;  /* 0x00005b000817ca11 */ /* 0x000fe200030f0c09 */
[----:B------:R-:W-:Y:S01]  /*3410*/  IMAD R10, R20, c[0x0][0x1bc], R10 ;  /* 0x00006f00140a7a24 */ /* 0x000fe200078e020a */
[----:B------:R-:W-:Y:S01]  /*3420*/  @!P3 LEA R18, P6, R6, c[0x0][0x168], 0x1 ;  /* 0x00005a000612ba11 */ /* 0x000fe200078c08ff */
[----:B------:R-:W-:-:S03]  /*3430*/  IMAD.WIDE.U32 R4, R20, c[0x0][0x1b8], R4 ;  /* 0x00006e0014047a25 */ /* 0x000fc600078e0004 */
[----:B------:R-:W-:Y:S01]  /*3440*/  @!P3 LEA.HI.X R19, R6, c[0x0][0x16c], R7, 0x1, P6 ;  /* 0x00005b000613ba11 */ /* 0x000fe200030f0c07 */
[----:B------:R-:W-:Y:S02]  /*3450*/  @!P5 IMAD R8, R29, c[0x0][0x1a0], RZ ;  /* 0x000068001d08da24 */ /* 0x000fe400078e02ff */
[----:B------:R-:W-:Y:S01]  /*3460*/  IMAD.IADD R5, R5, 0x1, R10 ;  /* 0x0000000105057824 */ /* 0x000fe200078e020a */
[C---:B------:R-:W-:Y:S01]  /*3470*/  @!P0 IADD3 R10, P6, R0.reuse, 0x20, RZ ;  /* 0x00000020000a8810 */ /* 0x040fe20007fde0ff */
[C---:B------:R-:W-:Y:S02]  /*3480*/  @!P5 IMAD R8, R0.reuse, c[0x0][0x1a4], R8 ;  /* 0x000069000008da24 */ /* 0x040fe400078e0208 */
[----:B------:R-:W-:Y:S01]  /*3490*/  @!P5 IMAD.WIDE.U32 R6, R0, c[0x0][0x1a0], R4 ;  /* 0x000068000006da25 */ /* 0x000fe200078e0004 */
[----:B------:R-:W-:-:S03]  /*34a0*/  @!P0 IADD3.X R11, RZ, R29, RZ, P6, !PT ;  /* 0x0000001dff0b8210 */ /* 0x000fc600037fe4ff */
[----:B------:R-:W-:Y:S01]  /*34b0*/  @!P5 IMAD.IADD R13, R7, 0x1, R8 ;  /* 0x00000001070dd824 */ /* 0x000fe200078e0208 */
[C---:B------:R-:W-:Y:S01]  /*34c0*/  @!P5 LEA R12, P6, R6.reuse, c[0x0][0x170], 0x1 ;  /* 0x00005c00060cda11 */ /* 0x040fe200078c08ff */
[----:B------:R-:W-:Y:S02]  /*34d0*/  @!P0 IMAD R7, R11, c[0x0][0x1a0], RZ ;  /* 0x000068000b078a24 */ /* 0x000fe400078e02ff */
[----:B------:R-:W-:Y:S01]  /*34e0*/  @!P1 IMAD.MOV.U32 R8, RZ, RZ, R245 ;  /* 0x000000ffff089224 */ /* 0x000fe200078e00f5 */
[----:B------:R-:W-:Y:S01]  /*34f0*/  @!P5 LEA.HI.X R13, R6, c[0x0][0x174], R13, 0x1, P6 ;  /* 0x00005d00060dda11 */ /* 0x000fe200030f0c0d */
[----:B------:R-:W-:Y:S01]  /*3500*/  @!P0 IMAD R16, R10, c[0x0][0x1a4], R7 ;  /* 0x000069000a108a24 */ /* 0x000fe200078e0207 */
[----:B------:R-:W-:Y:S01]  /*3510*/  @!P0 MOV R6, R4 ;  /* 0x0000000400068202 */ /* 0x000fe20000000f00 */
[----:B------:R-:W-:Y:S01]  /*3520*/  @!P1 IMAD.MOV.U32 R9, RZ, RZ, R243 ;  /* 0x000000ffff099224 */ /* 0x000fe200078e00f3 */
[----:B------:R-:W-:Y:S01]  /*3530*/  @!P4 IADD3 R14, P6, R0, 0x40, RZ ;  /* 0x00000040000ec810 */ /* 0x000fe20007fde0ff */
[----:B------:R-:W-:-:S02]  /*3540*/  @!P0 IMAD.MOV.U32 R7, RZ, RZ, R5 ;  /* 0x000000ffff078224 */ /* 0x000fc400078e0005 */
[----:B------:R-:W-:-:S04]  /*3550*/  @!P1 IMAD.WIDE.U32 R8, R32, 0xc0, R8 ;  /* 0x000000c020089825 */ /* 0x000fc800078e0008 */
[----:B------:R-:W-:-:S04]  /*3560*/  @!P0 IMAD.WIDE.U32 R6, R10, c[0x0][0x1a0], R6 ;  /* 0x000068000a068a25 */ /* 0x000fc800078e0006 */
[----:B------:R-:W-:Y:S01]  /*3570*/  @!P4 IMAD.X R11, RZ, RZ, R29, P6 ;  /* 0x000000ffff0bc224 */ /* 0x000fe200030e061d */
[----:B------:R-:W-:Y:S01]  /*3580*/  @!P0 LEA R10, P6, R6, c[0x0][0x170], 0x1 ;  /* 0x00005c00060a8a11 */ /* 0x000fe200078c08ff */
[----:B------:R-:W-:Y:S01]  /*3590*/  @!P1 IMAD.IADD R9, R9, 0x1, R15 ;  /* 0x0000000109099824 */ /* 0x000fe200078e020f */
[----:B------:R-:W-:Y:S01]  /*35a0*/  @!P0 IADD3 R15, R7, R16, RZ ;  /* 0x00000010070f8210 */ /* 0x000fe20007ffe0ff */
[----:B------:R-:W-:-:S03]  /*35b0*/  @!P4 IMAD R7, R11, c[0x0][0x1a0], RZ ;  /* 0x000068000b07ca24 */ /* 0x000fc600078e02ff */
[----:B------:R-:W-:Y:S01]  /*35c0*/  @!P0 LEA.HI.X R11, R6, c[0x0][0x174], R15, 0x1, P6 ;  /* 0x00005d00060b8a11 */ /* 0x000fe200030f0c0f */
[----:B------:R-:W-:Y:S01]  /*35d0*/  @!P4 IMAD R16, R14, c[0x0][0x1a4], R7 ;  /* 0x000069000e10ca24 */ /* 0x000fe200078e0207 */
[----:B------:R-:W-:Y:S01]  /*35e0*/  @!P3 IADD3 R0, P6, R0, 0x60, RZ ;  /* 0x000000600000b810 */ /* 0x000fe20007fde0ff */
[----:B------:R-:W-:Y:S01]  /*35f0*/  @!P4 IMAD.MOV.U32 R6, RZ, RZ, R4 ;  /* 0x000000ffff06c224 */ /* 0x000fe200078e0004 */
[----:B------:R-:W-:Y:S01]  /*3600*/  @!PT LDS RZ, [RZ] ;  /* 0x00000000fffff984 */ /* 0x000fe20000000800 */
[----:B------:R-:W-:Y:S01]  /*3610*/  @!PT LDS RZ, [RZ] ;  /* 0x00000000fffff984 */ /* 0x000fe20000000800 */
[----:B------:R-:W-:Y:S01]  /*3620*/  @!PT LDS RZ, [RZ] ;  /* 0x00000000fffff984 */ /* 0x000fe20000000800 */
[----:B------:R1:W-:Y:S01]  /*3630*/  @!P1 LDGSTS.E.BYPASS.LTC128B.128 [R185+0x3000], [R8.64] ;  /* 0x0300000008b99fae */ /* 0x0003e2000b901d56 */
[----:B------:R-:W-:Y:S02]  /*3640*/  @!P4 IMAD.MOV.U32 R7, RZ, RZ, R5 ;  /* 0x000000ffff07c224 */ /* 0x000fe400078e0005 */
[----:B------:R-:W-:Y:S01]  /*3650*/  @!P3 IMAD.X R15, RZ, RZ, R29, P6 ;  /* 0x000000ffff0fb224 */ /* 0x000fe200030e061d */
[----:B------:R-:W-:Y:S01]  /*3660*/  @P5 STS.128 [R2+0xc000], RZ ;  /* 0x00c000ff02005388 */ /* 0x000fe20000000c00 */
[----:B------:R-:W-:-:S03]  /*3670*/  @!P4 IMAD.WIDE.U32 R6, R14, c[0x0][0x1a0], R6 ;  /* 0x000068000e06ca25 */ /* 0x000fc600078e0006 */
[----:B------:R-:W-:Y:S01]  /*3680*/  @!PT LDS RZ, [RZ] ;  /* 0x00000000fffff984 */ /* 0x000fe20000000800 */
[----:B------:R-:W-:Y:S01]  /*3690*/  @!PT LDS RZ, [RZ] ;  /* 0x00000000fffff984 */ /* 0x000fe20000000800 */
[----:B------:R-:W-:Y:S01]  /*36a0*/  @!PT LDS RZ, [RZ] ;  /* 0x00000000fffff984 */ /* 0x000fe20000000800 */
[----:B------:R3:W-:Y:S01]  /*36b0*/  @!P5 LDGSTS.E.BYPASS.LTC128B.128 [R2+0xc000], [R26.64] ;  /* 0x0c0000001a02dfae */ /* 0x0007e2000b901d56 */
[----:B------:R-:W-:Y:S01]  /*36c0*/  @!P3 IMAD.WIDE.U32 R4, R0, c[0x0][0x1a0], R4 ;  /* 0x000068000004ba25 */ /* 0x000fe200078e0004 */
[----:B------:R-:W-:Y:S02]  /*36d0*/  @!P4 IADD3 R16, R7, R16, RZ ;  /* 0x000000100710c210 */ /* 0x000fe40007ffe0ff */
[----:B------:R-:W-:Y:S04]  /*36e0*/  @P0 STS.128 [R2+0xd000], RZ ;  /* 0x00d000ff02000388 */ /* 0x000fe80000000c00 */
        /* <DEDUP_REMOVED lines=8> */
[----:B------:R3:W-:Y:S01]  /*3770*/  @!P4 LDGSTS.E.BYPASS.LTC128B.128 [R2+0xe000], [R22.64] ;  /* 0x0e0000001602cfae */ /* 0x0007e2000b901d56 */
[----:B-1----:R-:W-:-:S03]  /*3780*/  @!P4 LEA R8, P1, R6, c[0x0][0x170], 0x1 ;  /* 0x00005c000608ca11 */ /* 0x002fc600078208ff */
[----:B------:R-:W-:Y:S01]  /*3790*/  @P3 STS.128 [R2+0xf000], RZ ;  /* 0x00f000ff02003388 */ /* 0x000fe20000000c00 */
[----:B------:R-:W-:-:S03]  /*37a0*/  @!P4 LEA.HI.X R9, R6, c[0x0][0x174], R16, 0x1, P1 ;  /* 0x00005d000609ca11 */ /* 0x000fc600008f0c10 */
[----:B------:R-:W-:Y:S01]  /*37b0*/  @!PT LDS RZ, [RZ] ;  /* 0x00000000fffff984 */ /* 0x000fe20000000800 */
[----:B------:R-:W-:Y:S01]  /*37c0*/  @!PT LDS RZ, [RZ] ;  /* 0x00000000fffff984 */ /* 0x000fe20000000800 */
[----:B------:R-:W-:Y:S01]  /*37d0*/  @!PT LDS RZ, [RZ] ;  /* 0x00000000fffff984 */ /* 0x000fe20000000800 */
[----:B------:R3:W-:Y:S01]  /*37e0*/  @!P3 LDGSTS.E.BYPASS.LTC128B.128 [R2+0xf000], [R18.64] ;  /* 0x0f0000001202bfae */ /* 0x0007e2000b901d56 */
[----:B------:R-:W-:-:S03]  /*37f0*/  @!P3 LEA R6, P1, R4, c[0x0][0x170], 0x1 ;  /* 0x00005c000406ba11 */ /* 0x000fc600078208ff */
        /* <DEDUP_REMOVED lines=15> */
[----:B------:R3:W-:Y:S01]  /*38f0*/  @P3 STS.128 [R2+0x13000], RZ ;  /* 0x013000ff02003388 */ /* 0x0007e20000000c00 */
[----:B--2---:R-:W-:-:S02]  /*3900*/  IADD3 R14, R17, 0x8, RZ ;  /* 0x00000008110e7810 */ /* 0x004fc40007ffe0ff */
[----:B------:R-:W-:Y:S02]  /*3910*/  IADD3 R7, R17, 0x40, RZ ;  /* 0x0000004011077810 */ /* 0x000fe40007ffe0ff */
[----:B------:R-:W-:Y:S01]  /*3920*/  ISETP.GE.AND P6, PT, R14, UR4, PT ;  /* 0x000000040e007c0c */ /* 0x000fe2000bfc6270 */
[----:B------:R-:W-:Y:S01]  /*3930*/  @!P3 IMAD R14, R15, c[0x0][0x1a0], RZ ;  /* 0x000068000f0eba24 */ /* 0x000fe200078e02ff */
[----:B------:R-:W-:Y:S02]  /*3940*/  ISETP.GE.AND P5, PT, R7, UR4, PT ;  /* 0x0000000407007c0c */ /* 0x000fe4000bfa6270 */
[----:B-1----:R-:W-:Y:S01]  /*3950*/  SHF.R.S32.HI R8, RZ, 0x1f, R17 ;  /* 0x0000001fff087819 */ /* 0x002fe20000011411 */
[----:B------:R-:W-:Y:S01]  /*3960*/  @!P3 IMAD R14, R0, c[0x0][0x1a4], R14 ;  /* 0x00006900000eba24 */ /* 0x000fe200078e020e */
[C---:B------:R-:W-:Y:S02]  /*3970*/  IADD3 R0, R17.reuse, 0x48, RZ ;  /* 0x0000004811007810 */ /* 0x040fe40007ffe0ff */
[----:B------:R-:W-:Y:S01]  /*3980*/  ISETP.GE.AND P4, PT, R17, UR4, PT ;  /* 0x0000000411007c0c */ /* 0x000fe2000bf86270 */
[----:B------:R-:W-:Y:S01]  /*3990*/  @!P3 IMAD.IADD R5, R5, 0x1, R14 ;  /* 0x000000010505b824 */ /* 0x000fe200078e020e */
[----:B------:R-:W-:-:S04]  /*39a0*/  ISETP.GE.AND P0, PT, R0, UR4, PT ;  /* 0x0000000400007c0c */ /* 0x000fc8000bf06270 */
[----:B------:R-:W-:Y:S01]  /*39b0*/  @!P3 LEA.HI.X R7, R4, c[0x0][0x174], R5, 0x1, P1 ;  /* 0x00005d000407ba11 */ /* 0x000fe200008f0c05 */
[C---:B------:R-:W-:Y:S01]  /*39c0*/  IMAD.SHL.U32 R4, R17.reuse, 0x4, RZ ;  /* 0x0000000411047824 */ /* 0x040fe200078e00ff */
[----:B------:R-:W-:-:S03]  /*39d0*/  SHF.L.U64.HI R5, R17, 0x2, R8 ;  /* 0x0000000211057819 */ /* 0x000fc60000010208 */
[----:B------:R-:W-:Y:S01]  /*39e0*/  @!PT LDS RZ, [RZ] ;  /* 0x00000000fffff984 */ /* 0x000fe20000000800 */
[----:B------:R-:W-:Y:S01]  /*39f0*/  @!PT LDS RZ, [RZ] ;  /* 0x00000000fffff984 */ /* 0x000fe20000000800 */
[----:B------:R-:W-:Y:S01]  /*3a00*/  @!PT LDS RZ, [RZ] ;  /* 0x00000000fffff984 */ /* 0x000fe20000000800 */
[----:B------:R3:W-:Y:S01]  /*3a10*/  @!P3 LDGSTS.E.BYPASS.LTC128B.128 [R2+0x13000], [R6.64] ;  /* 0x130000000602bfae */ /* 0x0007e2000b901d56 */
[----:B------:R-:W-:-:S03]  /*3a20*/  IADD3 R4, P3, R4, UR8, RZ ;  /* 0x0000000804047c10 */ /* 0x000fc6000ff7e0ff */
[----:B------:R-:W0:Y:S01]  /*3a30*/  LDGDEPBAR ;  /* 0x00000000000079af */ /* 0x000e220000000000 */
[----:B------:R-:W-:-:S05]  /*3a40*/  IADD3.X R5, R5, UR7, RZ, P3, !PT ;  /* 0x0000000705057c10 */ /* 0x000fca0009ffe4ff */
[----:B------:R1:W5:Y:S04]  /*3a50*/  @!P4 LDG.E R240, [R4.64] ;  /* 0x0000001604f0c981 */ /* 0x000368000c1e1900 */
[----:B------:R1:W5:Y:S04]  /*3a60*/  @!P6 LDG.E R241, [R4.64+0x20] ;  /* 0x0000201604f1e981 */ /* 0x000368000c1e1900 */
[----:B------:R1:W5:Y:S01]  /*3a70*/  @!P5 LDG.E R238, [R4.64+0x100] ;  /* 0x0001001604eed981 */ /* 0x000362000c1e1900 */
[----:B---3--:R-:W-:Y:S02]  /*3a80*/  SHF.R.S32.HI R2, RZ, 0x1f, R0 ;  /* 0x0000001fff027819 */ /* 0x008fe40000011400 */
[----:B------:R-:W-:-:S04]  /*3a90*/  @!P0 LEA R6, P1, R0, UR8, 0x2 ;  /* 0x0000000800068c11 */ /* 0x000fc8000f8210ff */
[----:B------:R-:W-:Y:S02]  /*3aa0*/  @!P0 LEA.HI.X R7, R0, UR7, R2, 0x2, P1 ;  /* 0x0000000700078c11 */ /* 0x000fe400088f1402 */
[----:B------:R-:W-:-:S03]  /*3ab0*/  LEA.HI R0, R31, R30, RZ, 0x4 ;  /* 0x0000001e1f007211 */ /* 0x000fc600078f20ff */
[----:B------:R2:W5:Y:S01]  /*3ac0*/  @!P0 LDG.E R239, [R6.64] ;  /* 0x0000001606ef8981 */ /* 0x000562000c1e1900 */
[----:B------:R-:W-:-:S05]  /*3ad0*/  LOP3.LUT R0, R0, 0xfffffff0, RZ, 0xc0, !PT ;  /* 0xfffffff000007812 */ /* 0x000fca00078ec0ff */
[----:B------:R-:W-:-:S05]  /*3ae0*/  IMAD.IADD R0, R30, 0x1, -R0 ;  /* 0x000000011e007824 */ /* 0x000fca00078e0a00 */
[----:B------:R-:W-:-:S04]  /*3af0*/  SHF.R.S32.HI R2, RZ, 0x1f, R0 ;  /* 0x0000001fff027819 */ /* 0x000fc80000011400 */
[----:B------:R-:W-:Y:S02]  /*3b00*/  LEA.HI R2, R2, R0, RZ, 0x3 ;  /* 0x0000000002027211 */ /* 0x000fe400078f18ff */
[----:B-1----:R-:W-:Y:S02]  /*3b10*/  IADD3 R5, R17, 0x1, RZ ;  /* 0x0000000111057810 */ /* 0x002fe40007ffe0ff */
[----:B------:R-:W-:Y:S02]  /*3b20*/  LOP3.LUT R2, R2, 0xfffffff8, RZ, 0xc0, !PT ;  /* 0xfffffff802027812 */ /* 0x000fe400078ec0ff */
[----:B------:R-:W-:-:S03]  /*3b30*/  MOV R4, UR26 ;  /* 0x0000001a00047c02 */ /* 0x000fc60008000f00 */
[----:B------:R-:W-:Y:S01]  /*3b40*/  IMAD.IADD R0, R0, 0x1, -R2 ;  /* 0x0000000100007824 */ /* 0x000fe200078e0a02 */
[----:B------:R-:W-:-:S05]  /*3b50*/  IADD3 R2, R5, UR14, -R4 ;  /* 0x0000000e05027c10 */ /* 0x000fca000fffe804 */
[----:B------:R1:W-:Y:S01]  /*3b60*/  STL [R1+0x14], R2 ;  /* 0x0000140201007387 */ /* 0x0003e20000100800 */
[C---:B------:R-:W-:Y:S02]  /*3b70*/  LOP3.LUT P0, RZ, R0.reuse, 0x2, RZ, 0xc0, !PT ;  /* 0x0000000200ff7812 */ /* 0x040fe4000780c0ff */
[----:B------:R-:W-:Y:S02]  /*3b80*/  LOP3.LUT P1, RZ, R0, 0x4, RZ, 0xc0, !PT ;  /* 0x0000000400ff7812 */ /* 0x000fe4000782c0ff */
[----:B------:R-:W-:-:S04]  /*3b90*/  IADD3 R0, R183, 0x2000, RZ ;  /* 0x00002000b7007810 */ /* 0x000fc80007ffe0ff */
[----:B------:R-:W-:Y:S02]  /*3ba0*/  SEL R0, R0, R183, !P2 ;  /* 0x000000b700007207 */ /* 0x000fe40005000000 */
[----:B-1----:R-:W-:-:S04]  /*3bb0*/  IADD3 R2, R184, 0x2000, RZ ;  /* 0x00002000b8027810 */ /* 0x002fc80007ffe0ff */
[----:B------:R-:W-:-:S04]  /*3bc0*/  SEL R2, R2, R184, !P2 ;  /* 0x000000b802027207 */ /* 0x000fc80005000000 */
[----:B------:R-:W-:Y:S01]  /*3bd0*/  SHF.L.U32 R179, R2, 0x1, RZ ;  /* 0x0000000102b37819 */ /* 0x000fe200000006ff */
[----:B------:R-:W-:-:S04]  /*3be0*/  IMAD.MOV.U32 R2, RZ, RZ, c[0x0][0x22c] ;  /* 0x00008b00ff027624 */ /* 0x000fc800078e00ff */
[----:B------:R-:W-:-:S04]  /*3bf0*/  IMAD R2, R2, c[0x0][0x1c0], RZ ;  /* 0x0000700002027a24 */ /* 0x000fc800078e02ff */
[C---:B--2---:R-:W-:Y:S01]  /*3c00*/  IMAD.SHL.U32 R7, R2.reuse, 0x10, RZ ;  /* 0x0000001002077824 */ /* 0x044fe200078e00ff */
[----:B------:R-:W-:Y:S01]  /*3c10*/  SHF.L.U32 R6, R2, 0x3, RZ ;  /* 0x0000000302067819 */ /* 0x000fe200000006ff */
[----:B------:R-:W-:-:S03]  /*3c20*/  IMAD.SHL.U32 R172, R0, 0x2, RZ ;  /* 0x0000000200ac7824 */ /* 0x000fc600078e00ff */
[----:B------:R-:W-:-:S05]  /*3c30*/  IADD3 R0, R7, 0x20, RZ ;  /* 0x0000002007007810 */ /* 0x000fca0007ffe0ff */
[----:B------:R-:W-:-:S04]  /*3c40*/  IMAD.IADD R0, R6, 0x1, R0 ;  /* 0x0000000106007824 */ /* 0x000fc800078e0200 */
[----:B------:R-:W-:-:S04]  /*3c50*/  IMAD.IADD R0, R6, 0x1, R0 ;  /* 0x0000000106007824 */ /* 0x000fc800078e0200 */
[----:B------:R-:W-:-:S05]  /*3c60*/  IMAD.IADD R0, R6, 0x1, R0 ;  /* 0x0000000106007824 */ /* 0x000fca00078e0200 */
[----:B------:R-:W-:-:S05]  /*3c70*/  IADD3 R0, R6, R0, RZ ;  /* 0x0000000006007210 */ /* 0x000fca0007ffe0ff */
[----:B------:R1:W-:Y:S01]  /*3c80*/  STL [R1+0x4], R0 ;  /* 0x0000040001007387 */ /* 0x0003e20000100800 */
[----:B------:R-:W-:Y:S01]  /*3c90*/  SHF.L.U64.HI R2, R17, 0x2, R8 ;  /* 0x0000000211027819 */ /* 0x000fe20000010208 */
[----:B-1----:R-:W-:-:S04]  /*3ca0*/  IMAD.IADD R0, R6, 0x1, R0 ;  /* 0x0000000106007824 */ /* 0x002fc800078e0200 */
[----:B------:R-:W-:-:S04]  /*3cb0*/  IMAD.IADD R252, R6, 0x1, R0 ;  /* 0x0000000106fc7824 */ /* 0x000fc800078e0200 */
[----:B------:R-:W-:-:S05]  /*3cc0*/  IMAD.IADD R251, R6, 0x1, R252 ;  /* 0x0000000106fb7824 */ /* 0x000fca00078e02fc */
[----:B------:R-:W-:-:S05]  /*3cd0*/  IADD3 R250, R6, R251, RZ ;  /* 0x000000fb06fa7210 */ /* 0x000fca0007ffe0ff */
[C---:B------:R-:W-:Y:S01]  /*3ce0*/  IMAD.IADD R249, R6.reuse, 0x1, R250 ;  /* 0x0000000106f97824 */ /* 0x040fe200078e02fa */
[----:B------:R1:W-:Y:S03]  /*3cf0*/  STL [R1], R0 ;  /* 0x0000000001007387 */ /* 0x0003e60000100800 */
[C---:B------:R-:W-:Y:S02]  /*3d00*/  IMAD.IADD R248, R6.reuse, 0x1, R249 ;  /* 0x0000000106f87824 */ /* 0x040fe400078e02f9 */
[----:B------:R-:W-:Y:S01]  /*3d10*/  IMAD.MOV.U32 R182, RZ, RZ, 0x20 ;  /* 0x00000020ffb67424 */ /* 0x000fe200078e00ff */
[----:B------:R2:W-:Y:S02]  /*3d20*/  STL [R1+0x10], R2 ;  /* 0x0000100201007387 */ /* 0x0005e40000100800 */
[----:B------:R-:W-:Y:S01]  /*3d30*/  IADD3 R247, R6, R248, RZ ;  /* 0x000000f806f77210 */ /* 0x000fe20007ffe0ff */
[----:B------:R-:W-:Y:S01]  /*3d40*/  IMAD.MOV.U32 R173, RZ, RZ, 0x40 ;  /* 0x00000040ffad7424 */ /* 0x000fe200078e00ff */
[----:B------:R-:W-:-:S02]  /*3d50*/  SEL R182, R182, 0xffffffe0, !P0 ;  /* 0xffffffe0b6b67807 */ /* 0x000fc40004000000 */
[----:B------:R-:W-:Y:S01]  /*3d60*/  SHF.L.U32 R181, R184, 0x1, RZ ;  /* 0x00000001b8b57819 */ /* 0x000fe200000006ff */
[----:B------:R-:W-:Y:S01]  /*3d70*/  IMAD.IADD R246, R6, 0x1, R247 ;  /* 0x0000000106f67824 */ /* 0x000fe200078e02f7 */
[----:B------:R-:W-:Y:S01]  /*3d80*/  UIADD3 UR15, UR26, 0x80, UR24 ;  /* 0x000000801a0f7890 */ /* 0x000fe2000fffe018 */
[----:B-1----:R-:W-:-:S05]  /*3d90*/  IADD3 R0, R17, -0x80, RZ ;  /* 0xffffff8011007810 */ /* 0x002fca0007ffe0ff */
[----:B------:R-:W-:Y:S02]  /*3da0*/  IMAD.SHL.U32 R0, R0, 0x4, RZ ;  /* 0x0000000400007824 */ /* 0x000fe400078e00ff */
[----:B--2---:R-:W-:Y:S01]  /*3db0*/  IMAD.SHL.U32 R2, R17, 0x4, RZ ;  /* 0x0000000411027824 */ /* 0x004fe200078e00ff */
[----:B------:R-:W-:Y:S01]  /*3dc0*/  CS2R R126, SRZ ;  /* 0x00000000007e7805 */ /* 0x000fe2000001ff00 */
[----:B------:R-:W-:Y:S01]  /*3dd0*/  CS2R R124, SRZ ;  /* 0x00000000007c7805 */ /* 0x000fe2000001ff00 */
[----:B------:R-:W-:Y:S02]  /*3de0*/  CS2R R130, SRZ ;  /* 0x0000000000827805 */ /* 0x000fe4000001ff00 */
[----:B------:R-:W-:Y:S01]  /*3df0*/  STL [R1+0xc], R2 ;  /* 0x00000c0201007387 */ /* 0x000fe20000100800 */
        /* <DEDUP_REMOVED lines=30> */
[----:B------:R-:W-:Y:S01]  /*3fe0*/  SEL R173, R173, 0xffffffc0, !P1 ;  /* 0xffffffc0adad7807 */ /* 0x000fe20004800000 */
[----:B------:R-:W-:-:S02]  /*3ff0*/  IMAD.SHL.U32 R180, R184, 0x2, RZ ;  /* 0x00000002b8b47824 */ /* 0x000fc400078e00ff */
[----:B------:R-:W-:Y:S02]  /*4000*/  IMAD.IADD R178, R182, 0x1, R181 ;  /* 0x00000001b6b27824 */ /* 0x000fe400078e02b5 */
[----:B-1----:R-:W-:Y:S01]  /*4010*/  IMAD.IADD R0, R6, 0x1, R246 ;  /* 0x0000000106007824 */ /* 0x002fe200078e02f6 */
[----:B------:R-:W-:Y:S02]  /*4020*/  UIADD3 UR15, UR15, -UR14, URZ ;  /* 0x8000000e0f0f7290 */ /* 0x000fe4000fffe03f */
.L_x_310:
[----:B------:R-:W0:Y:S01]  /*4030*/  LDGDEPBAR ;  /* 0x00000000000079af */ /* 0x000e220000000000 */
[C---:B------:R-:W-:Y:S01]  /*4040*/  IADD3 R0, R179.reuse, R182, RZ ;  /* 0x000000b6b3007210 */ /* 0x040fe20007ffe0ff */
[----:B------:R-:W-:Y:S01]  /*4050*/  USHF.L.U32 UR6, UR5, 0x7, URZ ;  /* 0x0000000705067899 */ /* 0x000fe2000800063f */
[----:B------:R-:W-:Y:S01]  /*4060*/  IADD3 R160, R179, R173, RZ ;  /* 0x000000adb3a07210 */ /* 0x000fe20007ffe0ff */
[----:B------:R-:W-:Y:S01]  /*4070*/  USHF.L.U32 UR4, UR16, 0x7, URZ ;  /* 0x0000000710047899 */ /* 0x000fe2000800063f */
[----:B-----5:R-:W-:Y:S01]  /*4080*/  FSETP.NEU.FTZ.AND P2, PT, R240, -INF , PT ;  /* 0xff800000f000780b */ /* 0x020fe20003f5d000 */
[----:B------:R-:W-:Y:S02]  /*4090*/  UISETP.GE.AND UP0, UPT, UR6, UR15, UPT ;  /* 0x0000000f0600728c */ /* 0x000fe4000bf06270 */
[----:B------:R-:W2:Y:S01]  /*40a0*/  LDL R2, [R1+0x14] ;  /* 0x0000140001027983 */ /* 0x000ea20000100800 */
[----:B------:R-:W-:Y:S02]  /*40b0*/  UIADD3 UR4, UR4, 0x80, URZ ;  /* 0x0000008004047890 */ /* 0x000fe4000fffe03f */
[----:B------:R-:W-:Y:S01]  /*40c0*/  UISETP.GT.AND UP3, UPT, UR5, UR11, UPT ;  /* 0x0000000b0500728c */ /* 0x000fe2000bf64270 */
[----:B------:R-:W3:Y:S01]  /*40d0*/  LDL R196, [R1+0x20] ;  /* 0x0000200001c47983 */ /* 0x000ee20000100800 */
[----:B------:R-:W-:Y:S06]  /*40e0*/  UISETP.LT.AND UP0, UPT, UR4, UR14, UP0 ;  /* 0x0000000e0400728c */ /* 0x000fec0008701270 */
        /* <DEDUP_REMOVED lines=18> */
[----:B------:R-:W-:Y:S01]  /*4210*/  LDSM.16.M88.4 R152, [R177+0xd800] ;  /* 0x00d80000b198783b */ /* 0x000fe20000000200 */
[C---:B------:R-:W-:Y:S07]  /*4220*/  HMMA.16816.F32 R24, R60.reuse, R32, RZ ;  /* 0x000000203c18723c */ /* 0x040fee00000018ff */
[----:B------:R-:W-:Y:S01]  /*4230*/  LDSM.16.M88.4 R156, [R175+0xc000] ;  /* 0x00c00000af9c783b */ /* 0x000fe20000000200 */
[----:B----4-:R-:W-:Y:S01]  /*4240*/  IMAD.IADD R0, R0, 0x1, R173 ;  /* 0x0000000100007824 */ /* 0x010fe200078e02ad */
        /* <DEDUP_REMOVED lines=24> */
[-C--:B----4-:R-:W-:Y:S08]  /*43d0*/  HMMA.16816.F32 R36, R136, R132.reuse, R36 ;  /* 0x000000848824723c */ /* 0x090ff00000001824 */
[C---:B------:R-:W-:Y:S08]  /*43e0*/  HMMA.16816.F32 R40, R144.reuse, R132, R40 ;  /* 0x000000849028723c */ /* 0x040ff00000001828 */
[-C--:B------:R-:W-:Y:S04]  /*43f0*/  HMMA.16816.F32 R44, R144, R134.reuse, R44 ;  /* 0x00000086902c723c */ /* 0x080fe8000000182c */
[----:B--2---:R-:W-:Y:S04]  /*4400*/  @!P0 IADD3 R2, R2, UR6, RZ ;  /* 0x0000000602028c10 */ /* 0x004fe8000fffe0ff */
        /* <DEDUP_REMOVED lines=11> */
[----:B----4-:R-:W-:Y:S05]  /*44c0*/  MOV R0, UR16 ;  /* 0x0000001000007c02 */ /* 0x010fea0008000f00 */
[----:B---3--:R-:W-:Y:S02]  /*44d0*/  @!P0 IMAD R0, R0, 0x80, R196 ;  /* 0x0000008000008824 */ /* 0x008fe400078e02c4 */
        /* <DEDUP_REMOVED lines=21> */
[----:B------:R-:W-:Y:S01]  /*4630*/  @!P0 IADD3 R143, R2, 0x8, RZ ;  /* 0x00000008028f8810 */ /* 0x000fe20007ffe0ff */
        /* <DEDUP_REMOVED lines=174> */
[-C--:B------:R-:W-:Y:S01]  /*5120*/  @!P0 ISETP.GE.AND P2, PT, R9, R140.reuse, PT ;  /* 0x0000008c0900820c */ /* 0x080fe20003f46270 */
        /* <DEDUP_REMOVED lines=19> */
[----:B------:R-:W-:Y:S02]  /*5260*/  @!P0 ISETP.GE.AND P2, PT, R9, R140, PT ;  /* 0x0000008c0900820c */ /* 0x000fe40003f46270 */
        /* <DEDUP_REMOVED lines=217> */
[----:B------:R-:W-:Y:S05]  /*6000*/  IMAD.IADD R0, R182, 0x1, R145 ;  /* 0x00000001b6007824 */ /* 0x000fea00078e0291 */
[----:B------:R-:W1:Y:S03]  /*6010*/  LDSM.16.M88.4 R140, [R145+0x8000] ;  /* 0x00800000918c783b */ /* 0x000e660000000200 */
[----:B--2---:R-:W-:Y:S02]  /*6020*/  IADD3.X R149, R2, UR9, RZ, P0, !PT ;  /* 0x0000000902957c10 */ /* 0x004fe400087fe4ff */
[----:B------:R-:W-:Y:S03]  /*6030*/  PLOP3.LUT P0, PT, PT, PT, UP3, 0x80, 0x0 ;  /* 0x000000000000781c */ /* 0x000fe60003f0f038 */
[----:B------:R-:W2:Y:S08]  /*6040*/  LDSM.16.M88.4 R136, [R145+0xa000] ;  /* 0x00a000009188783b */ /* 0x000eb00000000200 */
[----:B------:R-:W3:Y:S04]  /*6050*/  LDG.E R146, [R148.64] ;  /* 0x0000001694927981 */ /* 0x000ee8000c1e1900 */
        /* <DEDUP_REMOVED lines=32> */
[C---:B----4-:R-:W-:Y:S01]  /*6260*/  FADD.FTZ R6, -R144.reuse, R6 ;  /* 0x0000000690067221 */ /* 0x050fe20000010100 */
[----:B------:R2:W3:Y:S03]  /*6270*/  LDG.E R4, [R148.64+0x100] ;  /* 0x0001001694047981 */ /* 0x0004e6000c1e1900 */
[----:B------:R-:W-:Y:S02]  /*6280*/  FMUL.FTZ R157, R157, R5 ;  /* 0x000000059d9d7220 */ /* 0x000fe40000410000 */
[----:B------:R-:W-:Y:S02]  /*6290*/  FADD.FTZ R7, -R144, R7 ;  /* 0x0000000790077221 */ /* 0x000fe40000010100 */
        /* <DEDUP_REMOVED lines=15> */
[C---:B------:R-:W-:Y:S02]  /*6390*/  FADD.FTZ R20, -R146.reuse, R20 ;  /* 0x0000001492147221 */ /* 0x040fe40000010100 */
[----:B------:R-:W-:Y:S02]  /*63a0*/  FADD.FTZ R21, -R146, R21 ;  /* 0x0000001592157221 */ /* 0x000fe40000010100 */
[----:B------:R-:W-:Y:S04]  /*63b0*/  FADD.FTZ R23, -R144, R23 ;  /* 0x0000001790177221 */ /* 0x000fe80000010100 */
[----:B------:R-:W-:Y:S02]  /*63c0*/  FMUL.FTZ R155, R155, R20 ;  /* 0x000000149b9b7220 */ /* 0x000fe40000410000 */
[----:B------:R-:W-:Y:S02]  /*63d0*/  FMUL.FTZ R151, R151, R21 ;  /* 0x0000001597977220 */ /* 0x000fe40000410000 */
        /* <DEDUP_REMOVED lines=14> */
[----:B------:R-:W-:Y:S02]  /*64c0*/  FMUL.FTZ R154, R154, R36 ;  /* 0x000000249a9a7220 */ /* 0x000fe40000410000 */
[----:B--2---:R-:W-:Y:S04]  /*64d0*/  FMUL.FTZ R149, R198, R37 ;  /* 0x00000025c6957220 */ /* 0x004fe80000410000 */
[C---:B------:R-:W-:Y:S02]  /*64e0*/  FADD.FTZ R38, -R144.reuse, R38 ;  /* 0x0000002690267221 */ /* 0x040fe40000010100 */
[----:B------:R-:W-:Y:S02]  /*64f0*/  FADD.FTZ R39, -R144, R39 ;  /* 0x0000002790277221 */ /* 0x000fe40000010100 */
[----:B------:R-:W-:Y:S04]  /*6500*/  FADD.FTZ R32, -R2, R46 ;  /* 0x0000002e02207221 */ /* 0x000fe80000010100 */
[----:B------:R-:W-:Y:S04]  /*6510*/  FMUL.FTZ R32, R214, R32 ;  /* 0x00000020d6207220 */ /* 0x000fe80000410000 */
[----:B------:R-:W-:Y:S02]  /*6520*/  FADD.FTZ R48, -R146, R48 ;  /* 0x0000003092307221 */ /* 0x000fe40000010100 */
[C---:B------:R-:W-:Y:S02]  /*6530*/  FADD.FTZ R50, -R144.reuse, R50 ;  /* 0x0000003290327221 */ /* 0x040fe40000010100 */
[----:B------:R-:W-:Y:S02]  /*6540*/  FADD.FTZ R51, -R144, R51 ;  /* 0x0000003390337221 */ /* 0x000fe40000010100 */
[----:B------:R-:W-:Y:S02]  /*6550*/  FADD.FTZ R49, -R146, R49 ;  /* 0x0000003192317221 */ /* 0x000fe40000010100 */
        /* <DEDUP_REMOVED lines=19> */
[----:B------:R-:W-:Y:S01]  /*6690*/  FMUL.FTZ R146, R160, R64 ;  /* 0x00000040a0927220 */ /* 0x000fe20000410000 */
[----:B------:R-:W-:Y:S01]  /*66a0*/  MOV R160, R187 ;  /* 0x000000bb00a07202 */ /* 0x000fe20000000f00 */
        /* <DEDUP_REMOVED lines=26> */
[----:B------:R-:W-:Y:S02]  /*6850*/  IMAD.MOV.U32 R161, RZ, RZ, R186 ;  /* 0x000000ffffa17224 */ /* 0x000fe400078e00ba */
[C---:B---3--:R-:W-:Y:S02]  /*6860*/  FADD.FTZ R13, -R4.reuse, R13 ;  /* 0x0000000d040d7221 */ /* 0x048fe40000010100 */
[C---:B------:R-:W-:Y:S02]  /*6870*/  FADD.FTZ R29, -R4.reuse, R29 ;  /* 0x0000001d041d7221 */ /* 0x040fe40000010100 */
[C---:B------:R-:W-:Y:S02]  /*6880*/  FADD.FTZ R0, -R4.reuse, R44 ;  /* 0x0000002c04007221 */ /* 0x040fe40000010100 */
[C---:B------:R-:W-:Y:S02]  /*6890*/  FADD.FTZ R8, -R4.reuse, R8 ;  /* 0x0000000804087221 */ /* 0x040fe40000010100 */
[C---:B------:R-:W-:Y:S02]  /*68a0*/  FADD.FTZ R9, -R4.reuse, R9 ;  /* 0x0000000904097221 */ /* 0x040fe40000010100 */
[----:B------:R-:W-:Y:S02]  /*68b0*/  FADD.FTZ R12, -R4, R12 ;  /* 0x0000000c040c7221 */ /* 0x000fe40000010100 */
[----:B------:R-:W-:Y:S02]  /*68c0*/  FMUL.FTZ R22, R230, R13 ;  /* 0x0000000de6167220 */ /* 0x000fe40000410000 */
[C---:B------:R-:W-:Y:S02]  /*68d0*/  FADD.FTZ R24, -R4.reuse, R24 ;  /* 0x0000001804187221 */ /* 0x040fe40000010100 */
[C---:B------:R-:W-:Y:S02]  /*68e0*/  FADD.FTZ R25, -R4.reuse, R25 ;  /* 0x0000001904197221 */ /* 0x040fe40000010100 */
[C---:B------:R-:W-:Y:S02]  /*68f0*/  FADD.FTZ R28, -R4.reuse, R28 ;  /* 0x0000001c041c7221 */ /* 0x040fe40000010100 */
        /* <DEDUP_REMOVED lines=37> */
[----:B------:R-:W-:Y:S01]  /*6b50*/  MOV R5, R243 ;  /* 0x000000f300057202 */ /* 0x000fe20000000f00 */
[----:B------:R-:W-:Y:S01]  /*6b60*/  IMAD.MOV.U32 R6, RZ, RZ, c[0x0][0x190] ;  /* 0x00006400ff067624 */ /* 0x000fe200078e00ff */
[----:B------:R-:W-:Y:S01]  /*6b70*/  ULOP3.LUT UR4, UR5, 0x1, URZ, 0xc0, !UPT ;  /* 0x0000000105047892 */ /* 0x000fe2000f8ec03f */
[----:B------:R-:W-:Y:S02]  /*6b80*/  IMAD.MOV.U32 R4, RZ, RZ, R245 ;  /* 0x000000ffff047224 */ /* 0x000fe400078e00f5 */
[C---:B------:R-:W-:Y:S01]  /*6b90*/  IMAD.U32 R2, R6.reuse, -0x80, RZ ;  /* 0xffffff8006027824 */ /* 0x040fe200078e00ff */
[----:B------:R-:W-:Y:S01]  /*6ba0*/  UISETP.NE.U32.AND UP0, UPT, UR4, 0x1, UPT ;  /* 0x000000010400788c */ /* 0x000fe2000bf05070 */
[----:B------:R-:W-:Y:S03]  /*6bb0*/  IMAD.SHL.U32 R10, R6, 0x40, RZ ;  /* 0x00000040060a7824 */ /* 0x000fe600078e00ff */
[C---:B------:R-:W-:Y:S01]  /*6bc0*/  LEA R245, P2, R2.reuse, R4, 0x1 ;  /* 0x0000000402f57211 */ /* 0x040fe200078408ff */
[----:B------:R-:W-:Y:S01]  /*6bd0*/  IMAD.MOV.U32 R4, RZ, RZ, 0x6 ;  /* 0x00000006ff047424 */ /* 0x000fe200078e00ff */
[----:B------:R-:W-:Y:S02]  /*6be0*/  USEL UR4, UR43, 0x4000, !UP0 ;  /* 0x000040002b047887 */ /* 0x000fe4000c000000 */
[----:B------:R-:W-:Y:S02]  /*6bf0*/  MOV R8, R245 ;  /* 0x000000f500087202 */ /* 0x000fe40000000f00 */
[----:B------:R-:W-:Y:S02]  /*6c00*/  LEA.HI.X.SX32 R243, R2, R5, 0x1, P2 ;  /* 0x0000000502f37211 */ /* 0x000fe400010f0eff */
[----:B------:R-:W-:Y:S02]  /*6c10*/  SHF.L.U64.HI R2, R6, R4, c[0x0][0x194] ;  /* 0x0000650006027619 */ /* 0x000fe40000010204 */
[-C--:B------:R-:W-:Y:S01]  /*6c20*/  IADD3 R6, P2, R8, R10.reuse, RZ ;  /* 0x0000000a08067210 */ /* 0x080fe20007f5e0ff */
[----:B------:R-:W-:Y:S01]  /*6c30*/  IMAD.MOV.U32 R9, RZ, RZ, R243 ;  /* 0x000000ffff097224 */ /* 0x000fe200078e00f3 */
[----:B------:R-:W-:Y:S02]  /*6c40*/  IADD3 R185, R185, UR4, RZ ;  /* 0x00000004b9b97c10 */ /* 0x000fe4000fffe0ff */
[-C--:B------:R-:W-:Y:S01]  /*6c50*/  IADD3 R4, P3, R6, R10.reuse, RZ ;  /* 0x0000000a06047210 */ /* 0x080fe20007f7e0ff */
[--C-:B------:R-:W-:Y:S01]  /*6c60*/  IMAD.X R7, R9, 0x1, R2.reuse, P2 ;  /* 0x0000000109077824 */ /* 0x100fe200010e0602 */
[----:B------:R-:W-:Y:S01]  /*6c70*/  IADD3 R179, R179, UR4, RZ ;  /* 0x00000004b3b37c10 */ /* 0x000fe2000fffe0ff */
[----:B------:R-:W-:Y:S01]  /*6c80*/  @!PT LDS RZ, [RZ] ;  /* 0x00000000fffff984 */ /* 0x000fe20000000800 */
[----:B------:R-:W-:Y:S01]  /*6c90*/  @!PT LDS RZ, [RZ] ;  /* 0x00000000fffff984 */ /* 0x000fe20000000800 */
[----:B------:R-:W-:Y:S01]  /*6ca0*/  @!PT LDS RZ, [RZ] ;  /* 0x00000000fffff984 */ /* 0x000fe20000000800 */
[----:B------:R1:W-:Y:S01]  /*6cb0*/  LDGSTS.E.BYPASS.LTC128B.128 [R185], [R8.64] ;  /* 0x0000000008b97fae */ /* 0x0003e2000b901d4c */
[----:B------:R-:W-:Y:S02]  /*6cc0*/  IADD3 R10, P2, R4, R10, RZ ;  /* 0x0000000a040a7210 */ /* 0x000fe40007f5e0ff */
[----:B------:R-:W-:Y:S01]  /*6cd0*/  IADD3.X R5, R7, R2, RZ, P3, !PT ;  /* 0x0000000207057210 */ /* 0x000fe20001ffe4ff */
[----:B------:R1:W-:Y:S04]  /*6ce0*/  LDGSTS.E.BYPASS.LTC128B.128 [R185+0x1000], [R6.64] ;  /* 0x0100000006b97fae */ /* 0x0003e8000b901d4c */
[----:B------:R1:W-:Y:S01]  /*6cf0*/  LDGSTS.E.BYPASS.LTC128B.128 [R185+0x2000], [R4.64] ;  /* 0x0200000004b97fae */ /* 0x0003e2000b901d4c */
[----:B------:R-:W-:Y:S05]  /*6d00*/  IMAD.X R11, R5, 0x1, R2, P2 ;  /* 0x00000001050b7824 */ /* 0x000fea00010e0602 */
[----:B------:R1:W-:Y:S04]  /*6d10*/  LDGSTS.E.BYPASS.LTC128B.128 [R185+0x3000], [R10.64] ;  /* 0x030000000ab97fae */ /* 0x0003e8000b901d4c */
[----:B------:R-:W0:Y:S02]  /*6d20*/  LDGDEPBAR ;  /* 0x00000000000079af */ /* 0x000e240000000000 */
.L_x_308:
[----:B------:R-:W-:Y:S01]  /*6d30*/  F2FP.PACK_AB R28, R157, R158 ;  /* 0x0000009e9d1c723e */ /* 0x000fe200000000ff */
        /* <DEDUP_REMOVED lines=25> */
[----:B-1----:R-:W-:Y:S02]  /*6ed0*/  F2FP.PACK_AB R11, R65, R136 ;  /* 0x00000088410b723e */ /* 0x002fe400000000ff */
        /* <DEDUP_REMOVED lines=141> */
[----:B------:R-:W-:Y:S01]  /*77b0*/  MOV R4, R244 ;  /* 0x000000f400047202 */ /* 0x000fe20000000f00 */
[----:B------:R-:W-:Y:S02]  /*77c0*/  IMAD.MOV.U32 R5, RZ, RZ, R242 ;  /* 0x000000ffff057224 */ /* 0x000fe400078e00f2 */
[C---:B------:R-:W-:Y:S02]  /*77d0*/  IMAD.U32 R6, R11.reuse, -0x80, RZ ;  /* 0xffffff800b067824 */ /* 0x040fe400078e00ff */
[C---:B------:R-:W-:Y:S03]  /*77e0*/  IMAD.SHL.U32 R10, R11.reuse, 0x40, RZ ;  /* 0x000000400b0a7824 */ /* 0x040fe600078e00ff */
[C---:B------:R-:W-:Y:S02]  /*77f0*/  LEA R244, P2, R6.reuse, R4, 0x1 ;  /* 0x0000000406f47211 */ /* 0x040fe400078408ff */
[----:B------:R-:W-:Y:S02]  /*7800*/  MOV R4, 0x6 ;  /* 0x0000000600047802 */ /* 0x000fe40000000f00 */
[----:B------:R-:W-:Y:S01]  /*7810*/  LEA.HI.X.SX32 R242, R6, R5, 0x1, P2 ;  /* 0x0000000506f27211 */ /* 0x000fe200010f0eff */
[----:B------:R-:W-:Y:S01]  /*7820*/  IMAD.MOV.U32 R8, RZ, RZ, R244 ;  /* 0x000000ffff087224 */ /* 0x000fe200078e00f4 */
[----:B------:R-:W-:Y:S03]  /*7830*/  SHF.L.U64.HI R11, R11, R4, c[0x0][0x374] ;  /* 0x0000dd000b0b7619 */ /* 0x000fe60000010204 */
[----:B------:R-:W-:Y:S01]  /*7840*/  IMAD.MOV.U32 R9, RZ, RZ, R242 ;  /* 0x000000ffff097224 */ /* 0x000fe200078e00f2 */
[-C--:B------:R-:W-:Y:S04]  /*7850*/  IADD3 R6, P2, R8, R10.reuse, RZ ;  /* 0x0000000a08067210 */ /* 0x080fe80007f5e0ff */
[----:B------:R-:W-:Y:S01]  /*7860*/  @!PT LDS RZ, [RZ] ;  /* 0x00000000fffff984 */ /* 0x000fe20000000800 */
[----:B------:R-:W-:Y:S01]  /*7870*/  @!PT LDS RZ, [RZ] ;  /* 0x00000000fffff984 */ /* 0x000fe20000000800 */
[----:B------:R-:W-:Y:S01]  /*7880*/  @!PT LDS RZ, [RZ] ;  /* 0x00000000fffff984 */ /* 0x000fe20000000800 */
[----:B------:R1:W-:Y:S01]  /*7890*/  LDGSTS.E.BYPASS.LTC128B.128 [R146+0x8000], [R8.64] ;  /* 0x0800000008927fae */ /* 0x0003e2000b901d4c */
[-C--:B------:R-:W-:Y:S02]  /*78a0*/  IADD3 R4, P3, R6, R10.reuse, RZ ;  /* 0x0000000a06047210 */ /* 0x080fe40007f7e0ff */
[-C--:B------:R-:W-:Y:S02]  /*78b0*/  IADD3.X R7, R9, R11.reuse, RZ, P2, !PT ;  /* 0x0000000b09077210 */ /* 0x080fe400017fe4ff */
[----:B------:R-:W-:Y:S03]  /*78c0*/  IADD3 R10, P2, R4, R10, RZ ;  /* 0x0000000a040a7210 */ /* 0x000fe60007f5e0ff */
[----:B------:R1:W-:Y:S01]  /*78d0*/  LDGSTS.E.BYPASS.LTC128B.128 [R146+0x9000], [R6.64] ;  /* 0x0900000006927fae */ /* 0x0003e2000b901d4c */
[----:B------:R-:W-:Y:S05]  /*78e0*/  IMAD.X R5, R7, 0x1, R11, P3 ;  /* 0x0000000107057824 */ /* 0x000fea00018e060b */
[----:B------:R1:W-:Y:S01]  /*78f0*/  LDGSTS.E.BYPASS.LTC128B.128 [R146+0xa000], [R4.64] ;  /* 0x0a00000004927fae */ /* 0x0003e2000b901d4c */
[----:B------:R-:W-:Y:S05]  /*7900*/  IADD3.X R11, R5, R11, RZ, P2, !PT ;  /* 0x0000000b050b7210 */ /* 0x000fea00017fe4ff */
[----:B------:R1:W-:Y:S04]  /*7910*/  LDGSTS.E.BYPASS.LTC128B.128 [R146+0xb000], [R10.64] ;  /* 0x0b0000000a927fae */ /* 0x0003e8000b901d4c */
[----:B------:R-:W0:Y:S02]  /*7920*/  LDGDEPBAR ;  /* 0x00000000000079af */ /* 0x000e240000000000 */
.L_x_309:
        /* <DEDUP_REMOVED lines=12> */
[----:B------:R-:W-:Y:S02]  /*79f0*/  IMAD R150, R150, 0x18, RZ ;  /* 0x0000001896967824 */ /* 0x000fe400078e02ff */
[----:B------:R-:W3:Y:S01]  /*7a00*/  LDSM.16.MT88.4 R36, [R2+0xc000] ;  /* 0x00c000000224783b */ /* 0x000ee20000004200 */
[----:B------:R-:W-:Y:S01]  /*7a10*/  IMAD.U32 R147, R147, -0x80, RZ ;  /* 0xffffff8093937824 */ /* 0x000fe200078e00ff */
[----:B------:R-:W-:Y:S03]  /*7a20*/  UMOV UR5, UR4 ;  /* 0x0000000400057c82 */ /* 0x000fe60008000000 */
[----:B------:R-:W4:Y:S01]  /*7a30*/  LDL R149, [R1+0x8] ;  /* 0x0000080001957983 */ /* 0x000f220000100800 */
[C---:B------:R-:W-:Y:S04]  /*7a40*/  LEA R187, P2, R147.reuse, R160, 0x2 ;  /* 0x000000a093bb7211 */ /* 0x040fe800078410ff */
[----:B------:R-:W-:Y:S01]  /*7a50*/  LDSM.16.M88.4 R40, [R178+0x14000] ;  /* 0x01400000b228783b */ /* 0x000fe20000000200 */
[----:B------:R-:W-:Y:S01]  /*7a60*/  LEA.HI.X.SX32 R186, R147, R161, 0x2, P2 ;  /* 0x000000a193ba7211 */ /* 0x000fe200010f16ff */
[----:B------:R-:W-:Y:S03]  /*7a70*/  IMAD.MOV.U32 R147, RZ, RZ, c[0x0][0x22c] ;  /* 0x00008b00ff937624 */ /* 0x000fe600078e00ff */
[----:B------:R-:W4:Y:S01]  /*7a80*/  LDL R148, [R1+0x1c] ;  /* 0x00001c0001947983 */ /* 0x000f220000100800 */
[----:B------:R-:W-:Y:S04]  /*7a90*/  IMAD R147, R147, c[0x0][0x1c0], RZ ;  /* 0x0000700093937a24 */ /* 0x000fe800078e02ff */
[----:B------:R-:W1:Y:S01]  /*7aa0*/  LDSM.16.MT88.4 R44, [R0+0xc800] ;  /* 0x00c80000002c783b */ /* 0x000e620000004200 */
[----:B------:R-:W-:Y:S04]  /*7ab0*/  IMAD.SHL.U32 R147, R147, 0x8, RZ ;  /* 0x0000000893937824 */ /* 0x000fe800078e00ff */
        /* <DEDUP_REMOVED lines=70> */
[----:B------:R-:W-:Y:S02]  /*7f20*/  IMAD R0, R0, 0x28, RZ ;  /* 0x0000002800007824 */ /* 0x000fe400078e02ff */
        /* <DEDUP_REMOVED lines=8> */
[----:B------:R-:W-:Y:S08]  /*7fb0*/  HMMA.16816.F32 R32, R44, R134, R32 ;  /* 0x000000862c20723c */ /* 0x000ff00000001820 */
[-C--:B-1----:R-:W-:Y:S08]  /*7fc0*/  HMMA.16816.F32 R4, R36, R48.reuse, R4 ;  /* 0x000000302404723c */ /* 0x082ff00000001804 */
[C---:B------:R-:W-:Y:S07]  /*7fd0*/  HMMA.16816.F32 R8, R136.reuse, R48, R8 ;  /* 0x000000308808723c */ /* 0x040fee0000001808 */
[----:B------:R-:W-:Y:S01]  /*7fe0*/  IMAD.MOV.U32 R48, RZ, RZ, c[0x0][0x22c] ;  /* 0x00008b00ff307624 */ /* 0x000fe200078e00ff */
[-C--:B------:R-:W-:Y:S01]  /*7ff0*/  HMMA.16816.F32 R12, R136, R50.reuse, R12 ;  /* 0x00000032880c723c */ /* 0x080fe2000000180c */
[----:B------:R-:W-:Y:S03]  /*8000*/  IMAD.MOV.U32 R49, RZ, RZ, c[0x0][0x22c] ;  /* 0x00008b00ff317624 */ /* 0x000fe600078e00ff */
[----:B------:R-:W-:Y:S02]  /*8010*/  IMAD R48, R48, c[0x0][0x1c0], RZ ;  /* 0x0000700030307a24 */ /* 0x000fe400078e02ff */
[----:B------:R-:W-:Y:S02]  /*8020*/  IMAD R49, R49, c[0x0][0x1c0], RZ ;  /* 0x0000700031317a24 */ /* 0x000fe400078e02ff */
[C---:B------:R-:W-:Y:S04]  /*8030*/  HMMA.16816.F32 R16, R36.reuse, R50, R16 ;  /* 0x000000322410723c */ /* 0x040fe80000001810 */
[----:B------:R-:W-:Y:S02]  /*8040*/  IMAD.SHL.U32 R48, R48, 0x40, RZ ;  /* 0x0000004030307824 */ /* 0x000fe400078e00ff */
[----:B------:R-:W-:Y:S02]  /*8050*/  IMAD R49, R49, 0x48, RZ ;  /* 0x0000004831317824 */ /* 0x000fe400078e02ff */
[-C--:B------:R-:W-:Y:S01]  /*8060*/  HMMA.16816.F32 R20, R36, R140.reuse, R20 ;  /* 0x0000008c2414723c */ /* 0x080fe20000001814 */
[----:B------:R-:W-:Y:S04]  /*8070*/  IMAD.MOV.U32 R50, RZ, RZ, c[0x0][0x22c] ;  /* 0x00008b00ff327624 */ /* 0x000fe800078e00ff */
[----:B------:R-:W-:Y:S03]  /*8080*/  IMAD R50, R50, c[0x0][0x1c0], RZ ;  /* 0x0000700032327a24 */ /* 0x000fe600078e02ff */
[C---:B------:R-:W-:Y:S04]  /*8090*/  HMMA.16816.F32 R24, R136.reuse, R140, R24 ;  /* 0x0000008c8818723c */ /* 0x040fe80000001818 */
[----:B------:R-:W-:Y:S04]  /*80a0*/  IMAD R50, R50, 0x58, RZ ;  /* 0x0000005832327824 */ /* 0x000fe800078e02ff */
[-C--:B------:R-:W-:Y:S08]  /*80b0*/  HMMA.16816.F32 R28, R136, R142.reuse, R28 ;  /* 0x0000008e881c723c */ /* 0x080ff0000000181c */
[----:B------:R-:W-:Y:S07]  /*80c0*/  HMMA.16816.F32 R32, R36, R142, R32 ;  /* 0x0000008e2420723c */ /* 0x000fee0000001820 */
[----:B------:R-:W-:Y:S01]  /*80d0*/  @P0 IADD3 R38, P3, R149, UR8, RZ ;  /* 0x0000000895260c10 */ /* 0x000fe2000ff7e0ff */
[-C--:B------:R-:W-:Y:S01]  /*80e0*/  HMMA.16816.F32 R4, R40, R52.reuse, R4 ;  /* 0x000000342804723c */ /* 0x080fe20000001804 */
[----:B------:R-:W-:Y:S01]  /*80f0*/  IMAD.MOV.U32 R149, RZ, RZ, c[0x0][0x22c] ;  /* 0x00008b00ff957624 */ /* 0x000fe200078e00ff */
[----:B------:R-:W-:Y:S03]  /*8100*/  @UP3 UIADD3 UR8, UP1, UR8, -0x200, URZ ;  /* 0xfffffe0008083890 */ /* 0x000fe6000ff3e03f */
[----:B------:R-:W-:Y:S01]  /*8110*/  @P0 IADD3.X R39, R148, UR7, RZ, P3, !PT ;  /* 0x0000000794270c10 */ /* 0x000fe20009ffe4ff */
[----:B------:R-:W-:Y:S01]  /*8120*/  IMAD.MOV.U32 R36, RZ, RZ, R187 ;  /* 0x000000ffff247224 */ /* 0x000fe200078e00bb */
[----:B------:R-:W-:Y:S01]  /*8130*/  @UP3 UIADD3.X UR7, UR7, -0x1, URZ, UP1, !UPT ;  /* 0xffffffff07073890 */ /* 0x000fe20008ffe43f */
[C---:B--2---:R-:W-:Y:S01]  /*8140*/  HMMA.16816.F32 R8, R56.reuse, R52, R8 ;  /* 0x000000343808723c */ /* 0x044fe20000001808 */
[----:B------:R-:W-:Y:S01]  /*8150*/  IMAD.MOV.U32 R148, RZ, RZ, c[0x0][0x22c] ;  /* 0x00008b00ff947624 */ /* 0x000fe200078e00ff */
[----:B------:R1:W5:Y:S02]  /*8160*/  @P0 LDG.E R240, [R38.64] ;  /* 0x0000000c26f00981 */ /* 0x000364000c1e1900 */
[CC--:B------:R-:W-:Y:S01]  /*8170*/  LEA R44, P2, R147.reuse, R36.reuse, 0x2 ;  /* 0x00000024932c7211 */ /* 0x0c0fe200078410ff */
[----:B------:R-:W-:Y:S02]  /*8180*/  IMAD.MOV.U32 R37, RZ, RZ, R186 ;  /* 0x000000ffff257224 */ /* 0x000fe400078e00ba */
[----:B------:R1:W5:Y:S01]  /*8190*/  @P0 LDG.E R241, [R38.64+0x20] ;  /* 0x0000200c26f10981 */ /* 0x000362000c1e1900 */
[-C--:B------:R-:W-:Y:S04]  /*81a0*/  HMMA.16816.F32 R12, R56, R54.reuse, R12 ;  /* 0x00000036380c723c */ /* 0x080fe8000000180c */
[----:B------:R1:W5:Y:S01]  /*81b0*/  @P0 LDG.E R238, [R38.64+0x100] ;  /* 0x0001000c26ee0981 */ /* 0x000362000c1e1900 */
[-C--:B------:R-:W-:Y:S01]  /*81c0*/  LEA.HI.X.SX32 R45, R147, R37.reuse, 0x2, P2 ;  /* 0x00000025932d7211 */ /* 0x080fe200010f16ff */
[----:B------:R-:W-:Y:S02]  /*81d0*/  IMAD R149, R149, c[0x0][0x1c0], RZ ;  /* 0x0000700095957a24 */ /* 0x000fe400078e02ff */
[C---:B------:R-:W-:Y:S01]  /*81e0*/  HMMA.16816.F32 R16, R40.reuse, R54, R16 ;  /* 0x000000362810723c */ /* 0x040fe20000001810 */
[----:B------:R1:W5:Y:S03]  /*81f0*/  @P0 LDG.E R239, [R38.64+0x120] ;  /* 0x0001200c26ef0981 */ /* 0x000366000c1e1900 */
[----:B------:R-:W-:Y:S02]  /*8200*/  IMAD.SHL.U32 R149, R149, 0x10, RZ ;  /* 0x0000001095957824 */ /* 0x000fe400078e00ff */
[----:B------:R2:W-:Y:S01]  /*8210*/  RED.E.ADD.F32.FTZ.RN.STRONG.GPU [R36.64], R4 ;  /* 0x000000042400798e */ /* 0x0005e2000c10e78c */
[----:B------:R-:W-:Y:S01]  /*8220*/  IMAD R148, R148, c[0x0][0x1c0], RZ ;  /* 0x0000700094947a24 */ /* 0x000fe200078e02ff */
[-C--:B------:R-:W-:Y:S03]  /*8230*/  HMMA.16816.F32 R20, R40, R60.reuse, R20 ;  /* 0x0000003c2814723c */ /* 0x080fe60000001814 */
[----:B------:R3:W-:Y:S01]  /*8240*/  RED.E.ADD.F32.FTZ.RN.STRONG.GPU [R44.64], R5 ;  /* 0x000000052c00798e */ /* 0x0007e2000c10e78c */
[CC--:B------:R-:W-:Y:S01]  /*8250*/  LEA R46, P0, R149.reuse, R36.reuse, 0x2 ;  /* 0x00000024952e7211 */ /* 0x0c0fe200078010ff */
[----:B------:R-:W-:Y:S01]  /*8260*/  IMAD.SHL.U32 R148, R148, 0x20, RZ ;  /* 0x0000002094947824 */ /* 0x000fe200078e00ff */
[C---:B------:R-:W-:Y:S02]  /*8270*/  IADD3 R55, R149.reuse, 0x20, RZ ;  /* 0x0000002095377810 */ /* 0x040fe40007ffe0ff */
[C---:B------:R-:W-:Y:S04]  /*8280*/  HMMA.16816.F32 R24, R56.reuse, R60, R24 ;  /* 0x0000003c3818723c */ /* 0x040fe80000001818 */
[CC--:B------:R-:W-:Y:S02]  /*8290*/  LEA.HI.X.SX32 R47, R149.reuse, R37.reuse, 0x2, P0 ;  /* 0x00000025952f7211 */ /* 0x0c0fe400000f16ff */
[C---:B------:R-:W-:Y:S02]  /*82a0*/  IADD3 R54, R149.reuse, 0x20, RZ ;  /* 0x0000002095367810 */ /* 0x040fe40007ffe0ff */
[-C--:B------:R-:W-:Y:S01]  /*82b0*/  HMMA.16816.F32 R28, R56, R62.reuse, R28 ;  /* 0x0000003e381c723c */ /* 0x080fe2000000181c */
[----:B------:R4:W-:Y:S03]  /*82c0*/  RED.E.ADD.F32.FTZ.RN.STRONG.GPU [R46.64], R6 ;  /* 0x000000062e00798e */ /* 0x0009e6000c10e78c */
[C---:B------:R-:W-:Y:S02]  /*82d0*/  IADD3 R53, R149.reuse, 0x20, RZ ;  /* 0x0000002095357810 */ /* 0x040fe40007ffe0ff */
[----:B------:R-:W-:Y:S02]  /*82e0*/  IADD3 R52, R149, 0x20, RZ ;  /* 0x0000002095347810 */ /* 0x000fe40007ffe0ff */
[----:B------:R-:W-:Y:S04]  /*82f0*/  HMMA.16816.F32 R32, R40, R62, R32 ;  /* 0x0000003e2820723c */ /* 0x000fe80000001820 */
[-C--:B--2---:R-:W-:Y:S03]  /*8300*/  LEA R4, P0, R148, R36.reuse, 0x2 ;  /* 0x0000002494047211 */ /* 0x084fe600078010ff */
[-C--:B------:R-:W-:Y:S01]  /*8310*/  LEA R40, P2, R150, R36.reuse, 0x2 ;  /* 0x0000002496287211 */ /* 0x080fe200078410ff */
[----:B------:R-:W-:Y:S01]  /*8320*/  IMAD.MOV.U32 R43, RZ, RZ, c[0x0][0x22c] ;  /* 0x00008b00ff2b7624 */ /* 0x000fe200078e00ff */
[-C--:B---3--:R-:W-:Y:S03]  /*8330*/  LEA.HI.X.SX32 R5, R148, R37.reuse, 0x2, P0 ;  /* 0x0000002594057211 */ /* 0x088fe600000f16ff */
[-C--:B------:R-:W-:Y:S01]  /*8340*/  LEA.HI.X.SX32 R41, R150, R37.reuse, 0x2, P2 ;  /* 0x0000002596297211 */ /* 0x080fe200010f16ff */
[----:B------:R-:W-:Y:S01]  /*8350*/  IMAD R43, R43, c[0x0][0x1c0], RZ ;  /* 0x000070002b2b7a24 */ /* 0x000fe200078e02ff */
[CC--:B-1----:R-:W-:Y:S01]  /*8360*/  LEA R38, P2, R0.reuse, R36.reuse, 0x2 ;  /* 0x0000002400267211 */ /* 0x0c2fe200078410ff */
[----:B------:R-:W-:Y:S02]  /*8370*/  IMAD.MOV.U32 R42, RZ, RZ, c[0x0][0x22c] ;  /* 0x00008b00ff2a7624 */ /* 0x000fe400078e00ff */
[----:B------:R1:W-:Y:S01]  /*8380*/  RED.E.ADD.F32.FTZ.RN.STRONG.GPU [R40.64], R7 ;  /* 0x000000072800798e */ /* 0x0003e2000c10e78c */
[-C--:B------:R-:W-:Y:S01]  /*8390*/  LEA.HI.X.SX32 R39, R0, R37.reuse, 0x2, P2 ;  /* 0x0000002500277211 */ /* 0x080fe200010f16ff */
[----:B------:R-:W-:Y:S01]  /*83a0*/  IMAD.MOV.U32 R0, RZ, RZ, c[0x0][0x22c] ;  /* 0x00008b00ff007624 */ /* 0x000fe200078e00ff */
[-C--:B----4-:R-:W-:Y:S01]  /*83b0*/  LEA R6, P0, R2, R36.reuse, 0x2 ;  /* 0x0000002402067211 */ /* 0x090fe200078010ff */
[----:B------:R-:W-:Y:S01]  /*83c0*/  IMAD R43, R43, 0x70, RZ ;  /* 0x000000702b2b7824 */ /* 0x000fe200078e02ff */
[----:B------:R2:W-:Y:S01]  /*83d0*/  RED.E.ADD.F32.FTZ.RN.STRONG.GPU [R4.64], R8 ;  /* 0x000000080400798e */ /* 0x0005e2000c10e78c */
[----:B------:R-:W-:Y:S02]  /*83e0*/  IMAD R0, R0, c[0x0][0x1c0], RZ ;  /* 0x0000700000007a24 */ /* 0x000fe400078e02ff */
[----:B------:R-:W-:Y:S02]  /*83f0*/  IMAD R42, R42, c[0x0][0x1c0], RZ ;  /* 0x000070002a2a7a24 */ /* 0x000fe400078e02ff */
[----:B------:R-:W-:Y:S01]  /*8400*/  IMAD R0, R0, 0x38, RZ ;  /* 0x0000003800007824 */ /* 0x000fe200078e02ff */
[----:B------:R3:W-:Y:S01]  /*8410*/  RED.E.ADD.F32.FTZ.RN.STRONG.GPU [R38.64], R9 ;  /* 0x000000092600798e */ /* 0x0007e2000c10e78c */
[----:B------:R-:W-:Y:S02]  /*8420*/  IMAD R42, R42, 0x78, RZ ;  /* 0x000000782a2a7824 */ /* 0x000fe400078e02ff */
[----:B------:R-:W-:Y:S04]  /*8430*/  IMAD.MOV.U32 R148, RZ, RZ, c[0x0][0x22c] ;  /* 0x00008b00ff947624 */ /* 0x000fe800078e00ff */
[----:B------:R-:W-:Y:S04]  /*8440*/  IMAD R148, R148, c[0x0][0x1c0], RZ ;  /* 0x0000700094947a24 */ /* 0x000fe800078e02ff */
[----:B------:R-:W-:Y:S04]  /*8450*/  IMAD.SHL.U32 R148, R148, 0x8, RZ ;  /* 0x0000000894947824 */ /* 0x000fe800078e00ff */
[----:B------:R-:W-:Y:S01]  /*8460*/  IMAD.IADD R54, R148, 0x1, R54 ;  /* 0x0000000194367824 */ /* 0x000fe200078e0236 */
[-C--:B-1----:R-:W-:Y:S01]  /*8470*/  LEA.HI.X.SX32 R7, R2, R37.reuse, 0x2, P0 ;  /* 0x0000002502077211 */ /* 0x082fe200000f16ff */
[C---:B------:R-:W-:Y:S01]  /*8480*/  IMAD.IADD R53, R148.reuse, 0x1, R53 ;  /* 0x0000000194357824 */ /* 0x040fe200078e0235 */
[----:B------:R-:W4:Y:S01]  /*8490*/  LDL R2, [R1+0x4] ;  /* 0x0000040001027983 */ /* 0x000f220000100800 */
[----:B------:R-:W-:Y:S01]  /*84a0*/  IMAD.IADD R52, R148, 0x1, R52 ;  /* 0x0000000194347824 */ /* 0x000fe200078e0234 */
[-C--:B--2---:R-:W-:Y:S01]  /*84b0*/  LEA R4, P2, R0, R36.reuse, 0x2 ;  /* 0x0000002400047211 */ /* 0x084fe200078410ff */
[----:B------:R-:W-:Y:S02]  /*84c0*/  IMAD.IADD R53, R148, 0x1, R53 ;  /* 0x0000000194357824 */ /* 0x000fe400078e0235 */
[----:B------:R1:W-:Y:S01]  /*84d0*/  RED.E.ADD.F32.FTZ.RN.STRONG.GPU [R6.64], R10 ;  /* 0x0000000a0600798e */ /* 0x0003e2000c10e78c */
[-C--:B------:R-:W-:Y:S01]  /*84e0*/  LEA R8, P0, R48, R36.reuse, 0x2 ;  /* 0x0000002430087211 */ /* 0x080fe200078010ff */
[----:B------:R-:W-:Y:S01]  /*84f0*/  IMAD.IADD R52, R148, 0x1, R52 ;  /* 0x0000000194347824 */ /* 0x000fe200078e0234 */
[-C--:B------:R-:W-:Y:S02]  /*8500*/  LEA.HI.X.SX32 R5, R0, R37.reuse, 0x2, P2 ;  /* 0x0000002500057211 */ /* 0x080fe400010f16ff */
[----:B------:R-:W2:Y:S01]  /*8510*/  LDL R0, [R1] ;  /* 0x0000000001007983 */ /* 0x000ea20000100800 */
[-C--:B---3--:R-:W-:Y:S01]  /*8520*/  LEA.HI.X.SX32 R9, R48, R37.reuse, 0x2, P0 ;  /* 0x0000002530097211 */ /* 0x088fe200000f16ff */
[----:B------:R-:W-:Y:S01]  /*8530*/  IMAD.MOV.U32 R48, RZ, RZ, c[0x0][0x22c] ;  /* 0x00008b00ff307624 */ /* 0x000fe200078e00ff */
[CC--:B------:R-:W-:Y:S01]  /*8540*/  LEA R46, P6, R53.reuse, R36.reuse, 0x2 ;  /* 0x00000024352e7211 */ /* 0x0c0fe200078c10ff */
[----:B------:R-:W-:Y:S01]  /*8550*/  IMAD.IADD R52, R148, 0x1, R52 ;  /* 0x0000000194347824 */ /* 0x000fe200078e0234 */
[----:B------:R3:W-:Y:S01]  /*8560*/  RED.E.ADD.F32.FTZ.RN.STRONG.GPU [R4.64], R11 ;  /* 0x0000000b0400798e */ /* 0x0007e2000c10e78c */
[----:B------:R-:W-:Y:S01]  /*8570*/  IMAD R48, R48, c[0x0][0x1c0], RZ ;  /* 0x0000700030307a24 */ /* 0x000fe200078e02ff */
[-C--:B------:R-:W-:Y:S03]  /*8580*/  LEA.HI.X.SX32 R47, R53, R37.reuse, 0x2, P6 ;  /* 0x00000025352f7211 */ /* 0x080fe600030f16ff */
[----:B------:R3:W-:Y:S01]  /*8590*/  RED.E.ADD.F32.FTZ.RN.STRONG.GPU [R8.64], R16 ;  /* 0x000000100800798e */ /* 0x0007e2000c10e78c */
[----:B------:R-:W-:Y:S01]  /*85a0*/  IMAD R48, R48, 0x50, RZ ;  /* 0x0000005030307824 */ /* 0x000fe200078e02ff */
[CC--:B-1----:R-:W-:Y:S04]  /*85b0*/  LEA R6, P2, R49.reuse, R36.reuse, 0x2 ;  /* 0x0000002431067211 */ /* 0x0c2fe800078410ff */
[-C--:B------:R-:W-:Y:S01]  /*85c0*/  LEA.HI.X.SX32 R7, R49, R37.reuse, 0x2, P2 ;  /* 0x0000002531077211 */ /* 0x080fe200010f16ff */
[----:B------:R-:W-:Y:S04]  /*85d0*/  IMAD.MOV.U32 R49, RZ, RZ, c[0x0][0x22c] ;  /* 0x00008b00ff317624 */ /* 0x000fe800078e00ff */
[----:B------:R1:W-:Y:S01]  /*85e0*/  RED.E.ADD.F32.FTZ.RN.STRONG.GPU [R6.64], R17 ;  /* 0x000000110600798e */ /* 0x0003e2000c10e78c */
[CC--:B---3--:R-:W-:Y:S01]  /*85f0*/  LEA R4, P0, R48.reuse, R36.reuse, 0x2 ;  /* 0x0000002430047211 */ /* 0x0c8fe200078010ff */
[----:B------:R-:W-:Y:S03]  /*8600*/  IMAD R49, R49, c[0x0][0x1c0], RZ ;  /* 0x0000700031317a24 */ /* 0x000fe600078e02ff */
[-C--:B------:R-:W-:Y:S01]  /*8610*/  LEA.HI.X.SX32 R5, R48, R37.reuse, 0x2, P0 ;  /* 0x0000002530057211 */ /* 0x080fe200000f16ff */
[----:B------:R-:W-:Y:S01]  /*8620*/  IMAD.MOV.U32 R48, RZ, RZ, c[0x0][0x22c] ;  /* 0x00008b00ff307624 */ /* 0x000fe200078e00ff */
[-C--:B------:R-:W-:Y:S01]  /*8630*/  LEA R16, P2, R50, R36.reuse, 0x2 ;  /* 0x0000002432107211 */ /* 0x080fe200078410ff */
[----:B------:R-:W-:Y:S02]  /*8640*/  IMAD R49, R49, 0x60, RZ ;  /* 0x0000006031317824 */ /* 0x000fe400078e02ff */
[----:B------:R3:W-:Y:S01]  /*8650*/  RED.E.ADD.F32.FTZ.RN.STRONG.GPU [R4.64], R18 ;  /* 0x000000120400798e */ /* 0x0007e2000c10e78c */
[----:B------:R-:W-:Y:S02]  /*8660*/  IMAD R48, R48, c[0x0][0x1c0], RZ ;  /* 0x0000700030307a24 */ /* 0x000fe400078e02ff */
[CC--:B------:R-:W-:Y:S02]  /*8670*/  LEA R10, P0, R49.reuse, R36.reuse, 0x2 ;  /* 0x00000024310a7211 */ /* 0x0c0fe400078010ff */
[----:B------:R-:W-:Y:S02]  /*8680*/  IMAD R48, R48, 0x68, RZ ;  /* 0x0000006830307824 */ /* 0x000fe400078e02ff */
[-C--:B------:R-:W-:Y:S03]  /*8690*/  LEA.HI.X.SX32 R11, R49, R37.reuse, 0x2, P0 ;  /* 0x00000025310b7211 */ /* 0x080fe600000f16ff */
[CC--:B------:R-:W-:Y:S04]  /*86a0*/  LEA R8, P3, R48.reuse, R36.reuse, 0x2 ;  /* 0x0000002430087211 */ /* 0x0c0fe800078610ff */
[-C--:B------:R-:W-:Y:S02]  /*86b0*/  LEA.HI.X.SX32 R9, R48, R37.reuse, 0x2, P3 ;  /* 0x0000002530097211 */ /* 0x080fe400018f16ff */
[-C--:B-1----:R-:W-:Y:S02]  /*86c0*/  LEA.HI.X.SX32 R17, R50, R37.reuse, 0x2, P2 ;  /* 0x0000002532117211 */ /* 0x082fe400010f16ff */
[CC--:B------:R-:W-:Y:S03]  /*86d0*/  LEA R6, P2, R43.reuse, R36.reuse, 0x2 ;  /* 0x000000242b067211 */ /* 0x0c0fe600078410ff */
[----:B------:R1:W-:Y:S01]  /*86e0*/  RED.E.ADD.F32.FTZ.RN.STRONG.GPU [R16.64], R19 ;  /* 0x000000131000798e */ /* 0x0003e2000c10e78c */
[-C--:B------:R-:W-:Y:S02]  /*86f0*/  LEA.HI.X.SX32 R7, R43, R37.reuse, 0x2, P2 ;  /* 0x000000252b077211 */ /* 0x080fe400010f16ff */
[CC--:B------:R-:W-:Y:S02]  /*8700*/  LEA R50, P2, R55.reuse, R36.reuse, 0x2 ;  /* 0x0000002437327211 */ /* 0x0c0fe400078410ff */
[----:B------:R1:W-:Y:S01]  /*8710*/  RED.E.ADD.F32.FTZ.RN.STRONG.GPU [R10.64], R12 ;  /* 0x0000000c0a00798e */ /* 0x0003e2000c10e78c */
[CC--:B---3--:R-:W-:Y:S02]  /*8720*/  LEA R4, P0, R42.reuse, R36.reuse, 0x2 ;  /* 0x000000242a047211 */ /* 0x0c8fe400078010ff */
[-C--:B------:R-:W-:Y:S02]  /*8730*/  LEA.HI.X.SX32 R51, R55, R37.reuse, 0x2, P2 ;  /* 0x0000002537337211 */ /* 0x080fe400010f16ff */
[----:B------:R3:W-:Y:S01]  /*8740*/  RED.E.ADD.F32.FTZ.RN.STRONG.GPU [R8.64], R13 ;  /* 0x0000000d0800798e */ /* 0x0007e2000c10e78c */
[-C--:B------:R-:W-:Y:S02]  /*8750*/  LEA.HI.X.SX32 R5, R42, R37.reuse, 0x2, P0 ;  /* 0x000000252a057211 */ /* 0x080fe400000f16ff */
[-C--:B------:R-:W-:Y:S02]  /*8760*/  LEA R48, P0, R54, R36.reuse, 0x2 ;  /* 0x0000002436307211 */ /* 0x080fe400078010ff */
[----:B------:R3:W-:Y:S01]  /*8770*/  RED.E.ADD.F32.FTZ.RN.STRONG.GPU [R6.64], R14 ;  /* 0x0000000e0600798e */ /* 0x0007e2000c10e78c */
[-C--:B------:R-:W-:Y:S02]  /*8780*/  LEA R42, P5, R52, R36.reuse, 0x2 ;  /* 0x00000024342a7211 */ /* 0x080fe400078a10ff */
[-C--:B------:R-:W-:Y:S02]  /*8790*/  LEA.HI.X.SX32 R49, R54, R37.reuse, 0x2, P0 ;  /* 0x0000002536317211 */ /* 0x080fe400000f16ff */
[----:B------:R3:W-:Y:S01]  /*87a0*/  RED.E.ADD.F32.FTZ.RN.STRONG.GPU [R4.64], R15 ;  /* 0x0000000f0400798e */ /* 0x0007e2000c10e78c */
[-C--:B------:R-:W-:Y:S02]  /*87b0*/  LEA.HI.X.SX32 R43, R52, R37.reuse, 0x2, P5 ;  /* 0x00000025342b7211 */ /* 0x080fe400028f16ff */
[CC--:B------:R-:W-:Y:S02]  /*87c0*/  LEA R18, P2, R252.reuse, R36.reuse, 0x2 ;  /* 0x00000024fc127211 */ /* 0x0c0fe400078410ff */
[----:B------:R-:W-:Y:S02]  /*87d0*/  RED.E.ADD.F32.FTZ.RN.STRONG.GPU [R36.64+0x80], R20 ;  /* 0x000080142400798e */ /* 0x000fe4000c10e78c */
[-C--:B-1----:R-:W-:Y:S02]  /*87e0*/  LEA.HI.X.SX32 R19, R252, R37.reuse, 0x2, P2 ;  /* 0x00000025fc137211 */ /* 0x082fe400010f16ff */
[-C--:B------:R-:W-:Y:S01]  /*87f0*/  LEA R16, P0, R251, R36.reuse, 0x2 ;  /* 0x00000024fb107211 */ /* 0x080fe200078010ff */
[----:B------:R-:W-:Y:S01]  /*8800*/  RED.E.ADD.F32.FTZ.RN.STRONG.GPU [R44.64+0x80], R21 ;  /* 0x000080152c00798e */ /* 0x000fe2000c10e78c */
[-C--:B------:R-:W-:Y:S02]  /*8810*/  LEA R12, P5, R249, R36.reuse, 0x2 ;  /* 0x00000024f90c7211 */ /* 0x080fe400078a10ff */
[-C--:B------:R-:W-:Y:S02]  /*8820*/  LEA.HI.X.SX32 R17, R251, R37.reuse, 0x2, P0 ;  /* 0x00000025fb117211 */ /* 0x080fe400000f16ff */
[----:B------:R-:W-:Y:S01]  /*8830*/  RED.E.ADD.F32.FTZ.RN.STRONG.GPU [R50.64], R22 ;  /* 0x000000163200798e */ /* 0x000fe2000c10e78c */
[-C--:B---3--:R-:W-:Y:S04]  /*8840*/  LEA.HI.X.SX32 R13, R249, R37.reuse, 0x2, P5 ;  /* 0x00000025f90d7211 */ /* 0x088fe800028f16ff */
[----:B------:R-:W-:Y:S01]  /*8850*/  RED.E.ADD.F32.FTZ.RN.STRONG.GPU [R48.64], R23 ;  /* 0x000000173000798e */ /* 0x000fe2000c10e78c */
[-C--:B------:R-:W-:Y:S02]  /*8860*/  LEA R14, P6, R250, R36.reuse, 0x2 ;  /* 0x00000024fa0e7211 */ /* 0x080fe400078c10ff */
[-C--:B------:R-:W-:Y:S02]  /*8870*/  LEA R6, P2, R246, R36.reuse, 0x2 ;  /* 0x00000024f6067211 */ /* 0x080fe400078410ff */
[----:B------:R-:W-:Y:S01]  /*8880*/  RED.E.ADD.F32.FTZ.RN.STRONG.GPU [R46.64], R24 ;  /* 0x000000182e00798e */ /* 0x000fe2000c10e78c */
[-C--:B------:R-:W-:Y:S02]  /*8890*/  LEA.HI.X.SX32 R15, R250, R37.reuse, 0x2, P6 ;  /* 0x00000025fa0f7211 */ /* 0x080fe400030f16ff */
[-C--:B------:R-:W-:Y:S02]  /*88a0*/  LEA.HI.X.SX32 R7, R246, R37.reuse, 0x2, P2 ;  /* 0x00000025f6077211 */ /* 0x080fe400010f16ff */
[----:B------:R-:W-:Y:S01]  /*88b0*/  RED.E.ADD.F32.FTZ.RN.STRONG.GPU [R42.64], R25 ;  /* 0x000000192a00798e */ /* 0x000fe2000c10e78c */
[----:B------:R-:W-:Y:S01]  /*88c0*/  PLOP3.LUT P2, PT, PT, PT, UP0, 0x80, 0x0 ;  /* 0x000000000000781c */ /* 0x000fe20003f4f008 */
[----:B------:R-:W-:Y:S03]  /*88d0*/  @UP3 UIADD3 UR10, UP0, UR10, -0x200, URZ ;  /* 0xfffffe000a0a3890 */ /* 0x000fe6000ff1e03f */
[----:B------:R-:W-:Y:S01]  /*88e0*/  LDSM.16.MT88.4 R20, [R3+0x14800] ;  /* 0x014800000314783b */ /* 0x000fe20000004200 */
[----:B------:R-:W-:Y:S01]  /*88f0*/  @UP3 UIADD3.X UR9, UR9, -0x1, URZ, UP0, !UPT ;  /* 0xffffffff09093890 */ /* 0x000fe200087fe43f */
[CC--:B----4-:R-:W-:Y:S04]  /*8900*/  LEA R40, P4, R2.reuse, R36.reuse, 0x2 ;  /* 0x0000002402287211 */ /* 0x0d0fe800078810ff */
[-C--:B------:R-:W-:Y:S02]  /*8910*/  LEA.HI.X.SX32 R41, R2, R37.reuse, 0x2, P4 ;  /* 0x0000002502297211 */ /* 0x080fe400020f16ff */
[-C--:B------:R-:W-:Y:S03]  /*8920*/  LEA R10, P4, R248, R36.reuse, 0x2 ;  /* 0x00000024f80a7211 */ /* 0x080fe600078810ff */
[----:B------:R-:W-:Y:S01]  /*8930*/  RED.E.ADD.F32.FTZ.RN.STRONG.GPU [R40.64], R26 ;  /* 0x0000001a2800798e */ /* 0x000fe2000c10e78c */
[-C--:B--2---:R-:W-:Y:S02]  /*8940*/  LEA R38, P3, R0, R36.reuse, 0x2 ;  /* 0x0000002400267211 */ /* 0x084fe400078610ff */
[-C--:B------:R-:W-:Y:S02]  /*8950*/  LEA.HI.X.SX32 R11, R248, R37.reuse, 0x2, P4 ;  /* 0x00000025f80b7211 */ /* 0x080fe400020f16ff */
[-C--:B------:R-:W-:Y:S01]  /*8960*/  LEA.HI.X.SX32 R39, R0, R37.reuse, 0x2, P3 ;  /* 0x0000002500277211 */ /* 0x080fe200018f16ff */
[----:B------:R-:W-:Y:S01]  /*8970*/  IMAD.IADD R0, R147, 0x1, R246 ;  /* 0x0000000193007824 */ /* 0x000fe200078e02f6 */
[CC--:B------:R-:W-:Y:S03]  /*8980*/  LEA R8, P3, R247.reuse, R36.reuse, 0x2 ;  /* 0x00000024f7087211 */ /* 0x0c0fe600078610ff */
[----:B------:R-:W-:Y:S01]  /*8990*/  RED.E.ADD.F32.FTZ.RN.STRONG.GPU [R38.64], R27 ;  /* 0x0000001b2600798e */ /* 0x000fe2000c10e78c */
[-C--:B------:R-:W-:Y:S02]  /*89a0*/  LEA.HI.X.SX32 R9, R247, R37.reuse, 0x2, P3 ;  /* 0x00000025f7097211 */ /* 0x080fe400018f16ff */
[C---:B------:R-:W-:Y:S02]  /*89b0*/  LEA R4, P0, R0.reuse, R36, 0x2 ;  /* 0x0000002400047211 */ /* 0x040fe400078010ff */
[----:B------:R-:W-:Y:S02]  /*89c0*/  RED.E.ADD.F32.FTZ.RN.STRONG.GPU [R18.64], R32 ;  /* 0x000000201200798e */ /* 0x000fe4000c10e78c */
[----:B------:R-:W-:Y:S01]  /*89d0*/  LEA.HI.X.SX32 R5, R0, R37, 0x2, P0 ;  /* 0x0000002500057211 */ /* 0x000fe200000f16ff */
[----:B------:R-:W-:Y:S01]  /*89e0*/  IMAD.MOV.U32 R0, RZ, RZ, 0x40 ;  /* 0x00000040ff007424 */ /* 0x000fe200078e00ff */
[----:B------:R-:W-:Y:S01]  /*89f0*/  PLOP3.LUT P0, PT, PT, PT, UP2, 0x80, 0x0 ;  /* 0x000000000000781c */ /* 0x000fe20003f0f028 */
[----:B------:R-:W-:Y:S03]  /*8a00*/  RED.E.ADD.F32.FTZ.RN.STRONG.GPU [R16.64], R33 ;  /* 0x000000211000798e */ /* 0x000fe6000c10e78c */
[----:B------:R-:W-:Y:S02]  /*8a10*/  SEL R173, R0, 0xffffffc0, !P1 ;  /* 0xffffffc000ad7807 */ /* 0x000fe40004800000 */
[----:B------:R-:W-:Y:S03]  /*8a20*/  RED.E.ADD.F32.FTZ.RN.STRONG.GPU [R14.64], R34 ;  /* 0x000000220e00798e */ /* 0x000fe6000c10e78c */
[----:B------:R-:W-:Y:S02]  /*8a30*/  IMAD.IADD R0, R173, 0x1, R172 ;  /* 0x00000001ad007824 */ /* 0x000fe400078e02ac */
[----:B------:R-:W-:Y:S05]  /*8a40*/  RED.E.ADD.F32.FTZ.RN.STRONG.GPU [R12.64], R35 ;  /* 0x000000230c00798e */ /* 0x000fea000c10e78c */
[----:B------:R-:W-:Y:S05]  /*8a50*/  RED.E.ADD.F32.FTZ.RN.STRONG.GPU [R10.64], R28 ;  /* 0x0000001c0a00798e */ /* 0x000fea000c10e78c */
[----:B------:R-:W-:Y:S05]  /*8a60*/  RED.E.ADD.F32.FTZ.RN.STRONG.GPU [R8.64], R29 ;  /* 0x0000001d0800798e */ /* 0x000fea000c10e78c */
[----:B------:R-:W-:Y:S05]  /*8a70*/  RED.E.ADD.F32.FTZ.RN.STRONG.GPU [R6.64], R30 ;  /* 0x0000001e0600798e */ /* 0x000fea000c10e78c */
[----:B------:R-:W-:Y:S05]  /*8a80*/  LDSM.16.MT88.4 R8, [R172] ;  /* 0x00000000ac08783b */ /* 0x000fea0000004200 */
[----:B------:R-:W-:Y:S05]  /*8a90*/  RED.E.ADD.F32.FTZ.RN.STRONG.GPU [R4.64], R31 ;  /* 0x0000001f0400798e */ /* 0x000fea000c10e78c */
[----:B------:R-:W1:Y:S05]  /*8aa0*/  LDSM.16.MT88.4 R4, [R3+0x14000] ;  /* 0x014000000304783b */ /* 0x000e6a0000004200 */
[----:B------:R-:W2:Y:S05]  /*8ab0*/  LDSM.16.MT88.4 R12, [R3+0x18000] ;  /* 0x01800000030c783b */ /* 0x000eaa0000004200 */
[----:B------:R-:W3:Y:S05]  /*8ac0*/  LDSM.16.MT88.4 R16, [R0] ;  /* 0x000000000010783b */ /* 0x000eea0000004200 */
[----:B------:R-:W4:Y:S05]  /*8ad0*/  LDSM.16.MT88.4 R24, [R172+0x800] ;  /* 0x00080000ac18783b */ /* 0x000f2a0000004200 */
[----:B------:R-:W3:Y:S05]  /*8ae0*/  LDSM.16.MT88.4 R32, [R3+0x18800] ;  /* 0x018800000320783b */ /* 0x000eea0000004200 */
[----:B------:R-:W3:Y:S05]  /*8af0*/  LDSM.16.MT88.4 R28, [R0+0x800] ;  /* 0x00080000001c783b */ /* 0x000eea0000004200 */
[----:B------:R-:W-:Y:S05]  /*8b00*/  LDSM.16.MT88.4 R36, [R3+0x19000] ;  /* 0x019000000324783b */ /* 0x000fea0000004200 */
[----:B------:R-:W-:Y:S01]  /*8b10*/  LDSM.16.MT88.4 R40, [R0+0x1000] ;  /* 0x001000000028783b */ /* 0x000fe20000004200 */
        /* <DEDUP_REMOVED lines=8> */
[----:B------:R-:W1:Y:S07]  /*8ba0*/  LDSM.16.MT88.4 R12, [R172+0x1000] ;  /* 0x00100000ac0c783b */ /* 0x000e6e0000004200 */
[----:B------:R-:W-:Y:S01]  /*8bb0*/  HMMA.16816.F32 R128, R4, R18, R128 ;  /* 0x000000120480723c */ /* 0x000fe20000001880 */
[----:B------:R-:W-:Y:S05]  /*8bc0*/  LDSM.16.MT88.4 R4, [R3+0x15800] ;  /* 0x015800000304783b */ /* 0x000fea0000004200 */
[----:B------:R-:W2:Y:S02]  /*8bd0*/  LDSM.16.MT88.4 R16, [R172+0x1800] ;  /* 0x00180000ac10783b */ /* 0x000ea40000004200 */
[-C--:B----4-:R-:W-:Y:S08]  /*8be0*/  HMMA.16816.F32 R100, R20, R24.reuse, R100 ;  /* 0x000000181464723c */ /* 0x090ff00000001864 */
[C---:B------:R-:W-:Y:S08]  /*8bf0*/  HMMA.16816.F32 R104, R32.reuse, R24, R104 ;  /* 0x000000182068723c */ /* 0x040ff00000001868 */
[-C--:B------:R-:W-:Y:S08]  /*8c00*/  HMMA.16816.F32 R108, R32, R26.reuse, R108 ;  /* 0x0000001a206c723c */ /* 0x080ff0000000186c */
[C---:B------:R-:W-:Y:S01]  /*8c10*/  HMMA.16816.F32 R112, R20.reuse, R26, R112 ;  /* 0x0000001a1470723c */ /* 0x040fe20000001870 */
[----:B------:R-:W3:Y:S07]  /*8c20*/  LDSM.16.MT88.4 R24, [R3+0x19800] ;  /* 0x019800000318783b */ /* 0x000eee0000004200 */
[-C--:B------:R-:W-:Y:S08]  /*8c30*/  HMMA.16816.F32 R116, R20, R28.reuse, R116 ;  /* 0x0000001c1474723c */ /* 0x080ff00000001874 */
[C---:B------:R-:W-:Y:S08]  /*8c40*/  HMMA.16816.F32 R120, R32.reuse, R28, R120 ;  /* 0x0000001c2078723c */ /* 0x040ff00000001878 */
[-C--:B------:R-:W-:Y:S01]  /*8c50*/  HMMA.16816.F32 R124, R32, R30.reuse, R124 ;  /* 0x0000001e207c723c */ /* 0x080fe2000000187c */
[----:B------:R-:W4:Y:S07]  /*8c60*/  LDSM.16.MT88.4 R32, [R0+0x1800] ;  /* 0x001800000020783b */ /* 0x000f2e0000004200 */
        /* <DEDUP_REMOVED lines=16> */
[C---:B---3--:R-:W-:Y:S08]  /*8d70*/  HMMA.16816.F32 R104, R24.reuse, R16, R104 ;  /* 0x000000101868723c */ /* 0x048ff00000001868 */
[-C--:B------:R-:W-:Y:S08]  /*8d80*/  HMMA.16816.F32 R108, R24, R18.reuse, R108 ;  /* 0x00000012186c723c */ /* 0x080ff0000000186c */
[C---:B------:R-:W-:Y:S01]  /*8d90*/  HMMA.16816.F32 R112, R4.reuse, R18, R112 ;  /* 0x000000120470723c */ /* 0x040fe20000001870 */
[----:B------:R-:W2:Y:S07]  /*8da0*/  LDSM.16.MT88.4 R16, [R172+0x2800] ;  /* 0x00280000ac10783b */ /* 0x000eae0000004200 */
[-C--:B----4-:R-:W-:Y:S08]  /*8db0*/  HMMA.16816.F32 R116, R4, R32.reuse, R116 ;  /* 0x000000200474723c */ /* 0x090ff00000001874 */
        /* <DEDUP_REMOVED lines=179> */
.L_x_311:
        /* <DEDUP_REMOVED lines=19> */
.L_x_312:
[----:B-1----:R-:W1:Y:S01]  /*9a20*/  S2R R4, SR_TID.X ;  /* 0x0000000000047919 */ /* 0x002e620000002100 */
[----:B------:R-:W-:Y:S01]  /*9a30*/  USHF.L.U32 UR5, UR16, 0x7, URZ ;  /* 0x0000000710057899 */ /* 0x000fe2000800063f */
[----:B------:R-:W-:Y:S01]  /*9a40*/  BSSY B0, `(.L_x_313) ;  /* 0x000002d000007945 */ /* 0x000fe20003800000 */
[----:B------:R-:W-:Y:S01]  /*9a50*/  ULDC.64 UR6, c[0x0][0x3a0] ;  /* 0x0000e80000067ab9 */ /* 0x000fe20000000a00 */
[----:B------:R-:W-:Y:S01]  /*9a60*/  BAR.SYNC.DEFER_BLOCKING 0x0 ;  /* 0x0000000000007b1d */ /* 0x000fe20000010000 */
[----:B------:R-:W-:Y:S02]  /*9a70*/  USHF.R.S32.HI UR8, URZ, 0x1f, UR5 ;  /* 0x0000001f3f087899 */ /* 0x000fe40008011405 */
[----:B------:R-:W-:Y:S02]  /*9a80*/  IMAD.U32 R13, RZ, RZ, UR5 ;  /* 0x00000005ff0d7e24 */ /* 0x000fe4000f8e00ff */
[----:B------:R-:W-:-:S04]  /*9a90*/  UIMAD UR4, UR8, UR6, URZ ;  /* 0x00000006080472a4 */ /* 0x000fc8000f8e023f */
[----:B------:R-:W-:-:S03]  /*9aa0*/  UIMAD UR4, UR5, UR7, UR4 ;  /* 0x00000007050472a4 */ /* 0x000fc6000f8e0204 */
[----:B------:R-:W-:Y:S02]  /*9ab0*/  ULDC.64 UR6, c[0x0][0x3b8] ;  /* 0x0000ee0000067ab9 */ /* 0x000fe40000000a00 */
[----:B------:R-:W-:-:S04]  /*9ac0*/  UIMAD UR6, UR61, UR6, URZ ;  /* 0x000000063d0672a4 */ /* 0x000fc8000f8e023f */
[----:B------:R-:W-:Y:S01]  /*9ad0*/  UIMAD UR6, UR40, UR7, UR6 ;  /* 0x00000007280672a4 */ /* 0x000fe2000f8e0206 */
[----:B-1----:R-:W-:-:S04]  /*9ae0*/  SHF.R.S32.HI R2, RZ, 0x1f, R4 ;  /* 0x0000001fff027819 */ /* 0x002fc80000011404 */
[----:B------:R-:W-:Y:S01]  /*9af0*/  LEA.HI R2, R2, R4, RZ, 0x3 ;  /* 0x0000000402027211 */ /* 0x000fe200078f18ff */
[----:B------:R1:W2:Y:S03]  /*9b00*/  LDS.128 R20, [R146+0xd000] ;  /* 0x00d0000092147984 */ /* 0x0002a60000000c00 */
[----:B------:R-:W-:Y:S01]  /*9b10*/  LOP3.LUT R0, R2, 0xfffffff8, RZ, 0xc0, !PT ;  /* 0xfffffff802007812 */ /* 0x000fe200078ec0ff */
[----:B------:R1:W3:Y:S04]  /*9b20*/  LDS.128 R24, [R146+0xe000] ;  /* 0x00e0000092187984 */ /* 0x0002e80000000c00 */
[----:B------:R-:W-:Y:S01]  /*9b30*/  IMAD.IADD R0, R4, 0x1, -R0 ;  /* 0x0000000104007824 */ /* 0x000fe200078e0a00 */
[----:B------:R1:W4:Y:S03]  /*9b40*/  LDS.128 R28, [R146+0xf000] ;  /* 0x00f00000921c7984 */ /* 0x0003260000000c00 */
[----:B------:R-:W-:Y:S01]  /*9b50*/  IMAD.SHL.U32 R6, R0, 0x8, RZ ;  /* 0x0000000800067824 */ /* 0x000fe200078e00ff */
[----:B------:R1:W1:Y:S01]  /*9b60*/  LDS.128 R32, [R146+0x10000] ;  /* 0x0100000092207984 */ /* 0x0002620000000c00 */
[----:B------:R-:W-:Y:S01]  /*9b70*/  IMAD.U32 R0, RZ, RZ, UR4 ;  /* 0x00000004ff007e24 */ /* 0x000fe2000f8e00ff */
[----:B------:R-:W-:-:S02]  /*9b80*/  UIMAD UR4, UR16, -0x80, UR14 ;  /* 0xffffff80100478a4 */ /* 0x000fc4000f8e020e */
[----:B------:R1:W1:Y:S01]  /*9b90*/  LDS.128 R36, [R146+0x11000] ;  /* 0x0110000092247984 */ /* 0x0002620000000c00 */
[----:B------:R-:W-:-:S03]  /*9ba0*/  SHF.R.S32.HI R7, RZ, 0x1f, R6 ;  /* 0x0000001fff077819 */ /* 0x000fc60000011406 */
[----:B------:R1:W1:Y:S02]  /*9bb0*/  LDS.128 R40, [R146+0x12000] ;  /* 0x0120000092287984 */ /* 0x0002640000000c00 */
[----:B------:R-:W-:Y:S02]  /*9bc0*/  IMAD.WIDE.U32 R4, R13, c[0x0][0x3a0], R6 ;  /* 0x0000e8000d047a25 */ /* 0x000fe400078e0006 */
[----:B------:R1:W1:Y:S03]  /*9bd0*/  LDS.128 R44, [R146+0x13000] ;  /* 0x01300000922c7984 */ /* 0x0002660000000c00 */
[----:B------:R-:W-:-:S04]  /*9be0*/  IADD3 R4, P0, R4, UR11, RZ ;  /* 0x0000000b04047c10 */ /* 0x000fc8000ff1e0ff */
[----:B------:R-:W-:Y:S02]  /*9bf0*/  IADD3.X R5, R5, UR15, R0, P0, !PT ;  /* 0x0000000f05057c10 */ /* 0x000fe400087fe400 */
[----:B------:R-:W-:Y:S01]  /*9c00*/  SHF.R.S32.HI R0, RZ, 0x3, R2 ;  /* 0x00000003ff007819 */ /* 0x000fe20000011402 */
[----:B------:R-:W-:-:S03]  /*9c10*/  IMAD.U32 R2, RZ, RZ, UR40 ;  /* 0x00000028ff027e24 */ /* 0x000fc6000f8e00ff */
[----:B------:R-:W-:Y:S01]  /*9c20*/  ISETP.GE.AND P4, PT, R0, UR4, PT ;  /* 0x0000000400007c0c */ /* 0x000fe2000bf86270 */
[----:B------:R-:W-:Y:S01]  /*9c30*/  IMAD.WIDE.U32 R4, R2, c[0x0][0x3b8], R4 ;  /* 0x0000ee0002047a25 */ /* 0x000fe200078e0004 */
[----:B------:R-:W-:-:S04]  /*9c40*/  SHF.R.S32.HI R14, RZ, 0x1f, R0 ;  /* 0x0000001fff0e7819 */ /* 0x000fc80000011400 */
[----:B------:R-:W-:-:S07]  /*9c50*/  IADD3 R12, R5, UR6, RZ ;  /* 0x00000006050c7c10 */ /* 0x000fce000fffe0ff */
[----:B------:R-:W-:Y:S05]  /*9c60*/  @P4 BRA `(.L_x_314) ;  /* 0x000000a000004947 */ /* 0x000fea0003800000 */
[----:B--234-:R-:W2:Y:S01]  /*9c70*/  LDS.128 R16, [R146+0xc000] ;  /* 0x00c0000092107984 */ /* 0x01cea20000000c00 */
        /* <DEDUP_REMOVED lines=9> */
.L_x_314:
[----:B--234-:R-:W-:Y:S05]  /*9d10*/  BSYNC B0 ;  /* 0x0000000000007941 */ /* 0x01cfea0003800000 */
.L_x_313:
[----:B------:R-:W-:Y:S01]  /*9d20*/  IADD3 R2, R0, 0x20, RZ ;  /* 0x0000002000027810 */ /* 0x000fe20007ffe0ff */
[----:B------:R-:W-:Y:S03]  /*9d30*/  BSSY B0, `(.L_x_315) ;  /* 0x000000e000007945 */ /* 0x000fe60003800000 */
[----:B------:R-:W-:-:S13]  /*9d40*/  ISETP.GE.AND P3, PT, R2, UR4, PT ;  /* 0x0000000402007c0c */ /* 0x000fda000bf66270 */
[----:B------:R-:W-:Y:S05]  /*9d50*/  @P3 BRA `(.L_x_316) ;  /* 0x000000b000003947 */ /* 0x000fea0003800000 */
[----:B------:R-:W-:Y:S02]  /*9d60*/  IADD3 R2, P0, R0, 0x20, RZ ;  /* 0x0000002000027810 */ /* 0x000fe40007f1e0ff */
[----:B------:R-:W-:-:S03]  /*9d70*/  MOV R9, R12 ;  /* 0x0000000c00097202 */ /* 0x000fc60000000f00 */
[----:B------:R-:W-:-:S04]  /*9d80*/  IMAD.X R8, RZ, RZ, R14, P0 ;  /* 0x000000ffff087224 */ /* 0x000fc800000e060e */
[----:B------:R-:W-:Y:S02]  /*9d90*/  IMAD R10, R8, c[0x0][0x3a0], RZ ;  /* 0x0000e800080a7a24 */ /* 0x000fe400078e02ff */
[----:B------:R-:W-:-:S04]  /*9da0*/  IMAD.MOV.U32 R8, RZ, RZ, R4 ;  /* 0x000000ffff087224 */ /* 0x000fc800078e0004 */
[----:B------:R-:W-:-:S04]  /*9db0*/  IMAD.WIDE.U32 R8, R2, c[0x0][0x3a0], R8 ;  /* 0x0000e80002087a25 */ /* 0x000fc800078e0008 */
[----:B------:R-:W-:Y:S01]  /*9dc0*/  IMAD R2, R2, c[0x0][0x3a4], R10 ;  /* 0x0000e90002027a24 */ /* 0x000fe200078e020a */
[----:B------:R-:W-:-:S04]  /*9dd0*/  LEA R10, P0, R8, c[0x0][0x340], 0x1 ;  /* 0x0000d000080a7a11 */ /* 0x000fc800078008ff */
[----:B------:R-:W-:-:S04]  /*9de0*/  IADD3 R2, R2, R9, RZ ;  /* 0x0000000902027210 */ /* 0x000fc80007ffe0ff */
[----:B------:R-:W-:-:S05]  /*9df0*/  LEA.HI.X R11, R8, c[0x0][0x344], R2, 0x1, P0 ;  /* 0x0000d100080b7a11 */ /* 0x000fca00000f0c02 */
[----:B------:R2:W-:Y:S02]  /*9e00*/  STG.E.128 [R10.64], R20 ;  /* 0x000000140a007986 */ /* 0x0005e4000c101d0c */
.L_x_316:
[----:B------:R-:W-:Y:S05]  /*9e10*/  BSYNC B0 ;  /* 0x0000000000007941 */ /* 0x000fea0003800000 */
.L_x_315:
[----:B------:R-:W-:Y:S01]  /*9e20*/  IADD3 R2, R0, 0x40, RZ ;  /* 0x0000004000027810 */ /* 0x000fe20007ffe0ff */
[----:B------:R-:W-:Y:S03]  /*9e30*/  BSSY B0, `(.L_x_317) ;  /* 0x000000e000007945 */ /* 0x000fe60003800000 */
[----:B------:R-:W-:-:S13]  /*9e40*/  ISETP.GE.AND P2, PT, R2, UR4, PT ;  /* 0x0000000402007c0c */ /* 0x000fda000bf46270 */
        /* <DEDUP_REMOVED lines=11> */
[----:B------:R2:W-:Y:S02]  /*9f00*/  STG.E.128 [R10.64], R24 ;  /* 0x000000180a007986 */ /* 0x0005e4000c101d0c */
.L_x_318:
[----:B------:R-:W-:Y:S05]  /*9f10*/  BSYNC B0 ;  /* 0x0000000000007941 */ /* 0x000fea0003800000 */
.L_x_317:
[----:B------:R-:W-:Y:S01]  /*9f20*/  IADD3 R2, R0, 0x60, RZ ;  /* 0x0000006000027810 */ /* 0x000fe20007ffe0ff */
[----:B------:R-:W-:Y:S03]  /*9f30*/  BSSY B0, `(.L_x_319) ;  /* 0x000000d000007945 */ /* 0x000fe60003800000 */
[----:B------:R-:W-:-:S13]  /*9f40*/  ISETP.GE.AND P1, PT, R2, UR4, PT ;  /* 0x0000000402007c0c */ /* 0x000fda000bf26270 */
        /* <DEDUP_REMOVED lines=10> */
[----:B------:R2:W-:Y:S02]  /*9ff0*/  STG.E.128 [R4.64], R28 ;  /* 0x0000001c04007986 */ /* 0x0005e4000c101d0c */
.L_x_320:
[----:B------:R-:W-:Y:S05]  /*a000*/  BSYNC B0 ;  /* 0x0000000000007941 */ /* 0x000fea0003800000 */
.L_x_319:
[----:B------:R-:W-:Y:S01]  /*a010*/  ULDC.64 UR6, c[0x0][0x3a8] ;  /* 0x0000ea0000067ab9 */ /* 0x000fe20000000a00 */
[----:B------:R-:W-:Y:S01]  /*a020*/  IMAD.WIDE.U32 R6, R13, c[0x0][0x3a8], R6 ;  /* 0x0000ea000d067a25 */ /* 0x000fe200078e0006 */
[----:B------:R-:W-:Y:S01]  /*a030*/  UIMAD UR4, UR8, UR6, URZ ;  /* 0x00000006080472a4 */ /* 0x000fe2000f8e023f */
[----:B------:R-:W-:Y:S03]  /*a040*/  BSSY B0, `(.L_x_321) ;  /* 0x0000015000007945 */ /* 0x000fe60003800000 */
[----:B------:R-:W-:Y:S01]  /*a050*/  UIMAD UR5, UR5, UR7, UR4 ;  /* 0x00000007050572a4 */ /* 0x000fe2000f8e0204 */
[----:B--2---:R-:W-:-:S05]  /*a060*/  IADD3 R4, P0, R6, UR9, RZ ;  /* 0x0000000906047c10 */ /* 0x004fca000ff1e0ff */
        /* <DEDUP_REMOVED lines=18> */
.L_x_322:
[----:B------:R-:W-:Y:S05]  /*a190*/  BSYNC B0 ;  /* 0x0000000000007941 */ /* 0x000fea0003800000 */
.L_x_321:
        /* <DEDUP_REMOVED lines=13> */
.L_x_324:
[----:B------:R-:W-:Y:S05]  /*a270*/  BSYNC B0 ;  /* 0x0000000000007941 */ /* 0x000fea0003800000 */
.L_x_323:
        /* <DEDUP_REMOVED lines=13> */
.L_x_326:
[----:B------:R-:W-:Y:S05]  /*a350*/  BSYNC B0 ;  /* 0x0000000000007941 */ /* 0x000fea0003800000 */
.L_x_325:
        /* <DEDUP_REMOVED lines=10> */
[----:B-1----:R1:W-:Y:S02]  /*a400*/  STG.E.128 [R4.64], R44 ;  /* 0x0000002c04007986 */ /* 0x0023e4000c101d0c */
.L_x_307:
[----:B------:R-:W-:Y:S05]  /*a410*/  BSYNC B1 ;  /* 0x0000000000017941 */ /* 0x000fea0003800000 */
.L_x_285:
        /* <DEDUP_REMOVED lines=11> */
.L_x_327:
[----:B------:R-:W-:Y:S05]  /*a4d0*/  EXIT ;  /* 0x000000000000794d */ /* 0x000fea0003800000 */
.L_x_329:
        /* <DEDUP_REMOVED lines=10> */
.L_x_1257:


//--------------------- .text._ZN5flash44flash_bwd_dq_dk_dv_loop_seqk_parallel_kernelI23Flash_bwd_kernel_traitsILi64ELi128ELi128ELi8ELi4ELi4ELi4ELb0ELb0EN7cutlass6half_tE19Flash_kernel_traitsILi64ELi128ELi128ELi8ES3_EELb0ELb1ELb0ELb1ELb0ELb0ELb0EEEvNS_16Flash_bwd_paramsE --------------------------
	.section	.text._ZN5flash44flash_bwd_dq_dk_dv_loop_seqk_parallel_kernelI23Flash_bwd_kernel_traitsILi64ELi128ELi128ELi8ELi4ELi4ELi4ELb0ELb0EN7cutlass6half_tE19Flash_kernel_traitsILi64ELi128ELi128ELi8ES3_EELb0ELb1ELb0ELb1ELb0ELb0ELb0EEEvNS_16Flash_bwd_paramsE,"ax",@progbits
	.sectioninfo	@"SHI_REGISTERS=255"
	.align	128
        .global         _ZN5flash44flash_bwd_dq_dk_dv_loop_seqk_parallel_kernelI23Flash_bwd_kernel_traitsILi64ELi128ELi128ELi8ELi4ELi4ELi4ELb0ELb0EN7cutlass6half_tE19Flash_kernel_traitsILi64ELi128ELi128ELi8ES3_EELb0ELb1ELb0ELb1ELb0ELb0ELb0EEEvNS_16Flash_bwd_paramsE
        .type           _ZN5flash44flash_bwd_dq_dk_dv_loop_seqk_parallel_kernelI23Flash_bwd_kernel_traitsILi64ELi128ELi128ELi8ELi4ELi4ELi4ELb0ELb0EN7cutlass6half_tE19Flash_kernel_traitsILi64ELi128ELi128ELi8ES3_EELb0ELb1ELb0ELb1ELb0ELb0ELb0EEEvNS_16Flash_bwd_paramsE,@function
        .size           _ZN5flash44flash_bwd_dq_dk_dv_loop_seqk_parallel_kernelI23Flash_bwd_kernel_traitsILi64ELi128ELi128ELi8ELi4ELi4ELi4ELb0ELb0EN7cutlass6half_tE19Flash_kernel_traitsILi64ELi128ELi128ELi8ES3_EELb0ELb1ELb0ELb1ELb0ELb0ELb0EEEvNS_16Flash_bwd_paramsE,(.L_x_1258 - _ZN5flash44flash_bwd_dq_dk_dv_loop_seqk_parallel_kernelI23Flash_bwd_kernel_traitsILi64ELi128ELi128ELi8ELi4ELi4ELi4ELb0ELb0EN7cutlass6half_tE19Flash_kernel_traitsILi64ELi128ELi128ELi8ES3_EELb0ELb1ELb0ELb1ELb0ELb0ELb0EEEvNS_16Flash_bwd_paramsE)
        .other          _ZN5flash44flash_bwd_dq_dk_dv_loop_seqk_parallel_kernelI23Flash_bwd_kernel_traitsILi64ELi128ELi128ELi8ELi4ELi4ELi4ELb0ELb0EN7cutlass6half_tE19Flash_kernel_traitsILi64ELi128ELi128ELi8ES3_EELb0ELb1ELb0ELb1ELb0ELb0ELb0EEEvNS_16Flash_bwd_paramsE,@"STO_CUDA_ENTRY STV_DEFAULT"
_ZN5flash44flash_bwd_dq_dk_dv_loop_seqk_parallel_kernelI23Flash_bwd_kernel_traitsILi64ELi128ELi128ELi8ELi4ELi4ELi4ELb0ELb0EN7cutlass6half_tE19Flash_kernel_traitsILi64ELi128ELi128ELi8ES3_EELb0ELb1ELb0ELb1ELb0ELb0ELb0EEEvNS_16Flash_bwd_paramsE:
.text._ZN5flash44flash_bwd_dq_dk_dv_loop_seqk_parallel_kernelI23Flash_bwd_kernel_traitsILi64ELi128ELi128ELi8ELi4ELi4ELi4ELb0ELb0EN7cutlass6half_tE19Flash_kernel_traitsILi64ELi128ELi128ELi8ES3_EELb0ELb1ELb0ELb1ELb0ELb0ELb0EEEvNS_16Flash_bwd_paramsE:
        /* <DEDUP_REMOVED lines=32> */
[CC--:B------:R-:W-:Y:S01]  /*0200*/  LEA.HI R6, R11.reuse, R12.reuse, RZ, 0x4 ;  /* 0x0000000c0b067211 */ /* 0x0c0fe200078f20ff */
[----:B------:R-:W-:Y:S01]  /*0210*/  UIMAD UR49, UR38, UR48, URZ ;  /* 0x00000030263172a4 */ /* 0x000fe2000f8e023f */
[--C-:B------:R-:W-:Y:S01]  /*0220*/  SHF.R.S32.HI R3, RZ, 0x5, R2.reuse ;  /* 0x00000005ff037819 */ /* 0x100fe20000011402 */
[----:B---3--:R-:W-:Y:S01]  /*0230*/  USHF.L.U32 UR4, UR35, 0x7, URZ ;  /* 0x0000000723047899 */ /* 0x008fe2000800063f */
[----:B------:R-:W-:Y:S01]  /*0240*/  SHF.R.S32.HI R0, RZ, 0x1f, R2 ;  /* 0x0000001fff007819 */ /* 0x000fe20000011402 */
[----:B------:R-:W-:Y:S01]  /*0250*/  USHF.R.S32.HI UR6, URZ, 0x1f, UR35 ;  /* 0x0000001f3f067899 */ /* 0x000fe20008011423 */
[----:B------:R-:W-:Y:S01]  /*0260*/  LOP3.LUT R2, R2, 0xffffffe0, RZ, 0xc0, !PT ;  /* 0xffffffe002027812 */ /* 0x000fe200078ec0ff */
[----:B------:R-:W-:Y:S01]  /*0270*/  UIMAD UR48, UR48, UR11, URZ ;  /* 0x0000000b303072a4 */ /* 0x000fe2000f8e023f */
[----:B------:R-:W-:Y:S01]  /*0280*/  LEA.HI R0, R0, R3, RZ, 0x2 ;  /* 0x0000000300007211 */ /* 0x000fe200078f10ff */
[----:B------:R-:W-:Y:S01]  /*0290*/  ULDC UR12, c[0x0][0x1c0] ;  /* 0x00007000000c7ab9 */ /* 0x000fe20000000800 */
[----:B------:R-:W-:Y:S01]  /*02a0*/  SHF.R.S32.HI R4, RZ, 0x4, R6 ;  /* 0x00000004ff047819 */ /* 0x000fe20000011406 */
[----:B------:R-:W-:Y:S01]  /*02b0*/  ULDC UR10, c[0x0][0x1c0] ;  /* 0x00007000000a7ab9 */ /* 0x000fe20000000800 */
[----:B------:R-:W-:Y:S01]  /*02c0*/  LOP3.LUT R0, R0, 0xfffffffc, RZ, 0xc0, !PT ;  /* 0xfffffffc00007812 */ /* 0x000fe200078ec0ff */
[----:B------:R-:W-:Y:S01]  /*02d0*/  UIMAD UR54, UR5, UR35, URZ ;  /* 0x00000023053672a4 */ /* 0x000fe2000f8e023f */
[CC--:B------:R-:W-:Y:S01]  /*02e0*/  LEA.HI R14, R11.reuse, R12.reuse, RZ, 0x2 ;  /* 0x0000000c0b0e7211 */ /* 0x0c0fe200078f10ff */
[----:B------:R-:W-:Y:S01]  /*02f0*/  UIMAD.WIDE.U32 UR46, UR35, UR13, URZ ;  /* 0x0000000d232e72a5 */ /* 0x000fe2000f8e003f */
[----:B------:R-:W-:Y:S01]  /*0300*/  LEA.HI R13, R11, R12, RZ, 0x3 ;  /* 0x0000000c0b0d7211 */ /* 0x000fe200078f18ff */
[----:B------:R-:W-:Y:S01]  /*0310*/  IMAD.IADD R9, R3, 0x1, -R0 ;  /* 0x0000000103097824 */ /* 0x000fe200078e0a00 */
[----:B------:R-:W-:Y:S01]  /*0320*/  SHF.R.S32.HI R5, RZ, 0x2, R14 ;  /* 0x00000002ff057819 */ /* 0x000fe2000001140e */
[----:B------:R-:W-:Y:S01]  /*0330*/  IMAD.IADD R0, R12, 0x1, -R2 ;  /* 0x000000010c007824 */ /* 0x000fe200078e0a02 */
[----:B------:R-:W-:Y:S01]  /*0340*/  SHF.R.S32.HI R3, RZ, 0x1f, R14 ;  /* 0x0000001fff037819 */ /* 0x000fe2000001140e */
[----:B------:R-:W-:-:S02]  /*0350*/  @!UP5 UIMAD UR5, UR35, UR12, UR38 ;  /* 0x0000000c2305d2a4 */ /* 0x000fc4000f8e0226 */
[----:B------:R-:W-:Y:S01]  /*0360*/  USHF.L.U32 UR43, UR48, 0x7, URZ ;  /* 0x00000007302b7899 */ /* 0x000fe2000800063f */
[----:B------:R-:W-:Y:S01]  /*0370*/  SHF.R.S32.HI R2, RZ, 0x1f, R0 ;  /* 0x0000001fff027819 */ /* 0x000fe20000011400 */
[----:B------:R-:W-:Y:S02]  /*0380*/  ULDC UR51, c[0x0][0x214] ;  /* 0x0000850000337ab9 */ /* 0x000fe40000000800 */
[----:B------:R-:W-:Y:S01]  /*0390*/  ULDC.U8 UR9, c[0x0][0x3d0] ;  /* 0x0000f40000097ab9 */ /* 0x000fe20000000000 */
[----:B------:R-:W-:Y:S01]  /*03a0*/  LEA.HI R8, R2, R0, RZ, 0x2 ;  /* 0x0000000002087211 */ /* 0x000fe200078f10ff */
[----:B------:R-:W-:Y:S01]  /*03b0*/  ULDC UR52, c[0x0][0x224] ;  /* 0x0000890000347ab9 */ /* 0x000fe20000000800 */
[----:B------:R-:W-:Y:S01]  /*03c0*/  LEA.HI R0, R6, R4, RZ, 0x1 ;  /* 0x0000000406007211 */ /* 0x000fe200078f08ff */
[----:B------:R-:W-:Y:S02]  /*03d0*/  ULDC UR61, c[0x0][0x374] ;  /* 0x0000dd00003d7ab9 */ /* 0x000fe40000000800 */
[----:B------:R-:W-:Y:S01]  /*03e0*/  ULDC UR60, c[0x0][0x194] ;  /* 0x00006500003c7ab9 */ /* 0x000fe20000000800 */
[----:B------:R-:W-:Y:S01]  /*03f0*/  LOP3.LUT R2, R0, 0xfffffffe, RZ, 0xc0, !PT ;  /* 0xfffffffe00027812 */ /* 0x000fe200078ec0ff */
[----:B------:R-:W-:Y:S01]  /*0400*/  @UP5 UIMAD UR56, UR35, UR51, URZ ;  /* 0x00000033233852a4 */ /* 0x000fe2000f8e023f */
[----:B------:R-:W-:Y:S01]  /*0410*/  LEA.HI R0, R3, R5, RZ, 0x3 ;  /* 0x0000000503007211 */ /* 0x000fe200078f18ff */
[----:B------:R-:W-:Y:S01]  /*0420*/  USHF.R.S32.HI UR59, URZ, 0x1f, UR38 ;  /* 0x0000001f3f3b7899 */ /* 0x000fe20008011426 */
[----:B------:R-:W-:Y:S01]  /*0430*/  LOP3.LUT R3, R13, 0xfffffff8, RZ, 0xc0, !PT ;  /* 0xfffffff80d037812 */ /* 0x000fe200078ec0ff */
[----:B------:R-:W-:Y:S01]  /*0440*/  IMAD.IADD R182, R4, 0x1, -R2 ;  /* 0x0000000104b67824 */ /* 0x000fe200078e0a02 */
[----:B------:R-:W-:Y:S01]  /*0450*/  LOP3.LUT R0, R0, 0xfffffff8, RZ, 0xc0, !PT ;  /* 0xfffffff800007812 */ /* 0x000fe200078ec0ff */
[----:B------:R-:W-:Y:S01]  /*0460*/  UISETP.NE.AND UP6, UPT, UR9, URZ, UPT ;  /* 0x0000003f0900728c */ /* 0x000fe2000bfc5270 */
[----:B------:R-:W-:Y:S01]  /*0470*/  LOP3.LUT R4, R6, 0xfffffff0, RZ, 0xc0, !PT ;  /* 0xfffffff006047812 */ /* 0x000fe200078ec0ff */
[----:B------:R-:W-:-:S02]  /*0480*/  UIMAD UR61, UR61, 0xc0, URZ ;  /* 0x000000c03d3d78a4 */ /* 0x000fc4000f8e023f */
[----:B------:R-:W-:Y:S01]  /*0490*/  IMAD.IADD R7, R5, 0x1, -R0 ;  /* 0x0000000105077824 */ /* 0x000fe200078e0a00 */
[----:B------:R-:W-:Y:S01]  /*04a0*/  SHF.R.S32.HI R0, RZ, 0x3, R13 ;  /* 0x00000003ff007819 */ /* 0x000fe2000001140d */
[----:B------:R-:W-:Y:S02]  /*04b0*/  UIMAD UR60, UR60, 0xc0, URZ ;  /* 0x000000c03c3c78a4 */ /* 0x000fe4000f8e023f */
[----:B------:R-:W-:Y:S02]  /*04c0*/  UIMAD.WIDE.U32 UR44, UR40, UR46, URZ ;  /* 0x0000002e282c72a5 */ /* 0x000fe4000f8e003f */
[----:B------:R-:W-:Y:S01]  /*04d0*/  IMAD.SHL.U32 R2, R0, 0x40, RZ ;  /* 0x0000004000027824 */ /* 0x000fe200078e00ff */
[----:B------:R-:W-:Y:S01]  /*04e0*/  UIMAD UR53, UR41, UR46, URZ ;  /* 0x0000002e293572a4 */ /* 0x000fe2000f8e023f */
[----:B------:R-:W-:Y:S01]  /*04f0*/  IMAD.IADD R0, R12, 0x1, -R3 ;  /* 0x000000010c007824 */ /* 0x000fe200078e0a03 */
[----:B------:R-:W-:Y:S02]  /*0500*/  USHF.R.S32.HI UR55, URZ, 0x1f, UR49 ;  /* 0x0000001f3f377899 */ /* 0x000fe40008011431 */
[----:B------:R-:W-:Y:S01]  /*0510*/  LOP3.LUT R3, R2, 0x1c0, RZ, 0xc0, !PT ;  /* 0x000001c002037812 */ /* 0x000fe200078ec0ff */
[----:B------:R-:W-:Y:S01]  /*0520*/  IMAD.IADD R2, R12, 0x1, -R4 ;  /* 0x000000010c027824 */ /* 0x000fe200078e0a04 */
[C---:B------:R-:W-:Y:S01]  /*0530*/  LOP3.LUT P4, RZ, R0.reuse, 0x2, RZ, 0xc0, !PT ;  /* 0x0000000200ff7812 */ /* 0x040fe2000788c0ff */
[----:B------:R-:W-:Y:S01]  /*0540*/  IMAD.SHL.U32 R208, R0, 0x8, RZ ;  /* 0x0000000800d07824 */ /* 0x000fe200078e00ff */
[----:B------:R-:W-:Y:S01]  /*0550*/  SHF.R.U32.HI R4, RZ, 0x3, R3 ;  /* 0x00000003ff047819 */ /* 0x000fe20000011603 */
[----:B------:R-:W-:Y:S01]  /*0560*/  @!UP5 UIMAD UR51, UR5, UR51, URZ ;  /* 0x000000330533d2a4 */ /* 0x000fe2000f8e023f */
[----:B------:R-:W-:Y:S01]  /*0570*/  SHF.R.S32.HI R5, RZ, 0x1f, R2 ;  /* 0x0000001fff057819 */ /* 0x000fe20000011402 */
[----:B------:R-:W-:Y:S01]  /*0580*/  USHF.R.S32.HI UR50, URZ, 0x1f, UR43 ;  /* 0x0000001f3f327899 */ /* 0x000fe2000801142b */
[----:B------:R-:W-:-:S02]  /*0590*/  LOP3.LUT R3, R3, 0x38, R208, 0xf8, !PT ;  /* 0x0000003803037812 */ /* 0x000fc400078ef8d0 */
[----:B------:R-:W-:Y:S02]  /*05a0*/  LEA.HI R10, R5, R2, RZ, 0x3 ;  /* 0x00000002050a7211 */ /* 0x000fe400078f18ff */
[----:B------:R-:W-:Y:S02]  /*05b0*/  LOP3.LUT R4, R3, R4, RZ, 0x3c, !PT ;  /* 0x0000000403047212 */ /* 0x000fe400078e3cff */
[----:B------:R-:W-:Y:S02]  /*05c0*/  LOP3.LUT R3, R10, 0xfffffff8, RZ, 0xc0, !PT ;  /* 0xfffffff80a037812 */ /* 0x000fe400078ec0ff */
[----:B------:R-:W-:Y:S02]  /*05d0*/  LEA.HI R5, R11, R12, RZ, 0x6 ;  /* 0x0000000c0b057211 */ /* 0x000fe400078f30ff */
[----:B------:R-:W-:Y:S01]  /*05e0*/  LOP3.LUT P3, RZ, R0, 0x4, RZ, 0xc0, !PT ;  /* 0x0000000400ff7812 */ /* 0x000fe2000786c0ff */
[----:B------:R-:W-:Y:S01]  /*05f0*/  IMAD.IADD R16, R2, 0x1, -R3 ;  /* 0x0000000102107824 */ /* 0x000fe200078e0a03 */
[----:B------:R-:W-:Y:S01]  /*0600*/  SEL R176, R203, 0xffffffe0, !P4 ;  /* 0xffffffe0cbb07807 */ /* 0x000fe20006000000 */
[----:B------:R-:W-:Y:S01]  /*0610*/  IMAD.SHL.U32 R2, R5, 0x8, RZ ;  /* 0x0000000805027824 */ /* 0x000fe200078e00ff */
[----:B------:R-:W-:Y:S01]  /*0620*/  LOP3.LUT R5, R7, 0x1, RZ, 0xc0, !PT ;  /* 0x0000000107057812 */ /* 0x000fe200078ec0ff */
[----:B------:R-:W-:Y:S01]  /*0630*/  IMAD.SHL.U32 R0, R0, 0x40, RZ ;  /* 0x0000004000007824 */ /* 0x000fe200078e00ff */
[----:B------:R-:W-:Y:S01]  /*0640*/  STL [R1+0x54], R16 ;  /* 0x0000541001007387 */ /* 0x000fe20000100800 */
[----:B------:R-:W-:Y:S01]  /*0650*/  IMAD.SHL.U32 R3, R182, 0x200, RZ ;  /* 0x00000200b6037824 */ /* 0x000fe200078e00ff */
[----:B------:R-:W-:-:S02]  /*0660*/  LOP3.LUT R2, R4, 0xfffffe00, R2, 0xf8, !PT ;  /* 0xfffffe0004027812 */ /* 0x000fc400078ef802 */
[----:B------:R-:W-:Y:S02]  /*0670*/  LOP3.LUT R0, R0, 0x1c0, RZ, 0xc0, !PT ;  /* 0x000001c000007812 */ /* 0x000fe400078ec0ff */
[----:B------:R-:W-:Y:S01]  /*0680*/  LEA.HI R4, R11, R12, RZ, 0x7 ;  /* 0x0000000c0b047211 */ /* 0x000fe200078f38ff */
[----:B------:R1:W-:Y:S01]  /*0690*/  STL [R1+0x48], R2 ;  /* 0x0000480201007387 */ /* 0x0003e20000100800 */
[----:B------:R-:W-:Y:S02]  /*06a0*/  LOP3.LUT R174, R0, 0x8, R13, 0xf8, !PT ;  /* 0x0000000800ae7812 */ /* 0x000fe400078ef80d */
[----:B------:R-:W-:Y:S02]  /*06b0*/  SHF.R.S32.HI R4, RZ, 0x7, R4 ;  /* 0x00000007ff047819 */ /* 0x000fe40000011404 */
[----:B------:R-:W-:-:S04]  /*06c0*/  ISETP.NE.U32.AND P0, PT, R5, 0x1, PT ;  /* 0x000000010500780c */ /* 0x000fc80003f05070 */
[----:B------:R-:W-:Y:S02]  /*06d0*/  R2P PR, R7, 0x6 ;  /* 0x0000000607007804 */ /* 0x000fe40000000000 */
[----:B------:R-:W-:-:S03]  /*06e0*/  SEL R201, R201, 0x10, !P0 ;  /* 0x00000010c9c97807 */ /* 0x000fc60004000000 */
[----:B------:R-:W-:Y:S01]  /*06f0*/  SEL R203, R203, 0xffffffe0, !P1 ;  /* 0xffffffe0cbcb7807 */ /* 0x000fe20004800000 */
[----:B-1----:R-:W-:-:S05]  /*0700*/  IMAD.SHL.U32 R2, R9, 0x10, RZ ;  /* 0x0000001009027824 */ /* 0x002fca00078e00ff */
[----:B------:R-:W-:Y:S02]  /*0710*/  LOP3.LUT R6, R0, 0x30, R2, 0xf8, !PT ;  /* 0x0000003000067812 */ /* 0x000fe400078ef802 */
[----:B------:R-:W-:Y:S02]  /*0720*/  SHF.R.U32.HI R0, RZ, 0x3, R0 ;  /* 0x00000003ff007819 */ /* 0x000fe40000011600 */
[----:B------:R-:W-:Y:S01]  /*0730*/  LEA.HI.SX32 R15, R8, R2, 0x1e ;  /* 0x00000002080f7211 */ /* 0x000fe200078ff2ff */
[----:B------:R-:W-:Y:S01]  /*0740*/  IMAD R2, R4, 0x1000, R3 ;  /* 0x0000100004027824 */ /* 0x000fe200078e0203 */
[----:B------:R-:W-:Y:S01]  /*0750*/  LOP3.LUT R174, R174, R0, RZ, 0x3c, !PT ;  /* 0x00000000aeae7212 */ /* 0x000fe200078e3cff */
[----:B------:R-:W-:Y:S01]  /*0760*/  IMAD.SHL.U32 R8, R12, 0x2, RZ ;  /* 0x000000020c087824 */ /* 0x000fe200078e00ff */
[----:B------:R-:W-:Y:S01]  /*0770*/  LOP3.LUT R5, R6, 0x8, R13, 0xf8, !PT ;  /* 0x0000000806057812 */ /* 0x000fe200078ef80d */
[----:B------:R-:W-:Y:S01]  /*0780*/  IMAD.U32 R6, RZ, RZ, UR4 ;  /* 0x00000004ff067e24 */ /* 0x000fe2000f8e00ff */
[----:B------:R-:W-:Y:S01]  /*0790*/  STL [R1+0x58], R15 ;  /* 0x0000580f01007387 */ /* 0x000fe20000100800 */
[----:B------:R-:W-:Y:S01]  /*07a0*/  IMAD.IADD R174, R2, 0x1, R174 ;  /* 0x0000000102ae7824 */ /* 0x000fe200078e02ae */
[----:B------:R-:W-:Y:S01]  /*07b0*/  LOP3.LUT R2, R14, 0x7ffffffc, RZ, 0xc0, !PT ;  /* 0x7ffffffc0e027812 */ /* 0x000fe200078ec0ff */
[----:B------:R-:W-:Y:S01]  /*07c0*/  UIMAD UR4, UR35, UR10, UR38 ;  /* 0x0000000a230472a4 */ /* 0x000fe2000f8e0226 */
[----:B------:R-:W-:Y:S01]  /*07d0*/  LOP3.LUT R3, R3, R5, R0, 0xf6, !PT ;  /* 0x0000000503037212 */ /* 0x000fe200078ef600 */
[----:B------:R-:W-:Y:S01]  /*07e0*/  IMAD.SHL.U32 R0, R7, 0x40, RZ ;  /* 0x0000004007007824 */ /* 0x000fe200078e00ff */
[----:B------:R-:W-:Y:S01]  /*07f0*/  LOP3.LUT R8, R8, 0x6, RZ, 0xc0, !PT ;  /* 0x0000000608087812 */ /* 0x000fe200078ec0ff */
[----:B------:R-:W-:Y:S01]  /*0800*/  IMAD.IADD R6, R12, 0x1, -R2 ;  /* 0x000000010c067824 */ /* 0x000fe200078e0a02 */
[----:B------:R-:W-:Y:S01]  /*0810*/  UIMAD UR52, UR4, UR52, URZ ;  /* 0x00000034043472a4 */ /* 0x000fe2000f8e023f */
[----:B------:R-:W-:Y:S01]  /*0820*/  IMAD.SHL.U32 R2, R4, 0x8, RZ ;  /* 0x0000000804027824 */ /* 0x000fe200078e00ff */
[----:B------:R-:W-:Y:S01]  /*0830*/  LOP3.LUT R0, R0, 0x1c0, RZ, 0xc0, !PT ;  /* 0x000001c000007812 */ /* 0x000fe200078ec0ff */
[----:B------:R-:W-:-:S02]  /*0840*/  IMAD.SHL.U32 R6, R6, 0x2, RZ ;  /* 0x0000000206067824 */ /* 0x000fc400078e00ff */
[----:B------:R-:W-:Y:S01]  /*0850*/  IMAD.SHL.U32 R7, R182, 0x10, RZ ;  /* 0x00000010b6077824 */ /* 0x000fe200078e00ff */
[----:B------:R-:W-:Y:S01]  /*0860*/  LOP3.LUT R2, R2, 0x8, RZ, 0xc0, !PT ;  /* 0x0000000802027812 */ /* 0x000fe200078ec0ff */
[C---:B------:R-:W-:Y:S01]  /*0870*/  IMAD R11, R4.reuse, 0x40, R8 ;  /* 0x00000040040b7824 */ /* 0x040fe200078e0208 */
[----:B------:R-:W-:Y:S01]  /*0880*/  SHF.R.U32.HI R5, RZ, 0x3, R0 ;  /* 0x00000003ff057819 */ /* 0x000fe20000011600 */
[----:B------:R-:W-:Y:S01]  /*0890*/  IMAD R8, R4, 0x2000, R6 ;  /* 0x0000200004087824 */ /* 0x000fe200078e0206 */
[----:B------:R-:W-:Y:S01]  /*08a0*/  LOP3.LUT R7, R2, 0x10, R7, 0xf8, !PT ;  /* 0x0000001002077812 */ /* 0x000fe200078ef807 */
[----:B------:R-:W-:Y:S01]  /*08b0*/  IMAD.SHL.U32 R182, R182, 0x8, RZ ;  /* 0x00000008b6b67824 */ /* 0x000fe200078e00ff */
[-C--:B------:R-:W-:Y:S01]  /*08c0*/  LOP3.LUT R4, R5, R0.reuse, R2, 0x1e, !PT ;  /* 0x0000000005047212 */ /* 0x080fe200078e1e02 */
[----:B------:R-:W-:Y:S01]  /*08d0*/  IMAD R2, R9, 0x400, R8 ;  /* 0x0000040009027824 */ /* 0x000fe200078e0208 */
[----:B------:R-:W-:Y:S01]  /*08e0*/  LOP3.LUT R5, R5, R0, RZ, 0xfc, !PT ;  /* 0x0000000005057212 */ /* 0x000fe200078efcff */
[----:B------:R-:W-:Y:S01]  /*08f0*/  IMAD R0, R9, 0x400, R6 ;  /* 0x0000040009007824 */ /* 0x000fe200078e0206 */
[----:B------:R1:W-:Y:S01]  /*0900*/  STL [R1+0x50], R11 ;  /* 0x0000500b01007387 */ /* 0x0003e20000100800 */
[----:B------:R-:W-:-:S02]  /*0910*/  IMAD.SHL.U32 R174, R174, 0x2, RZ ;  /* 0x00000002aeae7824 */ /* 0x000fc400078e00ff */
[----:B------:R-:W-:Y:S02]  /*0920*/  IMAD.IADD R199, R5, 0x1, R2 ;  /* 0x0000000105c77824 */ /* 0x000fe400078e0202 */
[----:B------:R-:W-:Y:S02]  /*0930*/  IMAD.SHL.U32 R2, R16, 0x40, RZ ;  /* 0x0000004010027824 */ /* 0x000fe400078e00ff */
[----:B------:R-:W-:Y:S01]  /*0940*/  IMAD.IADD R8, R0, 0x1, R4 ;  /* 0x0000000100087824 */ /* 0x000fe200078e0204 */
[----:B------:R-:W-:Y:S01]  /*0950*/  IADD3 R4, R15, -0x80, RZ ;  /* 0xffffff800f047810 */ /* 0x000fe20007ffe0ff */
[----:B------:R-:W-:Y:S01]  /*0960*/  IMAD.SHL.U32 R0, R10, 0x40, RZ ;  /* 0x000000400a007824 */ /* 0x000fe200078e00ff */
[----:B------:R-:W-:Y:S01]  /*0970*/  LOP3.LUT R2, R2, 0x1c0, RZ, 0xc0, !PT ;  /* 0x000001c002027812 */ /* 0x000fe200078ec0ff */
[----:B------:R-:W-:Y:S01]  /*0980*/  IMAD.U32 R5, RZ, RZ, UR6 ;  /* 0x00000006ff057e24 */ /* 0x000fe2000f8e00ff */
[----:B------:R-:W-:Y:S01]  /*0990*/  SHF.R.S32.HI R6, RZ, 0x1f, R4 ;  /* 0x0000001fff067819 */ /* 0x000fe20000011404 */
[----:B------:R-:W-:Y:S01]  /*09a0*/  USHF.R.S32.HI UR6, URZ, 0x1f, UR38 ;  /* 0x0000001f3f067899 */ /* 0x000fe20008011426 */
[----:B------:R-:W-:Y:S01]  /*09b0*/  SHF.R.U32.HI R5, RZ, 0x3, R2 ;  /* 0x00000003ff057819 */ /* 0x000fe20000011602 */
[----:B------:R-:W-:Y:S01]  /*09c0*/  IMAD.SHL.U32 R199, R199, 0x2, RZ ;  /* 0x00000002c7c77824 */ /* 0x000fe200078e00ff */
[----:B------:R-:W-:Y:S01]  /*09d0*/  LOP3.LUT R182, R2, 0x8, R182, 0xf8, !PT ;  /* 0x0000000802b67812 */ /* 0x000fe200078ef8b6 */
[----:B------:R-:W-:Y:S01]  /*09e0*/  IMAD.IADD R177, R174, 0x1, R176 ;  /* 0x00000001aeb17824 */ /* 0x000fe200078e02b0 */
[----:B------:R-:W-:Y:S01]  /*09f0*/  LOP3.LUT R0, R0, 0xfffffe00, RZ, 0xc0, !PT ;  /* 0xfffffe0000007812 */ /* 0x000fe200078ec0ff */
[----:B------:R-:W-:Y:S01]  /*0a00*/  IMAD.U32 R10, RZ, RZ, UR6 ;  /* 0x00000006ff0a7e24 */ /* 0x000fe2000f8e00ff */
[----:B------:R-:W-:Y:S01]  /*0a10*/  LOP3.LUT R2, R5, R7, R2, 0x1e, !PT ;  /* 0x0000000705027212 */ /* 0x000fe200078e1e02 */
[----:B------:R-:W-:Y:S01]  /*0a20*/  IMAD.IADD R202, R199, 0x1, R201 ;  /* 0x00000001c7ca7824 */ /* 0x000fe200078e02c9 */
[----:B------:R-:W-:Y:S01]  /*0a30*/  SHF.L.U64.HI R6, R4, 0x2, R6 ;  /* 0x0000000204067819 */ /* 0x000fe20000010206 */
[----:B------:R-:W-:Y:S01]  /*0a40*/  IMAD R4, R9, 0x400, R0 ;  /* 0x0000040009047824 */ /* 0x000fe200078e0200 */
[----:B------:R-:W-:Y:S01]  /*0a50*/  LOP3.LUT R181, R2, R0, RZ, 0xfc, !PT ;  /* 0x0000000002b57212 */ /* 0x000fe200078efcff */
[----:B------:R-:W-:Y:S01]  /*0a60*/  IMAD.MOV.U32 R2, RZ, RZ, 0x40 ;  /* 0x00000040ff027424 */ /* 0x000fe200078e00ff */
[----:B------:R-:W-:Y:S01]  /*0a70*/  LEA R8, R8, 0xc000, 0x1 ;  /* 0x0000c00008087811 */ /* 0x000fe200078e08ff */
[----:B------:R-:W-:Y:S01]  /*0a80*/  IMAD.MOV.U32 R0, RZ, RZ, 0x440 ;  /* 0x00000440ff007424 */ /* 0x000fe200078e00ff */
[----:B------:R-:W-:Y:S01]  /*0a90*/  LOP3.LUT R182, R182, R5, RZ, 0x3c, !PT ;  /* 0x00000005b6b67212 */ /* 0x000fe200078e3cff */
[----:B------:R2:W-:Y:S01]  /*0aa0*/  STL [R1+0x4c], R6 ;  /* 0x00004c0601007387 */ /* 0x0005e20000100800 */
[C---:B------:R-:W-:Y:S01]  /*0ab0*/  SEL R175, R2.reuse, 0xffffffc0, !P3 ;  /* 0xffffffc002af7807 */ /* 0x040fe20005800000 */
[----:B------:R-:W-:Y:S01]  /*0ac0*/  IMAD.IADD R5, R203, 0x1, R8 ;  /* 0x00000001cb057824 */ /* 0x000fe200078e0208 */
[----:B------:R-:W-:Y:S01]  /*0ad0*/  SEL R2, R2, 0xffffffc0, !P2 ;  /* 0xffffffc002027807 */ /* 0x000fe20005000000 */
[----:B------:R-:W-:Y:S01]  /*0ae0*/  IMAD.IADD R182, R4, 0x1, R182 ;  /* 0x0000000104b67824 */ /* 0x000fe200078e02b6 */
[----:B------:R-:W-:Y:S01]  /*0af0*/  SEL R0, R0, 0x3c0, !P2 ;  /* 0x000003c000007807 */ /* 0x000fe20005000000 */
[----:B------:R-:W-:Y:S01]  /*0b00*/  STL [R1+0x5c], R8 ;  /* 0x00005c0801007387 */ /* 0x000fe20000100800 */
[----:B------:R-:W-:Y:S01]  /*0b10*/  IADD3 R13, R8, 0x420, RZ ;  /* 0x00000420080d7810 */ /* 0x000fe20007ffe0ff */
[----:B-1----:R-:W-:Y:S01]  /*0b20*/  IMAD.IADD R11, R2, 0x1, R8 ;  /* 0x00000001020b7824 */ /* 0x002fe200078e0208 */
[C---:B------:R-:W-:Y:S01]  /*0b30*/  IADD3 R10, R8.reuse, 0x2020, RZ ;  /* 0x00002020080a7810 */ /* 0x040fe20007ffe0ff */
[C---:B------:R-:W-:Y:S01]  /*0b40*/  IMAD.IADD R4, R8.reuse, 0x1, R0 ;  /* 0x0000000108047824 */ /* 0x040fe200078e0200 */
[C---:B------:R-:W-:Y:S01]  /*0b50*/  @P1 IADD3 R13, R8.reuse, 0x3e0, RZ ;  /* 0x000003e0080d1810 */ /* 0x040fe20007ffe0ff */
[----:B------:R-:W-:Y:S01]  /*0b60*/  IMAD.IADD R200, R199, 0x1, R2 ;  /* 0x00000001c7c87824 */ /* 0x000fe200078e0202 */
[C---:B------:R-:W-:Y:S01]  /*0b70*/  IADD3 R12, R8.reuse, 0x2420, RZ ;  /* 0x00002420080c7810 */ /* 0x040fe20007ffe0ff */
[----:B------:R-:W-:Y:S01]  /*0b80*/  STL [R1+0x70], R11 ;  /* 0x0000700b01007387 */ /* 0x000fe20000100800 */
[----:B------:R-:W-:Y:S01]  /*0b90*/  @P1 IADD3 R10, R8, 0x1fe0, RZ ;  /* 0x00001fe0080a1810 */ /* 0x000fe20007ffe0ff */
[----:B------:R-:W-:Y:S01]  /*0ba0*/  IMAD.IADD R175, R174, 0x1, R175 ;  /* 0x00000001aeaf7824 */ /* 0x000fe200078e02af */
[----:B------:R-:W-:Y:S01]  /*0bb0*/  @P1 IADD3 R12, R8, 0x23e0, RZ ;  /* 0x000023e0080c1810 */ /* 0x000fe20007ffe0ff */
[----:B------:R1:W-:Y:S01]  /*0bc0*/  STL [R1+0x8c], R5 ;  /* 0x00008c0501007387 */ /* 0x0003e20000100800 */
[----:B------:R-:W-:Y:S01]  /*0bd0*/  IMAD.IADD R201, R201, 0x1, R200 ;  /* 0x00000001c9c97824 */ /* 0x000fe200078e02c8 */
[----:B------:R-:W-:Y:S01]  /*0be0*/  ULDC.64 UR6, c[0x0][0x118] ;  /* 0x0000460000067ab9 */ /* 0x000fe20000000a00 */
[--C-:B------:R-:W-:Y:S01]  /*0bf0*/  IMAD.IADD R2, R2, 0x1, R10.reuse ;  /* 0x0000000102027824 */ /* 0x100fe200078e020a */
[----:B------:R3:W-:Y:S01]  /*0c00*/  STL [R1+0x6c], R4 ;  /* 0x00006c0401007387 */ /* 0x0007e20000100800 */
[----:B------:R-:W-:Y:S01]  /*0c10*/  IMAD.IADD R0, R0, 0x1, R10 ;  /* 0x0000000100007824 */ /* 0x000fe200078e020a */
[----:B--2---:R-:W-:-:S02]  /*0c20*/  IADD3 R6, R8, 0x2040, RZ ;  /* 0x0000204008067810 */ /* 0x004fc40007ffe0ff */
[----:B------:R-:W-:Y:S01]  /*0c30*/  STL [R1+0x78], R13 ;  /* 0x0000780d01007387 */ /* 0x000fe20000100800 */
[----:B------:R-:W-:Y:S01]  /*0c40*/  @P2 IADD3 R6, R8, 0x1fc0, RZ ;  /* 0x00001fc008062810 */ /* 0x000fe20007ffe0ff */
[--C-:B------:R-:W-:Y:S02]  /*0c50*/  IMAD.IADD R206, R199, 0x1, R203.reuse ;  /* 0x00000001c7ce7824 */ /* 0x100fe400078e02cb */
[----:B------:R-:W-:Y:S01]  /*0c60*/  STL [R1+0x60], R10 ;  /* 0x0000600a01007387 */ /* 0x000fe20000100800 */
[----:B------:R-:W-:Y:S02]  /*0c70*/  IMAD.IADD R205, R202, 0x1, R203 ;  /* 0x00000001cacd7824 */ /* 0x000fe400078e02cb */
[----:B------:R-:W-:Y:S01]  /*0c80*/  IMAD.IADD R204, R203, 0x1, R200 ;  /* 0x00000001cbcc7824 */ /* 0x000fe200078e02c8 */
[----:B------:R-:W-:Y:S01]  /*0c90*/  STL [R1+0x74], R12 ;  /* 0x0000740c01007387 */ /* 0x000fe20000100800 */
[----:B------:R-:W-:Y:S02]  /*0ca0*/  IMAD.SHL.U32 R3, R3, 0x2, RZ ;  /* 0x0000000203037824 */ /* 0x000fe400078e00ff */
[----:B------:R-:W-:Y:S01]  /*0cb0*/  IMAD.IADD R176, R176, 0x1, R175 ;  /* 0x00000001b0b07824 */ /* 0x000fe200078e02af */
[----:B------:R-:W-:Y:S01]  /*0cc0*/  STL [R1+0x68], R6 ;  /* 0x0000680601007387 */ /* 0x000fe20000100800 */
[----:B-1----:R-:W-:-:S02]  /*0cd0*/  IADD3 R5, R8, 0x2440, RZ ;  /* 0x0000244008057810 */ /* 0x002fc40007ffe0ff */
[----:B------:R-:W-:Y:S01]  /*0ce0*/  @P2 IADD3 R5, R8, 0x23c0, RZ ;  /* 0x000023c008052810 */ /* 0x000fe20007ffe0ff */
[----:B---3--:R-:W-:-:S04]  /*0cf0*/  IMAD.IADD R4, R203, 0x1, R4 ;  /* 0x00000001cb047824 */ /* 0x008fc800078e0204 */
[----:B------:R1:W-:Y:S02]  /*0d00*/  STL [R1+0x64], R5 ;  /* 0x0000640501007387 */ /* 0x0003e40000100800 */
[C---:B-1----:R-:W-:Y:S02]  /*0d10*/  IMAD.IADD R5, R203.reuse, 0x1, R11 ;  /* 0x00000001cb057824 */ /* 0x042fe400078e020b */
[----:B------:R-:W-:-:S03]  /*0d20*/  IMAD.IADD R203, R203, 0x1, R201 ;  /* 0x00000001cbcb7824 */ /* 0x000fc600078e02c9 */
[----:B------:R1:W-:Y:S04]  /*0d30*/  STL [R1+0x88], R5 ;  /* 0x0000880501007387 */ /* 0x0003e80000100800 */
[----:B------:R1:W-:Y:S04]  /*0d40*/  STL [R1+0x84], R4 ;  /* 0x0000840401007387 */ /* 0x0003e80000100800 */
[----:B------:R1:W-:Y:S04]  /*0d50*/  STL [R1+0x80], R2 ;  /* 0x0000800201007387 */ /* 0x0003e80000100800 */
[----:B------:R1:W-:Y:S02]  /*0d60*/  STL [R1+0x7c], R0 ;  /* 0x00007c0001007387 */ /* 0x0003e40000100800 */
.L_x_406:
[----:B------:R-:W-:Y:S02]  /*0d70*/  ULDC.64 UR4, c[0x0][0x240] ;  /* 0x0000900000047ab9 */ /* 0x000fe40000000a00 */
[----:B------:R-:W-:-:S02]  /*0d80*/  UISETP.NE.U32.AND UP1, UPT, URZ, UR4, UPT ;  /* 0x000000043f00728c */ /* 0x000fc4000bf25070 */
[----:B------:R-:W-:Y:S02]  /*0d90*/  USHF.R.S32.HI UR42, URZ, 0x1f, UR35 ;  /* 0x0000001f3f2a7899 */ /* 0x000fe40008011423 */
[----:B------:R-:W-:Y:S02]  /*0da0*/  USHF.L.U32 UR14, UR35, 0x2, URZ ;  /* 0x00000002230e7899 */ /* 0x000fe4000800063f */
[----:B------:R-:W-:Y:S02]  /*0db0*/  UISETP.NE.AND.EX UP1, UPT, URZ, UR5, UPT, UP1 ;  /* 0x000000053f00728c */ /* 0x000fe4000bf25310 */
[----:B------:R-:W-:Y:S02]  /*0dc0*/  ULDC.64 UR10, c[0x0][0x250] ;  /* 0x00009400000a7ab9 */ /* 0x000fe40000000a00 */
[----:B------:R-:W-:Y:S02]  /*0dd0*/  UISETP.NE.U32.AND UP3, UPT, URZ, UR10, UPT ;  /* 0x0000000a3f00728c */ /* 0x000fe4000bf65070 */
[----:B------:R-:W-:Y:S01]  /*0de0*/  USHF.L.U64.HI UR12, UR35, 0x2, UR42 ;  /* 0x00000002230c7899 */ /* 0x000fe2000801022a */
[----:B------:R-:W-:Y:S01]  /*0df0*/  PLOP3.LUT P2, PT, PT, PT, UP1, 0x80, 0x0 ;  /* 0x000000000000781c */ /* 0x000fe20003f4f018 */
[----:B------:R-:W-:-:S02]  /*0e00*/  UIADD3 UR13, UP0, UR14, UR4, URZ ;  /* 0x000000040e0d7290 */ /* 0x000fc4000ff1e03f */
[----:B------:R-:W-:Y:S02]  /*0e10*/  UISETP.NE.AND.EX UP3, UPT, URZ, UR11, UPT, UP3 ;  /* 0x0000000b3f00728c */ /* 0x000fe4000bf65330 */
        /* <DEDUP_REMOVED lines=22> */
[----:B------:R-:W5:Y:S01]  /*0f80*/  @!P1 LDG.E R0, [R4.64] ;  /* 0x0000001804009981 */ /* 0x000f62000c1e1900 */
        /* <DEDUP_REMOVED lines=20> */
.L_x_330:
        /* <DEDUP_REMOVED lines=22> */
[----:B------:R-:W-:Y:S02]  /*1230*/  UIADD3 UR9, UR17, 0x7f, URZ ;  /* 0x0000007f11097890 */ /* 0x000fe4000fffe03f */
[----:B------:R-:W-:Y:S02]  /*1240*/  ULDC.64 UR12, c[0x0][0x178] ;  /* 0x00005e00000c7ab9 */ /* 0x000fe40000000a00 */
[----:B------:R-:W-:Y:S01]  /*1250*/  ULDC.64 UR10, c[0x0][0x190] ;  /* 0x00006400000a7ab9 */ /* 0x000fe20000000a00 */
[----:B------:R-:W-:Y:S01]  /*1260*/  PLOP3.LUT P1, PT, PT, PT, UP0, 0x80, 0x0 ;  /* 0x000000000000781c */ /* 0x000fe20003f2f008 */
[----:B------:R-:W-:Y:S02]  /*1270*/  UISETP.NE.AND UP2, UPT, UR15, -0x1, UPT ;  /* 0xffffffff0f00788c */ /* 0x000fe4000bf45270 */
[----:B------:R-:W-:-:S02]  /*1280*/  UIMAD UR14, UR42, UR12, URZ ;  /* 0x0000000c2a0e72a4 */ /* 0x000fc4000f8e023f */
[----:B------:R-:W-:Y:S02]  /*1290*/  UIMAD.WIDE.U32 UR4, UR15, UR10, URZ ;  /* 0x0000000a0f0472a5 */ /* 0x000fe4000f8e003f */
[----:B------:R-:W-:Y:S02]  /*12a0*/  UIMAD UR18, UR15, UR11, URZ ;  /* 0x0000000b0f1272a4 */ /* 0x000fe4000f8e023f */
[----:B------:R-:W-:Y:S02]  /*12b0*/  USHF.R.S32.HI UR16, URZ, 0x1f, UR9 ;  /* 0x0000001f3f107899 */ /* 0x000fe40008011409 */
[----:B------:R-:W-:Y:S02]  /*12c0*/  UIMAD.WIDE.U32 UR10, UR35, UR12, URZ ;  /* 0x0000000c230a72a5 */ /* 0x000fe4000f8e003f */
[----:B------:R-:W-:Y:S02]  /*12d0*/  UIMAD UR14, UR35, UR13, UR14 ;  /* 0x0000000d230e72a4 */ /* 0x000fe4000f8e020e */
[----:B------:R-:W-:-:S02]  /*12e0*/  ULEA.HI UR13, UR16, UR9, URZ, 0x7 ;  /* 0x00000009100d7291 */ /* 0x000fc4000f8f383f */
[----:B------:R-:W-:Y:S02]  /*12f0*/  @UP0 UIADD3 UR12, UR21, UR26, URZ ;  /* 0x0000001a150c0290 */ /* 0x000fe4000fffe03f */
[----:B------:R-:W-:Y:S02]  /*1300*/  UIADD3 UR36, UR11, UR14, URZ ;  /* 0x0000000e0b247290 */ /* 0x000fe4000fffe03f */
[----:B------:R-:W-:Y:S02]  /*1310*/  USEL UR39, UR10, UR4, !UP2 ;  /* 0x000000040a277287 */ /* 0x000fe4000d000000 */
[----:B------:R-:W-:Y:S02]  /*1320*/  @UP2 UIADD3 UR36, UR5, UR18, URZ ;  /* 0x0000001205242290 */ /* 0x000fe4000fffe03f */
[----:B------:R-:W-:Y:S02]  /*1330*/  ULDC.64 UR10, c[0x0][0x198] ;  /* 0x00006600000a7ab9 */ /* 0x000fe40000000a00 */
[----:B------:R-:W-:-:S02]  /*1340*/  ULOP3.LUT UR9, UR13, 0xffffff80, URZ, 0xc0, !UPT ;  /* 0xffffff800d097892 */ /* 0x000fc4000f8ec03f */
[----:B------:R-:W-:Y:S02]  /*1350*/  @UP0 UIMAD.WIDE.U32 UR4, UR12, UR10, URZ ;  /* 0x0000000a0c0402a5 */ /* 0x000fe4000f8e003f */
[----:B------:R-:W-:Y:S02]  /*1360*/  UIADD3 UR16, UR9, -0x80, URZ ;  /* 0xffffff8009107890 */ /* 0x000fe4000fffe03f */
[----:B------:R-:W-:Y:S02]  /*1370*/  @UP0 UIMAD UR31, UR12, UR11, UR5 ;  /* 0x0000000b0c1f02a4 */ /* 0x000fe4000f8e0205 */
        /* <DEDUP_REMOVED lines=11> */
[----:B------:R-:W-:Y:S02]  /*1430*/  UIMAD UR9, UR42, UR10, URZ ;  /* 0x0000000a2a0972a4 */ /* 0x000fe4000f8e023f */
[----:B------:R-:W-:Y:S02]  /*1440*/  UIMAD.WIDE.U32 UR4, UR35, UR10, UR4 ;  /* 0x0000000a230472a5 */ /* 0x000fe4000f8e0004 */
[----:B------:R-:W-:-:S04]  /*1450*/  UIMAD UR9, UR35, UR11, UR9 ;  /* 0x0000000b230972a4 */ /* 0x000fc8000f8e0209 */
[----:B------:R-:W-:Y:S02]  /*1460*/  UIADD3 UR31, UR5, UR9, URZ ;  /* 0x00000009051f7290 */ /* 0x000fe4000fffe03f */
[----:B------:R-:W-:Y:S02]  /*1470*/  UMOV UR29, UR4 ;  /* 0x00000004001d7c82 */ /* 0x000fe40008000000 */
.L_x_332:
        /* <DEDUP_REMOVED lines=18> */
.L_x_333:
        /* <DEDUP_REMOVED lines=11> */
[----:B------:R-:W-:Y:S02]  /*1650*/  @!UP2 UIMAD UR9, UR42, UR4, URZ ;  /* 0x000000042a09a2a4 */ /* 0x000fe4000f8e023f */
[----:B------:R-:W-:Y:S02]  /*1660*/  ULDC.64 UR10, c[0x0][0x3d8] ;  /* 0x0000f600000a7ab9 */ /* 0x000fe40000000a00 */
        /* <DEDUP_REMOVED lines=15> */
[----:B------:R-:W-:Y:S01]  /*1760*/  USEL UR23, UR44, UR4, !UP2 ;  /* 0x000000042c177287 */ /* 0x000fe2000d000000 */
[--C-:B-1----:R-:W-:Y:S01]  /*1770*/  IMAD.MOV R0, RZ, RZ, -R5.reuse ;  /* 0x000000ffff007224 */ /* 0x102fe200078e0a05 */
[----:B--2---:R-:W-:Y:S01]  /*1780*/  UIMAD.WIDE.U32 UR4, UR12, UR10, URZ ;  /* 0x0000000a0c0472a5 */ /* 0x004fe2000f8e003f */
[----:B------:R-:W-:Y:S02]  /*1790*/  IMAD.MOV.U32 R4, RZ, RZ, RZ ;  /* 0x000000ffff047224 */ /* 0x000fe400078e00ff */
[----:B------:R-:W-:Y:S01]  /*17a0*/  IMAD R0, R0, R6, RZ ;  /* 0x0000000600007224 */ /* 0x000fe200078e02ff */
[----:B------:R-:W-:Y:S02]  /*17b0*/  USEL UR22, UR4, URZ, UP6 ;  /* 0x0000003f04167287 */ /* 0x000fe4000b000000 */
[----:B------:R-:W-:Y:S01]  /*17c0*/  UIMAD UR11, UR12, UR11, UR5 ;  /* 0x0000000b0c0b72a4 */ /* 0x000fe2000f8e0205 */
[----:B------:R-:W-:Y:S01]  /*17d0*/  IMAD.HI.U32 R0, R5, R0, R4 ;  /* 0x0000000005007227 */ /* 0x000fe200078e0004 */
[----:B------:R-:W-:-:S02]  /*17e0*/  USHF.L.U64.HI UR4, UR35, 0x7, UR42 ;  /* 0x0000000723047899 */ /* 0x000fc4000801022a */
[----:B------:R-:W-:Y:S02]  /*17f0*/  USHF.L.U32 UR12, UR35, 0x7, URZ ;  /* 0x00000007230c7899 */ /* 0x000fe4000800063f */
[----:B------:R-:W-:Y:S01]  /*1800*/  USEL UR5, UR4, URZ, UP1 ;  /* 0x0000003f04057287 */ /* 0x000fe20008800000 */
[----:B------:R-:W-:Y:S01]  /*1810*/  IMAD.HI.U32 R0, R0, R2, RZ ;  /* 0x0000000200007227 */ /* 0x000fe200078e00ff */
[----:B------:R-:W-:Y:S02]  /*1820*/  USEL UR4, UR12, URZ, UP1 ;  /* 0x0000003f0c047287 */ /* 0x000fe40008800000 */
[----:B------:R-:W-:Y:S01]  /*1830*/  ULDC UR10, c[0x0][0x234] ;  /* 0x00008d00000a7ab9 */ /* 0x000fe20000000800 */
[----:B------:R-:W-:Y:S01]  /*1840*/  IMAD.MOV R4, RZ, RZ, -R0 ;  /* 0x000000ffff047224 */ /* 0x000fe200078e0a00 */
[----:B------:R-:W-:Y:S02]  /*1850*/  UIADD3 UR4, UP1, UR16, UR4, URZ ;  /* 0x0000000410047290 */ /* 0x000fe4000ff3e03f */
[----:B------:R-:W-:Y:S01]  /*1860*/  USEL UR11, UR11, URZ, UP6 ;  /* 0x0000003f0b0b7287 */ /* 0x000fe2000b000000 */
[----:B------:R-:W-:Y:S01]  /*1870*/  IMAD R2, R6, R4, R2 ;  /* 0x0000000406027224 */ /* 0x000fe200078e0202 */
[----:B------:R-:W-:-:S02]  /*1880*/  UIADD3.X UR9, UR34, UR5, URZ, UP1, !UPT ;  /* 0x0000000522097290 */ /* 0x000fc40008ffe43f */
[----:B------:R-:W-:Y:S02]  /*1890*/  UIMAD UR5, UR41, UR4, URZ ;  /* 0x00000004290572a4 */ /* 0x000fe4000f8e023f */
[----:B------:R-:W-:Y:S02]  /*18a0*/  ISETP.GT.U32.AND P0, PT, R6, R2, PT ;  /* 0x000000020600720c */ /* 0x000fe40003f04070 */
[----:B------:R-:W-:Y:S02]  /*18b0*/  UIMAD UR9, UR40, UR9, UR5 ;  /* 0x00000009280972a4 */ /* 0x000fe4000f8e0205 */
[----:B------:R-:W-:-:S04]  /*18c0*/  @UP5 USEL UR5, UR56, UR15, !UP2 ;  /* 0x0000000f38055287 */ /* 0x000fc8000d000000 */
[----:B------:R-:W-:Y:S02]  /*18d0*/  @UP5 UIMAD UR13, UR38, UR10, UR5 ;  /* 0x0000000a260d52a4 */ /* 0x000fe4000f8e0205 */
[----:B------:R-:W-:-:S03]  /*18e0*/  UIMAD.WIDE.U32 UR4, UR40, UR4, URZ ;  /* 0x00000004280472a5 */ /* 0x000fc6000f8e003f */
        /* <DEDUP_REMOVED lines=18> */
.L_x_334:
[----:B------:R-:W-:Y:S02]  /*1a10*/  UMOV UR12, UR52 ;  /* 0x00000034000c7c82 */ /* 0x000fe40008000000 */
.L_x_335:
[----:B------:R-:W-:Y:S01]  /*1a20*/  UIADD3 UR4, UP4, UP3, UR4, UR43, UR49 ;  /* 0x0000002b04047290 */ /* 0x000fe2000fb9e031 */
[----:B------:R-:W1:Y:S01]  /*1a30*/  S2R R10, SR_TID.X ;  /* 0x00000000000a7919 */ /* 0x000e620000002100 */
[----:B------:R-:W-:Y:S01]  /*1a40*/  IMAD.U32 R9, RZ, RZ, UR7 ;  /* 0x00000007ff097e24 */ /* 0x000fe2000f8e00ff */
[----:B------:R-:W-:Y:S01]  /*1a50*/  SHF.R.S32.HI R209, RZ, 0x1f, R208 ;  /* 0x0000001fffd17819 */ /* 0x000fe200000114d0 */
[----:B------:R-:W-:Y:S01]  /*1a60*/  UIADD3 UR32, UP2, UP1, UR22, UR4, UR23 ;  /* 0x0000000416207290 */ /* 0x000fe2000f95e017 */
[----:B------:R-:W-:Y:S01]  /*1a70*/  IMAD.U32 R8, RZ, RZ, UR6 ;  /* 0x00000006ff087e24 */ /* 0x000fe2000f8e00ff */
[----:B------:R-:W-:Y:S01]  /*1a80*/  UIADD3.X UR4, UR10, UR50, UR55, UP4, UP3 ;  /* 0x000000320a047290 */ /* 0x000fe2000a7e6437 */
[----:B------:R-:W-:Y:S01]  /*1a90*/  BSSY B1, `(.L_x_331) ;  /* 0x00009df000017945 */ /* 0x000fe20003800000 */
[----:B------:R-:W-:Y:S02]  /*1aa0*/  ULDC.64 UR6, c[0x0][0x200] ;  /* 0x0000800000067ab9 */ /* 0x000fe40000000a00 */
        /* <DEDUP_REMOVED lines=20> */
[----:B------:R-:W-:Y:S01]  /*1bf0*/  ULDC UR34, c[0x0][0x2e8] ;  /* 0x0000ba0000227ab9 */ /* 0x000fe20000000800 */
[----:B------:R1:W2:Y:S02]  /*1c00*/  R2UR UR7, R9 ;  /* 0x00000000090773c2 */ /* 0x0002a400000e0000 */
[----:B------:R-:W-:Y:S01]  /*1c10*/  IMAD R7, R7, c[0x0][0x190], RZ ;  /* 0x0000640007077a24 */ /* 0x000fe200078e02ff */
[----:B------:R-:W-:Y:S01]  /*1c20*/  UMOV UR10, UR4 ;  /* 0x00000004000a7c82 */ /* 0x000fe20008000000 */
[----:B------:R-:W-:Y:S01]  /*1c30*/  IADD3 R6, P0, R4, UR39, RZ ;  /* 0x0000002704067c10 */ /* 0x000fe2000ff1e0ff */
[----:B------:R-:W-:Y:S01]  /*1c40*/  UIADD3 UR4, UR16, UR12, URZ ;  /* 0x0000000c10047290 */ /* 0x000fe2000fffe03f */
[----:B------:R-:W-:Y:S01]  /*1c50*/  IMAD R2, R2, c[0x0][0x194], R7 ;  /* 0x0000650002027a24 */ /* 0x000fe200078e0207 */
[----:B------:R-:W-:Y:S01]  /*1c60*/  UMOV UR9, UR5 ;  /* 0x0000000500097c82 */ /* 0x000fe20008000000 */
[----:B------:R3:W4:Y:S01]  /*1c70*/  R2UR UR6, R8 ;  /* 0x00000000080673c2 */ /* 0x00072200000e0000 */
[----:B------:R-:W-:-:S02]  /*1c80*/  ULDC.64 UR12, c[0x0][0x3c8] ;  /* 0x0000f200000c7ab9 */ /* 0x000fc40000000a00 */
[----:B------:R-:W-:Y:S01]  /*1c90*/  UIMAD.WIDE UR4, UR4, UR11, UR12 ;  /* 0x0000000b040472a5 */ /* 0x000fe2000f8e020c */
[----:B------:R-:W-:Y:S02]  /*1ca0*/  IADD3.X R7, R5, UR36, R2, P0, !PT ;  /* 0x0000002405077c10 */ /* 0x000fe400087fe402 */
[----:B------:R-:W-:Y:S02]  /*1cb0*/  LEA.HI R2, R11, R10, RZ, 0x5 ;  /* 0x0000000a0b027211 */ /* 0x000fe400078f28ff */
[----:B------:R-:W-:Y:S02]  /*1cc0*/  IADD3 R4, P0, R208, UR30, RZ ;  /* 0x0000001ed0047c10 */ /* 0x000fe4000ff1e0ff */
[----:B------:R-:W-:Y:S02]  /*1cd0*/  UMOV UR12, UR4 ;  /* 0x00000004000c7c82 */ /* 0x000fe40008000000 */
[----:B------:R-:W-:Y:S01]  /*1ce0*/  UIADD3 UR4, -UR8, UR17, UR19 ;  /* 0x0000001108047290 */ /* 0x000fe2000fffe113 */
[----:B------:R-:W-:Y:S01]  /*1cf0*/  IADD3.X R5, R209, UR33, RZ, P0, !PT ;  /* 0x00000021d1057c10 */ /* 0x000fe200087fe4ff */
[----:B------:R-:W-:Y:S01]  /*1d00*/  UMOV UR11, UR5 ;  /* 0x00000005000b7c82 */ /* 0x000fe20008000000 */
[----:B-1----:R-:W-:Y:S01]  /*1d10*/  IMAD.U32 R9, RZ, RZ, UR16 ;  /* 0x00000010ff097e24 */ /* 0x002fe2000f8e00ff */
[----:B------:R-:W-:-:S02]  /*1d20*/  UIADD3 UR4, UR4, -UR34, URZ ;  /* 0x8000002204047290 */ /* 0x000fc4000fffe03f */
[----:B------:R-:W-:Y:S01]  /*1d30*/  UIADD3 UR5, UR37, -0x1, URZ ;  /* 0xffffffff25057890 */ /* 0x000fe2000fffe03f */
[----:B------:R-:W-:Y:S01]  /*1d40*/  IMAD.WIDE.U32 R4, R9, c[0x0][0x370], R4 ;  /* 0x0000dc0009047a25 */ /* 0x000fe200078e0004 */
[----:B------:R-:W-:Y:S01]  /*1d50*/  USHF.R.S32.HI UR16, URZ, 0x1f, UR4 ;  /* 0x0000001f3f107899 */ /* 0x000fe20008011404 */
[----:B---3--:R-:W-:-:S03]  /*1d60*/  LOP3.LUT R8, R2, 0xffffffe0, RZ, 0xc0, !PT ;  /* 0xffffffe002087812 */ /* 0x008fc600078ec0ff */
[----:B------:R-:W-:Y:S01]  /*1d70*/  ULEA.HI UR16, UR16, UR4, URZ, 0x7 ;  /* 0x0000000410107291 */ /* 0x000fe2000f8f383f */
[----:B------:R-:W-:Y:S02]  /*1d80*/  SHF.R.S32.HI R2, RZ, 0x5, R2 ;  /* 0x00000005ff027819 */ /* 0x000fe40000011402 */
[----:B------:R-:W-:Y:S01]  /*1d90*/  IADD3 R5, R5, UR14, RZ ;  /* 0x0000000e05057c10 */ /* 0x000fe2000fffe0ff */
[----:B------:R-:W-:Y:S01]  /*1da0*/  IMAD.IADD R8, R10, 0x1, -R8 ;  /* 0x000000010a087824 */ /* 0x000fe200078e0a08 */
[----:B------:R-:W-:-:S03]  /*1db0*/  USHF.R.S32.HI UR16, URZ, 0x7, UR16 ;  /* 0x000000073f107899 */ /* 0x000fc60008011410 */
[----:B------:R-:W-:Y:S01]  /*1dc0*/  IMAD R2, R2, UR48, R8 ;  /* 0x0000003002027c24 */ /* 0x000fe2000f8e0208 */
[----:B------:R-:W-:-:S04]  /*1dd0*/  UISETP.LT.AND UP1, UPT, URZ, UR16, UPT ;  /* 0x000000103f00728c */ /* 0x000fc8000bf21270 */
[----:B------:R-:W-:Y:S01]  /*1de0*/  IADD3 R8, P0, R2, UR32, RZ ;  /* 0x0000002002087c10 */ /* 0x000fe2000ff1e0ff */
[----:B------:R-:W-:-:S03]  /*1df0*/  USEL UR16, URZ, UR16, !UP1 ;  /* 0x000000103f107287 */ /* 0x000fc6000c800000 */
[----:B------:R-:W-:Y:S01]  /*1e00*/  LEA.HI.X.SX32 R9, R2, UR23, 0x1, P0 ;  /* 0x0000001702097c11 */ /* 0x000fe200080f0eff */
[----:B------:R-:W-:Y:S01]  /*1e10*/  IMAD.U32 R2, RZ, RZ, UR38 ;  /* 0x00000026ff027e24 */ /* 0x000fe2000f8e00ff */
[----:B------:R-:W-:Y:S01]  /*1e20*/  UISETP.GT.AND UP1, UPT, UR37, UR16, UPT ;  /* 0x000000102500728c */ /* 0x000fe2000bf24270 */
[----:B------:R-:W-:Y:S02]  /*1e30*/  LEA R186, P2, R8, c[0x0][0x350], 0x2 ;  /* 0x0000d40008ba7a11 */ /* 0x000fe400078410ff */
[----:B------:R-:W-:Y:S02]  /*1e40*/  IMAD.WIDE.U32 R4, R2, c[0x0][0x378], R4 ;  /* 0x0000de0002047a25 */ /* 0x000fe400078e0004 */
[----:B------:R-:W-:Y:S02]  /*1e50*/  LEA.HI.X R187, R8, c[0x0][0x354], R9, 0x2, P2 ;  /* 0x0000d50008bb7a11 */ /* 0x000fe400010f1409 */
[----:B------:R-:W-:Y:S01]  /*1e60*/  PLOP3.LUT P0, PT, PT, PT, UP1, 0x80, 0x0 ;  /* 0x000000000000781c */ /* 0x000fe20003f0f018 */
        /* <DEDUP_REMOVED lines=23> */
[----:B------:R-:W-:-:S02]  /*1fe0*/  ULDC.64 UR12, c[0x0][0x388] ;  /* 0x0000e200000c7ab9 */ /* 0x000fc40000000a00 */
[----:B------:R-:W-:Y:S02]  /*1ff0*/  UIADD3 UR5, UR5, UR11, URZ ;  /* 0x0000000b05057290 */ /* 0x000fe4000fffe03f */
[----:B------:R-:W-:Y:S02]  /*2000*/  UIMAD UR9, UR42, UR12, URZ ;  /* 0x0000000c2a0972a4 */ /* 0x000fe4000f8e023f */
[----:B------:R-:W-:Y:S02]  /*2010*/  UIMAD.WIDE.U32 UR4, UR35, UR12, UR4 ;  /* 0x0000000c230472a5 */ /* 0x000fe4000f8e0004 */
[----:B------:R-:W-:-:S04]  /*2020*/  UIMAD UR9, UR35, UR13, UR9 ;  /* 0x0000000d230972a4 */ /* 0x000fc8000f8e0209 */
[----:B------:R-:W-:Y:S02]  /*2030*/  UIADD3 UR15, UR5, UR9, URZ ;  /* 0x00000009050f7290 */ /* 0x000fe4000fffe03f */
[----:B------:R-:W-:Y:S02]  /*2040*/  UMOV UR14, UR4 ;  /* 0x00000004000e7c82 */ /* 0x000fe40008000000 */
.L_x_337:
        /* <DEDUP_REMOVED lines=16> */
[----:B------:R-:W-:-:S03]  /*2150*/  UIADD3 UR11, UR5, UR9, URZ ;  /* 0x00000009050b7290 */ /* 0x000fc6000fffe03f */
[----:B------:R-:W-:Y:S02]  /*2160*/  UMOV UR9, UR4 ;  /* 0x0000000400097c82 */ /* 0x000fe40008000000 */
.L_x_338:
[----:B------:R-:W-:Y:S01]  /*2170*/  ULDC.64 UR4, c[0x0][0x3a0] ;  /* 0x0000e80000047ab9 */ /* 0x000fe20000000a00 */
[----:B------:R-:W-:Y:S01]  /*2180*/  IMAD.U32 R11, RZ, RZ, UR19 ;  /* 0x00000013ff0b7e24 */ /* 0x000fe2000f8e00ff */
[----:B------:R-:W-:Y:S01]  /*2190*/  UIMAD UR4, UR18, UR4, URZ ;  /* 0x00000004120472a4 */ /* 0x000fe2000f8e023f */
[----:B------:R-:W-:Y:S01]  /*21a0*/  ISETP.GE.AND P4, PT, R208, c[0x0][0x220], PT ;  /* 0x00008800d0007a0c */ /* 0x000fe20003f86270 */
[----:B------:R-:W-:Y:S01]  /*21b0*/  UIMAD UR8, UR20, -0x80, UR8 ;  /* 0xffffff80140878a4 */ /* 0x000fe2000f8e0208 */
[----:B------:R-:W-:Y:S01]  /*21c0*/  IMAD.WIDE.U32 R4, R11, c[0x0][0x3a0], R208 ;  /* 0x0000e8000b047a25 */ /* 0x000fe200078e00d0 */
[----:B------:R-:W-:Y:S01]  /*21d0*/  UIMAD UR4, UR19, UR5, UR4 ;  /* 0x00000005130472a4 */ /* 0x000fe2000f8e0204 */
[----:B------:R-:W-:Y:S03]  /*21e0*/  BSSY B0, `(.L_x_339) ;  /* 0x0000015000007945 */ /* 0x000fe60003800000 */
[----:B------:R-:W-:-:S02]  /*21f0*/  IADD3 R4, P0, R4, UR14, RZ ;  /* 0x0000000e04047c10 */ /* 0x000fc4000ff1e0ff */
[----:B------:R-:W-:Y:S01]  /*2200*/  IMAD.U32 R2, RZ, RZ, UR4 ;  /* 0x00000004ff027e24 */ /* 0x000fe2000f8e00ff */
[----:B------:R-:W-:Y:S01]  /*2210*/  ULDC.64 UR4, c[0x0][0x3b8] ;  /* 0x0000ee0000047ab9 */ /* 0x000fe20000000a00 */
[----:B------:R-:W-:Y:S01]  /*2220*/  ISETP.GE.OR P3, PT, R0, UR8, P4 ;  /* 0x0000000800007c0c */ /* 0x000fe2000a766670 */
[----:B------:R-:W-:Y:S02]  /*2230*/  UIMAD UR4, UR59, UR4, URZ ;  /* 0x000000043b0472a4 */ /* 0x000fe4000f8e023f */
        /* <DEDUP_REMOVED lines=15> */
.L_x_340:
[----:B------:R-:W-:Y:S05]  /*2330*/  BSYNC B0 ;  /* 0x0000000000007941 */ /* 0x000fea0003800000 */
.L_x_339:
        /* <DEDUP_REMOVED lines=15> */
.L_x_342:
[----:B------:R-:W-:Y:S05]  /*2430*/  BSYNC B0 ;  /* 0x0000000000007941 */ /* 0x000fea0003800000 */
.L_x_341:
        /* <DEDUP_REMOVED lines=15> */
.L_x_344:
[----:B------:R-:W-:Y:S05]  /*2530*/  BSYNC B0 ;  /* 0x0000000000007941 */ /* 0x000fea0003800000 */
.L_x_343:
        /* <DEDUP_REMOVED lines=14> */
.L_x_346:
[----:B------:R-:W-:Y:S05]  /*2620*/  BSYNC B0 ;  /* 0x0000000000007941 */ /* 0x000fea0003800000 */
.L_x_345:
        /* <DEDUP_REMOVED lines=24> */
.L_x_348:
[----:B------:R-:W-:Y:S05]  /*27b0*/  BSYNC B0 ;  /* 0x0000000000007941 */ /* 0x000fea0003800000 */
.L_x_347:
        /* <DEDUP_REMOVED lines=13> */
.L_x_350:
[----:B------:R-:W-:Y:S05]  /*2890*/  BSYNC B0 ;  /* 0x0000000000007941 */ /* 0x000fea0003800000 */
.L_x_349:
        /* <DEDUP_REMOVED lines=13> */
.L_x_352:
[----:B------:R-:W-:Y:S05]  /*2970*/  BSYNC B0 ;  /* 0x0000000000007941 */ /* 0x000fea0003800000 */
.L_x_351:
        /* <DEDUP_REMOVED lines=12> */
.L_x_336:
        /* <DEDUP_REMOVED lines=22> */
.L_x_355:
[----:B------:R-:W-:Y:S05]  /*2ba0*/  BSYNC B0 ;  /* 0x0000000000007941 */ /* 0x000fea0003800000 */
.L_x_354:
        /* <DEDUP_REMOVED lines=16> */
.L_x_357:
[----:B------:R-:W-:Y:S05]  /*2cb0*/  BSYNC B0 ;  /* 0x0000000000007941 */ /* 0x000fea0003800000 */
.L_x_356:
        /* <DEDUP_REMOVED lines=16> */
.L_x_359:
[----:B------:R-:W-:Y:S05]  /*2dc0*/  BSYNC B0 ;  /* 0x0000000000007941 */ /* 0x000fea0003800000 */
.L_x_358:
        /* <DEDUP_REMOVED lines=17> */
.L_x_361:
[----:B------:R-:W-:Y:S05]  /*2ee0*/  BSYNC B0 ;  /* 0x0000000000007941 */ /* 0x000fea0003800000 */
.L_x_360:
        /* <DEDUP_REMOVED lines=22> */
.L_x_363:
[----:B------:R-:W-:Y:S05]  /*3050*/  BSYNC B0 ;  /* 0x0000000000007941 */ /* 0x000fea0003800000 */
.L_x_362:
        /* <DEDUP_REMOVED lines=20> */
.L_x_365:
[----:B------:R-:W-:Y:S05]  /*31a0*/  BSYNC B0 ;  /* 0x0000000000007941 */ /* 0x000fea0003800000 */
.L_x_364:
        /* <DEDUP_REMOVED lines=20> */
.L_x_367:
[----:B------:R-:W-:Y:S05]  /*32f0*/  BSYNC B0 ;  /* 0x0000000000007941 */ /* 0x000fea0003800000 */
.L_x_366:
        /* <DEDUP_REMOVED lines=21> */
.L_x_369:
[----:B------:R-:W-:Y:S05]  /*3450*/  BSYNC B0 ;  /* 0x0000000000007941 */ /* 0x000fea0003800000 */
.L_x_368:
[----:B------:R-:W5:Y:S01]  /*3460*/  LDL R21, [R1+0x58] ;  /* 0x0000580001157983 */ /* 0x000f620000100800 */
[----:B------:R-:W-:Y:S01]  /*3470*/  IMAD.MOV.U32 R23, RZ, RZ, 0x7f800000 ;  /* 0x7f800000ff177424 */ /* 0x000fe200078e00ff */
[----:B------:R-:W-:Y:S01]  /*3480*/  ULDC.64 UR14, c[0x0][0x198] ;  /* 0x00006600000e7ab9 */ /* 0x000fe20000000a00 */
[----:B------:R-:W-:Y:S01]  /*3490*/  IMAD.MOV.U32 R22, RZ, RZ, 0x7f800000 ;  /* 0x7f800000ff167424 */ /* 0x000fe200078e00ff */
[----:B------:R-:W-:Y:S01]  /*34a0*/  UIMAD UR13, UR18, UR14, URZ ;  /* 0x0000000e120d72a4 */ /* 0x000fe2000f8e023f */
[----:B------:R-:W-:Y:S02]  /*34b0*/  IMAD.MOV.U32 R24, RZ, RZ, 0x7f800000 ;  /* 0x7f800000ff187424 */ /* 0x000fe400078e00ff */
[----:B------:R-:W-:Y:S01]  /*34c0*/  IMAD.MOV.U32 R25, RZ, RZ, 0x7f800000 ;  /* 0x7f800000ff197424 */ /* 0x000fe200078e00ff */
[----:B------:R-:W-:Y:S01]  /*34d0*/  UIMAD UR13, UR19, UR15, UR13 ;  /* 0x0000000f130d72a4 */ /* 0x000fe2000f8e020d */
[----:B------:R-:W-:-:S04]  /*34e0*/  IMAD.U32 R13, RZ, RZ, UR19 ;  /* 0x00000013ff0d7e24 */ /* 0x000fc8000f8e00ff */
[----:B------:R-:W-:-:S04]  /*34f0*/  IMAD.WIDE.U32 R8, R13, c[0x0][0x198], R208 ;  /* 0x000066000d087a25 */ /* 0x000fc800078e00d0 */
[----:B------:R-:W-:Y:S01]  /*3500*/  IMAD.U32 R14, RZ, RZ, UR13 ;  /* 0x0000000dff0e7e24 */ /* 0x000fe2000f8e00ff */
[----:B------:R-:W-:Y:S02]  /*3510*/  IADD3 R8, P1, R8, UR29, RZ ;  /* 0x0000001d08087c10 */ /* 0x000fe4000ff3e0ff */
[C---:B-----5:R-:W-:Y:S02]  /*3520*/  IADD3 R6, R21.reuse, 0x48, RZ ;  /* 0x0000004815067810 */ /* 0x060fe40007ffe0ff */
[C---:B-1----:R-:W-:Y:S02]  /*3530*/  IADD3 R4, R21.reuse, 0x40, RZ ;  /* 0x0000004015047810 */ /* 0x042fe40007ffe0ff */
[----:B------:R-:W-:Y:S02]  /*3540*/  ISETP.GE.AND P3, PT, R6, UR4, PT ;  /* 0x0000000406007c0c */ /* 0x000fe4000bf66270 */
[----:B------:R-:W-:Y:S01]  /*3550*/  ISETP.GE.AND P4, PT, R4, UR4, PT ;  /* 0x0000000404007c0c */ /* 0x000fe2000bf86270 */
[C---:B------:R-:W-:Y:S01]  /*3560*/  IMAD.SHL.U32 R4, R21.reuse, 0x4, RZ ;  /* 0x0000000415047824 */ /* 0x040fe200078e00ff */
[----:B------:R-:W-:-:S02]  /*3570*/  IADD3 R5, R21, 0x8, RZ ;  /* 0x0000000815057810 */ /* 0x000fc40007ffe0ff */
[----:B------:R-:W-:Y:S02]  /*3580*/  SHF.R.S32.HI R16, RZ, 0x1f, R21 ;  /* 0x0000001fff107819 */ /* 0x000fe40000011415 */
[----:B------:R-:W-:Y:S02]  /*3590*/  ISETP.GE.AND P5, PT, R5, UR4, PT ;  /* 0x0000000405007c0c */ /* 0x000fe4000bfa6270 */
[----:B------:R-:W-:Y:S02]  /*35a0*/  IADD3 R4, P2, R4, UR10, RZ ;  /* 0x0000000a04047c10 */ /* 0x000fe4000ff5e0ff */
[C---:B------:R-:W-:Y:S02]  /*35b0*/  SHF.L.U64.HI R5, R21.reuse, 0x2, R16 ;  /* 0x0000000215057819 */ /* 0x040fe40000010210 */
[----:B------:R-:W-:Y:S02]  /*35c0*/  ISETP.GE.AND P6, PT, R21, UR4, PT ;  /* 0x0000000415007c0c */ /* 0x000fe4000bfc6270 */
[----:B------:R-:W-:-:S02]  /*35d0*/  IADD3.X R5, R5, UR9, RZ, P2, !PT ;  /* 0x0000000905057c10 */ /* 0x000fc400097fe4ff */
[----:B------:R-:W-:Y:S02]  /*35e0*/  SHF.R.S32.HI R7, RZ, 0x1f, R6 ;  /* 0x0000001fff077819 */ /* 0x000fe40000011406 */
[C---:B------:R-:W-:Y:S01]  /*35f0*/  @!P3 LEA R10, P2, R6.reuse, UR10, 0x2 ;  /* 0x0000000a060abc11 */ /* 0x040fe2000f8410ff */
[----:B------:R1:W5:Y:S03]  /*3600*/  @!P4 LDG.E R23, [R4.64+0x100] ;  /* 0x000100180417c981 */ /* 0x000366000c1e1900 */
[----:B------:R-:W-:Y:S01]  /*3610*/  @!P3 LEA.HI.X R11, R6, UR9, R7, 0x2, P2 ;  /* 0x00000009060bbc11 */ /* 0x000fe200090f1407 */
[----:B--2---:R1:W2:Y:S04]  /*3620*/  @!P5 LDG.E R24, [R4.64+0x20] ;  /* 0x000020180418d981 */ /* 0x0042a8000c1e1900 */
[----:B----4-:R3:W4:Y:S04]  /*3630*/  @!P3 LDG.E R22, [R10.64] ;  /* 0x000000180a16b981 */ /* 0x010728000c1e1900 */
[----:B------:R1:W2:Y:S01]  /*3640*/  @!P6 LDG.E R25, [R4.64] ;  /* 0x000000180419e981 */ /* 0x0002a2000c1e1900 */
[----:B------:R-:W-:-:S06]  /*3650*/  UIMAD UR4, UR20, -0x80, UR8 ;  /* 0xffffff80140478a4 */ /* 0x000fcc000f8e0208 */
[----:B------:R-:W-:Y:S02]  /*3660*/  ISETP.GE.AND P5, PT, R0, UR4, PT ;  /* 0x0000000400007c0c */ /* 0x000fe4000bfa6270 */
[----:B------:R-:W-:-:S11]  /*3670*/  IADD3.X R9, R9, UR31, R14, P1, !PT ;  /* 0x0000001f09097c10 */ /* 0x000fd60008ffe40e */
[----:B------:R2:W-:Y:S01]  /*3680*/  @P5 STS.128 [R2+0xc000], RZ ;  /* 0x00c000ff02005388 */ /* 0x0005e20000000c00 */
[----:B-1----:R-:W-:Y:S01]  /*3690*/  IMAD R4, R15, c[0x0][0x1b0], RZ ;  /* 0x00006c000f047a24 */ /* 0x002fe200078e02ff */
[----:B------:R-:W-:Y:S03]  /*36a0*/  BSSY B0, `(.L_x_370) ;  /* 0x0000018000007945 */ /* 0x000fe60003800000 */
[C---:B---3--:R-:W-:Y:S02]  /*36b0*/  IMAD R10, R12.reuse, c[0x0][0x1b4], R4 ;  /* 0x00006d000c0a7a24 */ /* 0x048fe400078e0204 */
[----:B------:R-:W-:-:S04]  /*36c0*/  IMAD.WIDE.U32 R4, R12, c[0x0][0x1b0], R8 ;  /* 0x00006c000c047a25 */ /* 0x000fc800078e0008 */
[----:B------:R-:W-:Y:S01]  /*36d0*/  IMAD.IADD R10, R5, 0x1, R10 ;  /* 0x00000001050a7824 */ /* 0x000fe200078e020a */
[----:B-----5:R1:W-:Y:S04]  /*36e0*/  STL [R1], R23 ;  /* 0x0000001701007387 */ /* 0x0203e80000100800 */
[----:B----4-:R1:W-:Y:S04]  /*36f0*/  STL [R1+0x4], R22 ;  /* 0x0000041601007387 */ /* 0x0103e80000100800 */
[----:B--2---:R1:W-:Y:S04]  /*3700*/  STL [R1+0xc], R24 ;  /* 0x00000c1801007387 */ /* 0x0043e80000100800 */
[----:B------:R1:W-:Y:S01]  /*3710*/  STL [R1+0x8], R25 ;  /* 0x0000081901007387 */ /* 0x0003e20000100800 */
        /* <DEDUP_REMOVED lines=16> */
.L_x_371:
[----:B------:R-:W-:Y:S05]  /*3820*/  BSYNC B0 ;  /* 0x0000000000007941 */ /* 0x000fea0003800000 */
.L_x_370:
[----:B------:R-:W-:Y:S01]  /*3830*/  ISETP.GE.AND P4, PT, R17, UR4, PT ;  /* 0x0000000411007c0c */ /* 0x000fe2000bf86270 */
[----:B------:R-:W-:-:S12]  /*3840*/  BSSY B0, `(.L_x_372) ;  /* 0x0000014000007945 */ /* 0x000fd80003800000 */
[----:B------:R4:W-:Y:S01]  /*3850*/  @P4 STS.128 [R2+0xd000], RZ ;  /* 0x00d000ff02004388 */ /* 0x0009e20000000c00 */
[----:B------:R-:W-:Y:S05]  /*3860*/  @P4 BRA `(.L_x_373) ;  /* 0x0000011000004947 */ /* 0x000fea0003800000 */
[----:B------:R-:W-:-:S13]  /*3870*/  ISETP.GE.AND P1, PT, R208, c[0x0][0x220], PT ;  /* 0x00008800d0007a0c */ /* 0x000fda0003f26270 */
[----:B------:R1:W-:Y:S01]  /*3880*/  @P1 STS.128 [R2+0xd000], RZ ;  /* 0x00d000ff02001388 */ /* 0x0003e20000000c00 */
[----:B------:R-:W-:Y:S05]  /*3890*/  @P1 BRA `(.L_x_373) ;  /* 0x000000e000001947 */ /* 0x000fea0003800000 */
[----:B---3--:R-:W-:Y:S02]  /*38a0*/  IADD3 R8, P1, R0, 0x20, RZ ;  /* 0x0000002000087810 */ /* 0x008fe40007f3e0ff */
        /* <DEDUP_REMOVED lines=13> */
.L_x_373:
[----:B------:R-:W-:Y:S05]  /*3980*/  BSYNC B0 ;  /* 0x0000000000007941 */ /* 0x000fea0003800000 */
.L_x_372:
        /* <DEDUP_REMOVED lines=21> */
.L_x_375:
[----:B------:R-:W-:Y:S05]  /*3ae0*/  BSYNC B0 ;  /* 0x0000000000007941 */ /* 0x000fea0003800000 */
.L_x_374:
        /* <DEDUP_REMOVED lines=21> */
.L_x_377:
[----:B------:R-:W-:Y:S05]  /*3c40*/  BSYNC B0 ;  /* 0x0000000000007941 */ /* 0x000fea0003800000 */
.L_x_376:
        /* <DEDUP_REMOVED lines=18> */
[----:B---3--:R-:W-:Y:S01]  /*3d70*/  IMAD R8, R20, c[0x0][0x1a0], RZ ;  /* 0x0000680014087a24 */ /* 0x008fe200078e02ff */
        /* <DEDUP_REMOVED lines=10> */
.L_x_379:
[----:B------:R-:W-:Y:S05]  /*3e20*/  BSYNC B0 ;  /* 0x0000000000007941 */ /* 0x000fea0003800000 */
.L_x_378:
[----:B------:R1:W-:Y:S01]  /*3e30*/  @P4 STS.128 [R2+0x11000], RZ ;  /* 0x011000ff02004388 */ /* 0x0003e20000000c00 */
[----:B------:R-:W-:Y:S01]  /*3e40*/  BSSY B0, `(.L_x_380) ;  /* 0x0000013000007945 */ /* 0x000fe20003800000 */
        /* <DEDUP_REMOVED lines=18> */
.L_x_381:
[----:B------:R-:W-:Y:S05]  /*3f70*/  BSYNC B0 ;  /* 0x0000000000007941 */ /* 0x000fea0003800000 */
.L_x_380:
        /* <DEDUP_REMOVED lines=20> */
.L_x_383:
[----:B------:R-:W-:Y:S05]  /*40c0*/  BSYNC B0 ;  /* 0x0000000000007941 */ /* 0x000fea0003800000 */
.L_x_382:
        /* <DEDUP_REMOVED lines=8> */
[----:B---3--:R-:W-:Y:S01]  /*4150*/  IMAD R8, R5, c[0x0][0x1a0], RZ ;  /* 0x0000680005087a24 */ /* 0x008fe200078e02ff */
        /* <DEDUP_REMOVED lines=10> */
.L_x_385:
[----:B------:R-:W-:Y:S05]  /*4200*/  BSYNC B0 ;  /* 0x0000000000007941 */ /* 0x000fea0003800000 */
.L_x_384:
[----:B------:R-:W-:Y:S01]  /*4210*/  ULDC.64 UR18, c[0x0][0x318] ;  /* 0x0000c60000127ab9 */ /* 0x000fe20000000a00 */
[----:B------:R-:W0:Y:S01]  /*4220*/  LDGDEPBAR ;  /* 0x00000000000079af */ /* 0x000e220000000000 */
[----:B------:R-:W-:Y:S02]  /*4230*/  UISETP.NE.U32.AND UP1, UPT, URZ, UR18, UPT ;  /* 0x000000123f00728c */ /* 0x000fe4000bf25070 */
[----:B------:R-:W-:Y:S02]  /*4240*/  ULDC.64 UR22, c[0x0][0x320] ;  /* 0x0000c80000167ab9 */ /* 0x000fe40000000a00 */
[----:B------:R-:W-:-:S06]  /*4250*/  UISETP.NE.AND.EX UP1, UPT, URZ, UR19, UPT, UP1 ;  /* 0x000000133f00728c */ /* 0x000fcc000bf25310 */
[----:B------:R-:W-:-:S05]  /*4260*/  PLOP3.LUT P1, PT, PT, PT, UP1, 0x80, 0x0 ;  /* 0x000000000000781c */ /* 0x000fca0003f2f018 */
[----:B------:R-:W-:Y:S02]  /*4270*/  @UP1 UIMAD UR4, UR42, UR22, URZ ;  /* 0x000000162a0412a4 */ /* 0x000fe4000f8e023f */
[----:B------:R-:W-:Y:S02]  /*4280*/  @UP1 UMOV UR14, UR38 ;  /* 0x00000026000e1c82 */ /* 0x000fe40008000000 */
[----:B------:R-:W-:Y:S02]  /*4290*/  @UP1 UMOV UR15, UR59 ;  /* 0x0000003b000f1c82 */ /* 0x000fe40008000000 */
[----:B------:R-:W-:Y:S02]  /*42a0*/  @UP1 UIMAD.WIDE.U32 UR14, UR35, UR22, UR14 ;  /* 0x00000016230e12a5 */ /* 0x000fe4000f8e000e */
[----:B------:R-:W-:Y:S02]  /*42b0*/  @UP1 UIMAD UR23, UR35, UR23, UR4 ;  /* 0x00000017231712a4 */ /* 0x000fe4000f8e0204 */
[----:B------:R-:W-:-:S02]  /*42c0*/  @UP1 ULEA UR18, UP0, UR14, UR18, 0x2 ;  /* 0x000000120e121291 */ /* 0x000fc4000f80103f */
[----:B------:R-:W-:-:S04]  /*42d0*/  @UP1 UIADD3 UR23, UR15, UR23, URZ ;  /* 0x000000170f171290 */ /* 0x000fc8000fffe03f */
[----:B------:R-:W-:Y:S01]  /*42e0*/  @UP1 ULEA.HI.X UR19, UR14, UR19, UR23, 0x2, UP0 ;  /* 0x000000130e131291 */ /* 0x000fe200080f1417 */
[----:B---3--:R-:W-:-:S05]  /*42f0*/  IMAD.U32 R4, RZ, RZ, UR18 ;  /* 0x00000012ff047e24 */ /* 0x008fca000f8e00ff */
[----:B------:R-:W-:-:S05]  /*4300*/  IMAD.U32 R5, RZ, RZ, UR19 ;  /* 0x00000013ff057e24 */ /* 0x000fca000f8e00ff */
[----:B------:R3:W5:Y:S01]  /*4310*/  @P1 LDG.E R0, [R4.64] ;  /* 0x0000001804001981 */ /* 0x000762000c1e1900 */
[----:B-12-4-:R-:W5:Y:S01]  /*4320*/  @P1 MUFU.RCP R2, c[0x0][0x238] ;  /* 0x00008e0000021b08 */ /* 0x016f620000001000 */
[----:B------:R-:W-:Y:S01]  /*4330*/  MOV R198, R197 ;  /* 0x000000c500c67202 */ /* 0x000fe20000000f00 */
        /* <DEDUP_REMOVED lines=22> */
[----:B---3--:R-:W-:Y:S01]  /*44a0*/  IADD3 R4, R21, 0x1, RZ ;  /* 0x0000000115047810 */ /* 0x008fe20007ffe0ff */
[----:B------:R-:W-:Y:S01]  /*44b0*/  CS2R R86, SRZ ;  /* 0x0000000000567805 */ /* 0x000fe2000001ff00 */
        /* <DEDUP_REMOVED lines=10> */
[----:B------:R-:W-:Y:S01]  /*4560*/  IMAD.MOV.U32 R184, RZ, RZ, 0x20 ;  /* 0x00000020ffb87424 */ /* 0x000fe200078e00ff */
[C---:B------:R-:W-:Y:S01]  /*4570*/  SHF.L.U32 R180, R182.reuse, 0x1, RZ ;  /* 0x00000001b6b47819 */ /* 0x040fe200000006ff */
[----:B------:R-:W-:Y:S01]  /*4580*/  IMAD.MOV.U32 R183, RZ, RZ, 0x40 ;  /* 0x00000040ffb77424 */ /* 0x000fe200078e00ff */
[----:B------:R-:W-:Y:S01]  /*4590*/  UMOV UR4, URZ ;  /* 0x0000003f00047c82 */ /* 0x000fe20008000000 */
[----:B------:R-:W-:-:S02]  /*45a0*/  IMAD.SHL.U32 R179, R182, 0x2, RZ ;  /* 0x00000002b6b37824 */ /* 0x000fc400078e00ff */
[----:B-----5:R-:W-:Y:S01]  /*45b0*/  @P1 FMUL.FTZ R0, R0, R2 ;  /* 0x0000000200001220 */ /* 0x020fe20000410000 */
[----:B------:R-:W-:-:S03]  /*45c0*/  IADD3 R2, R182, 0x2000, RZ ;  /* 0x00002000b6027810 */ /* 0x000fc60007ffe0ff */
[----:B------:R2:W3:Y:S01]  /*45d0*/  @P1 R2UR UR13, R0 ;  /* 0x00000000000d13c2 */ /* 0x0004e200000e0000 */
[----:B------:R-:W-:-:S05]  /*45e0*/  SEL R2, R2, R182, !P0 ;  /* 0x000000b602027207 */ /* 0x000fca0004000000 */
[----:B------:R-:W-:Y:S01]  /*45f0*/  IMAD.SHL.U32 R178, R2, 0x2, RZ ;  /* 0x0000000202b27824 */ /* 0x000fe200078e00ff */
[----:B------:R-:W-:-:S05]  /*4600*/  MOV R2, c[0x0][0x22c] ;  /* 0x00008b0000027a02 */ /* 0x000fca0000000f00 */
[----:B------:R-:W-:-:S04]  /*4610*/  IMAD R2, R2, c[0x0][0x1c0], RZ ;  /* 0x0000700002027a24 */ /* 0x000fc800078e02ff */
[C---:B------:R-:W-:Y:S02]  /*4620*/  IMAD.SHL.U32 R5, R2.reuse, 0x10, RZ ;  /* 0x0000001002057824 */ /* 0x040fe400078e00ff */
[----:B-1----:R-:W-:Y:S01]  /*4630*/  IMAD.SHL.U32 R4, R2, 0x8, RZ ;  /* 0x0000000802047824 */ /* 0x002fe200078e00ff */
[----:B--2---:R-:W-:Y:S01]  /*4640*/  IADD3 R0, R181, 0x2000, RZ ;  /* 0x00002000b5007810 */ /* 0x004fe20007ffe0ff */
[----:B---3--:R-:W-:-:S03]  /*4650*/  @UP1 UMOV UR4, UR13 ;  /* 0x0000000d00041c82 */ /* 0x008fc60008000000 */
[----:B------:R-:W-:-:S05]  /*4660*/  SEL R0, R0, R181, !P0 ;  /* 0x000000b500007207 */ /* 0x000fca0004000000 */
[----:B------:R-:W-:Y:S01]  /*4670*/  IMAD.SHL.U32 R172, R0, 0x2, RZ ;  /* 0x0000000200ac7824 */ /* 0x000fe200078e00ff */
[----:B------:R-:W-:Y:S02]  /*4680*/  IADD3 R0, R5, 0x20, RZ ;  /* 0x0000002005007810 */ /* 0x000fe40007ffe0ff */
[----:B------:R-:W-:Y:S02]  /*4690*/  SHF.L.U64.HI R5, R21, 0x2, R16 ;  /* 0x0000000215057819 */ /* 0x000fe40000010210 */
[----:B------:R-:W-:-:S05]  /*46a0*/  IADD3 R0, R4, R0, RZ ;  /* 0x0000000004007210 */ /* 0x000fca0007ffe0ff */
[----:B------:R-:W-:-:S04]  /*46b0*/  IMAD.IADD R0, R4, 0x1, R0 ;  /* 0x0000000104007824 */ /* 0x000fc800078e0200 */
[----:B------:R-:W-:-:S05]  /*46c0*/  IMAD.IADD R0, R4, 0x1, R0 ;  /* 0x0000000104007824 */ /* 0x000fca00078e0200 */
[----:B------:R-:W-:-:S05]  /*46d0*/  IADD3 R0, R4, R0, RZ ;  /* 0x0000000004007210 */ /* 0x000fca0007ffe0ff */
[----:B------:R1:W-:Y:S02]  /*46e0*/  STL [R1+0x30], R0 ;  /* 0x0000300001007387 */ /* 0x0003e40000100800 */
[----:B-1----:R-:W-:-:S04]  /*46f0*/  IMAD.IADD R0, R4, 0x1, R0 ;  /* 0x0000000104007824 */ /* 0x002fc800078e0200 */
[----:B------:R-:W-:Y:S01]  /*4700*/  IMAD.IADD R2, R4, 0x1, R0 ;  /* 0x0000000104027824 */ /* 0x000fe200078e0200 */
[----:B------:R1:W-:Y:S04]  /*4710*/  STL [R1+0x2c], R0 ;  /* 0x00002c0001007387 */ /* 0x0003e80000100800 */
[----:B------:R2:W-:Y:S04]  /*4720*/  STL [R1+0x3c], R5 ;  /* 0x00003c0501007387 */ /* 0x0005e80000100800 */
[----:B------:R3:W-:Y:S01]  /*4730*/  STL [R1+0x28], R2 ;  /* 0x0000280201007387 */ /* 0x0007e20000100800 */
[----:B-1----:R-:W-:-:S02]  /*4740*/  IADD3 R0, R21, -0x80, RZ ;  /* 0xffffff8015007810 */ /* 0x002fc40007ffe0ff */
[----:B--2---:R-:W-:Y:S02]  /*4750*/  SHF.L.U32 R5, R21, 0x2, RZ ;  /* 0x0000000215057819 */ /* 0x004fe400000006ff */
[----:B---3--:R-:W-:-:S03]  /*4760*/  IADD3 R2, R4, R2, RZ ;  /* 0x0000000204027210 */ /* 0x008fc60007ffe0ff */
[----:B------:R1:W-:Y:S04]  /*4770*/  STL [R1+0x40], R5 ;  /* 0x0000400501007387 */ /* 0x0003e80000100800 */
[----:B------:R2:W-:Y:S01]  /*4780*/  STL [R1+0x24], R2 ;  /* 0x0000240201007387 */ /* 0x0005e20000100800 */
[----:B-1----:R-:W-:Y:S01]  /*4790*/  IADD3 R5, R4, R2, RZ ;  /* 0x0000000204057210 */ /* 0x002fe20007ffe0ff */
[----:B--2---:R-:W-:-:S03]  /*47a0*/  IMAD.SHL.U32 R2, R0, 0x4, RZ ;  /* 0x0000000400027824 */ /* 0x004fc600078e00ff */
[C---:B------:R-:W-:Y:S01]  /*47b0*/  IADD3 R0, R4.reuse, R5, RZ ;  /* 0x0000000504007210 */ /* 0x040fe20007ffe0ff */
[----:B------:R-:W-:Y:S04]  /*47c0*/  STL [R1+0x20], R5 ;  /* 0x0000200501007387 */ /* 0x000fe80000100800 */
[----:B------:R-:W-:Y:S04]  /*47d0*/  STL [R1+0x38], R2 ;  /* 0x0000380201007387 */ /* 0x000fe80000100800 */
[----:B------:R1:W-:Y:S02]  /*47e0*/  STL [R1+0x1c], R0 ;  /* 0x00001c0001007387 */ /* 0x0003e40000100800 */
[----:B-1----:R-:W-:-:S05]  /*47f0*/  IMAD.IADD R0, R4, 0x1, R0 ;  /* 0x0000000104007824 */ /* 0x002fca00078e0200 */
[----:B------:R1:W-:Y:S02]  /*4800*/  STL [R1+0x18], R0 ;  /* 0x0000180001007387 */ /* 0x0003e40000100800 */
[----:B-1----:R-:W-:-:S05]  /*4810*/  IADD3 R0, R4, R0, RZ ;  /* 0x0000000004007210 */ /* 0x002fca0007ffe0ff */
[----:B------:R1:W-:Y:S02]  /*4820*/  STL [R1+0x14], R0 ;  /* 0x0000140001007387 */ /* 0x0003e40000100800 */
[----:B-1----:R-:W-:-:S05]  /*4830*/  IMAD.IADD R0, R4, 0x1, R0 ;  /* 0x0000000104007824 */ /* 0x002fca00078e0200 */
[----:B------:R1:W-:Y:S02]  /*4840*/  STL [R1+0x10], R0 ;  /* 0x0000100001007387 */ /* 0x0003e40000100800 */
[----:B-1----:R-:W-:-:S05]  /*4850*/  IADD3 R0, R4, R0, RZ ;  /* 0x0000000004007210 */ /* 0x002fca0007ffe0ff */
[----:B------:R1:W-:Y:S02]  /*4860*/  STL [R1+0x34], R0 ;  /* 0x0000340001007387 */ /* 0x0003e40000100800 */
.L_x_388:
[----:B-1----:R-:W2:Y:S01]  /*4870*/  LDL R0, [R1+0x54] ;  /* 0x0000540001007983 */ /* 0x002ea20000100800 */
[----:B------:R-:W-:Y:S02]  /*4880*/  USHF.L.U32 UR13, UR20, 0x7, URZ ;  /* 0x00000007140d7899 */ /* 0x000fe4000800063f */
[----:B------:R-:W-:Y:S01]  /*4890*/  USHF.L.U32 UR14, UR5, 0x7, URZ ;  /* 0x00000007050e7899 */ /* 0x000fe2000800063f */
[----:B------:R-:W0:Y:S01]  /*48a0*/  LDGDEPBAR ;  /* 0x00000000000079af */ /* 0x000e220000000000 */
[----:B------:R-:W-:Y:S02]  /*48b0*/  UIADD3 UR15, UR17, 0x80, UR13 ;  /* 0x00000080110f7890 */ /* 0x000fe4000fffe00d */
[----:B------:R-:W-:Y:S02]  /*48c0*/  UIADD3 UR13, UR13, 0x80, URZ ;  /* 0x000000800d0d7890 */ /* 0x000fe4000fffe03f */
[----:B------:R-:W-:Y:S02]  /*48d0*/  UIADD3 UR15, UR15, -UR8, URZ ;  /* 0x800000080f0f7290 */ /* 0x000fe4000fffe03f */
[----:B------:R-:W-:Y:S01]  /*48e0*/  UISETP.GT.AND UP3, UPT, UR5, UR16, UPT ;  /* 0x000000100500728c */ /* 0x000fe2000bf64270 */
[----:B------:R-:W3:Y:S01]  /*48f0*/  LDL R185, [R1+0x50] ;  /* 0x0000500001b97983 */ /* 0x000ee20000100800 */
[----:B------:R-:W-:Y:S03]  /*4900*/  UISETP.GE.AND UP0, UPT, UR14, UR15, UPT ;  /* 0x0000000f0e00728c */ /* 0x000fe6000bf06270 */
[----:B------:R-:W4:Y:S01]  /*4910*/  LDL R213, [R1+0xc] ;  /* 0x00000c0001d57983 */ /* 0x000f220000100800 */
[----:B------:R-:W-:Y:S01]  /*4920*/  UISETP.LT.AND UP0, UPT, UR13, UR8, UP0 ;  /* 0x000000080d00728c */ /* 0x000fe20008701270 */
[----:B------:R-:W-:Y:S04]  /*4930*/  DEPBAR.LE SB0, 0x0 ;  /* 0x000080000000791a */ /* 0x000fe80000000000 */
[----:B------:R-:W-:Y:S08]  /*4940*/  BAR.SYNC.DEFER_BLOCKING 0x0 ;  /* 0x0000000000007b1d */ /* 0x000ff00000010000 */
[----:B------:R-:W-:Y:S08]  /*4950*/  LDSM.16.M88.4 R64, [R178] ;  /* 0x00000000b240783b */ /* 0x000ff00000000200 */
[----:B------:R-:W1:Y:S08]  /*4960*/  LDSM.16.M88.4 R16, [R174+0xc000] ;  /* 0x00c00000ae10783b */ /* 0x000e700000000200 */
[----:B------:R-:W5:Y:S08]  /*4970*/  LDSM.16.M88.4 R60, [R178+0x2000] ;  /* 0x00200000b23c783b */ /* 0x000f700000000200 */
[----:B------:R-:W5:Y:S08]  /*4980*/  LDSM.16.M88.4 R32, [R174+0xc800] ;  /* 0x00c80000ae20783b */ /* 0x000f700000000200 */
[----:B------:R-:W5:Y:S08]  /*4990*/  LDSM.16.M88.4 R48, [R174+0xd000] ;  /* 0x00d00000ae30783b */ /* 0x000f700000000200 */
[----:B------:R-:W5:Y:S01]  /*49a0*/  LDSM.16.M88.4 R132, [R174+0xd800] ;  /* 0x00d80000ae84783b */ /* 0x000f620000000200 */
[-C--:B-1----:R-:W-:Y:S07]  /*49b0*/  HMMA.16816.F32 R4, R64, R16.reuse, RZ ;  /* 0x000000104004723c */ /* 0x082fee00000018ff */
[----:B------:R-:W-:Y:S01]  /*49c0*/  LDSM.16.M88.4 R140, [R177+0xc000] ;  /* 0x00c00000b18c783b */ /* 0x000fe20000000200 */
[C---:B-----5:R-:W-:Y:S07]  /*49d0*/  HMMA.16816.F32 R8, R60.reuse, R16, RZ ;  /* 0x000000103c08723c */ /* 0x060fee00000018ff */
[----:B------:R-:W-:Y:S01]  /*49e0*/  LDSM.16.M88.4 R148, [R177+0xc800] ;  /* 0x00c80000b194783b */ /* 0x000fe20000000200 */
[-C--:B------:R-:W-:Y:S07]  /*49f0*/  HMMA.16816.F32 R12, R60, R18.reuse, RZ ;  /* 0x000000123c0c723c */ /* 0x080fee00000018ff */
[----:B------:R-:W-:Y:S01]  /*4a00*/  LDSM.16.M88.4 R152, [R177+0xd000] ;  /* 0x00d00000b198783b */ /* 0x000fe20000000200 */
[C---:B------:R-:W-:Y:S07]  /*4a10*/  HMMA.16816.F32 R16, R64.reuse, R18, RZ ;  /* 0x000000124010723c */ /* 0x040fee00000018ff */
[----:B------:R-:W-:Y:S01]  /*4a20*/  LDSM.16.M88.4 R156, [R177+0xd800] ;  /* 0x00d80000b19c783b */ /* 0x000fe20000000200 */
[-C--:B------:R-:W-:Y:S07]  /*4a30*/  HMMA.16816.F32 R20, R64, R32.reuse, RZ ;  /* 0x000000204014723c */ /* 0x080fee00000018ff */
[----:B------:R-:W-:Y:S01]  /*4a40*/  LDSM.16.M88.4 R164, [R175+0xc000] ;  /* 0x00c00000afa4783b */ /* 0x000fe20000000200 */
        /* <DEDUP_REMOVED lines=11> */
[----:B------:R-:W-:Y:S01]  /*4b00*/  LDSM.16.M88.4 R132, [R175+0xc800] ;  /* 0x00c80000af84783b */ /* 0x000fe20000000200 */
[----:B--2---:R-:W-:Y:S02]  /*4b10*/  R2P PR, R0, 0x6 ;  /* 0x0000000600007804 */ /* 0x004fe40000000000 */
[----:B------:R-:W-:Y:S03]  /*4b20*/  PLOP3.LUT P0, PT, PT, PT, UP0, 0x80, 0x0 ;  /* 0x000000000000781c */ /* 0x000fe60003f0f008 */
[----:B------:R-:W-:Y:S02]  /*4b30*/  SEL R2, R184, 0xffffffe0, !P1 ;  /* 0xffffffe0b8027807 */ /* 0x000fe40004800000 */
[----:B------:R-:W-:Y:S03]  /*4b40*/  SEL R173, R183, 0xffffffc0, !P2 ;  /* 0xffffffc0b7ad7807 */ /* 0x000fe60005000000 */
[C---:B------:R-:W-:Y:S02]  /*4b50*/  IADD3 R0, R178.reuse, R2, RZ ;  /* 0x00000002b2007210 */ /* 0x040fe40007ffe0ff */
[----:B------:R-:W-:Y:S03]  /*4b60*/  IADD3 R168, R178, R173, RZ ;  /* 0x000000adb2a87210 */ /* 0x000fe60007ffe0ff */
[----:B------:R-:W1:Y:S08]  /*4b70*/  LDSM.16.M88.4 R136, [R0] ;  /* 0x000000000088783b */ /* 0x000e700000000200 */
[----:B------:R-:W2:Y:S08]  /*4b80*/  LDSM.16.M88.4 R144, [R0+0x2000] ;  /* 0x002000000090783b */ /* 0x000eb00000000200 */
[----:B------:R-:W5:Y:S08]  /*4b90*/  LDSM.16.M88.4 R160, [R168] ;  /* 0x00000000a8a0783b */ /* 0x000f700000000200 */
[----:B------:R-:W3:Y:S01]  /*4ba0*/  LDSM.16.M88.4 R168, [R168+0x2000] ;  /* 0x00200000a8a8783b */ /* 0x000ee20000000200 */
[-C--:B-1----:R-:W-:Y:S08]  /*4bb0*/  HMMA.16816.F32 R4, R136, R140.reuse, R4 ;  /* 0x0000008c8804723c */ /* 0x082ff00000001804 */
[C---:B--2---:R-:W-:Y:S08]  /*4bc0*/  HMMA.16816.F32 R8, R144.reuse, R140, R8 ;  /* 0x0000008c9008723c */ /* 0x044ff00000001808 */
[-C--:B------:R-:W-:Y:S08]  /*4bd0*/  HMMA.16816.F32 R12, R144, R142.reuse, R12 ;  /* 0x0000008e900c723c */ /* 0x080ff0000000180c */
[C---:B------:R-:W-:Y:S01]  /*4be0*/  HMMA.16816.F32 R16, R136.reuse, R142, R16 ;  /* 0x0000008e8810723c */ /* 0x040fe20000001810 */
[----:B------:R-:W-:Y:S07]  /*4bf0*/  LDSM.16.M88.4 R140, [R175+0xd800] ;  /* 0x00d80000af8c783b */ /* 0x000fee0000000200 */
[-C--:B------:R-:W-:Y:S08]  /*4c00*/  HMMA.16816.F32 R20, R136, R148.reuse, R20 ;  /* 0x000000948814723c */ /* 0x080ff00000001814 */
[C---:B------:R-:W-:Y:S01]  /*4c10*/  HMMA.16816.F32 R24, R144.reuse, R148, R24 ;  /* 0x000000949018723c */ /* 0x040fe20000001818 */
[----:B------:R-:W2:Y:S06]  /*4c20*/  LDL R149, [R1+0x8] ;  /* 0x0000080001957983 */ /* 0x000eac0000100800 */
[----:B------:R-:W-:Y:S01]  /*4c30*/  MOV R148, UR20 ;  /* 0x0000001400947c02 */ /* 0x000fe20008000f00 */
[-C--:B------:R-:W-:Y:S04]  /*4c40*/  HMMA.16816.F32 R28, R144, R150.reuse, R28 ;  /* 0x00000096901c723c */ /* 0x080fe8000000181c */
[----:B---3--:R-:W-:Y:S04]  /*4c50*/  LEA R148, R148, R185, 0x7 ;  /* 0x000000b994947211 */ /* 0x008fe800078e38ff */
[C---:B------:R-:W-:Y:S01]  /*4c60*/  HMMA.16816.F32 R32, R136.reuse, R150, R32 ;  /* 0x000000968820723c */ /* 0x040fe20000001820 */
[----:B------:R-:W2:Y:S06]  /*4c70*/  LDL R150, [R1+0x44] ;  /* 0x0000440001967983 */ /* 0x000eac0000100800 */
[C---:B------:R-:W-:Y:S01]  /*4c80*/  IADD3 R151, R148.reuse, 0x1, RZ ;  /* 0x0000000194977810 */ /* 0x040fe20007ffe0ff */
[-C--:B------:R-:W-:Y:S08]  /*4c90*/  HMMA.16816.F32 R36, R136, R152.reuse, R36 ;  /* 0x000000988824723c */ /* 0x080ff00000001824 */
[C---:B------:R-:W-:Y:S07]  /*4ca0*/  HMMA.16816.F32 R40, R144.reuse, R152, R40 ;  /* 0x000000989028723c */ /* 0x040fee0000001828 */
[C---:B------:R-:W-:Y:S01]  /*4cb0*/  IADD3 R153, R148.reuse, 0x8, RZ ;  /* 0x0000000894997810 */ /* 0x040fe20007ffe0ff */
[-C--:B------:R-:W-:Y:S03]  /*4cc0*/  HMMA.16816.F32 R44, R144, R154.reuse, R44 ;  /* 0x0000009a902c723c */ /* 0x080fe6000000182c */
[----:B------:R-:W-:Y:S01]  /*4cd0*/  I2F R188, R153 ;  /* 0x0000009900bc7306 */ /* 0x000fe20000201400 */
[C---:B------:R-:W-:Y:S04]  /*4ce0*/  IADD3 R152, R148.reuse, 0x9, RZ ;  /* 0x0000000994987810 */ /* 0x040fe80007ffe0ff */
[C---:B------:R-:W-:Y:S05]  /*4cf0*/  HMMA.16816.F32 R48, R136.reuse, R154, R48 ;  /* 0x0000009a8830723c */ /* 0x040fea0000001830 */
[----:B------:R-:W-:Y:S02]  /*4d00*/  I2F R185, R152 ;  /* 0x0000009800b97306 */ /* 0x000fe40000201400 */
[C---:B------:R-:W-:Y:S01]  /*4d10*/  IADD3 R155, R148.reuse, 0x10, RZ ;  /* 0x00000010949b7810 */ /* 0x040fe20007ffe0ff */
[-C--:B------:R-:W-:Y:S04]  /*4d20*/  HMMA.16816.F32 R52, R136, R156.reuse, R52 ;  /* 0x0000009c8834723c */ /* 0x080fe80000001834 */
[C---:B------:R-:W-:Y:S03]  /*4d30*/  IADD3 R154, R148.reuse, 0x11, RZ ;  /* 0x00000011949a7810 */ /* 0x040fe60007ffe0ff */
[----:B------:R-:W-:Y:S01]  /*4d40*/  I2F R190, R155 ;  /* 0x0000009b00be7306 */ /* 0x000fe20000201400 */
[C---:B------:R-:W-:Y:S07]  /*4d50*/  HMMA.16816.F32 R56, R144.reuse, R156, R56 ;  /* 0x0000009c9038723c */ /* 0x040fee0000001838 */
[C---:B------:R-:W-:Y:S01]  /*4d60*/  IADD3 R157, R148.reuse, 0x18, RZ ;  /* 0x00000018949d7810 */ /* 0x040fe20007ffe0ff */
[-C--:B------:R-:W-:Y:S01]  /*4d70*/  HMMA.16816.F32 R60, R144, R158.reuse, R60 ;  /* 0x0000009e903c723c */ /* 0x080fe2000000183c */
[----:B------:R-:W-:Y:S01]  /*4d80*/  LDSM.16.M88.4 R144, [R176+0xc000] ;  /* 0x00c00000b090783b */ /* 0x000fe20000000200 */
[----:B------:R-:W-:Y:S02]  /*4d90*/  I2F R189, R154 ;  /* 0x0000009a00bd7306 */ /* 0x000fe40000201400 */
[C---:B------:R-:W-:Y:S04]  /*4da0*/  IADD3 R156, R148.reuse, 0x19, RZ ;  /* 0x00000019949c7810 */ /* 0x040fe80007ffe0ff */
[----:B------:R-:W-:Y:S01]  /*4db0*/  HMMA.16816.F32 R64, R136, R158, R64 ;  /* 0x0000009e8840723c */ /* 0x000fe20000001840 */
[----:B------:R-:W1:Y:S03]  /*4dc0*/  LDSM.16.M88.4 R136, [R175+0xd000] ;  /* 0x00d00000af88783b */ /* 0x000e660000000200 */
[----:B------:R-:W-:Y:S03]  /*4dd0*/  I2F R192, R157 ;  /* 0x0000009d00c07306 */ /* 0x000fe60000201400 */
[C---:B------:R-:W-:Y:S01]  /*4de0*/  IADD3 R159, R148.reuse, 0x20, RZ ;  /* 0x00000020949f7810 */ /* 0x040fe20007ffe0ff */
[-C--:B-----5:R-:W-:Y:S05]  /*4df0*/  HMMA.16816.F32 R4, R160, R164.reuse, R4 ;  /* 0x000000a4a004723c */ /* 0x0a0fea0000001804 */
[C---:B------:R-:W-:Y:S01]  /*4e00*/  IADD3 R158, R148.reuse, 0x21, RZ ;  /* 0x00000021949e7810 */ /* 0x040fe20007ffe0ff */
[----:B------:R-:W-:Y:S02]  /*4e10*/  I2F R194, R159 ;  /* 0x0000009f00c27306 */ /* 0x000fe40000201400 */
[C---:B------:R-:W-:Y:S07]  /*4e20*/  HMMA.16816.F32 R8, R168.reuse, R164, R8 ;  /* 0x000000a4a808723c */ /* 0x040fee0000001808 */
[C---:B------:R-:W-:Y:S01]  /*4e30*/  IADD3 R165, R148.reuse, 0x28, RZ ;  /* 0x0000002894a57810 */ /* 0x040fe20007ffe0ff */
[-C--:B------:R-:W-:Y:S01]  /*4e40*/  HMMA.16816.F32 R12, R168, R166.reuse, R12 ;  /* 0x000000a6a80c723c */ /* 0x080fe2000000180c */
[----:B------:R-:W-:Y:S03]  /*4e50*/  I2F R193, R158 ;  /* 0x0000009e00c17306 */ /* 0x000fe60000201400 */
[----:B------:R-:W-:Y:S04]  /*4e60*/  IADD3 R164, R148, 0x29, RZ ;  /* 0x0000002994a47810 */ /* 0x000fe80007ffe0ff */
[C---:B------:R-:W-:Y:S03]  /*4e70*/  HMMA.16816.F32 R16, R160.reuse, R166, R16 ;  /* 0x000000a6a010723c */ /* 0x040fe60000001810 */
[----:B------:R-:W-:Y:S05]  /*4e80*/  I2F R166, R151 ;  /* 0x0000009700a67306 */ /* 0x000fea0000201400 */
[-C--:B------:R-:W-:Y:S05]  /*4e90*/  HMMA.16816.F32 R20, R160, R132.reuse, R20 ;  /* 0x00000084a014723c */ /* 0x080fea0000001814 */
[----:B------:R-:W5:Y:S03]  /*4ea0*/  I2F R167, R148 ;  /* 0x0000009400a77306 */ /* 0x000f660000201400 */
[C---:B------:R-:W-:Y:S07]  /*4eb0*/  HMMA.16816.F32 R24, R168.reuse, R132, R24 ;  /* 0x00000084a818723c */ /* 0x040fee0000001818 */
[----:B------:R-:W2:Y:S01]  /*4ec0*/  I2F R191, R156 ;  /* 0x0000009c00bf7306 */ /* 0x000ea20000201400 */
[-C--:B------:R-:W-:Y:S08]  /*4ed0*/  HMMA.16816.F32 R28, R168, R134.reuse, R28 ;  /* 0x00000086a81c723c */ /* 0x080ff0000000181c */
[C---:B------:R-:W-:Y:S08]  /*4ee0*/  HMMA.16816.F32 R32, R160.reuse, R134, R32 ;  /* 0x00000086a020723c */ /* 0x040ff00000001820 */
[-C--:B-1----:R-:W-:Y:S08]  /*4ef0*/  HMMA.16816.F32 R36, R160, R136.reuse, R36 ;  /* 0x00000088a024723c */ /* 0x082ff00000001824 */
[C---:B------:R-:W-:Y:S07]  /*4f00*/  HMMA.16816.F32 R40, R168.reuse, R136, R40 ;  /* 0x00000088a828723c */ /* 0x040fee0000001828 */
[----:B------:R-:W-:Y:S01]  /*4f10*/  IADD3 R136, R0, R173, RZ ;  /* 0x000000ad00887210 */ /* 0x000fe20007ffe0ff */
[-C--:B------:R-:W-:Y:S01]  /*4f20*/  HMMA.16816.F32 R44, R168, R138.reuse, R44 ;  /* 0x0000008aa82c723c */ /* 0x080fe2000000182c */
[----:B------:R-:W-:Y:S03]  /*4f30*/  MOV R0, UR8 ;  /* 0x0000000800007c02 */ /* 0x000fe60008000f00 */
[----:B------:R-:W1:Y:S04]  /*4f40*/  LDSM.16.M88.4 R132, [R136] ;  /* 0x000000008884783b */ /* 0x000e680000000200 */
[C---:B------:R-:W-:Y:S04]  /*4f50*/  HMMA.16816.F32 R48, R160.reuse, R138, R48 ;  /* 0x0000008aa030723c */ /* 0x040fe80000001830 */
[----:B------:R-:W5:Y:S04]  /*4f60*/  LDSM.16.M88.4 R136, [R136+0x2000] ;  /* 0x002000008888783b */ /* 0x000f680000000200 */
[-C--:B------:R-:W-:Y:S08]  /*4f70*/  HMMA.16816.F32 R52, R160, R140.reuse, R52 ;  /* 0x0000008ca034723c */ /* 0x080ff00000001834 */
[C---:B------:R-:W-:Y:S01]  /*4f80*/  HMMA.16816.F32 R56, R168.reuse, R140, R56 ;  /* 0x0000008ca838723c */ /* 0x040fe20000001838 */
[----:B------:R-:W3:Y:S07]  /*4f90*/  LDL R141, [R1] ;  /* 0x00000000018d7983 */ /* 0x000eee0000100800 */
[-C--:B------:R-:W-:Y:S01]  /*4fa0*/  HMMA.16816.F32 R60, R168, R142.reuse, R60 ;  /* 0x0000008ea83c723c */ /* 0x080fe2000000183c */
[----:B------:R-:W-:Y:S07]  /*4fb0*/  I2F R169, R165 ;  /* 0x000000a500a97306 */ /* 0x000fee0000201400 */
[----:B------:R-:W-:Y:S03]  /*4fc0*/  HMMA.16816.F32 R64, R160, R142, R64 ;  /* 0x0000008ea040723c */ /* 0x000fe60000001840 */
[----:B------:R-:W2:Y:S04]  /*4fd0*/  I2F R168, R164 ;  /* 0x000000a400a87306 */ /* 0x000ea80000201400 */
[----:B----4-:R-:W-:Y:S01]  /*4fe0*/  FMUL.FTZ R142, R213, 1.4426950216293334961 ;  /* 0x3fb8aa3bd58e7820 */ /* 0x010fe20000410000 */
[-C--:B-1----:R-:W-:Y:S05]  /*4ff0*/  HMMA.16816.F32 R4, R132, R144.reuse, R4 ;  /* 0x000000908404723c */ /* 0x082fea0000001804 */
[C---:B------:R-:W-:Y:S02]  /*5000*/  IADD3 R161, R148.reuse, 0x30, RZ ;  /* 0x0000003094a17810 */ /* 0x040fe40007ffe0ff */
[C---:B------:R-:W-:Y:S01]  /*5010*/  IADD3 R160, R148.reuse, 0x31, RZ ;  /* 0x0000003194a07810 */ /* 0x040fe20007ffe0ff */
[C---:B-----5:R-:W-:Y:S01]  /*5020*/  HMMA.16816.F32 R8, R136.reuse, R144, R8 ;  /* 0x000000908808723c */ /* 0x060fe20000001808 */
[----:B------:R-:W-:Y:S03]  /*5030*/  I2F R170, R161 ;  /* 0x000000a100aa7306 */ /* 0x000fe60000201400 */
[C---:B------:R-:W-:Y:S02]  /*5040*/  IADD3 R163, R148.reuse, 0x39, RZ ;  /* 0x0000003994a37810 */ /* 0x040fe40007ffe0ff */
[----:B------:R-:W-:Y:S02]  /*5050*/  IADD3 R162, R148, 0x38, RZ ;  /* 0x0000003894a27810 */ /* 0x000fe40007ffe0ff */
[-C--:B------:R-:W-:Y:S03]  /*5060*/  HMMA.16816.F32 R12, R136, R146.reuse, R12 ;  /* 0x00000092880c723c */ /* 0x080fe6000000180c */
[----:B------:R-:W-:Y:S05]  /*5070*/  I2F R171, R160 ;  /* 0x000000a000ab7306 */ /* 0x000fea0000201400 */
[C---:B------:R-:W-:Y:S01]  /*5080*/  FFMA.FTZ R4, R167.reuse, UR4, R4 ;  /* 0x00000004a7047c23 */ /* 0x040fe20008010004 */
[C---:B------:R-:W-:Y:S04]  /*5090*/  HMMA.16816.F32 R16, R132.reuse, R146, R16 ;  /* 0x000000928410723c */ /* 0x040fe80000001810 */
[----:B------:R-:W-:Y:S01]  /*50a0*/  I2F R196, R163 ;  /* 0x000000a300c47306 */ /* 0x000fe20000201400 */
[C---:B------:R-:W-:Y:S02]  /*50b0*/  FFMA.FTZ R5, R166.reuse, UR4, R5 ;  /* 0x00000004a6057c23 */ /* 0x040fe40008010005 */
[C---:B------:R-:W-:Y:S02]  /*50c0*/  FFMA.FTZ R7, R166.reuse, UR4, R7 ;  /* 0x00000004a6077c23 */ /* 0x040fe40008010007 */
[C---:B------:R-:W-:Y:S03]  /*50d0*/  FFMA.FTZ R6, R167.reuse, UR4, R6 ;  /* 0x00000004a7067c23 */ /* 0x040fe60008010006 */
[----:B------:R-:W-:Y:S02]  /*50e0*/  FFMA.FTZ R8, R167, UR4, R8 ;  /* 0x00000004a7087c23 */ /* 0x000fe40008010008 */
[----:B------:R-:W-:Y:S01]  /*50f0*/  I2F R195, R162 ;  /* 0x000000a200c37306 */ /* 0x000fe20000201400 */
[C---:B------:R-:W-:Y:S02]  /*5100*/  FFMA.FTZ R9, R166.reuse, UR4, R9 ;  /* 0x00000004a6097c23 */ /* 0x040fe40008010009 */
[----:B------:R-:W-:Y:S02]  /*5110*/  FFMA.FTZ R11, R166, UR4, R11 ;  /* 0x00000004a60b7c23 */ /* 0x000fe4000801000b */
[C---:B------:R-:W-:Y:S02]  /*5120*/  FFMA.FTZ R12, R188.reuse, UR4, R12 ;  /* 0x00000004bc0c7c23 */ /* 0x040fe4000801000c */
[C---:B------:R-:W-:Y:S02]  /*5130*/  FFMA.FTZ R13, R185.reuse, UR4, R13 ;  /* 0x00000004b90d7c23 */ /* 0x040fe4000801000d */
[C---:B------:R-:W-:Y:S02]  /*5140*/  FFMA.FTZ R14, R188.reuse, UR4, R14 ;  /* 0x00000004bc0e7c23 */ /* 0x040fe4000801000e */
[C---:B------:R-:W-:Y:S02]  /*5150*/  FFMA.FTZ R15, R185.reuse, UR4, R15 ;  /* 0x00000004b90f7c23 */ /* 0x040fe4000801000f */
[C---:B------:R-:W-:Y:S02]  /*5160*/  FFMA.FTZ R16, R188.reuse, UR4, R16 ;  /* 0x00000004bc107c23 */ /* 0x040fe40008010010 */
[C---:B------:R-:W-:Y:S02]  /*5170*/  FFMA.FTZ R17, R185.reuse, UR4, R17 ;  /* 0x00000004b9117c23 */ /* 0x040fe40008010011 */
[----:B------:R-:W-:Y:S02]  /*5180*/  FFMA.FTZ R18, R188, UR4, R18 ;  /* 0x00000004bc127c23 */ /* 0x000fe40008010012 */
[----:B------:R-:W-:Y:S02]  /*5190*/  FFMA.FTZ R19, R185, UR4, R19 ;  /* 0x00000004b9137c23 */ /* 0x000fe40008010013 */
[----:B------:R-:W-:Y:S01]  /*51a0*/  FFMA.FTZ R10, R167, UR4, R10 ;  /* 0x00000004a70a7c23 */ /* 0x000fe2000801000a */
[C---:B--2---:R-:W-:Y:S01]  /*51b0*/  FSETP.NEU.FTZ.AND P1, PT, R149.reuse, -INF , PT ;  /* 0xff8000009500780b */ /* 0x044fe20003f3d000 */
[----:B------:R-:W-:Y:S05]  /*51c0*/  FMUL.FTZ R149, R149, 1.4426950216293334961 ;  /* 0x3fb8aa3b95957820 */ /* 0x000fea0000410000 */
[----:B------:R-:W-:Y:S02]  /*51d0*/  FSEL R149, R149, RZ, P1 ;  /* 0x000000ff95957208 */ /* 0x000fe40000800000 */
[----:B------:R-:W-:Y:S04]  /*51e0*/  IADD3 R0, R0, -UR17, R150 ;  /* 0x8000001100007c10 */ /* 0x000fe8000fffe096 */
[----:B------:R-:W-:Y:S04]  /*51f0*/  @!P0 IADD3 R0, R0, UR14, RZ ;  /* 0x0000000e00008c10 */ /* 0x000fe8000fffe0ff */
[C---:B------:R-:W-:Y:S02]  /*5200*/  @!P0 IMNMX R150, R0.reuse, UR8, PT ;  /* 0x0000000800968c17 */ /* 0x040fe4000b800200 */
[----:B------:R-:W-:Y:S02]  /*5210*/  @!P0 IADD3 R143, R0, 0x8, RZ ;  /* 0x00000008008f8810 */ /* 0x000fe40007ffe0ff */
[-C--:B------:R-:W-:Y:S02]  /*5220*/  @!P0 ISETP.GE.AND P2, PT, R148, R150.reuse, PT ;  /* 0x000000969400820c */ /* 0x080fe40003f46270 */
[----:B------:R-:W-:Y:S02]  /*5230*/  @!P0 ISETP.GE.AND P1, PT, R151, R150, PT ;  /* 0x000000969700820c */ /* 0x000fe40003f26270 */
[----:B------:R-:W-:Y:S02]  /*5240*/  @!P0 FSEL R4, R4, -INF , !P2 ;  /* 0xff80000004048808 */ /* 0x000fe40005000000 */
[----:B------:R-:W-:Y:S02]  /*5250*/  @!P0 IMNMX R143, R143, UR8, PT ;  /* 0x000000088f8f8c17 */ /* 0x000fe4000b800200 */
[----:B------:R-:W-:Y:S01]  /*5260*/  @!P0 FSEL R5, R5, -INF , !P1 ;  /* 0xff80000005058808 */ /* 0x000fe20004800000 */
[--C-:B------:R-:W-:Y:S01]  /*5270*/  FFMA.FTZ R4, R4, c[0x0][0x23c], -R149.reuse ;  /* 0x00008f0004047a23 */ /* 0x100fe20000010895 */
[-C--:B------:R-:W-:Y:S02]  /*5280*/  @!P0 ISETP.GE.AND P2, PT, R148, R143.reuse, PT ;  /* 0x0000008f9400820c */ /* 0x080fe40003f46270 */
[-C--:B------:R-:W-:Y:S01]  /*5290*/  @!P0 ISETP.GE.AND P3, PT, R162, R143.reuse, PT ;  /* 0x0000008fa200820c */ /* 0x080fe20003f66270 */
[----:B------:R1:W-:Y:S01]  /*52a0*/  MUFU.EX2 R225, R4 ;  /* 0x0000000400e17308 */ /* 0x0003e20000000800 */
[----:B------:R-:W-:Y:S01]  /*52b0*/  FSETP.NEU.FTZ.AND P1, PT, R213, -INF , PT ;  /* 0xff800000d500780b */ /* 0x000fe20003f3d000 */
[----:B------:R-:W-:Y:S01]  /*52c0*/  FFMA.FTZ R5, R5, c[0x0][0x23c], -R149 ;  /* 0x00008f0005057a23 */ /* 0x000fe20000010895 */
[----:B------:R-:W-:Y:S02]  /*52d0*/  @!P0 IADD3 R140, R0, 0x40, RZ ;  /* 0x00000040008c8810 */ /* 0x000fe40007ffe0ff */
[----:B------:R-:W-:Y:S02]  /*52e0*/  FSEL R142, R142, RZ, P1 ;  /* 0x000000ff8e8e7208 */ /* 0x000fe40000800000 */
[-C--:B------:R-:W-:Y:S02]  /*52f0*/  @!P0 ISETP.GE.AND P1, PT, R151, R143.reuse, PT ;  /* 0x0000008f9700820c */ /* 0x080fe40003f26270 */
[----:B------:R-:W-:Y:S01]  /*5300*/  @!P0 IMNMX R140, R140, UR8, PT ;  /* 0x000000088c8c8c17 */ /* 0x000fe2000b800200 */
[----:B------:R-:W2:Y:S01]  /*5310*/  MUFU.EX2 R224, R5 ;  /* 0x0000000500e07308 */ /* 0x000ea20000000800 */
[----:B------:R-:W-:Y:S02]  /*5320*/  @!P0 FSEL R7, R7, -INF , !P1 ;  /* 0xff80000007078808 */ /* 0x000fe40004800000 */
[----:B------:R-:W-:Y:S02]  /*5330*/  @!P0 FSEL R6, R6, -INF , !P2 ;  /* 0xff80000006068808 */ /* 0x000fe40005000000 */
[----:B------:R-:W-:Y:S01]  /*5340*/  @!P0 ISETP.GE.AND P2, PT, R148, R140, PT ;  /* 0x0000008c9400820c */ /* 0x000fe20003f46270 */
[--C-:B------:R-:W-:Y:S01]  /*5350*/  FFMA.FTZ R7, R7, c[0x0][0x23c], -R142.reuse ;  /* 0x00008f0007077a23 */ /* 0x100fe2000001088e */
[----:B------:R-:W-:Y:S01]  /*5360*/  @!P0 IADD3 R0, R0, 0x48, RZ ;  /* 0x0000004800008810 */ /* 0x000fe20007ffe0ff */
[----:B------:R-:W-:Y:S01]  /*5370*/  FFMA.FTZ R6, R6, c[0x0][0x23c], -R142 ;  /* 0x00008f0006067a23 */ /* 0x000fe2000001088e */
[----:B------:R-:W-:Y:S01]  /*5380*/  @!P0 FSEL R8, R8, -INF , !P2 ;  /* 0xff80000008088808 */ /* 0x000fe20005000000 */
[----:B------:R-:W-:Y:S01]  /*5390*/  MUFU.EX2 R244, R7 ;  /* 0x0000000700f47308 */ /* 0x000fe20000000800 */
[-C--:B------:R-:W-:Y:S02]  /*53a0*/  @!P0 ISETP.GE.AND P5, PT, R162, R150.reuse, PT ;  /* 0x00000096a200820c */ /* 0x080fe40003fa6270 */
[----:B------:R-:W-:Y:S01]  /*53b0*/  @!P0 ISETP.GE.AND P4, PT, R163, R150, PT ;  /* 0x00000096a300820c */ /* 0x000fe20003f86270 */
[----:B-1----:R-:W4:Y:S06]  /*53c0*/  LDL R4, [R1+0x4] ;  /* 0x0000040001047983 */ /* 0x002f2c0000100800 */
[----:B------:R-:W1:Y:S01]  /*53d0*/  MUFU.EX2 R246, R6 ;  /* 0x0000000600f67308 */ /* 0x000e620000000800 */
[C---:B---3--:R-:W-:Y:S01]  /*53e0*/  FSETP.NEU.FTZ.AND P1, PT, R141.reuse, -INF , PT ;  /* 0xff8000008d00780b */ /* 0x048fe20003f3d000 */
[----:B------:R-:W-:Y:S05]  /*53f0*/  FMUL.FTZ R141, R141, 1.4426950216293334961 ;  /* 0x3fb8aa3b8d8d7820 */ /* 0x000fea0000410000 */
[----:B------:R-:W-:Y:S02]  /*5400*/  FSEL R141, R141, RZ, P1 ;  /* 0x000000ff8d8d7208 */ /* 0x000fe40000800000 */
[----:B------:R-:W-:Y:S03]  /*5410*/  @!P0 ISETP.GE.AND P1, PT, R151, R140, PT ;  /* 0x0000008c9700820c */ /* 0x000fe60003f26270 */
[--C-:B------:R-:W-:Y:S01]  /*5420*/  FFMA.FTZ R8, R8, c[0x0][0x23c], -R141.reuse ;  /* 0x00008f0008087a23 */ /* 0x100fe2000001088d */
[----:B------:R-:W-:Y:S03]  /*5430*/  @!P0 FSEL R9, R9, -INF , !P1 ;  /* 0xff80000009098808 */ /* 0x000fe60004800000 */
[----:B------:R3:W-:Y:S02]  /*5440*/  MUFU.EX2 R248, R8 ;  /* 0x0000000800f87308 */ /* 0x0007e40000000800 */
[--C-:B------:R-:W-:Y:S08]  /*5450*/  FFMA.FTZ R9, R9, c[0x0][0x23c], -R141.reuse ;  /* 0x00008f0009097a23 */ /* 0x100ff0000001088d */
[----:B------:R-:W-:Y:S01]  /*5460*/  MUFU.EX2 R247, R9 ;  /* 0x0000000900f77308 */ /* 0x000fe20000000800 */
[----:B---3--:R-:W-:Y:S04]  /*5470*/  @!P0 IMNMX R8, R0, UR8, PT ;  /* 0x0000000800088c17 */ /* 0x008fe8000b800200 */
[----:B------:R-:W-:Y:S02]  /*5480*/  @!P0 ISETP.GE.AND P2, PT, R148, R8, PT ;  /* 0x000000089400820c */ /* 0x000fe40003f46270 */
[----:B------:R-:W-:Y:S02]  /*5490*/  IADD3 R148, R2, R180, RZ ;  /* 0x000000b402947210 */ /* 0x000fe40007ffe0ff */
[----:B------:R-:W-:Y:S02]  /*54a0*/  @!P0 FSEL R10, R10, -INF , !P2 ;  /* 0xff8000000a0a8808 */ /* 0x000fe40005000000 */
[----:B------:R-:W-:Y:S01]  /*54b0*/  @!P0 ISETP.GE.AND P2, PT, R162, R140, PT ;  /* 0x0000008ca200820c */ /* 0x000fe20003f46270 */
[C---:B----4-:R-:W-:Y:S01]  /*54c0*/  FMUL.FTZ R0, R4.reuse, 1.4426950216293334961 ;  /* 0x3fb8aa3b04007820 */ /* 0x050fe20000410000 */
[----:B------:R-:W-:Y:S02]  /*54d0*/  FSETP.NEU.FTZ.AND P1, PT, R4, -INF , PT ;  /* 0xff8000000400780b */ /* 0x000fe40003f3d000 */
[----:B------:R-:W3:Y:S02]  /*54e0*/  LDSM.16.M88.4 R4, [R176+0xc800] ;  /* 0x00c80000b004783b */ /* 0x000ee40000000200 */
[----:B------:R-:W-:Y:S02]  /*54f0*/  FSEL R0, R0, RZ, P1 ;  /* 0x000000ff00007208 */ /* 0x000fe40000800000 */
[----:B------:R-:W-:Y:S03]  /*5500*/  @!P0 ISETP.GE.AND P1, PT, R151, R8, PT ;  /* 0x000000089700820c */ /* 0x000fe60003f26270 */
[--C-:B------:R-:W-:Y:S01]  /*5510*/  FFMA.FTZ R10, R10, c[0x0][0x23c], -R0.reuse ;  /* 0x00008f000a0a7a23 */ /* 0x100fe20000010800 */
[----:B------:R-:W4:Y:S01]  /*5520*/  LDL R151, [R1+0x40] ;  /* 0x0000400001977983 */ /* 0x000f220000100800 */
        /* <DEDUP_REMOVED lines=16> */
[-C--:B------:R-:W-:Y:S03]  /*5630*/  @!P0 ISETP.GE.AND P1, PT, R153, R150.reuse, PT ;  /* 0x000000969900820c */ /* 0x080fe60003f26270 */
[----:B------:R-:W-:Y:S01]  /*5640*/  FFMA.FTZ R15, R15, c[0x0][0x23c], -R0 ;  /* 0x00008f000f0f7a23 */ /* 0x000fe20000010800 */
[----:B------:R-:W-:Y:S01]  /*5650*/  @!P0 FSEL R16, R16, -INF , !P1 ;  /* 0xff80000010108808 */ /* 0x000fe20004800000 */
[-C--:B---3--:R-:W-:Y:S02]  /*5660*/  HMMA.16816.F32 R20, R132, R4.reuse, R20 ;  /* 0x000000048414723c */ /* 0x088fe40000001814 */
[----:B------:R-:W-:Y:S01]  /*5670*/  MUFU.EX2 R243, R13 ;  /* 0x0000000d00f37308 */ /* 0x000fe20000000800 */
[-C--:B------:R-:W-:Y:S01]  /*5680*/  @!P0 ISETP.GE.AND P1, PT, R152, R150.reuse, PT ;  /* 0x000000969800820c */ /* 0x080fe20003f26270 */
[--C-:B------:R-:W-:Y:S03]  /*5690*/  FFMA.FTZ R16, R16, c[0x0][0x23c], -R149.reuse ;  /* 0x00008f0010107a23 */ /* 0x100fe60000010895 */
[----:B------:R-:W-:Y:S01]  /*56a0*/  @!P0 FSEL R17, R17, -INF , !P1 ;  /* 0xff80000011118808 */ /* 0x000fe20004800000 */
[C---:B------:R-:W-:Y:S04]  /*56b0*/  HMMA.16816.F32 R24, R136.reuse, R4, R24 ;  /* 0x000000048818723c */ /* 0x040fe80000001818 */
[-C--:B------:R-:W-:Y:S01]  /*56c0*/  @!P0 ISETP.GE.AND P1, PT, R153, R143.reuse, PT ;  /* 0x0000008f9900820c */ /* 0x080fe20003f26270 */
[----:B------:R-:W-:Y:S01]  /*56d0*/  MUFU.EX2 R230, R16 ;  /* 0x0000001000e67308 */ /* 0x000fe20000000800 */
[----:B------:R-:W3:Y:S01]  /*56e0*/  LDL R153, [R1+0x3c] ;  /* 0x00003c0001997983 */ /* 0x000ee20000100800 */
[----:B------:R-:W-:Y:S01]  /*56f0*/  FFMA.FTZ R17, R17, c[0x0][0x23c], -R149 ;  /* 0x00008f0011117a23 */ /* 0x000fe20000010895 */
[-C--:B------:R-:W-:Y:S04]  /*5700*/  HMMA.16816.F32 R28, R136, R6.reuse, R28 ;  /* 0x00000006881c723c */ /* 0x080fe8000000181c */
[----:B------:R-:W-:Y:S02]  /*5710*/  @!P0 FSEL R18, R18, -INF , !P1 ;  /* 0xff80000012128808 */ /* 0x000fe40004800000 */
[-C--:B------:R-:W-:Y:S01]  /*5720*/  @!P0 ISETP.GE.AND P1, PT, R152, R143.reuse, PT ;  /* 0x0000008f9800820c */ /* 0x080fe20003f26270 */
[----:B------:R-:W-:Y:S01]  /*5730*/  MUFU.EX2 R229, R17 ;  /* 0x0000001100e57308 */ /* 0x000fe20000000800 */
[C---:B------:R-:W-:Y:S01]  /*5740*/  HMMA.16816.F32 R32, R132.reuse, R6, R32 ;  /* 0x000000068420723c */ /* 0x040fe20000001820 */
[----:B------:R-:W5:Y:S03]  /*5750*/  LDSM.16.M88.4 R4, [R176+0xd000] ;  /* 0x00d00000b004783b */ /* 0x000f660000000200 */
[--C-:B------:R-:W-:Y:S01]  /*5760*/  FFMA.FTZ R18, R18, c[0x0][0x23c], -R142.reuse ;  /* 0x00008f0012127a23 */ /* 0x100fe2000001088e */
[----:B------:R-:W-:Y:S01]  /*5770*/  @!P0 FSEL R19, R19, -INF , !P1 ;  /* 0xff80000013138808 */ /* 0x000fe20004800000 */
[----:B------:R-:W-:Y:S01]  /*5780*/  FFMA.FTZ R21, R189, UR4, R21 ;  /* 0x00000004bd157c23 */ /* 0x000fe20008010015 */
[-C--:B------:R-:W-:Y:S01]  /*5790*/  @!P0 ISETP.GE.AND P1, PT, R155, R150.reuse, PT ;  /* 0x000000969b00820c */ /* 0x080fe20003f26270 */
[----:B------:R-:W-:Y:S01]  /*57a0*/  FFMA.FTZ R23, R189, UR4, R23 ;  /* 0x00000004bd177c23 */ /* 0x000fe20008010017 */
[----:B------:R-:W-:Y:S03]  /*57b0*/  MUFU.EX2 R236, R18 ;  /* 0x0000001200ec7308 */ /* 0x000fe60000000800 */
[----:B------:R-:W-:Y:S02]  /*57c0*/  FFMA.FTZ R19, R19, c[0x0][0x23c], -R142 ;  /* 0x00008f0013137a23 */ /* 0x000fe4000001088e */
[C---:B------:R-:W-:Y:S02]  /*57d0*/  FFMA.FTZ R25, R189.reuse, UR4, R25 ;  /* 0x00000004bd197c23 */ /* 0x040fe40008010019 */
[----:B------:R-:W-:Y:S02]  /*57e0*/  FFMA.FTZ R27, R189, UR4, R27 ;  /* 0x00000004bd1b7c23 */ /* 0x000fe4000801001b */
[C---:B------:R-:W-:Y:S01]  /*57f0*/  FFMA.FTZ R20, R190.reuse, UR4, R20 ;  /* 0x00000004be147c23 */ /* 0x040fe20008010014 */
[----:B------:R-:W1:Y:S01]  /*5800*/  MUFU.EX2 R235, R19 ;  /* 0x0000001300eb7308 */ /* 0x000e620000000800 */
[C---:B------:R-:W-:Y:S02]  /*5810*/  FFMA.FTZ R22, R190.reuse, UR4, R22 ;  /* 0x00000004be167c23 */ /* 0x040fe40008010016 */
[----:B------:R-:W-:Y:S01]  /*5820*/  FFMA.FTZ R24, R190, UR4, R24 ;  /* 0x00000004be187c23 */ /* 0x000fe20008010018 */
[----:B------:R-:W-:Y:S01]  /*5830*/  @!P0 FSEL R20, R20, -INF , !P1 ;  /* 0xff80000014148808 */ /* 0x000fe20004800000 */
[----:B------:R-:W-:Y:S01]  /*5840*/  FFMA.FTZ R26, R190, UR4, R26 ;  /* 0x00000004be1a7c23 */ /* 0x000fe2000801001a */
[----:B------:R-:W-:Y:S01]  /*5850*/  @!P0 ISETP.GE.AND P1, PT, R154, R150, PT ;  /* 0x000000969a00820c */ /* 0x000fe20003f26270 */
[----:B------:R-:W-:Y:S02]  /*5860*/  FFMA.FTZ R28, R192, UR4, R28 ;  /* 0x00000004c01c7c23 */ /* 0x000fe4000801001c */
[----:B------:R-:W-:Y:S01]  /*5870*/  FFMA.FTZ R20, R20, c[0x0][0x23c], -R149 ;  /* 0x00008f0014147a23 */ /* 0x000fe20000010895 */
[----:B------:R-:W-:Y:S01]  /*5880*/  MUFU.EX2 R250, R14 ;  /* 0x0000000e00fa7308 */ /* 0x000fe20000000800 */
[----:B------:R-:W-:Y:S01]  /*5890*/  @!P0 FSEL R21, R21, -INF , !P1 ;  /* 0xff80000015158808 */ /* 0x000fe20004800000 */
[----:B------:R-:W-:Y:S01]  /*58a0*/  FFMA.FTZ R29, R191, UR4, R29 ;  /* 0x00000004bf1d7c23 */ /* 0x000fe2000801001d */
[-C--:B------:R-:W-:Y:S01]  /*58b0*/  @!P0 ISETP.GE.AND P1, PT, R155, R143.reuse, PT ;  /* 0x0000008f9b00820c */ /* 0x080fe20003f26270 */
[----:B------:R-:W-:Y:S02]  /*58c0*/  FFMA.FTZ R30, R192, UR4, R30 ;  /* 0x00000004c01e7c23 */ /* 0x000fe4000801001e */
[----:B------:R-:W-:Y:S01]  /*58d0*/  FFMA.FTZ R21, R21, c[0x0][0x23c], -R149 ;  /* 0x00008f0015157a23 */ /* 0x000fe20000010895 */
[----:B------:R-:W-:Y:S01]  /*58e0*/  @!P0 FSEL R22, R22, -INF , !P1 ;  /* 0xff80000016168808 */ /* 0x000fe20004800000 */
[----:B------:R-:W-:Y:S01]  /*58f0*/  FFMA.FTZ R31, R191, UR4, R31 ;  /* 0x00000004bf1f7c23 */ /* 0x000fe2000801001f */
[----:B------:R-:W-:Y:S01]  /*5900*/  @!P0 ISETP.GE.AND P1, PT, R154, R143, PT ;  /* 0x0000008f9a00820c */ /* 0x000fe20003f26270 */
[----:B------:R-:W-:Y:S01]  /*5910*/  MUFU.EX2 R152, R20 ;  /* 0x0000001400987308 */ /* 0x000fe20000000800 */
[----:B------:R-:W-:Y:S01]  /*5920*/  FFMA.FTZ R32, R192, UR4, R32 ;  /* 0x00000004c0207c23 */ /* 0x000fe20008010020 */
[-C--:B-----5:R-:W-:Y:S03]  /*5930*/  HMMA.16816.F32 R36, R132, R4.reuse, R36 ;  /* 0x000000048424723c */ /* 0x0a0fe60000001824 */
[----:B------:R-:W-:Y:S01]  /*5940*/  @!P0 FSEL R23, R23, -INF , !P1 ;  /* 0xff80000017178808 */ /* 0x000fe20004800000 */
[--C-:B------:R-:W-:Y:S01]  /*5950*/  FFMA.FTZ R22, R22, c[0x0][0x23c], -R142.reuse ;  /* 0x00008f0016167a23 */ /* 0x100fe2000001088e */
[-C--:B------:R-:W-:Y:S01]  /*5960*/  @!P0 ISETP.GE.AND P1, PT, R155, R140.reuse, PT ;  /* 0x0000008c9b00820c */ /* 0x080fe20003f26270 */
[----:B------:R-:W-:Y:S02]  /*5970*/  FFMA.FTZ R33, R191, UR4, R33 ;  /* 0x00000004bf217c23 */ /* 0x000fe40008010021 */
[C---:B------:R-:W-:Y:S01]  /*5980*/  HMMA.16816.F32 R40, R136.reuse, R4, R40 ;  /* 0x000000048828723c */ /* 0x040fe20000001828 */
[----:B------:R-:W-:Y:S03]  /*5990*/  MUFU.EX2 R249, R15 ;  /* 0x0000000f00f97308 */ /* 0x000fe60000000800 */
[----:B------:R-:W-:Y:S01]  /*59a0*/  @!P0 FSEL R24, R24, -INF , !P1 ;  /* 0xff80000018188808 */ /* 0x000fe20004800000 */
[----:B------:R-:W-:Y:S01]  /*59b0*/  FFMA.FTZ R23, R23, c[0x0][0x23c], -R142 ;  /* 0x00008f0017177a23 */ /* 0x000fe2000001088e */
[----:B------:R-:W-:Y:S01]  /*59c0*/  @!P0 ISETP.GE.AND P1, PT, R154, R140, PT ;  /* 0x0000008c9a00820c */ /* 0x000fe20003f26270 */
[----:B------:R-:W-:Y:S01]  /*59d0*/  FFMA.FTZ R34, R192, UR4, R34 ;  /* 0x00000004c0227c23 */ /* 0x000fe20008010022 */
[-C--:B------:R-:W-:Y:S03]  /*59e0*/  HMMA.16816.F32 R44, R136, R6.reuse, R44 ;  /* 0x00000006882c723c */ /* 0x080fe6000000182c */
[----:B------:R-:W-:Y:S01]  /*59f0*/  MUFU.EX2 R226, R21 ;  /* 0x0000001500e27308 */ /* 0x000fe20000000800 */
[----:B------:R-:W-:Y:S01]  /*5a00*/  @!P0 FSEL R25, R25, -INF , !P1 ;  /* 0xff80000019198808 */ /* 0x000fe20004800000 */
[----:B------:R-:W-:Y:S01]  /*5a10*/  FFMA.FTZ R24, R24, c[0x0][0x23c], -R141 ;  /* 0x00008f0018187a23 */ /* 0x000fe2000001088d */
[-C--:B------:R-:W-:Y:S01]  /*5a20*/  @!P0 ISETP.GE.AND P1, PT, R155, R8.reuse, PT ;  /* 0x000000089b00820c */ /* 0x080fe20003f26270 */
[----:B------:R-:W-:Y:S01]  /*5a30*/  FFMA.FTZ R35, R191, UR4, R35 ;  /* 0x00000004bf237c23 */ /* 0x000fe20008010023 */
[C---:B------:R-:W-:Y:S01]  /*5a40*/  HMMA.16816.F32 R48, R132.reuse, R6, R48 ;  /* 0x000000068430723c */ /* 0x040fe20000001830 */
[----:B------:R-:W5:Y:S03]  /*5a50*/  LDSM.16.M88.4 R4, [R176+0xd800] ;  /* 0x00d80000b004783b */ /* 0x000f660000000200 */
[----:B------:R-:W-:Y:S01]  /*5a60*/  FFMA.FTZ R25, R25, c[0x0][0x23c], -R141 ;  /* 0x00008f0019197a23 */ /* 0x000fe2000001088d */
[----:B------:R-:W-:Y:S01]  /*5a70*/  MUFU.EX2 R238, R24 ;  /* 0x0000001800ee7308 */ /* 0x000fe20000000800 */
[----:B------:R-:W-:Y:S01]  /*5a80*/  @!P0 FSEL R26, R26, -INF , !P1 ;  /* 0xff8000001a1a8808 */ /* 0x000fe20004800000 */
[----:B------:R-:W-:Y:S01]  /*5a90*/  FFMA.FTZ R36, R194, UR4, R36 ;  /* 0x00000004c2247c23 */ /* 0x000fe20008010024 */
[----:B------:R-:W-:Y:S01]  /*5aa0*/  @!P0 ISETP.GE.AND P1, PT, R154, R8, PT ;  /* 0x000000089a00820c */ /* 0x000fe20003f26270 */
[----:B------:R-:W-:Y:S03]  /*5ab0*/  FFMA.FTZ R37, R193, UR4, R37 ;  /* 0x00000004c1257c23 */ /* 0x000fe60008010025 */
[----:B------:R-:W-:Y:S01]  /*5ac0*/  FFMA.FTZ R26, R26, c[0x0][0x23c], -R0 ;  /* 0x00008f001a1a7a23 */ /* 0x000fe20000010800 */
[----:B------:R-:W-:Y:S01]  /*5ad0*/  @!P0 FSEL R27, R27, -INF , !P1 ;  /* 0xff8000001b1b8808 */ /* 0x000fe20004800000 */
[----:B------:R-:W-:Y:S01]  /*5ae0*/  FFMA.FTZ R38, R194, UR4, R38 ;  /* 0x00000004c2267c23 */ /* 0x000fe20008010026 */
[-C--:B------:R-:W-:Y:S01]  /*5af0*/  @!P0 ISETP.GE.AND P1, PT, R157, R140.reuse, PT ;  /* 0x0000008c9d00820c */ /* 0x080fe20003f26270 */
[----:B------:R-:W-:Y:S01]  /*5b00*/  MUFU.EX2 R233, R22 ;  /* 0x0000001600e97308 */ /* 0x000fe20000000800 */
[----:B------:R-:W-:Y:S02]  /*5b10*/  FFMA.FTZ R45, R168, UR4, R45 ;  /* 0x00000004a82d7c23 */ /* 0x000fe4000801002d */
[----:B------:R-:W-:Y:S01]  /*5b20*/  @!P0 FSEL R28, R28, -INF , !P1 ;  /* 0xff8000001c1c8808 */ /* 0x000fe20004800000 */
[----:B------:R-:W-:Y:S01]  /*5b30*/  FFMA.FTZ R47, R168, UR4, R47 ;  /* 0x00000004a82f7c23 */ /* 0x000fe2000801002f */
[----:B------:R-:W-:Y:S01]  /*5b40*/  @!P0 ISETP.GE.AND P1, PT, R156, R140, PT ;  /* 0x0000008c9c00820c */ /* 0x000fe20003f26270 */
[--C-:B------:R-:W-:Y:S02]  /*5b50*/  FFMA.FTZ R27, R27, c[0x0][0x23c], -R0.reuse ;  /* 0x00008f001b1b7a23 */ /* 0x100fe40000010800 */
[C---:B------:R-:W-:Y:S01]  /*5b60*/  FFMA.FTZ R49, R168.reuse, UR4, R49 ;  /* 0x00000004a8317c23 */ /* 0x040fe20008010031 */
[----:B------:R-:W-:Y:S01]  /*5b70*/  @!P0 FSEL R29, R29, -INF , !P1 ;  /* 0xff8000001d1d8808 */ /* 0x000fe20004800000 */
[----:B------:R-:W-:Y:S01]  /*5b80*/  MUFU.EX2 R237, R25 ;  /* 0x0000001900ed7308 */ /* 0x000fe20000000800 */
[-C--:B------:R-:W-:Y:S01]  /*5b90*/  @!P0 ISETP.GE.AND P1, PT, R157, R8.reuse, PT ;  /* 0x000000089d00820c */ /* 0x080fe20003f26270 */
[----:B------:R-:W-:Y:S02]  /*5ba0*/  FFMA.FTZ R51, R168, UR4, R51 ;  /* 0x00000004a8337c23 */ /* 0x000fe40008010033 */
[--C-:B------:R-:W-:Y:S01]  /*5bb0*/  FFMA.FTZ R28, R28, c[0x0][0x23c], -R141.reuse ;  /* 0x00008f001c1c7a23 */ /* 0x100fe2000001088d */
[----:B------:R-:W-:Y:S01]  /*5bc0*/  @!P0 FSEL R30, R30, -INF , !P1 ;  /* 0xff8000001e1e8808 */ /* 0x000fe20004800000 */
[----:B------:R-:W-:Y:S01]  /*5bd0*/  FFMA.FTZ R29, R29, c[0x0][0x23c], -R141 ;  /* 0x00008f001d1d7a23 */ /* 0x000fe2000001088d */
[----:B------:R-:W-:Y:S01]  /*5be0*/  @!P0 ISETP.GE.AND P1, PT, R156, R8, PT ;  /* 0x000000089c00820c */ /* 0x000fe20003f26270 */
[----:B------:R-:W-:Y:S02]  /*5bf0*/  FFMA.FTZ R39, R193, UR4, R39 ;  /* 0x00000004c1277c23 */ /* 0x000fe40008010027 */
[----:B------:R-:W-:Y:S01]  /*5c00*/  MUFU.EX2 R231, R23 ;  /* 0x0000001700e77308 */ /* 0x000fe20000000800 */
[----:B------:R-:W-:Y:S01]  /*5c10*/  FFMA.FTZ R30, R30, c[0x0][0x23c], -R0 ;  /* 0x00008f001e1e7a23 */ /* 0x000fe20000010800 */
[----:B------:R-:W-:Y:S01]  /*5c20*/  @!P0 FSEL R31, R31, -INF , !P1 ;  /* 0xff8000001f1f8808 */ /* 0x000fe20004800000 */
[----:B------:R-:W-:Y:S01]  /*5c30*/  FFMA.FTZ R40, R194, UR4, R40 ;  /* 0x00000004c2287c23 */ /* 0x000fe20008010028 */
[-C--:B------:R-:W-:Y:S01]  /*5c40*/  @!P0 ISETP.GE.AND P1, PT, R157, R150.reuse, PT ;  /* 0x000000969d00820c */ /* 0x080fe20003f26270 */
[-C--:B-----5:R-:W-:Y:S03]  /*5c50*/  HMMA.16816.F32 R52, R132, R4.reuse, R52 ;  /* 0x000000048434723c */ /* 0x0a0fe60000001834 */
[----:B------:R-:W-:Y:S01]  /*5c60*/  FFMA.FTZ R31, R31, c[0x0][0x23c], -R0 ;  /* 0x00008f001f1f7a23 */ /* 0x000fe20000010800 */
[----:B------:R-:W-:Y:S01]  /*5c70*/  @!P0 FSEL R32, R32, -INF , !P1 ;  /* 0xff80000020208808 */ /* 0x000fe20004800000 */
[----:B------:R-:W-:Y:S01]  /*5c80*/  MUFU.EX2 R242, R26 ;  /* 0x0000001a00f27308 */ /* 0x000fe20000000800 */
[----:B------:R-:W-:Y:S01]  /*5c90*/  @!P0 ISETP.GE.AND P1, PT, R156, R150, PT ;  /* 0x000000969c00820c */ /* 0x000fe20003f26270 */
[----:B------:R-:W-:Y:S01]  /*5ca0*/  FFMA.FTZ R41, R193, UR4, R41 ;  /* 0x00000004c1297c23 */ /* 0x000fe20008010029 */
[C---:B------:R-:W-:Y:S04]  /*5cb0*/  HMMA.16816.F32 R56, R136.reuse, R4, R56 ;  /* 0x000000048838723c */ /* 0x040fe80000001838 */
[--C-:B------:R-:W-:Y:S01]  /*5cc0*/  FFMA.FTZ R32, R32, c[0x0][0x23c], -R149.reuse ;  /* 0x00008f0020207a23 */ /* 0x100fe20000010895 */
[----:B------:R-:W-:Y:S01]  /*5cd0*/  @!P0 FSEL R33, R33, -INF , !P1 ;  /* 0xff80000021218808 */ /* 0x000fe20004800000 */
[----:B------:R-:W-:Y:S01]  /*5ce0*/  FFMA.FTZ R42, R194, UR4, R42 ;  /* 0x00000004c22a7c23 */ /* 0x000fe2000801002a */
[----:B--2---:R-:W-:Y:S01]  /*5cf0*/  F2FP.PACK_AB R4, R224, R225 ;  /* 0x000000e1e004723e */ /* 0x004fe200000000ff */
[-C--:B------:R-:W-:Y:S01]  /*5d00*/  HMMA.16816.F32 R60, R136, R6.reuse, R60 ;  /* 0x00000006883c723c */ /* 0x080fe2000000183c */
[----:B------:R-:W-:Y:S02]  /*5d10*/  MUFU.EX2 R215, R32 ;  /* 0x0000002000d77308 */ /* 0x000fe40000000800 */
[-C--:B------:R-:W-:Y:S01]  /*5d20*/  @!P0 ISETP.GE.AND P1, PT, R157, R143.reuse, PT ;  /* 0x0000008f9d00820c */ /* 0x080fe20003f26270 */
[----:B------:R2:W-:Y:S01]  /*5d30*/  STS [R199+0x1c000], R4 ;  /* 0x01c00004c7007388 */ /* 0x0005e20000000800 */
[----:B-1----:R-:W-:Y:S01]  /*5d40*/  F2FP.PACK_AB R5, R244, R246 ;  /* 0x000000f6f405723e */ /* 0x002fe200000000ff */
[----:B------:R-:W-:Y:S01]  /*5d50*/  FFMA.FTZ R33, R33, c[0x0][0x23c], -R149 ;  /* 0x00008f0021217a23 */ /* 0x000fe20000010895 */
[----:B------:R-:W-:Y:S01]  /*5d60*/  @!P0 FSEL R34, R34, -INF , !P1 ;  /* 0xff80000022228808 */ /* 0x000fe20004800000 */
[----:B------:R-:W-:Y:S02]  /*5d70*/  HMMA.16816.F32 R64, R132, R6, R64 ;  /* 0x000000068440723c */ /* 0x000fe40000001840 */
[----:B------:R1:W-:Y:S01]  /*5d80*/  STS [R199+0x1c400], R5 ;  /* 0x01c40005c7007388 */ /* 0x0003e20000000800 */
[----:B------:R-:W-:Y:S01]  /*5d90*/  MUFU.EX2 R214, R33 ;  /* 0x0000002100d67308 */ /* 0x000fe20000000800 */
[-C--:B------:R-:W-:Y:S01]  /*5da0*/  @!P0 ISETP.GE.AND P1, PT, R156, R143.reuse, PT ;  /* 0x0000008f9c00820c */ /* 0x080fe20003f26270 */
[----:B------:R-:W-:Y:S02]  /*5db0*/  FFMA.FTZ R43, R193, UR4, R43 ;  /* 0x00000004c12b7c23 */ /* 0x000fe4000801002b */
[----:B------:R-:W-:Y:S01]  /*5dc0*/  F2FP.PACK_AB R6, R235, R236 ;  /* 0x000000eceb06723e */ /* 0x000fe200000000ff */
[----:B------:R-:W-:Y:S01]  /*5dd0*/  FFMA.FTZ R44, R169, UR4, R44 ;  /* 0x00000004a92c7c23 */ /* 0x000fe2000801002c */
[----:B------:R-:W-:Y:S02]  /*5de0*/  @!P0 FSEL R35, R35, -INF , !P1 ;  /* 0xff80000023238808 */ /* 0x000fe40004800000 */
[-C--:B------:R-:W-:Y:S01]  /*5df0*/  @!P0 ISETP.GE.AND P1, PT, R159, R150.reuse, PT ;  /* 0x000000969f00820c */ /* 0x080fe20003f26270 */
[----:B------:R5:W-:Y:S01]  /*5e00*/  STS [R202+0x1c400], R6 ;  /* 0x01c40006ca007388 */ /* 0x000be20000000800 */
[----:B------:R-:W-:Y:S01]  /*5e10*/  FFMA.FTZ R46, R169, UR4, R46 ;  /* 0x00000004a92e7c23 */ /* 0x000fe2000801002e */
[----:B------:R-:W5:Y:S01]  /*5e20*/  MUFU.EX2 R241, R27 ;  /* 0x0000001b00f17308 */ /* 0x000f620000000800 */
[----:B------:R-:W-:Y:S01]  /*5e30*/  @!P0 FSEL R36, R36, -INF , !P1 ;  /* 0xff80000024248808 */ /* 0x000fe20004800000 */
[--C-:B------:R-:W-:Y:S01]  /*5e40*/  FFMA.FTZ R34, R34, c[0x0][0x23c], -R142.reuse ;  /* 0x00008f0022227a23 */ /* 0x100fe2000001088e */
[----:B------:R-:W-:Y:S01]  /*5e50*/  @!P0 ISETP.GE.AND P1, PT, R158, R150, PT ;  /* 0x000000969e00820c */ /* 0x000fe20003f26270 */
[----:B------:R-:W-:Y:S02]  /*5e60*/  FFMA.FTZ R35, R35, c[0x0][0x23c], -R142 ;  /* 0x00008f0023237a23 */ /* 0x000fe4000001088e */
[----:B------:R-:W-:Y:S01]  /*5e70*/  FFMA.FTZ R48, R169, UR4, R48 ;  /* 0x00000004a9307c23 */ /* 0x000fe20008010030 */
[----:B--2---:R-:W-:Y:S01]  /*5e80*/  F2FP.PACK_AB R4, R229, R230 ;  /* 0x000000e6e504723e */ /* 0x004fe200000000ff */
[----:B------:R-:W-:Y:S01]  /*5e90*/  FFMA.FTZ R50, R169, UR4, R50 ;  /* 0x00000004a9327c23 */ /* 0x000fe20008010032 */
[----:B------:R-:W-:Y:S01]  /*5ea0*/  @!P0 FSEL R37, R37, -INF , !P1 ;  /* 0xff80000025258808 */ /* 0x000fe20004800000 */
[----:B------:R-:W-:Y:S01]  /*5eb0*/  MUFU.EX2 R219, R34 ;  /* 0x0000002200db7308 */ /* 0x000fe20000000800 */
[-C--:B------:R-:W-:Y:S01]  /*5ec0*/  @!P0 ISETP.GE.AND P1, PT, R159, R143.reuse, PT ;  /* 0x0000008f9f00820c */ /* 0x080fe20003f26270 */
[----:B------:R2:W-:Y:S01]  /*5ed0*/  STS [R202+0x1c000], R4 ;  /* 0x01c00004ca007388 */ /* 0x0005e20000000800 */
[----:B-1----:R-:W-:Y:S01]  /*5ee0*/  F2FP.PACK_AB R5, R247, R248 ;  /* 0x000000f8f705723e */ /* 0x002fe200000000ff */
[----:B------:R-:W-:Y:S01]  /*5ef0*/  FFMA.FTZ R52, R170, UR4, R52 ;  /* 0x00000004aa347c23 */ /* 0x000fe20008010034 */
[----:B------:R-:W-:Y:S01]  /*5f00*/  @!P0 FSEL R38, R38, -INF , !P1 ;  /* 0xff80000026268808 */ /* 0x000fe20004800000 */
[----:B------:R-:W-:Y:S01]  /*5f10*/  FFMA.FTZ R53, R171, UR4, R53 ;  /* 0x00000004ab357c23 */ /* 0x000fe20008010035 */
[----:B------:R-:W-:Y:S01]  /*5f20*/  @!P0 ISETP.GE.AND P1, PT, R158, R143, PT ;  /* 0x0000008f9e00820c */ /* 0x000fe20003f26270 */
[----:B------:R1:W-:Y:S01]  /*5f30*/  STS [R199+0x1e000], R5 ;  /* 0x01e00005c7007388 */ /* 0x0003e20000000800 */
[C---:B------:R-:W-:Y:S01]  /*5f40*/  FFMA.FTZ R54, R170.reuse, UR4, R54 ;  /* 0x00000004aa367c23 */ /* 0x040fe20008010036 */
[----:B------:R-:W1:Y:S01]  /*5f50*/  MUFU.EX2 R218, R35 ;  /* 0x0000002300da7308 */ /* 0x000e620000000800 */
[----:B------:R-:W-:Y:S01]  /*5f60*/  @!P0 FSEL R39, R39, -INF , !P1 ;  /* 0xff80000027278808 */ /* 0x000fe20004800000 */
[----:B------:R-:W-:Y:S01]  /*5f70*/  FFMA.FTZ R55, R171, UR4, R55 ;  /* 0x00000004ab377c23 */ /* 0x000fe20008010037 */
[-C--:B------:R-:W-:Y:S01]  /*5f80*/  @!P0 ISETP.GE.AND P1, PT, R159, R140.reuse, PT ;  /* 0x0000008c9f00820c */ /* 0x080fe20003f26270 */
[----:B------:R-:W-:Y:S01]  /*5f90*/  FFMA.FTZ R56, R170, UR4, R56 ;  /* 0x00000004aa387c23 */ /* 0x000fe20008010038 */
[----:B-----5:R-:W-:Y:S01]  /*5fa0*/  F2FP.PACK_AB R6, R243, R245 ;  /* 0x000000f5f306723e */ /* 0x020fe200000000ff */
[--C-:B------:R-:W-:Y:S01]  /*5fb0*/  FFMA.FTZ R36, R36, c[0x0][0x23c], -R149.reuse ;  /* 0x00008f0024247a23 */ /* 0x100fe20000010895 */
[----:B------:R-:W-:Y:S01]  /*5fc0*/  @!P0 FSEL R40, R40, -INF , !P1 ;  /* 0xff80000028288808 */ /* 0x000fe20004800000 */
[----:B------:R-:W-:Y:S01]  /*5fd0*/  FFMA.FTZ R37, R37, c[0x0][0x23c], -R149 ;  /* 0x00008f0025257a23 */ /* 0x000fe20000010895 */
[----:B------:R-:W-:Y:S01]  /*5fe0*/  @!P0 ISETP.GE.AND P1, PT, R158, R140, PT ;  /* 0x0000008c9e00820c */ /* 0x000fe20003f26270 */
[----:B------:R-:W-:Y:S01]  /*5ff0*/  MUFU.EX2 R234, R28 ;  /* 0x0000001c00ea7308 */ /* 0x000fe20000000800 */
[----:B------:R-:W-:Y:S01]  /*6000*/  FFMA.FTZ R57, R171, UR4, R57 ;  /* 0x00000004ab397c23 */ /* 0x000fe20008010039 */
[----:B------:R-:W-:Y:S01]  /*6010*/  F2FP.PACK_AB R7, R241, R242 ;  /* 0x000000f2f107723e */ /* 0x000fe200000000ff */
[----:B------:R-:W-:Y:S01]  /*6020*/  FFMA.FTZ R58, R170, UR4, R58 ;  /* 0x00000004aa3a7c23 */ /* 0x000fe2000801003a */
[----:B------:R-:W-:Y:S01]  /*6030*/  @!P0 FSEL R41, R41, -INF , !P1 ;  /* 0xff80000029298808 */ /* 0x000fe20004800000 */
[----:B------:R-:W-:Y:S01]  /*6040*/  FFMA.FTZ R59, R171, UR4, R59 ;  /* 0x00000004ab3b7c23 */ /* 0x000fe2000801003b */
[----:B------:R-:W-:Y:S01]  /*6050*/  @!P0 ISETP.GE.AND P1, PT, R159, R8, PT ;  /* 0x000000089f00820c */ /* 0x000fe20003f26270 */
[----:B------:R-:W-:Y:S01]  /*6060*/  FFMA.FTZ R61, R196, UR4, R61 ;  /* 0x00000004c43d7c23 */ /* 0x000fe2000801003d */
[----:B--2---:R-:W-:Y:S01]  /*6070*/  F2FP.PACK_AB R4, R251, R252 ;  /* 0x000000fcfb04723e */ /* 0x004fe200000000ff */
[----:B------:R-:W-:Y:S01]  /*6080*/  FFMA.FTZ R62, R195, UR4, R62 ;  /* 0x00000004c33e7c23 */ /* 0x000fe2000801003e */
[----:B------:R-:W-:Y:S01]  /*6090*/  @!P0 FSEL R42, R42, -INF , !P1 ;  /* 0xff8000002a2a8808 */ /* 0x000fe20004800000 */
[----:B------:R-:W-:Y:S01]  /*60a0*/  MUFU.EX2 R232, R29 ;  /* 0x0000001d00e87308 */ /* 0x000fe20000000800 */
[----:B------:R-:W-:Y:S01]  /*60b0*/  @!P0 ISETP.GE.AND P1, PT, R158, R8, PT ;  /* 0x000000089e00820c */ /* 0x000fe20003f26270 */
[----:B------:R2:W-:Y:S01]  /*60c0*/  STS [R199+0x1e400], R4 ;  /* 0x01e40004c7007388 */ /* 0x0005e20000000800 */
[----:B-1----:R-:W-:Y:S01]  /*60d0*/  F2FP.PACK_AB R5, R249, R250 ;  /* 0x000000faf905723e */ /* 0x002fe200000000ff */
[----:B------:R-:W-:Y:S01]  /*60e0*/  FFMA.FTZ R63, R196, UR4, R63 ;  /* 0x00000004c43f7c23 */ /* 0x000fe2000801003f */
[----:B------:R-:W-:Y:S01]  /*60f0*/  @!P0 FSEL R43, R43, -INF , !P1 ;  /* 0xff8000002b2b8808 */ /* 0x000fe20004800000 */
[----:B------:R1:W-:Y:S01]  /*6100*/  STS [R202+0x1e000], R6 ;  /* 0x01e00006ca007388 */ /* 0x0003e20000000800 */
[-C--:B------:R-:W-:Y:S01]  /*6110*/  @!P0 ISETP.GE.AND P1, PT, R165, R140.reuse, PT ;  /* 0x0000008ca500820c */ /* 0x080fe20003f26270 */
[--C-:B------:R-:W-:Y:S02]  /*6120*/  FFMA.FTZ R38, R38, c[0x0][0x23c], -R142.reuse ;  /* 0x00008f0026267a23 */ /* 0x100fe4000001088e */
[----:B------:R5:W-:Y:S01]  /*6130*/  STS [R202+0x1e400], R5 ;  /* 0x01e40005ca007388 */ /* 0x000be20000000800 */
[----:B------:R-:W-:Y:S01]  /*6140*/  @!P0 FSEL R44, R44, -INF , !P1 ;  /* 0xff8000002c2c8808 */ /* 0x000fe20004800000 */
[----:B------:R-:W-:Y:S01]  /*6150*/  MUFU.EX2 R240, R30 ;  /* 0x0000001e00f07308 */ /* 0x000fe20000000800 */
[----:B------:R-:W-:Y:S01]  /*6160*/  @!P0 ISETP.GE.AND P1, PT, R164, R140, PT ;  /* 0x0000008ca400820c */ /* 0x000fe20003f26270 */
[----:B------:R-:W-:Y:S02]  /*6170*/  FFMA.FTZ R39, R39, c[0x0][0x23c], -R142 ;  /* 0x00008f0027277a23 */ /* 0x000fe4000001088e */
[--C-:B------:R-:W-:Y:S01]  /*6180*/  FFMA.FTZ R42, R42, c[0x0][0x23c], -R0.reuse ;  /* 0x00008f002a2a7a23 */ /* 0x100fe20000010800 */
[----:B------:R-:W-:Y:S01]  /*6190*/  @!P0 FSEL R45, R45, -INF , !P1 ;  /* 0xff8000002d2d8808 */ /* 0x000fe20004800000 */
[--C-:B------:R-:W-:Y:S01]  /*61a0*/  FFMA.FTZ R43, R43, c[0x0][0x23c], -R0.reuse ;  /* 0x00008f002b2b7a23 */ /* 0x100fe20000010800 */
[-C--:B------:R-:W-:Y:S01]  /*61b0*/  @!P0 ISETP.GE.AND P1, PT, R165, R8.reuse, PT ;  /* 0x00000008a500820c */ /* 0x080fe20003f26270 */
[--C-:B------:R-:W-:Y:S02]  /*61c0*/  FFMA.FTZ R40, R40, c[0x0][0x23c], -R141.reuse ;  /* 0x00008f0028287a23 */ /* 0x100fe4000001088d */
[----:B------:R-:W4:Y:S01]  /*61d0*/  MUFU.EX2 R239, R31 ;  /* 0x0000001f00ef7308 */ /* 0x000f220000000800 */
[----:B------:R-:W-:Y:S01]  /*61e0*/  @!P0 FSEL R46, R46, -INF , !P1 ;  /* 0xff8000002e2e8808 */ /* 0x000fe20004800000 */
[--C-:B------:R-:W-:Y:S01]  /*61f0*/  FFMA.FTZ R41, R41, c[0x0][0x23c], -R141.reuse ;  /* 0x00008f0029297a23 */ /* 0x100fe2000001088d */
[----:B------:R-:W-:Y:S01]  /*6200*/  @!P0 ISETP.GE.AND P1, PT, R164, R8, PT ;  /* 0x00000008a400820c */ /* 0x000fe20003f26270 */
[--C-:B------:R-:W-:Y:S01]  /*6210*/  FFMA.FTZ R44, R44, c[0x0][0x23c], -R141.reuse ;  /* 0x00008f002c2c7a23 */ /* 0x100fe2000001088d */
[----:B--2---:R-:W-:Y:S01]  /*6220*/  F2FP.PACK_AB R4, R226, R152 ;  /* 0x00000098e204723e */ /* 0x004fe200000000ff */
[--C-:B------:R-:W-:Y:S01]  /*6230*/  FFMA.FTZ R46, R46, c[0x0][0x23c], -R0.reuse ;  /* 0x00008f002e2e7a23 */ /* 0x100fe20000010800 */
[----:B------:R-:W-:Y:S01]  /*6240*/  @!P0 FSEL R47, R47, -INF , !P1 ;  /* 0xff8000002f2f8808 */ /* 0x000fe20004800000 */
[----:B------:R-:W-:Y:S01]  /*6250*/  FFMA.FTZ R45, R45, c[0x0][0x23c], -R141 ;  /* 0x00008f002d2d7a23 */ /* 0x000fe2000001088d */
[----:B-1----:R-:W-:Y:S01]  /*6260*/  F2FP.PACK_AB R6, R231, R233 ;  /* 0x000000e9e706723e */ /* 0x002fe200000000ff */
[----:B------:R1:W-:Y:S01]  /*6270*/  STS [R206+0x1c000], R4 ;  /* 0x01c00004ce007388 */ /* 0x0003e20000000800 */
[-C--:B------:R-:W-:Y:S01]  /*6280*/  @!P0 ISETP.GE.AND P1, PT, R165, R150.reuse, PT ;  /* 0x00000096a500820c */ /* 0x080fe20003f26270 */
[----:B------:R-:W-:Y:S01]  /*6290*/  MUFU.EX2 R213, R36 ;  /* 0x0000002400d57308 */ /* 0x000fe20000000800 */
[----:B-----5:R-:W-:Y:S01]  /*62a0*/  F2FP.PACK_AB R5, R214, R215 ;  /* 0x000000d7d605723e */ /* 0x020fe200000000ff */
[----:B------:R2:W-:Y:S01]  /*62b0*/  STS [R206+0x1c400], R6 ;  /* 0x01c40006ce007388 */ /* 0x0005e20000000800 */
[----:B------:R-:W-:Y:S01]  /*62c0*/  @!P0 FSEL R48, R48, -INF , !P1 ;  /* 0xff80000030308808 */ /* 0x000fe20004800000 */
[----:B------:R-:W-:Y:S01]  /*62d0*/  FFMA.FTZ R47, R47, c[0x0][0x23c], -R0 ;  /* 0x00008f002f2f7a23 */ /* 0x000fe20000010800 */
[-C--:B------:R-:W-:Y:S01]  /*62e0*/  @!P0 ISETP.GE.AND P1, PT, R164, R150.reuse, PT ;  /* 0x00000096a400820c */ /* 0x080fe20003f26270 */
[----:B------:R4:W-:Y:S01]  /*62f0*/  STS [R205+0x1c000], R5 ;  /* 0x01c00005cd007388 */ /* 0x0009e20000000800 */
[----:B------:R-:W-:Y:S02]  /*6300*/  FFMA.FTZ R65, R196, UR4, R65 ;  /* 0x00000004c4417c23 */ /* 0x000fe40008010041 */
[----:B------:R-:W-:Y:S01]  /*6310*/  @!P0 FSEL R49, R49, -INF , !P1 ;  /* 0xff80000031318808 */ /* 0x000fe20004800000 */
[----:B------:R-:W5:Y:S01]  /*6320*/  MUFU.EX2 R192, R37 ;  /* 0x0000002500c07308 */ /* 0x000f620000000800 */
[-C--:B------:R-:W-:Y:S01]  /*6330*/  @!P0 ISETP.GE.AND P1, PT, R165, R143.reuse, PT ;  /* 0x0000008fa500820c */ /* 0x080fe20003f26270 */
[--C-:B------:R-:W-:Y:S01]  /*6340*/  FFMA.FTZ R48, R48, c[0x0][0x23c], -R149.reuse ;  /* 0x00008f0030307a23 */ /* 0x100fe20000010895 */
[----:B------:R-:W-:Y:S01]  /*6350*/  @!P0 FSEL R65, R65, -INF , !P4 ;  /* 0xff80000041418808 */ /* 0x000fe20006000000 */
[----:B------:R-:W-:Y:S01]  /*6360*/  FFMA.FTZ R49, R49, c[0x0][0x23c], -R149 ;  /* 0x00008f0031317a23 */ /* 0x000fe20000010895 */
[----:B------:R-:W-:Y:S01]  /*6370*/  @!P0 FSEL R50, R50, -INF , !P1 ;  /* 0xff80000032328808 */ /* 0x000fe20004800000 */
[C---:B------:R-:W-:Y:S01]  /*6380*/  FFMA.FTZ R64, R195.reuse, UR4, R64 ;  /* 0x00000004c3407c23 */ /* 0x040fe20008010040 */
[----:B------:R-:W-:Y:S01]  /*6390*/  @!P0 ISETP.GE.AND P1, PT, R164, R143, PT ;  /* 0x0000008fa400820c */ /* 0x000fe20003f26270 */
[----:B------:R-:W-:Y:S02]  /*63a0*/  FFMA.FTZ R60, R195, UR4, R60 ;  /* 0x00000004c33c7c23 */ /* 0x000fe4000801003c */
[--C-:B------:R-:W-:Y:S01]  /*63b0*/  FFMA.FTZ R50, R50, c[0x0][0x23c], -R142.reuse ;  /* 0x00008f0032327a23 */ /* 0x100fe2000001088e */
[----:B------:R-:W-:Y:S01]  /*63c0*/  @!P0 FSEL R51, R51, -INF , !P1 ;  /* 0xff80000033338808 */ /* 0x000fe20004800000 */
[----:B------:R-:W-:Y:S01]  /*63d0*/  MUFU.EX2 R217, R38 ;  /* 0x0000002600d97308 */ /* 0x000fe20000000800 */
[-C--:B------:R-:W-:Y:S01]  /*63e0*/  @!P0 ISETP.GE.AND P1, PT, R161, R150.reuse, PT ;  /* 0x00000096a100820c */ /* 0x080fe20003f26270 */
[----:B------:R-:W-:Y:S01]  /*63f0*/  FFMA.FTZ R67, R196, UR4, R67 ;  /* 0x00000004c4437c23 */ /* 0x000fe20008010043 */
[----:B-1----:R-:W-:Y:S01]  /*6400*/  F2FP.PACK_AB R4, R218, R219 ;  /* 0x000000dbda04723e */ /* 0x002fe200000000ff */
[----:B------:R-:W-:Y:S01]  /*6410*/  FFMA.FTZ R51, R51, c[0x0][0x23c], -R142 ;  /* 0x00008f0033337a23 */ /* 0x000fe2000001088e */
[----:B------:R-:W-:Y:S01]  /*6420*/  @!P0 FSEL R52, R52, -INF , !P1 ;  /* 0xff80000034348808 */ /* 0x000fe20004800000 */
[----:B------:R-:W-:Y:S01]  /*6430*/  FFMA.FTZ R66, R195, UR4, R66 ;  /* 0x00000004c3427c23 */ /* 0x000fe20008010042 */
[----:B------:R-:W-:Y:S01]  /*6440*/  @!P0 ISETP.GE.AND P1, PT, R160, R150, PT ;  /* 0x00000096a000820c */ /* 0x000fe20003f26270 */
[----:B------:R5:W-:Y:S01]  /*6450*/  STS [R205+0x1c400], R4 ;  /* 0x01c40004cd007388 */ /* 0x000be20000000800 */
[----:B--2---:R-:W-:Y:S01]  /*6460*/  F2FP.PACK_AB R6, R237, R238 ;  /* 0x000000eeed06723e */ /* 0x004fe200000000ff */
[----:B------:R-:W1:Y:S01]  /*6470*/  MUFU.EX2 R216, R39 ;  /* 0x0000002700d87308 */ /* 0x000e620000000800 */
[----:B------:R-:W-:Y:S01]  /*6480*/  @!P0 FSEL R53, R53, -INF , !P1 ;  /* 0xff80000035358808 */ /* 0x000fe20004800000 */
[----:B------:R1:W-:Y:S01]  /*6490*/  STS [R206+0x1e400], R7 ;  /* 0x01e40007ce007388 */ /* 0x0003e20000000800 */
[-C--:B------:R-:W-:Y:S01]  /*64a0*/  @!P0 ISETP.GE.AND P1, PT, R161, R143.reuse, PT ;  /* 0x0000008fa100820c */ /* 0x080fe20003f26270 */
[--C-:B------:R-:W-:Y:S01]  /*64b0*/  FFMA.FTZ R52, R52, c[0x0][0x23c], -R149.reuse ;  /* 0x00008f0034347a23 */ /* 0x100fe20000010895 */
[----:B----4-:R-:W-:Y:S01]  /*64c0*/  F2FP.PACK_AB R5, R239, R240 ;  /* 0x000000f0ef05723e */ /* 0x010fe200000000ff */
[----:B------:R2:W-:Y:S01]  /*64d0*/  STS [R206+0x1e000], R6 ;  /* 0x01e00006ce007388 */ /* 0x0005e20000000800 */
[----:B------:R-:W-:Y:S01]  /*64e0*/  @!P0 FSEL R54, R54, -INF , !P1 ;  /* 0xff80000036368808 */ /* 0x000fe20004800000 */
[--C-:B------:R-:W-:Y:S01]  /*64f0*/  FFMA.FTZ R53, R53, c[0x0][0x23c], -R149.reuse ;  /* 0x00008f0035357a23 */ /* 0x100fe20000010895 */
[----:B------:R-:W-:Y:S01]  /*6500*/  @!P0 ISETP.GE.AND P1, PT, R160, R143, PT ;  /* 0x0000008fa000820c */ /* 0x000fe20003f26270 */
[----:B------:R-:W-:Y:S01]  /*6510*/  STS [R205+0x1e400], R5 ;  /* 0x01e40005cd007388 */ /* 0x000fe20000000800 */
[----:B------:R-:W-:Y:S01]  /*6520*/  MUFU.EX2 R167, R48 ;  /* 0x0000003000a77308 */ /* 0x000fe20000000800 */
[----:B------:R-:W-:Y:S01]  /*6530*/  @!P0 FSEL R64, R64, -INF , !P5 ;  /* 0xff80000040408808 */ /* 0x000fe20006800000 */
[--C-:B------:R-:W-:Y:S01]  /*6540*/  FFMA.FTZ R54, R54, c[0x0][0x23c], -R142.reuse ;  /* 0x00008f0036367a23 */ /* 0x100fe2000001088e */
[----:B------:R-:W-:Y:S02]  /*6550*/  @!P0 FSEL R55, R55, -INF , !P1 ;  /* 0xff80000037378808 */ /* 0x000fe40004800000 */
[-C--:B------:R-:W-:Y:S01]  /*6560*/  @!P0 ISETP.GE.AND P1, PT, R161, R140.reuse, PT ;  /* 0x0000008ca100820c */ /* 0x080fe20003f26270 */
[--C-:B------:R-:W-:Y:S01]  /*6570*/  FFMA.FTZ R64, R64, c[0x0][0x23c], -R149.reuse ;  /* 0x00008f0040407a23 */ /* 0x100fe20000010895 */
[----:B------:R-:W-:Y:S01]  /*6580*/  @!P0 FSEL R60, R60, -INF , !P2 ;  /* 0xff8000003c3c8808 */ /* 0x000fe20005000000 */
[----:B------:R-:W-:Y:S01]  /*6590*/  FFMA.FTZ R55, R55, c[0x0][0x23c], -R142 ;  /* 0x00008f0037377a23 */ /* 0x000fe2000001088e */
[----:B------:R-:W-:Y:S01]  /*65a0*/  @!P0 FSEL R56, R56, -INF , !P1 ;  /* 0xff80000038388808 */ /* 0x000fe20004800000 */
[----:B------:R-:W4:Y:S01]  /*65b0*/  MUFU.EX2 R166, R49 ;  /* 0x0000003100a67308 */ /* 0x000f220000000800 */
[----:B------:R-:W-:Y:S01]  /*65c0*/  @!P0 ISETP.GE.AND P1, PT, R160, R140, PT ;  /* 0x0000008ca000820c */ /* 0x000fe20003f26270 */
[----:B------:R-:W-:Y:S01]  /*65d0*/  FFMA.FTZ R149, R65, c[0x0][0x23c], -R149 ;  /* 0x00008f0041957a23 */ /* 0x000fe20000010895 */
[----:B-----5:R-:W-:Y:S01]  /*65e0*/  F2FP.PACK_AB R4, R192, R213 ;  /* 0x000000d5c004723e */ /* 0x020fe200000000ff */
[--C-:B------:R-:W-:Y:S01]  /*65f0*/  FFMA.FTZ R56, R56, c[0x0][0x23c], -R141.reuse ;  /* 0x00008f0038387a23 */ /* 0x100fe2000001088d */
[----:B------:R-:W-:Y:S01]  /*6600*/  @!P0 FSEL R57, R57, -INF , !P1 ;  /* 0xff80000039398808 */ /* 0x000fe20004800000 */
[--C-:B------:R-:W-:Y:S01]  /*6610*/  FFMA.FTZ R60, R60, c[0x0][0x23c], -R141.reuse ;  /* 0x00008f003c3c7a23 */ /* 0x100fe2000001088d */
[-C--:B------:R-:W-:Y:S02]  /*6620*/  @!P0 ISETP.GE.AND P1, PT, R161, R8.reuse, PT ;  /* 0x00000008a100820c */ /* 0x080fe40003f26270 */
[----:B-1----:R-:W-:Y:S01]  /*6630*/  F2FP.PACK_AB R7, R216, R217 ;  /* 0x000000d9d807723e */ /* 0x002fe200000000ff */
[----:B------:R-:W-:Y:S01]  /*6640*/  MUFU.EX2 R189, R50 ;  /* 0x0000003200bd7308 */ /* 0x000fe20000000800 */
[----:B------:R-:W-:Y:S01]  /*6650*/  @!P0 FSEL R58, R58, -INF , !P1 ;  /* 0xff8000003a3a8808 */ /* 0x000fe20004800000 */
[--C-:B------:R-:W-:Y:S01]  /*6660*/  FFMA.FTZ R57, R57, c[0x0][0x23c], -R141.reuse ;  /* 0x00008f0039397a23 */ /* 0x100fe2000001088d */
[----:B------:R-:W-:Y:S02]  /*6670*/  @!P0 ISETP.GE.AND P1, PT, R160, R8, PT ;  /* 0x00000008a000820c */ /* 0x000fe40003f26270 */
[----:B--2---:R-:W-:Y:S01]  /*6680*/  F2FP.PACK_AB R6, R232, R234 ;  /* 0x000000eae806723e */ /* 0x004fe200000000ff */
[--C-:B------:R-:W-:Y:S01]  /*6690*/  FFMA.FTZ R58, R58, c[0x0][0x23c], -R0.reuse ;  /* 0x00008f003a3a7a23 */ /* 0x100fe20000010800 */
[----:B------:R-:W-:Y:S02]  /*66a0*/  @!P0 FSEL R59, R59, -INF , !P1 ;  /* 0xff8000003b3b8808 */ /* 0x000fe40004800000 */
[----:B------:R-:W-:Y:S01]  /*66b0*/  @!P0 ISETP.GE.AND P1, PT, R163, R140, PT ;  /* 0x0000008ca300820c */ /* 0x000fe20003f26270 */
[----:B------:R-:W-:Y:S01]  /*66c0*/  STS [R205+0x1e000], R6 ;  /* 0x01e00006cd007388 */ /* 0x000fe20000000800 */
[----:B------:R-:W-:Y:S01]  /*66d0*/  MUFU.EX2 R188, R51 ;  /* 0x0000003300bc7308 */ /* 0x000fe20000000800 */
[--C-:B------:R-:W-:Y:S01]  /*66e0*/  FFMA.FTZ R59, R59, c[0x0][0x23c], -R0.reuse ;  /* 0x00008f003b3b7a23 */ /* 0x100fe20000010800 */
[----:B------:R-:W-:Y:S01]  /*66f0*/  @!P0 FSEL R61, R61, -INF , !P1 ;  /* 0xff8000003d3d8808 */ /* 0x000fe20004800000 */
[----:B------:R4:W-:Y:S01]  /*6700*/  STS [R200+0x1c000], R4 ;  /* 0x01c00004c8007388 */ /* 0x0009e20000000800 */
[-C--:B------:R-:W-:Y:S02]  /*6710*/  @!P0 ISETP.GE.AND P1, PT, R162, R8.reuse, PT ;  /* 0x00000008a200820c */ /* 0x080fe40003f26270 */
[----:B------:R-:W-:Y:S01]  /*6720*/  @!P0 ISETP.GE.AND P2, PT, R163, R143, PT ;  /* 0x0000008fa300820c */ /* 0x000fe20003f46270 */
[----:B------:R1:W-:Y:S01]  /*6730*/  STS [R200+0x1c400], R7 ;  /* 0x01c40007c8007388 */ /* 0x0003e20000000800 */
[----:B------:R-:W-:Y:S01]  /*6740*/  @!P0 FSEL R62, R62, -INF , !P1 ;  /* 0xff8000003e3e8808 */ /* 0x000fe20004800000 */
[----:B------:R-:W-:Y:S01]  /*6750*/  FFMA.FTZ R141, R61, c[0x0][0x23c], -R141 ;  /* 0x00008f003d8d7a23 */ /* 0x000fe2000001088d */
[----:B------:R-:W-:Y:S01]  /*6760*/  @!P0 ISETP.GE.AND P1, PT, R163, R8, PT ;  /* 0x00000008a300820c */ /* 0x000fe20003f26270 */
[----:B------:R-:W-:Y:S01]  /*6770*/  MUFU.EX2 R221, R40 ;  /* 0x0000002800dd7308 */ /* 0x000fe20000000800 */
[----:B------:R-:W-:Y:S01]  /*6780*/  @!P0 FSEL R67, R67, -INF , !P2 ;  /* 0xff80000043438808 */ /* 0x000fe20005000000 */
[--C-:B------:R-:W-:Y:S01]  /*6790*/  FFMA.FTZ R62, R62, c[0x0][0x23c], -R0.reuse ;  /* 0x00008f003e3e7a23 */ /* 0x100fe20000010800 */
[----:B------:R-:W-:Y:S02]  /*67a0*/  @!P0 FSEL R63, R63, -INF , !P1 ;  /* 0xff8000003f3f8808 */ /* 0x000fe40004800000 */
[----:B------:R-:W-:Y:S02]  /*67b0*/  @!P0 FSEL R66, R66, -INF , !P3 ;  /* 0xff80000042428808 */ /* 0x000fe40005800000 */
[----:B------:R-:W-:Y:S01]  /*67c0*/  IADD3 R150, P0, R151, UR12, RZ ;  /* 0x0000000c97967c10 */ /* 0x000fe2000ff1e0ff */
[----:B------:R-:W-:Y:S02]  /*67d0*/  FFMA.FTZ R0, R63, c[0x0][0x23c], -R0 ;  /* 0x00008f003f007a23 */ /* 0x000fe40000010800 */
[----:B------:R-:W2:Y:S01]  /*67e0*/  MUFU.EX2 R220, R41 ;  /* 0x0000002900dc7308 */ /* 0x000ea20000000800 */
[--C-:B------:R-:W-:Y:S01]  /*67f0*/  FFMA.FTZ R66, R66, c[0x0][0x23c], -R142.reuse ;  /* 0x00008f0042427a23 */ /* 0x100fe2000001088e */
[----:B---3--:R-:W-:Y:S01]  /*6800*/  IADD3.X R151, R153, UR11, RZ, P0, !PT ;  /* 0x0000000b99977c10 */ /* 0x008fe200087fe4ff */
[----:B------:R-:W-:Y:S01]  /*6810*/  FFMA.FTZ R142, R67, c[0x0][0x23c], -R142 ;  /* 0x00008f00438e7a23 */ /* 0x000fe2000001088e */
[----:B----4-:R-:W-:Y:S06]  /*6820*/  F2FP.PACK_AB R4, R166, R167 ;  /* 0x000000a7a604723e */ /* 0x010fec00000000ff */
[----:B------:R3:W-:Y:S01]  /*6830*/  MUFU.EX2 R160, R0 ;  /* 0x0000000000a07308 */ /* 0x0007e20000000800 */
[----:B------:R-:W-:Y:S09]  /*6840*/  STS [R201+0x1c000], R4 ;  /* 0x01c00004c9007388 */ /* 0x000ff20000000800 */
[----:B------:R-:W-:Y:S01]  /*6850*/  MUFU.EX2 R228, R42 ;  /* 0x0000002a00e47308 */ /* 0x000fe20000000800 */
[----:B--2---:R-:W-:Y:S09]  /*6860*/  F2FP.PACK_AB R6, R220, R221 ;  /* 0x000000dddc06723e */ /* 0x004ff200000000ff */
[----:B------:R-:W2:Y:S01]  /*6870*/  MUFU.EX2 R227, R43 ;  /* 0x0000002b00e37308 */ /* 0x000ea20000000800 */
[----:B---3--:R-:W-:Y:S05]  /*6880*/  F2FP.PACK_AB R0, R188, R189 ;  /* 0x000000bdbc00723e */ /* 0x008fea00000000ff */
[----:B------:R-:W-:Y:S04]  /*6890*/  STS [R201+0x1c400], R0 ;  /* 0x01c40000c9007388 */ /* 0x000fe80000000800 */
[----:B------:R-:W-:Y:S01]  /*68a0*/  MUFU.EX2 R194, R44 ;  /* 0x0000002c00c27308 */ /* 0x000fe20000000800 */
[----:B------:R3:W-:Y:S09]  /*68b0*/  STS [R200+0x1e000], R6 ;  /* 0x01e00006c8007388 */ /* 0x0007f20000000800 */
[----:B------:R-:W1:Y:S01]  /*68c0*/  MUFU.EX2 R193, R45 ;  /* 0x0000002d00c17308 */ /* 0x000e620000000800 */
[----:B--2---:R-:W-:Y:S05]  /*68d0*/  F2FP.PACK_AB R5, R227, R228 ;  /* 0x000000e4e305723e */ /* 0x004fea00000000ff */
[----:B------:R2:W-:Y:S04]  /*68e0*/  STS [R200+0x1e400], R5 ;  /* 0x01e40005c8007388 */ /* 0x0005e80000000800 */
[----:B------:R-:W-:Y:S10]  /*68f0*/  MUFU.EX2 R223, R46 ;  /* 0x0000002e00df7308 */ /* 0x000ff40000000800 */
[----:B------:R-:W3:Y:S01]  /*6900*/  MUFU.EX2 R222, R47 ;  /* 0x0000002f00de7308 */ /* 0x000ee20000000800 */
[----:B-1----:R-:W-:Y:S05]  /*6910*/  F2FP.PACK_AB R7, R193, R194 ;  /* 0x000000c2c107723e */ /* 0x002fea00000000ff */
[----:B------:R-:W-:Y:S04]  /*6920*/  STS [R201+0x1e000], R7 ;  /* 0x01e00007c9007388 */ /* 0x000fe80000000800 */
[----:B------:R-:W-:Y:S10]  /*6930*/  MUFU.EX2 R165, R52 ;  /* 0x0000003400a57308 */ /* 0x000ff40000000800 */
[----:B------:R-:W2:Y:S01]  /*6940*/  MUFU.EX2 R164, R53 ;  /* 0x0000003500a47308 */ /* 0x000ea20000000800 */
[----:B---3--:R-:W-:Y:S05]  /*6950*/  F2FP.PACK_AB R6, R222, R223 ;  /* 0x000000dfde06723e */ /* 0x008fea00000000ff */
[----:B------:R-:W-:Y:S04]  /*6960*/  STS [R201+0x1e400], R6 ;  /* 0x01e40006c9007388 */ /* 0x000fe80000000800 */
[----:B------:R-:W-:Y:S10]  /*6970*/  MUFU.EX2 R185, R54 ;  /* 0x0000003600b97308 */ /* 0x000ff40000000800 */
[----:B------:R-:W1:Y:S01]  /*6980*/  MUFU.EX2 R169, R55 ;  /* 0x0000003700a97308 */ /* 0x000e620000000800 */
[----:B--2---:R-:W-:Y:S05]  /*6990*/  F2FP.PACK_AB R5, R164, R165 ;  /* 0x000000a5a405723e */ /* 0x004fea00000000ff */
[----:B------:R2:W-:Y:S04]  /*69a0*/  STS [R204+0x1c000], R5 ;  /* 0x01c00005cc007388 */ /* 0x0005e80000000800 */
[----:B------:R-:W-:Y:S10]  /*69b0*/  MUFU.EX2 R157, R64 ;  /* 0x00000040009d7308 */ /* 0x000ff40000000800 */
[----:B------:R-:W3:Y:S01]  /*69c0*/  MUFU.EX2 R156, R149 ;  /* 0x00000095009c7308 */ /* 0x000ee20000000800 */
[----:B-1----:R-:W-:Y:S05]  /*69d0*/  F2FP.PACK_AB R4, R169, R185 ;  /* 0x000000b9a904723e */ /* 0x002fea00000000ff */
[----:B------:R1:W-:Y:S04]  /*69e0*/  STS [R204+0x1c400], R4 ;  /* 0x01c40004cc007388 */ /* 0x0003e80000000800 */
[----:B------:R-:W-:Y:S10]  /*69f0*/  MUFU.EX2 R159, R66 ;  /* 0x00000042009f7308 */ /* 0x000ff40000000800 */
[----:B------:R-:W2:Y:S01]  /*6a00*/  MUFU.EX2 R158, R142 ;  /* 0x0000008e009e7308 */ /* 0x000ea20000000800 */
[----:B---3--:R-:W-:Y:S02]  /*6a10*/  F2FP.PACK_AB R0, R156, R157 ;  /* 0x0000009d9c00723e */ /* 0x008fe400000000ff */
[----:B------:R-:W-:Y:S03]  /*6a20*/  MOV R149, c[0x0][0x22c] ;  /* 0x00008b0000957a02 */ /* 0x000fe60000000f00 */
[----:B------:R3:W-:Y:S04]  /*6a30*/  STS [R203+0x1c000], R0 ;  /* 0x01c00000cb007388 */ /* 0x0007e80000000800 */
[----:B------:R-:W-:Y:S01]  /*6a40*/  MUFU.EX2 R190, R56 ;  /* 0x0000003800be7308 */ /* 0x000fe20000000800 */
[----:B------:R-:W-:Y:S05]  /*6a50*/  IMAD R149, R149, c[0x0][0x1c0], RZ ;  /* 0x0000700095957a24 */ /* 0x000fea00078e02ff */
[----:B------:R-:W-:Y:S04]  /*6a60*/  LEA R149, -R149, RZ, 0x7 ;  /* 0x000000ff95957211 */ /* 0x000fe800078e39ff */
[----:B------:R-:W4:Y:S01]  /*6a70*/  MUFU.EX2 R170, R57 ;  /* 0x0000003900aa7308 */ /* 0x000f220000000800 */
[C---:B------:R-:W-:Y:S02]  /*6a80*/  LEA R186, P0, R149.reuse, R186, 0x2 ;  /* 0x000000ba95ba7211 */ /* 0x040fe400078010ff */
[----:B--2---:R-:W-:Y:S02]  /*6a90*/  F2FP.PACK_AB R5, R158, R159 ;  /* 0x0000009f9e05723e */ /* 0x004fe400000000ff */
[----:B------:R-:W-:Y:S02]  /*6aa0*/  LEA.HI.X.SX32 R187, R149, R187, 0x2, P0 ;  /* 0x000000bb95bb7211 */ /* 0x000fe400000f16ff */
[----:B------:R-:W-:Y:S01]  /*6ab0*/  PLOP3.LUT P0, PT, PT, PT, UP3, 0x80, 0x0 ;  /* 0x000000000000781c */ /* 0x000fe20003f0f038 */
[----:B------:R-:W-:Y:S02]  /*6ac0*/  STS [R203+0x1c400], R5 ;  /* 0x01c40005cb007388 */ /* 0x000fe40000000800 */
[----:B------:R-:W-:Y:S10]  /*6ad0*/  MUFU.EX2 R191, R58 ;  /* 0x0000003a00bf7308 */ /* 0x000ff40000000800 */
[----:B------:R-:W2:Y:S01]  /*6ae0*/  MUFU.EX2 R171, R59 ;  /* 0x0000003b00ab7308 */ /* 0x000ea20000000800 */
[----:B----4-:R-:W-:Y:S05]  /*6af0*/  F2FP.PACK_AB R7, R170, R190 ;  /* 0x000000beaa07723e */ /* 0x010fea00000000ff */
[----:B------:R-:W-:Y:S04]  /*6b00*/  STS [R204+0x1e000], R7 ;  /* 0x01e00007cc007388 */ /* 0x000fe80000000800 */
[----:B------:R-:W-:Y:S10]  /*6b10*/  MUFU.EX2 R168, R60 ;  /* 0x0000003c00a87308 */ /* 0x000ff40000000800 */
[----:B------:R-:W1:Y:S01]  /*6b20*/  MUFU.EX2 R161, R141 ;  /* 0x0000008d00a17308 */ /* 0x000e620000000800 */
[----:B--2---:R-:W-:Y:S05]  /*6b30*/  F2FP.PACK_AB R6, R171, R191 ;  /* 0x000000bfab06723e */ /* 0x004fea00000000ff */
[----:B------:R-:W-:Y:S04]  /*6b40*/  STS [R204+0x1e400], R6 ;  /* 0x01e40006cc007388 */ /* 0x000fe80000000800 */
[----:B------:R-:W3:Y:S01]  /*6b50*/  MUFU.EX2 R162, R62 ;  /* 0x0000003e00a27308 */ /* 0x000ee20000000800 */
[----:B-1----:R-:W-:Y:S05]  /*6b60*/  F2FP.PACK_AB R4, R161, R168 ;  /* 0x000000a8a104723e */ /* 0x002fea00000000ff */
[----:B------:R-:W-:Y:S01]  /*6b70*/  STS [R203+0x1e000], R4 ;  /* 0x01e00004cb007388 */ /* 0x000fe20000000800 */
[----:B---3--:R-:W-:Y:S05]  /*6b80*/  F2FP.PACK_AB R0, R160, R162 ;  /* 0x000000a2a000723e */ /* 0x008fea00000000ff */
[----:B------:R-:W-:Y:S04]  /*6b90*/  STS [R203+0x1e400], R0 ;  /* 0x01e40000cb007388 */ /* 0x000fe80000000800 */
[----:B------:R-:W-:Y:S08]  /*6ba0*/  LDSM.16.M88.4 R64, [R180+0x8000] ;  /* 0x00800000b440783b */ /* 0x000ff00000000200 */
[----:B------:R-:W1:Y:S08]  /*6bb0*/  LDSM.16.M88.4 R16, [R174+0x10000] ;  /* 0x01000000ae10783b */ /* 0x000e700000000200 */
[----:B------:R-:W2:Y:S08]  /*6bc0*/  LDSM.16.M88.4 R60, [R180+0xa000] ;  /* 0x00a00000b43c783b */ /* 0x000eb00000000200 */
[----:B------:R-:W3:Y:S08]  /*6bd0*/  LDSM.16.M88.4 R32, [R174+0x10800] ;  /* 0x01080000ae20783b */ /* 0x000ef00000000200 */
[----:B------:R-:W4:Y:S08]  /*6be0*/  LDSM.16.M88.4 R48, [R174+0x11000] ;  /* 0x01100000ae30783b */ /* 0x000f300000000200 */
[----:B------:R-:W5:Y:S01]  /*6bf0*/  LDSM.16.M88.4 R132, [R174+0x11800] ;  /* 0x01180000ae84783b */ /* 0x000f620000000200 */
[-C--:B-1----:R-:W-:Y:S07]  /*6c00*/  HMMA.16816.F32 R4, R64, R16.reuse, RZ ;  /* 0x000000104004723c */ /* 0x082fee00000018ff */
[----:B------:R-:W-:Y:S01]  /*6c10*/  LDSM.16.M88.4 R136, [R148+0x8000] ;  /* 0x008000009488783b */ /* 0x000fe20000000200 */
[C---:B--2---:R-:W-:Y:S07]  /*6c20*/  HMMA.16816.F32 R8, R60.reuse, R16, RZ ;  /* 0x000000103c08723c */ /* 0x044fee00000018ff */
[----:B------:R-:W1:Y:S01]  /*6c30*/  LDSM.16.M88.4 R140, [R177+0x10000] ;  /* 0x01000000b18c783b */ /* 0x000e620000000200 */
[-C--:B------:R-:W-:Y:S07]  /*6c40*/  HMMA.16816.F32 R12, R60, R18.reuse, RZ ;  /* 0x000000123c0c723c */ /* 0x080fee00000018ff */
[----:B------:R-:W2:Y:S01]  /*6c50*/  LDSM.16.M88.4 R144, [R148+0xa000] ;  /* 0x00a000009490783b */ /* 0x000ea20000000200 */
[C---:B------:R-:W-:Y:S08]  /*6c60*/  HMMA.16816.F32 R16, R64.reuse, R18, RZ ;  /* 0x000000124010723c */ /* 0x040ff000000018ff */
[-C--:B---3--:R-:W-:Y:S08]  /*6c70*/  HMMA.16816.F32 R20, R64, R32.reuse, RZ ;  /* 0x000000204014723c */ /* 0x088ff000000018ff */
[C---:B------:R-:W-:Y:S08]  /*6c80*/  HMMA.16816.F32 R24, R60.reuse, R32, RZ ;  /* 0x000000203c18723c */ /* 0x040ff000000018ff */
[-C--:B------:R-:W-:Y:S08]  /*6c90*/  HMMA.16816.F32 R28, R60, R34.reuse, RZ ;  /* 0x000000223c1c723c */ /* 0x080ff000000018ff */
[C---:B------:R-:W-:Y:S08]  /*6ca0*/  HMMA.16816.F32 R32, R64.reuse, R34, RZ ;  /* 0x000000224020723c */ /* 0x040ff000000018ff */
[-C--:B----4-:R-:W-:Y:S08]  /*6cb0*/  HMMA.16816.F32 R36, R64, R48.reuse, RZ ;  /* 0x000000304024723c */ /* 0x090ff000000018ff */
[C---:B------:R-:W-:Y:S08]  /*6cc0*/  HMMA.16816.F32 R40, R60.reuse, R48, RZ ;  /* 0x000000303c28723c */ /* 0x040ff000000018ff */
[-C--:B------:R-:W-:Y:S08]  /*6cd0*/  HMMA.16816.F32 R44, R60, R50.reuse, RZ ;  /* 0x000000323c2c723c */ /* 0x080ff000000018ff */
[C---:B------:R-:W-:Y:S08]  /*6ce0*/  HMMA.16816.F32 R48, R64.reuse, R50, RZ ;  /* 0x000000324030723c */ /* 0x040ff000000018ff */
[-C--:B-----5:R-:W-:Y:S08]  /*6cf0*/  HMMA.16816.F32 R52, R64, R132.reuse, RZ ;  /* 0x000000844034723c */ /* 0x0a0ff000000018ff */
[C---:B------:R-:W-:Y:S08]  /*6d00*/  HMMA.16816.F32 R56, R60.reuse, R132, RZ ;  /* 0x000000843c38723c */ /* 0x040ff000000018ff */
[-C--:B------:R-:W-:Y:S08]  /*6d10*/  HMMA.16816.F32 R60, R60, R134.reuse, RZ ;  /* 0x000000863c3c723c */ /* 0x080ff000000018ff */
[----:B------:R-:W-:Y:S01]  /*6d20*/  HMMA.16816.F32 R64, R64, R134, RZ ;  /* 0x000000864040723c */ /* 0x000fe200000018ff */
[----:B------:R-:W3:Y:S07]  /*6d30*/  LDSM.16.M88.4 R132, [R177+0x10800] ;  /* 0x01080000b184783b */ /* 0x000eee0000000200 */
[-C--:B-1----:R-:W-:Y:S08]  /*6d40*/  HMMA.16816.F32 R4, R136, R140.reuse, R4 ;  /* 0x0000008c8804723c */ /* 0x082ff00000001804 */
[C---:B--2---:R-:W-:Y:S08]  /*6d50*/  HMMA.16816.F32 R8, R144.reuse, R140, R8 ;  /* 0x0000008c9008723c */ /* 0x044ff00000001808 */
[-C--:B------:R-:W-:Y:S08]  /*6d60*/  HMMA.16816.F32 R12, R144, R142.reuse, R12 ;  /* 0x0000008e900c723c */ /* 0x080ff0000000180c */
[C---:B------:R-:W-:Y:S01]  /*6d70*/  HMMA.16816.F32 R16, R136.reuse, R142, R16 ;  /* 0x0000008e8810723c */ /* 0x040fe20000001810 */
[----:B------:R-:W1:Y:S07]  /*6d80*/  LDSM.16.M88.4 R140, [R177+0x11000] ;  /* 0x01100000b18c783b */ /* 0x000e6e0000000200 */
[-C--:B---3--:R-:W-:Y:S08]  /*6d90*/  HMMA.16816.F32 R20, R136, R132.reuse, R20 ;  /* 0x000000848814723c */ /* 0x088ff00000001814 */
        /* <DEDUP_REMOVED lines=10> */
[-C--:B------:R-:W-:Y:S01]  /*6e40*/  HMMA.16816.F32 R60, R144, R134.reuse, R60 ;  /* 0x00000086903c723c */ /* 0x080fe2000000183c */
[----:B------:R-:W2:Y:S04]  /*6e50*/  LDG.E R147, [R150.64] ;  /* 0x0000001896937981 */ /* 0x000ea8000c1e1900 */
[----:B------:R-:W3:Y:S02]  /*6e60*/  LDG.E R146, [R150.64+0x20] ;  /* 0x0000201896927981 */ /* 0x000ee4000c1e1900 */
[----:B------:R-:W-:Y:S01]  /*6e70*/  IADD3 R145, R173, R180, RZ ;  /* 0x000000b4ad917210 */ /* 0x000fe20007ffe0ff */
[----:B------:R-:W-:Y:S01]  /*6e80*/  HMMA.16816.F32 R64, R136, R134, R64 ;  /* 0x000000868840723c */ /* 0x000fe20000001840 */
[----:B------:R-:W-:Y:S03]  /*6e90*/  LDSM.16.M88.4 R132, [R175+0x10000] ;  /* 0x01000000af84783b */ /* 0x000fe60000000200 */
[----:B------:R-:W-:Y:S05]  /*6ea0*/  IADD3 R0, R2, R145, RZ ;  /* 0x0000009102007210 */ /* 0x000fea0007ffe0ff */
[----:B------:R-:W1:Y:S08]  /*6eb0*/  LDSM.16.M88.4 R140, [R145+0x8000] ;  /* 0x00800000918c783b */ /* 0x000e700000000200 */
[----:B------:R-:W4:Y:S08]  /*6ec0*/  LDSM.16.M88.4 R136, [R145+0xa000] ;  /* 0x00a000009188783b */ /* 0x000f300000000200 */
[----:B------:R-:W5:Y:S04]  /*6ed0*/  LDG.E R144, [R150.64+0x100] ;  /* 0x0001001896907981 */ /* 0x000f68000c1e1900 */
[----:B------:R-:W2:Y:S01]  /*6ee0*/  LDG.E R2, [R150.64+0x120] ;  /* 0x0001201896027981 */ /* 0x000ea2000c1e1900 */
[-C--:B-1----:R-:W-:Y:S08]  /*6ef0*/  HMMA.16816.F32 R4, R140, R132.reuse, R4 ;  /* 0x000000848c04723c */ /* 0x082ff00000001804 */
[C---:B----4-:R-:W-:Y:S08]  /*6f00*/  HMMA.16816.F32 R8, R136.reuse, R132, R8 ;  /* 0x000000848808723c */ /* 0x050ff00000001808 */
        /* <DEDUP_REMOVED lines=19> */
[----:B------:R-:W4:Y:S01]  /*7040*/  LDSM.16.M88.4 R140, [R0+0xa000] ;  /* 0x00a00000008c783b */ /* 0x000f220000000200 */
[-C--:B-1----:R-:W-:Y:S08]  /*7050*/  HMMA.16816.F32 R4, R132, R136.reuse, R4 ;  /* 0x000000888404723c */ /* 0x082ff00000001804 */
[C---:B----4-:R-:W-:Y:S08]  /*7060*/  HMMA.16816.F32 R8, R140.reuse, R136, R8 ;  /* 0x000000888c08723c */ /* 0x050ff00000001808 */
[-C--:B------:R-:W-:Y:S08]  /*7070*/  HMMA.16816.F32 R12, R140, R138.reuse, R12 ;  /* 0x0000008a8c0c723c */ /* 0x080ff0000000180c */
[C---:B--2---:R-:W-:Y:S01]  /*7080*/  FADD.FTZ R4, -R147.reuse, R4 ;  /* 0x0000000493047221 */ /* 0x044fe20000010100 */
[C---:B------:R-:W-:Y:S01]  /*7090*/  HMMA.16816.F32 R16, R132.reuse, R138, R16 ;  /* 0x0000008a8410723c */ /* 0x040fe20000001810 */
[----:B------:R-:W1:Y:S03]  /*70a0*/  LDSM.16.M88.4 R136, [R176+0x10800] ;  /* 0x01080000b088783b */ /* 0x000e660000000200 */
[C---:B------:R-:W-:Y:S02]  /*70b0*/  FADD.FTZ R5, -R147.reuse, R5 ;  /* 0x0000000593057221 */ /* 0x040fe40000010100 */
[C---:B---3--:R-:W-:Y:S02]  /*70c0*/  FADD.FTZ R6, -R146.reuse, R6 ;  /* 0x0000000692067221 */ /* 0x048fe40000010100 */
[----:B------:R-:W-:Y:S04]  /*70d0*/  FADD.FTZ R7, -R146, R7 ;  /* 0x0000000792077221 */ /* 0x000fe80000010100 */
[C---:B-----5:R-:W-:Y:S02]  /*70e0*/  FADD.FTZ R8, -R144.reuse, R8 ;  /* 0x0000000890087221 */ /* 0x060fe40000010100 */
[C---:B------:R-:W-:Y:S02]  /*70f0*/  FADD.FTZ R9, -R144.reuse, R9 ;  /* 0x0000000990097221 */ /* 0x040fe40000010100 */
[C---:B------:R-:W-:Y:S02]  /*7100*/  FADD.FTZ R12, -R144.reuse, R12 ;  /* 0x0000000c900c7221 */ /* 0x040fe40000010100 */
[----:B------:R-:W-:Y:S02]  /*7110*/  FADD.FTZ R13, -R144, R13 ;  /* 0x0000000d900d7221 */ /* 0x000fe40000010100 */
        /* <DEDUP_REMOVED lines=8> */
[----:B------:R-:W-:Y:S02]  /*71a0*/  FMUL.FTZ R155, R225, R4 ;  /* 0x00000004e19b7220 */ /* 0x000fe40000410000 */
[----:B------:R-:W-:Y:S02]  /*71b0*/  FMUL.FTZ R154, R224, R5 ;  /* 0x00000005e09a7220 */ /* 0x000fe40000410000 */
[----:B------:R-:W-:Y:S01]  /*71c0*/  FMUL.FTZ R153, R230, R16 ;  /* 0x00000010e6997220 */ /* 0x000fe20000410000 */
[-C--:B-1----:R-:W-:Y:S03]  /*71d0*/  HMMA.16816.F32 R20, R132, R136.reuse, R20 ;  /* 0x000000888414723c */ /* 0x082fe60000001814 */
[----:B------:R-:W-:Y:S05]  /*71e0*/  FMUL.FTZ R16, R250, R14 ;  /* 0x0000000efa107220 */ /* 0x000fea0000410000 */
[C---:B------:R-:W-:Y:S08]  /*71f0*/  HMMA.16816.F32 R24, R140.reuse, R136, R24 ;  /* 0x000000888c18723c */ /* 0x040ff00000001818 */
[-C--:B------:R-:W-:Y:S08]  /*7200*/  HMMA.16816.F32 R28, R140, R138.reuse, R28 ;  /* 0x0000008a8c1c723c */ /* 0x080ff0000000181c */
[C---:B------:R-:W-:Y:S01]  /*7210*/  FADD.FTZ R20, -R147.reuse, R20 ;  /* 0x0000001493147221 */ /* 0x040fe20000010100 */
[C---:B------:R-:W-:Y:S01]  /*7220*/  HMMA.16816.F32 R32, R132.reuse, R138, R32 ;  /* 0x0000008a8420723c */ /* 0x040fe20000001820 */
[----:B------:R-:W1:Y:S03]  /*7230*/  LDSM.16.M88.4 R136, [R176+0x11000] ;  /* 0x01100000b088783b */ /* 0x000e660000000200 */
[C---:B------:R-:W-:Y:S02]  /*7240*/  FADD.FTZ R21, -R147.reuse, R21 ;  /* 0x0000001593157221 */ /* 0x040fe40000010100 */
[C---:B------:R-:W-:Y:S02]  /*7250*/  FADD.FTZ R22, -R146.reuse, R22 ;  /* 0x0000001692167221 */ /* 0x040fe40000010100 */
[----:B------:R-:W-:Y:S04]  /*7260*/  FADD.FTZ R23, -R146, R23 ;  /* 0x0000001792177221 */ /* 0x000fe80000010100 */
[C---:B------:R-:W-:Y:S02]  /*7270*/  FADD.FTZ R24, -R144.reuse, R24 ;  /* 0x0000001890187221 */ /* 0x040fe40000010100 */
[C---:B------:R-:W-:Y:S02]  /*7280*/  FADD.FTZ R25, -R144.reuse, R25 ;  /* 0x0000001990197221 */ /* 0x040fe40000010100 */
[C---:B------:R-:W-:Y:S02]  /*7290*/  FADD.FTZ R29, -R144.reuse, R29 ;  /* 0x0000001d901d7221 */ /* 0x040fe40000010100 */
[----:B------:R-:W-:Y:S02]  /*72a0*/  FADD.FTZ R28, -R144, R28 ;  /* 0x0000001c901c7221 */ /* 0x000fe40000010100 */
[C---:B------:R-:W-:Y:S02]  /*72b0*/  FADD.FTZ R26, -R2.reuse, R26 ;  /* 0x0000001a021a7221 */ /* 0x040fe40000010100 */
[----:B------:R-:W-:Y:S02]  /*72c0*/  FADD.FTZ R27, -R2, R27 ;  /* 0x0000001b021b7221 */ /* 0x000fe40000010100 */
[C---:B------:R-:W-:Y:S02]  /*72d0*/  FADD.FTZ R34, -R146.reuse, R34 ;  /* 0x0000002292227221 */ /* 0x040fe40000010100 */
[C---:B------:R-:W-:Y:S02]  /*72e0*/  FADD.FTZ R32, -R147.reuse, R32 ;  /* 0x0000002093207221 */ /* 0x040fe40000010100 */
[----:B------:R-:W-:Y:S02]  /*72f0*/  FADD.FTZ R33, -R147, R33 ;  /* 0x0000002193217221 */ /* 0x000fe40000010100 */
[----:B------:R-:W-:Y:S02]  /*7300*/  FADD.FTZ R35, -R146, R35 ;  /* 0x0000002392237221 */ /* 0x000fe40000010100 */
        /* <DEDUP_REMOVED lines=29> */
[----:B------:R-:W-:Y:S02]  /*74e0*/  FMUL.FTZ R39, R216, R39 ;  /* 0x00000027d8277220 */ /* 0x000fe40000410000 */
[----:B------:R-:W-:Y:S02]  /*74f0*/  FMUL.FTZ R50, R189, R50 ;  /* 0x00000032bd327220 */ /* 0x000fe40000410000 */
[----:B------:R-:W-:Y:S01]  /*7500*/  FMUL.FTZ R51, R188, R51 ;  /* 0x00000033bc337220 */ /* 0x000fe20000410000 */
[C---:B------:R-:W-:Y:S04]  /*7510*/  HMMA.16816.F32 R56, R140.reuse, R136, R56 ;  /* 0x000000888c38723c */ /* 0x040fe80000001838 */
[----:B------:R-:W-:Y:S02]  /*7520*/  FMUL.FTZ R35, R237, R25 ;  /* 0x00000019ed237220 */ /* 0x000fe40000410000 */
[----:B------:R-:W-:Y:S02]  /*7530*/  FMUL.FTZ R36, R234, R28 ;  /* 0x0000001cea247220 */ /* 0x000fe40000410000 */
[----:B------:R-:W-:Y:S01]  /*7540*/  FMUL.FTZ R40, R221, R40 ;  /* 0x00000028dd287220 */ /* 0x000fe20000410000 */
[-C--:B------:R-:W-:Y:S03]  /*7550*/  HMMA.16816.F32 R60, R140, R138.reuse, R60 ;  /* 0x0000008a8c3c723c */ /* 0x080fe6000000183c */
[----:B------:R-:W-:Y:S02]  /*7560*/  FMUL.FTZ R41, R220, R41 ;  /* 0x00000029dc297220 */ /* 0x000fe40000410000 */
[----:B------:R-:W-:Y:S02]  /*7570*/  FMUL.FTZ R44, R194, R44 ;  /* 0x0000002cc22c7220 */ /* 0x000fe40000410000 */
[C---:B------:R-:W-:Y:S01]  /*7580*/  FADD.FTZ R52, -R147.reuse, R52 ;  /* 0x0000003493347221 */ /* 0x040fe20000010100 */
[----:B------:R-:W-:Y:S04]  /*7590*/  HMMA.16816.F32 R64, R132, R138, R64 ;  /* 0x0000008a8440723c */ /* 0x000fe80000001840 */
        /* <DEDUP_REMOVED lines=166> */
.L_x_386:
        /* <DEDUP_REMOVED lines=212> */
.L_x_387:
[----:B------:R-:W-:Y:S01]  /*8d40*/  LDSM.16.M88.4 R32, [R179+0x14000] ;  /* 0x01400000b320783b */ /* 0x000fe20000000200 */
[----:B------:R-:W-:Y:S01]  /*8d50*/  IMAD.IADD R144, R173, 0x1, R148 ;  /* 0x00000001ad907824 */ /* 0x000fe200078e0294 */
[----:B------:R-:W-:Y:S01]  /*8d60*/  ULOP3.LUT UR13, UR5, 0x1, URZ, 0xc0, !UPT ;  /* 0x00000001050d7892 */ /* 0x000fe2000f8ec03f */
[----:B------:R-:W-:Y:S01]  /*8d70*/  IMAD.MOV.U32 R147, RZ, RZ, c[0x0][0x22c] ;  /* 0x00008b00ff937624 */ /* 0x000fe200078e00ff */
[----:B------:R-:W2:Y:S01]  /*8d80*/  LDSM.16.MT88.4 R16, [R0+0xc000] ;  /* 0x00c000000010783b */ /* 0x000ea20000004200 */
[----:B------:R-:W-:Y:S02]  /*8d90*/  UISETP.GT.AND UP2, UPT, UR5, UR16, UPT ;  /* 0x000000100500728c */ /* 0x000fe4000bf44270 */
[----:B------:R-:W-:Y:S01]  /*8da0*/  IMAD R147, R147, c[0x0][0x1c0], RZ ;  /* 0x0000700093937a24 */ /* 0x000fe200078e02ff */
[----:B------:R-:W3:Y:S01]  /*8db0*/  LDSM.16.M88.4 R28, [R179+0x16000] ;  /* 0x01600000b31c783b */ /* 0x000ee20000000200 */
[----:B------:R-:W-:Y:S02]  /*8dc0*/  UISETP.NE.U32.AND UP0, UPT, UR13, 0x1, UPT ;  /* 0x000000010d00788c */ /* 0x000fe4000bf05070 */
[----:B------:R-:W-:Y:S01]  /*8dd0*/  IMAD.SHL.U32 R147, R147, 0x8, RZ ;  /* 0x0000000893937824 */ /* 0x000fe200078e00ff */
[----:B------:R-:W4:Y:S01]  /*8de0*/  LDSM.16.MT88.4 R36, [R2+0xc000] ;  /* 0x00c000000224783b */ /* 0x000f220000004200 */
[----:B------:R-:W-:Y:S03]  /*8df0*/  UIADD3 UR5, UR5, -0x1, URZ ;  /* 0xffffffff05057890 */ /* 0x000fe6000fffe03f */
[----:B------:R-:W5:Y:S04]  /*8e00*/  LDL R154, [R1+0x38] ;  /* 0x00003800019a7983 */ /* 0x000f680000100800 */
[----:B------:R-:W-:Y:S04]  /*8e10*/  LDSM.16.M88.4 R40, [R148+0x14000] ;  /* 0x014000009428783b */ /* 0x000fe80000000200 */
[----:B------:R-:W5:Y:S04]  /*8e20*/  LDL R153, [R1+0x4c] ;  /* 0x00004c0001997983 */ /* 0x000f680000100800 */
[----:B------:R-:W1:Y:S04]  /*8e30*/  LDSM.16.MT88.4 R44, [R0+0xc800] ;  /* 0x00c80000002c783b */ /* 0x000e680000004200 */
[----:B------:R1:W5:Y:S04]  /*8e40*/  LDL R149, [R1+0x8] ;  /* 0x0000080001957983 */ /* 0x0003680000100800 */
[----:B------:R-:W1:Y:S04]  /*8e50*/  LDSM.16.M88.4 R48, [R148+0x16000] ;  /* 0x016000009430783b */ /* 0x000e680000000200 */
[----:B------:R1:W5:Y:S02]  /*8e60*/  LDL R150, [R1+0x4] ;  /* 0x0000040001967983 */ /* 0x0003640000100800 */
[-C--:B-12---:R-:W-:Y:S02]  /*8e70*/  HMMA.16816.F32 R4, R32, R16.reuse, RZ ;  /* 0x000000102004723c */ /* 0x086fe400000018ff */
[----:B------:R-:W1:Y:S04]  /*8e80*/  LDSM.16.MT88.4 R52, [R2+0xc800] ;  /* 0x00c800000234783b */ /* 0x000e680000004200 */
[----:B------:R2:W2:Y:S02]  /*8e90*/  LDL R151, [R1] ;  /* 0x0000000001977983 */ /* 0x0004a40000100800 */
[C---:B---3--:R-:W-:Y:S02]  /*8ea0*/  HMMA.16816.F32 R8, R28.reuse, R16, RZ ;  /* 0x000000101c08723c */ /* 0x048fe400000018ff */
[----:B------:R-:W-:Y:S04]  /*8eb0*/  LDSM.16.M88.4 R56, [R145+0x14000] ;  /* 0x014000009138783b */ /* 0x000fe80000000200 */
[----:B------:R3:W2:Y:S02]  /*8ec0*/  LDL R152, [R1+0xc] ;  /* 0x00000c0001987983 */ /* 0x0006a40000100800 */
[-C--:B------:R-:W-:Y:S02]  /*8ed0*/  HMMA.16816.F32 R12, R28, R18.reuse, RZ ;  /* 0x000000121c0c723c */ /* 0x080fe400000018ff */
[----:B------:R-:W1:Y:S04]  /*8ee0*/  LDSM.16.MT88.4 R60, [R0+0xd000] ;  /* 0x00d00000003c783b */ /* 0x000e680000004200 */
[----:B------:R-:W1:Y:S02]  /*8ef0*/  LDSM.16.M88.4 R64, [R145+0x16000] ;  /* 0x016000009140783b */ /* 0x000e640000000200 */
[C---:B------:R-:W-:Y:S02]  /*8f00*/  HMMA.16816.F32 R16, R32.reuse, R18, RZ ;  /* 0x000000122010723c */ /* 0x040fe400000018ff */
[----:B------:R-:W1:Y:S04]  /*8f10*/  LDSM.16.MT88.4 R132, [R2+0xd000] ;  /* 0x00d000000284783b */ /* 0x000e680000004200 */
[----:B------:R-:W-:Y:S02]  /*8f20*/  LDSM.16.M88.4 R136, [R144+0x16000] ;  /* 0x016000009088783b */ /* 0x000fe40000000200 */
[-C--:B----4-:R-:W-:Y:S02]  /*8f30*/  HMMA.16816.F32 R20, R32, R36.reuse, RZ ;  /* 0x000000242014723c */ /* 0x090fe400000018ff */
[----:B------:R-:W-:Y:S06]  /*8f40*/  LDSM.16.MT88.4 R140, [R2+0xd800] ;  /* 0x00d80000028c783b */ /* 0x000fec0000004200 */
        /* <DEDUP_REMOVED lines=8> */
[----:B------:R-:W4:Y:S07]  /*8fd0*/  LDSM.16.MT88.4 R44, [R0+0xd800] ;  /* 0x00d80000002c783b */ /* 0x000f2e0000004200 */
[-C--:B-1----:R-:W-:Y:S08]  /*8fe0*/  HMMA.16816.F32 R20, R40, R52.reuse, R20 ;  /* 0x000000342814723c */ /* 0x082ff00000001814 */
[C---:B------:R-:W-:Y:S08]  /*8ff0*/  HMMA.16816.F32 R24, R48.reuse, R52, R24 ;  /* 0x000000343018723c */ /* 0x040ff00000001818 */
[-C--:B------:R-:W-:Y:S01]  /*9000*/  HMMA.16816.F32 R28, R48, R54.reuse, R28 ;  /* 0x00000036301c723c */ /* 0x080fe2000000181c */
[----:B------:R-:W-:Y:S07]  /*9010*/  LDSM.16.MT88.4 R48, [R0+0xe000] ;  /* 0x00e000000030783b */ /* 0x000fee0000004200 */
[----:B------:R-:W-:Y:S01]  /*9020*/  HMMA.16816.F32 R32, R40, R54, R32 ;  /* 0x000000362820723c */ /* 0x000fe20000001820 */
[----:B------:R-:W1:Y:S04]  /*9030*/  LDSM.16.M88.4 R40, [R179+0x18000] ;  /* 0x01800000b328783b */ /* 0x000e680000000200 */
[----:B------:R-:W1:Y:S03]  /*9040*/  LDSM.16.M88.4 R52, [R179+0x1a000] ;  /* 0x01a00000b334783b */ /* 0x000e660000000200 */
[-C--:B------:R-:W-:Y:S08]  /*9050*/  HMMA.16816.F32 R4, R56, R60.reuse, R4 ;  /* 0x0000003c3804723c */ /* 0x080ff00000001804 */
[C---:B------:R-:W-:Y:S08]  /*9060*/  HMMA.16816.F32 R8, R64.reuse, R60, R8 ;  /* 0x0000003c4008723c */ /* 0x040ff00000001808 */
[-C--:B------:R-:W-:Y:S08]  /*9070*/  HMMA.16816.F32 R12, R64, R62.reuse, R12 ;  /* 0x0000003e400c723c */ /* 0x080ff0000000180c */
[C---:B------:R-:W-:Y:S01]  /*9080*/  HMMA.16816.F32 R16, R56.reuse, R62, R16 ;  /* 0x0000003e3810723c */ /* 0x040fe20000001810 */
[----:B------:R-:W1:Y:S07]  /*9090*/  LDSM.16.MT88.4 R60, [R2+0xe000] ;  /* 0x00e00000023c783b */ /* 0x000e6e0000004200 */
[-C--:B------:R-:W-:Y:S08]  /*90a0*/  HMMA.16816.F32 R20, R56, R132.reuse, R20 ;  /* 0x000000843814723c */ /* 0x080ff00000001814 */
[C---:B------:R-:W-:Y:S08]  /*90b0*/  HMMA.16816.F32 R24, R64.reuse, R132, R24 ;  /* 0x000000844018723c */ /* 0x040ff00000001818 */
[-C--:B------:R-:W-:Y:S01]  /*90c0*/  HMMA.16816.F32 R28, R64, R134.reuse, R28 ;  /* 0x00000086401c723c */ /* 0x080fe2000000181c */
[----:B------:R-:W-:Y:S07]  /*90d0*/  LDSM.16.M88.4 R64, [R148+0x1a000] ;  /* 0x01a000009440783b */ /* 0x000fee0000000200 */
[----:B------:R-:W-:Y:S01]  /*90e0*/  HMMA.16816.F32 R32, R56, R134, R32 ;  /* 0x000000863820723c */ /* 0x000fe20000001820 */
[----:B------:R-:W-:Y:S04]  /*90f0*/  LDSM.16.MT88.4 R56, [R0+0xe800] ;  /* 0x00e800000038783b */ /* 0x000fe80000004200 */
[----:B------:R-:W-:Y:S03]  /*9100*/  LDSM.16.MT88.4 R132, [R2+0xe800] ;  /* 0x00e800000284783b */ /* 0x000fe60000004200 */
[-C--:B----4-:R-:W-:Y:S08]  /*9110*/  HMMA.16816.F32 R4, R36, R44.reuse, R4 ;  /* 0x0000002c2404723c */ /* 0x090ff00000001804 */
[C---:B------:R-:W-:Y:S08]  /*9120*/  HMMA.16816.F32 R8, R136.reuse, R44, R8 ;  /* 0x0000002c8808723c */ /* 0x040ff00000001808 */
[-C--:B------:R-:W-:Y:S08]  /*9130*/  HMMA.16816.F32 R12, R136, R46.reuse, R12 ;  /* 0x0000002e880c723c */ /* 0x080ff0000000180c */
[C---:B------:R-:W-:Y:S01]  /*9140*/  HMMA.16816.F32 R16, R36.reuse, R46, R16 ;  /* 0x0000002e2410723c */ /* 0x040fe20000001810 */
[----:B------:R-:W4:Y:S07]  /*9150*/  LDSM.16.M88.4 R44, [R148+0x18000] ;  /* 0x01800000942c783b */ /* 0x000f2e0000000200 */
[-C--:B------:R-:W-:Y:S08]  /*9160*/  HMMA.16816.F32 R20, R36, R140.reuse, R20 ;  /* 0x0000008c2414723c */ /* 0x080ff00000001814 */
[C---:B------:R-:W-:Y:S08]  /*9170*/  HMMA.16816.F32 R24, R136.reuse, R140, R24 ;  /* 0x0000008c8818723c */ /* 0x040ff00000001818 */
[-C--:B------:R-:W-:Y:S01]  /*9180*/  HMMA.16816.F32 R28, R136, R142.reuse, R28 ;  /* 0x0000008e881c723c */ /* 0x080fe2000000181c */
[----:B------:R-:W-:Y:S07]  /*9190*/  LDSM.16.M88.4 R136, [R145+0x1a000] ;  /* 0x01a000009188783b */ /* 0x000fee0000000200 */
[----:B------:R-:W-:Y:S01]  /*91a0*/  HMMA.16816.F32 R32, R36, R142, R32 ;  /* 0x0000008e2420723c */ /* 0x000fe20000001820 */
[----:B------:R-:W-:Y:S04]  /*91b0*/  LDSM.16.M88.4 R36, [R145+0x18000] ;  /* 0x018000009124783b */ /* 0x000fe80000000200 */
[----:B------:R-:W-:Y:S03]  /*91c0*/  LDSM.16.MT88.4 R140, [R2+0xf000] ;  /* 0x00f00000028c783b */ /* 0x000fe60000004200 */
        /* <DEDUP_REMOVED lines=8> */
[----:B------:R1:W-:Y:S07]  /*9250*/  LDSM.16.MT88.4 R52, [R0+0xf800] ;  /* 0x00f800000034783b */ /* 0x0003ee0000004200 */
[----:B------:R-:W-:Y:S01]  /*9260*/  HMMA.16816.F32 R32, R40, R62, R32 ;  /* 0x0000003e2820723c */ /* 0x000fe20000001820 */
[----:B------:R-:W2:Y:S04]  /*9270*/  LDSM.16.M88.4 R40, [R144+0x18000] ;  /* 0x018000009028783b */ /* 0x000ea80000000200 */
[----:B------:R3:W-:Y:S03]  /*9280*/  LDSM.16.MT88.4 R60, [R2+0xf800] ;  /* 0x00f80000023c783b */ /* 0x0007e60000004200 */
[-C--:B----4-:R-:W-:Y:S08]  /*9290*/  HMMA.16816.F32 R4, R44, R56.reuse, R4 ;  /* 0x000000382c04723c */ /* 0x090ff00000001804 */
[C---:B------:R-:W-:Y:S01]  /*92a0*/  HMMA.16816.F32 R8, R64.reuse, R56, R8 ;  /* 0x000000384008723c */ /* 0x040fe20000001808 */
[----:B-1----:R-:W-:Y:S04]  /*92b0*/  IMAD.MOV.U32 R0, RZ, RZ, c[0x0][0x22c] ;  /* 0x00008b00ff007624 */ /* 0x002fe800078e00ff */
[----:B------:R-:W-:Y:S03]  /*92c0*/  IMAD R0, R0, c[0x0][0x1c0], RZ ;  /* 0x0000700000007a24 */ /* 0x000fe600078e02ff */
[-C--:B------:R-:W-:Y:S04]  /*92d0*/  HMMA.16816.F32 R12, R64, R58.reuse, R12 ;  /* 0x0000003a400c723c */ /* 0x080fe8000000180c */
[----:B------:R-:W-:Y:S02]  /*92e0*/  IMAD R0, R0, 0x38, RZ ;  /* 0x0000003800007824 */ /* 0x000fe400078e02ff */
[----:B---3--:R-:W-:Y:S02]  /*92f0*/  IMAD.MOV.U32 R2, RZ, RZ, c[0x0][0x22c] ;  /* 0x00008b00ff027624 */ /* 0x008fe400078e00ff */
[C---:B------:R-:W-:Y:S01]  /*9300*/  HMMA.16816.F32 R16, R44.reuse, R58, R16 ;  /* 0x0000003a2c10723c */ /* 0x040fe20000001810 */
[----:B------:R-:W1:Y:S03]  /*9310*/  LDSM.16.M88.4 R56, [R144+0x1a000] ;  /* 0x01a000009038783b */ /* 0x000e660000000200 */
[----:B------:R-:W-:Y:S04]  /*9320*/  IMAD R2, R2, c[0x0][0x1c0], RZ ;  /* 0x0000700002027a24 */ /* 0x000fe800078e02ff */
[-C--:B------:R-:W-:Y:S04]  /*9330*/  HMMA.16816.F32 R20, R44, R132.reuse, R20 ;  /* 0x000000842c14723c */ /* 0x080fe80000001814 */
[----:B------:R-:W-:Y:S04]  /*9340*/  IMAD R2, R2, 0x50, RZ ;  /* 0x0000005002027824 */ /* 0x000fe800078e02ff */
[C---:B------:R-:W-:Y:S08]  /*9350*/  HMMA.16816.F32 R24, R64.reuse, R132, R24 ;  /* 0x000000844018723c */ /* 0x040ff00000001818 */
[-C--:B------:R-:W-:Y:S08]  /*9360*/  HMMA.16816.F32 R28, R64, R134.reuse, R28 ;  /* 0x00000086401c723c */ /* 0x080ff0000000181c */
[----:B------:R-:W-:Y:S07]  /*9370*/  HMMA.16816.F32 R32, R44, R134, R32 ;  /* 0x000000862c20723c */ /* 0x000fee0000001820 */
[----:B------:R-:W-:Y:S01]  /*9380*/  IMAD.MOV.U32 R46, RZ, RZ, c[0x0][0x22c] ;  /* 0x00008b00ff2e7624 */ /* 0x000fe200078e00ff */
[-C--:B------:R-:W-:Y:S01]  /*9390*/  HMMA.16816.F32 R4, R36, R48.reuse, R4 ;  /* 0x000000302404723c */ /* 0x080fe20000001804 */
[----:B------:R-:W-:Y:S04]  /*93a0*/  IMAD.MOV.U32 R47, RZ, RZ, c[0x0][0x22c] ;  /* 0x00008b00ff2f7624 */ /* 0x000fe800078e00ff */
[----:B------:R-:W-:Y:S02]  /*93b0*/  IMAD R46, R46, c[0x0][0x1c0], RZ ;  /* 0x000070002e2e7a24 */ /* 0x000fe400078e02ff */
[----:B------:R-:W-:Y:S01]  /*93c0*/  IMAD R47, R47, c[0x0][0x1c0], RZ ;  /* 0x000070002f2f7a24 */ /* 0x000fe200078e02ff */
[C---:B------:R-:W-:Y:S04]  /*93d0*/  HMMA.16816.F32 R8, R136.reuse, R48, R8 ;  /* 0x000000308808723c */ /* 0x040fe80000001808 */
[----:B------:R-:W-:Y:S02]  /*93e0*/  IMAD.SHL.U32 R46, R46, 0x40, RZ ;  /* 0x000000402e2e7824 */ /* 0x000fe400078e00ff */
[----:B------:R-:W-:Y:S02]  /*93f0*/  IMAD R47, R47, 0x58, RZ ;  /* 0x000000582f2f7824 */ /* 0x000fe400078e02ff */
[-C--:B------:R-:W-:Y:S08]  /*9400*/  HMMA.16816.F32 R12, R136, R50.reuse, R12 ;  /* 0x00000032880c723c */ /* 0x080ff0000000180c */
[C---:B------:R-:W-:Y:S08]  /*9410*/  HMMA.16816.F32 R16, R36.reuse, R50, R16 ;  /* 0x000000322410723c */ /* 0x040ff00000001810 */
[-C--:B------:R-:W-:Y:S08]  /*9420*/  HMMA.16816.F32 R20, R36, R140.reuse, R20 ;  /* 0x0000008c2414723c */ /* 0x080ff00000001814 */
[C---:B------:R-:W-:Y:S08]  /*9430*/  HMMA.16816.F32 R24, R136.reuse, R140, R24 ;  /* 0x0000008c8818723c */ /* 0x040ff00000001818 */
[-C--:B------:R-:W-:Y:S08]  /*9440*/  HMMA.16816.F32 R28, R136, R142.reuse, R28 ;  /* 0x0000008e881c723c */ /* 0x080ff0000000181c */
[----:B------:R-:W-:Y:S07]  /*9450*/  HMMA.16816.F32 R32, R36, R142, R32 ;  /* 0x0000008e2420723c */ /* 0x000fee0000001820 */
[----:B-----5:R-:W-:Y:S01]  /*9460*/  @P0 IADD3 R36, P1, R154, UR10, RZ ;  /* 0x0000000a9a240c10 */ /* 0x020fe2000ff3e0ff */
[-C--:B--2---:R-:W-:Y:S01]  /*9470*/  HMMA.16816.F32 R4, R40, R52.reuse, R4 ;  /* 0x000000342804723c */ /* 0x084fe20000001804 */
[----:B------:R-:W-:Y:S04]  /*9480*/  @UP3 UIADD3 UR10, UP1, UR10, -0x200, URZ ;  /* 0xfffffe000a0a3890 */ /* 0x000fe8000ff3e03f */
[----:B------:R-:W-:Y:S01]  /*9490*/  @P0 IADD3.X R37, R153, UR9, RZ, P1, !PT ;  /* 0x0000000999250c10 */ /* 0x000fe20008ffe4ff */
[----:B------:R-:W-:Y:S01]  /*94a0*/  @UP3 UIADD3.X UR9, UR9, -0x1, URZ, UP1, !UPT ;  /* 0xffffffff09093890 */ /* 0x000fe20008ffe43f */
[CC--:B------:R-:W-:Y:S01]  /*94b0*/  LEA R38, P1, R147.reuse, R186.reuse, 0x2 ;  /* 0x000000ba93267211 */ /* 0x0c0fe200078210ff */
[C---:B-1----:R-:W-:Y:S02]  /*94c0*/  HMMA.16816.F32 R8, R56.reuse, R52, R8 ;  /* 0x000000343808723c */ /* 0x042fe40000001808 */
[----:B------:R-:W2:Y:S02]  /*94d0*/  @P0 LDG.E R149, [R36.64] ;  /* 0x0000000624950981 */ /* 0x000ea4000c1e1900 */
[-C--:B------:R-:W-:Y:S02]  /*94e0*/  LEA.HI.X.SX32 R39, R147, R187.reuse, 0x2, P1 ;  /* 0x000000bb93277211 */ /* 0x080fe400008f16ff */
[----:B------:R-:W3:Y:S02]  /*94f0*/  @P0 LDG.E R150, [R36.64+0x120] ;  /* 0x0001200624960981 */ /* 0x000ee4000c1e1900 */
[-C--:B------:R-:W-:Y:S02]  /*9500*/  HMMA.16816.F32 R12, R56, R54.reuse, R12 ;  /* 0x00000036380c723c */ /* 0x080fe4000000180c */
[----:B------:R-:W4:Y:S04]  /*9510*/  @P0 LDG.E R151, [R36.64+0x100] ;  /* 0x0001000624970981 */ /* 0x000f28000c1e1900 */
[----:B------:R-:W5:Y:S02]  /*9520*/  @P0 LDG.E R152, [R36.64+0x20] ;  /* 0x0000200624980981 */ /* 0x000f64000c1e1900 */
[C---:B------:R-:W-:Y:S02]  /*9530*/  HMMA.16816.F32 R16, R40.reuse, R54, R16 ;  /* 0x000000362810723c */ /* 0x040fe40000001810 */
[----:B------:R-:W-:Y:S04]  /*9540*/  RED.E.ADD.F32.FTZ.RN.STRONG.GPU [R186.64], R4 ;  /* 0x00000004ba00798e */ /* 0x000fe8000c10e786 */
[----:B------:R-:W-:Y:S02]  /*9550*/  RED.E.ADD.F32.FTZ.RN.STRONG.GPU [R38.64], R5 ;  /* 0x000000052600798e */ /* 0x000fe4000c10e786 */
[-C--:B------:R-:W-:Y:S08]  /*9560*/  HMMA.16816.F32 R20, R40, R60.reuse, R20 ;  /* 0x0000003c2814723c */ /* 0x080ff00000001814 */
[C---:B------:R-:W-:Y:S08]  /*9570*/  HMMA.16816.F32 R24, R56.reuse, R60, R24 ;  /* 0x0000003c3818723c */ /* 0x040ff00000001818 */
[-C--:B------:R-:W-:Y:S08]  /*9580*/  HMMA.16816.F32 R28, R56, R62.reuse, R28 ;  /* 0x0000003e381c723c */ /* 0x080ff0000000181c */
[----:B------:R-:W-:Y:S01]  /*9590*/  HMMA.16816.F32 R32, R40, R62, R32 ;  /* 0x0000003e2820723c */ /* 0x000fe20000001820 */
[----:B--2---:R1:W-:Y:S04]  /*95a0*/  @P0 STL [R1+0x8], R149 ;  /* 0x0000089501000387 */ /* 0x0043e80000100800 */
[----:B---3--:R2:W-:Y:S04]  /*95b0*/  @P0 STL [R1+0x4], R150 ;  /* 0x0000049601000387 */ /* 0x0085e80000100800 */
[----:B----4-:R-:W-:Y:S04]  /*95c0*/  @P0 STL [R1], R151 ;  /* 0x0000009701000387 */ /* 0x010fe80000100800 */
[----:B-----5:R3:W-:Y:S01]  /*95d0*/  @P0 STL [R1+0xc], R152 ;  /* 0x00000c9801000387 */ /* 0x0207e20000100800 */
[----:B-1----:R-:W-:Y:S04]  /*95e0*/  IMAD.MOV.U32 R149, RZ, RZ, c[0x0][0x22c] ;  /* 0x00008b00ff957624 */ /* 0x002fe800078e00ff */
[----:B------:R-:W-:Y:S02]  /*95f0*/  IMAD R149, R149, c[0x0][0x1c0], RZ ;  /* 0x0000700095957a24 */ /* 0x000fe400078e02ff */
[----:B--2---:R-:W-:Y:S02]  /*9600*/  IMAD.MOV.U32 R150, RZ, RZ, c[0x0][0x22c] ;  /* 0x00008b00ff967624 */ /* 0x004fe400078e00ff */
[----:B------:R-:W-:Y:S02]  /*9610*/  IMAD.SHL.U32 R149, R149, 0x10, RZ ;  /* 0x0000001095957824 */ /* 0x000fe400078e00ff */
[----:B------:R-:W-:Y:S02]  /*9620*/  IMAD R150, R150, c[0x0][0x1c0], RZ ;  /* 0x0000700096967a24 */ /* 0x000fe400078e02ff */
[----:B---3--:R-:W-:Y:S01]  /*9630*/  IMAD.MOV.U32 R152, RZ, RZ, c[0x0][0x22c] ;  /* 0x00008b00ff987624 */ /* 0x008fe200078e00ff */
[CC--:B------:R-:W-:Y:S01]  /*9640*/  LEA R44, P0, R149.reuse, R186.reuse, 0x2 ;  /* 0x000000ba952c7211 */ /* 0x0c0fe200078010ff */
[----:B------:R-:W-:Y:S02]  /*9650*/  IMAD R150, R150, 0x18, RZ ;  /* 0x0000001896967824 */ /* 0x000fe400078e02ff */
[----:B------:R-:W-:Y:S01]  /*9660*/  IMAD R152, R152, c[0x0][0x1c0], RZ ;  /* 0x0000700098987a24 */ /* 0x000fe200078e02ff */
[-C--:B------:R-:W-:Y:S01]  /*9670*/  LEA.HI.X.SX32 R45, R149, R187.reuse, 0x2, P0 ;  /* 0x000000bb952d7211 */ /* 0x080fe200000f16ff */
[----:B------:R-:W-:Y:S01]  /*9680*/  IMAD.MOV.U32 R151, RZ, RZ, c[0x0][0x22c] ;  /* 0x00008b00ff977624 */ /* 0x000fe200078e00ff */
[-C--:B------:R-:W-:Y:S01]  /*9690*/  LEA R40, P1, R150, R186.reuse, 0x2 ;  /* 0x000000ba96287211 */ /* 0x080fe200078210ff */
[----:B------:R-:W-:Y:S02]  /*96a0*/  IMAD.SHL.U32 R152, R152, 0x20, RZ ;  /* 0x0000002098987824 */ /* 0x000fe400078e00ff */
[----:B------:R1:W-:Y:S01]  /*96b0*/  RED.E.ADD.F32.FTZ.RN.STRONG.GPU [R44.64], R6 ;  /* 0x000000062c00798e */ /* 0x0003e2000c10e786 */
[-C--:B------:R-:W-:Y:S01]  /*96c0*/  LEA.HI.X.SX32 R41, R150, R187.reuse, 0x2, P1 ;  /* 0x000000bb96297211 */ /* 0x080fe200008f16ff */
[----:B------:R-:W-:Y:S01]  /*96d0*/  IMAD R151, R151, c[0x0][0x1c0], RZ ;  /* 0x0000700097977a24 */ /* 0x000fe200078e02ff */
[CC--:B------:R-:W-:Y:S01]  /*96e0*/  LEA R4, P0, R152.reuse, R186.reuse, 0x2 ;  /* 0x000000ba98047211 */ /* 0x0c0fe200078010ff */
[----:B------:R-:W-:Y:S02]  /*96f0*/  IMAD.MOV.U32 R150, RZ, RZ, c[0x0][0x22c] ;  /* 0x00008b00ff967624 */ /* 0x000fe400078e00ff */
[----:B------:R2:W-:Y:S01]  /*9700*/  RED.E.ADD.F32.FTZ.RN.STRONG.GPU [R40.64], R7 ;  /* 0x000000072800798e */ /* 0x0005e2000c10e786 */
[-C--:B------:R-:W-:Y:S01]  /*9710*/  LEA.HI.X.SX32 R5, R152, R187.reuse, 0x2, P0 ;  /* 0x000000bb98057211 */ /* 0x080fe200000f16ff */
[----:B------:R-:W-:Y:S02]  /*9720*/  IMAD R151, R151, 0x28, RZ ;  /* 0x0000002897977824 */ /* 0x000fe400078e02ff */
[----:B------:R-:W-:Y:S02]  /*9730*/  IMAD R150, R150, c[0x0][0x1c0], RZ ;  /* 0x0000700096967a24 */ /* 0x000fe400078e02ff */
[----:B------:R3:W-:Y:S01]  /*9740*/  RED.E.ADD.F32.FTZ.RN.STRONG.GPU [R4.64], R8 ;  /* 0x000000080400798e */ /* 0x0007e2000c10e786 */
[CC--:B------:R-:W-:Y:S01]  /*9750*/  LEA R36, P1, R151.reuse, R186.reuse, 0x2 ;  /* 0x000000ba97247211 */ /* 0x0c0fe200078210ff */
[----:B------:R-:W-:Y:S03]  /*9760*/  IMAD R150, R150, 0x30, RZ ;  /* 0x0000003096967824 */ /* 0x000fe600078e02ff */
[-C--:B------:R-:W-:Y:S05]  /*9770*/  LEA.HI.X.SX32 R37, R151, R187.reuse, 0x2, P1 ;  /* 0x000000bb97257211 */ /* 0x080fea00008f16ff */
[----:B------:R4:W-:Y:S01]  /*9780*/  RED.E.ADD.F32.FTZ.RN.STRONG.GPU [R36.64], R9 ;  /* 0x000000092400798e */ /* 0x0009e2000c10e786 */
[CC--:B-1----:R-:W-:Y:S04]  /*9790*/  LEA R6, P0, R150.reuse, R186.reuse, 0x2 ;  /* 0x000000ba96067211 */ /* 0x0c2fe800078010ff */
[-C--:B--2---:R-:W-:Y:S01]  /*97a0*/  LEA.HI.X.SX32 R7, R150, R187.reuse, 0x2, P0 ;  /* 0x000000bb96077211 */ /* 0x084fe200000f16ff */
[----:B------:R-:W-:Y:S01]  /*97b0*/  IMAD.MOV.U32 R150, RZ, RZ, c[0x0][0x22c] ;  /* 0x00008b00ff967624 */ /* 0x000fe200078e00ff */
[C---:B------:R-:W-:Y:S02]  /*97c0*/  IADD3 R41, R149.reuse, 0x20, RZ ;  /* 0x0000002095297810 */ /* 0x040fe40007ffe0ff */
[----:B------:R-:W-:Y:S01]  /*97d0*/  IADD3 R40, R149, 0x20, RZ ;  /* 0x0000002095287810 */ /* 0x000fe20007ffe0ff */
[----:B------:R1:W-:Y:S01]  /*97e0*/  RED.E.ADD.F32.FTZ.RN.STRONG.GPU [R6.64], R10 ;  /* 0x0000000a0600798e */ /* 0x0003e2000c10e786 */
[-C--:B---3--:R-:W-:Y:S01]  /*97f0*/  LEA R4, P1, R0, R186.reuse, 0x2 ;  /* 0x000000ba00047211 */ /* 0x088fe200078210ff */
[----:B------:R-:W-:Y:S01]  /*9800*/  IMAD R150, R150, c[0x0][0x1c0], RZ ;  /* 0x0000700096967a24 */ /* 0x000fe200078e02ff */
[-C--:B------:R-:W-:Y:S01]  /*9810*/  LEA R8, P0, R46, R186.reuse, 0x2 ;  /* 0x000000ba2e087211 */ /* 0x080fe200078010ff */
[----:B------:R-:W-:Y:S01]  /*9820*/  IMAD.IADD R41, R147, 0x1, R41 ;  /* 0x0000000193297824 */ /* 0x000fe200078e0229 */
[-C--:B------:R-:W-:Y:S01]  /*9830*/  LEA.HI.X.SX32 R5, R0, R187.reuse, 0x2, P1 ;  /* 0x000000bb00057211 */ /* 0x080fe200008f16ff */
[----:B------:R-:W-:Y:S02]  /*9840*/  IMAD.MOV.U32 R0, RZ, RZ, c[0x0][0x22c] ;  /* 0x00008b00ff007624 */ /* 0x000fe400078e00ff */
[----:B------:R-:W-:Y:S02]  /*9850*/  IMAD.SHL.U32 R150, R150, 0x10, RZ ;  /* 0x0000001096967824 */ /* 0x000fe400078e00ff */
[----:B------:R2:W-:Y:S01]  /*9860*/  RED.E.ADD.F32.FTZ.RN.STRONG.GPU [R4.64], R11 ;  /* 0x0000000b0400798e */ /* 0x0005e2000c10e786 */
[----:B------:R-:W-:Y:S01]  /*9870*/  IMAD R0, R0, c[0x0][0x1c0], RZ ;  /* 0x0000700000007a24 */ /* 0x000fe200078e02ff */
[-C--:B----4-:R-:W-:Y:S01]  /*9880*/  LEA.HI.X.SX32 R9, R46, R187.reuse, 0x2, P0 ;  /* 0x000000bb2e097211 */ /* 0x090fe200000f16ff */
[----:B------:R-:W-:Y:S01]  /*9890*/  IMAD.MOV.U32 R46, RZ, RZ, c[0x0][0x22c] ;  /* 0x00008b00ff2e7624 */ /* 0x000fe200078e00ff */
[----:B------:R-:W3:Y:S01]  /*98a0*/  LDL R36, [R1+0x30] ;  /* 0x0000300001247983 */ /* 0x000ee20000100800 */
[----:B------:R-:W-:Y:S01]  /*98b0*/  IMAD R0, R0, 0x48, RZ ;  /* 0x0000004800007824 */ /* 0x000fe200078e02ff */
[----:B------:R-:W-:Y:S01]  /*98c0*/  IADD3 R37, R149, 0x20, RZ ;  /* 0x0000002095257810 */ /* 0x000fe20007ffe0ff */
[----:B------:R-:W-:Y:S01]  /*98d0*/  IMAD R46, R46, c[0x0][0x1c0], RZ ;  /* 0x000070002e2e7a24 */ /* 0x000fe200078e02ff */
[----:B------:R4:W-:Y:S01]  /*98e0*/  RED.E.ADD.F32.FTZ.RN.STRONG.GPU [R8.64], R16 ;  /* 0x000000100800798e */ /* 0x0009e2000c10e786 */
[C---:B------:R-:W-:Y:S02]  /*98f0*/  IMAD.IADD R40, R147.reuse, 0x1, R40 ;  /* 0x0000000193287824 */ /* 0x040fe400078e0228 */
[----:B------:R-:W-:Y:S02]  /*9900*/  IMAD R46, R46, 0x68, RZ ;  /* 0x000000682e2e7824 */ /* 0x000fe400078e02ff */
[C---:B------:R-:W-:Y:S02]  /*9910*/  IMAD.IADD R40, R147.reuse, 0x1, R40 ;  /* 0x0000000193287824 */ /* 0x040fe400078e0228 */
[C---:B------:R-:W-:Y:S01]  /*9920*/  IMAD.IADD R37, R147.reuse, 0x1, R37 ;  /* 0x0000000193257824 */ /* 0x040fe200078e0225 */
[CC--:B-1----:R-:W-:Y:S03]  /*9930*/  LEA R6, P1, R0.reuse, R186.reuse, 0x2 ;  /* 0x000000ba00067211 */ /* 0x0c2fe600078210ff */
[C---:B------:R-:W-:Y:S01]  /*9940*/  IMAD.IADD R37, R147.reuse, 0x1, R37 ;  /* 0x0000000193257824 */ /* 0x040fe200078e0225 */
[-C--:B------:R-:W-:Y:S01]  /*9950*/  LEA.HI.X.SX32 R7, R0, R187.reuse, 0x2, P1 ;  /* 0x000000bb00077211 */ /* 0x080fe200008f16ff */
[----:B------:R-:W-:Y:S02]  /*9960*/  IMAD.MOV.U32 R0, RZ, RZ, c[0x0][0x22c] ;  /* 0x00008b00ff007624 */ /* 0x000fe400078e00ff */
[----:B------:R-:W-:Y:S02]  /*9970*/  IMAD.IADD R37, R147, 0x1, R37 ;  /* 0x0000000193257824 */ /* 0x000fe400078e0225 */
[----:B------:R1:W-:Y:S01]  /*9980*/  RED.E.ADD.F32.FTZ.RN.STRONG.GPU [R6.64], R17 ;  /* 0x000000110600798e */ /* 0x0003e2000c10e786 */
[-C--:B--2---:R-:W-:Y:S01]  /*9990*/  LEA R4, P0, R2, R186.reuse, 0x2 ;  /* 0x000000ba02047211 */ /* 0x084fe200078010ff */
[----:B------:R-:W-:Y:S03]  /*99a0*/  IMAD R0, R0, c[0x0][0x1c0], RZ ;  /* 0x0000700000007a24 */ /* 0x000fe600078e02ff */
[-C--:B------:R-:W-:Y:S01]  /*99b0*/  LEA.HI.X.SX32 R5, R2, R187.reuse, 0x2, P0 ;  /* 0x000000bb02057211 */ /* 0x080fe200000f16ff */
[----:B------:R-:W-:Y:S02]  /*99c0*/  IMAD R0, R0, 0x60, RZ ;  /* 0x0000006000007824 */ /* 0x000fe400078e02ff */
[----:B------:R-:W-:Y:S01]  /*99d0*/  IMAD.MOV.U32 R2, RZ, RZ, c[0x0][0x22c] ;  /* 0x00008b00ff027624 */ /* 0x000fe200078e00ff */
[CC--:B----4-:R-:W-:Y:S01]  /*99e0*/  LEA R16, P1, R47.reuse, R186.reuse, 0x2 ;  /* 0x000000ba2f107211 */ /* 0x0d0fe200078210ff */
[----:B------:R2:W-:Y:S01]  /*99f0*/  RED.E.ADD.F32.FTZ.RN.STRONG.GPU [R4.64], R18 ;  /* 0x000000120400798e */ /* 0x0005e2000c10e786 */
[-C--:B------:R-:W-:Y:S01]  /*9a00*/  LEA R10, P0, R0, R186.reuse, 0x2 ;  /* 0x000000ba000a7211 */ /* 0x080fe200078010ff */
[----:B------:R-:W-:Y:S01]  /*9a10*/  IMAD R2, R2, c[0x0][0x1c0], RZ ;  /* 0x0000700002027a24 */ /* 0x000fe200078e02ff */
[-C--:B------:R-:W-:Y:S02]  /*9a20*/  LEA R8, P2, R46, R186.reuse, 0x2 ;  /* 0x000000ba2e087211 */ /* 0x080fe400078410ff */
[-C--:B------:R-:W-:Y:S01]  /*9a30*/  LEA.HI.X.SX32 R11, R0, R187.reuse, 0x2, P0 ;  /* 0x000000bb000b7211 */ /* 0x080fe200000f16ff */
[----:B------:R-:W-:Y:S01]  /*9a40*/  IMAD.MOV.U32 R0, RZ, RZ, c[0x0][0x22c] ;  /* 0x00008b00ff007624 */ /* 0x000fe200078e00ff */
[-C--:B------:R-:W-:Y:S01]  /*9a50*/  LEA.HI.X.SX32 R9, R46, R187.reuse, 0x2, P2 ;  /* 0x000000bb2e097211 */ /* 0x080fe200010f16ff */
[----:B------:R-:W-:Y:S02]  /*9a60*/  IMAD R2, R2, 0x70, RZ ;  /* 0x0000007002027824 */ /* 0x000fe400078e02ff */
[----:B------:R-:W-:Y:S04]  /*9a70*/  IMAD R0, R0, c[0x0][0x1c0], RZ ;  /* 0x0000700000007a24 */ /* 0x000fe800078e02ff */
[----:B------:R-:W-:Y:S01]  /*9a80*/  IMAD R0, R0, 0x78, RZ ;  /* 0x0000007800007824 */ /* 0x000fe200078e02ff */
[-C--:B-1----:R-:W-:Y:S02]  /*9a90*/  LEA.HI.X.SX32 R17, R47, R187.reuse, 0x2, P1 ;  /* 0x000000bb2f117211 */ /* 0x082fe400008f16ff */
[CC--:B------:R-:W-:Y:S03]  /*9aa0*/  LEA R6, P1, R2.reuse, R186.reuse, 0x2 ;  /* 0x000000ba02067211 */ /* 0x0c0fe600078210ff */
[----:B------:R1:W-:Y:S01]  /*9ab0*/  RED.E.ADD.F32.FTZ.RN.STRONG.GPU [R16.64], R19 ;  /* 0x000000131000798e */ /* 0x0003e2000c10e786 */
[-C--:B------:R-:W-:Y:S03]  /*9ac0*/  LEA.HI.X.SX32 R7, R2, R187.reuse, 0x2, P1 ;  /* 0x000000bb02077211 */ /* 0x080fe600008f16ff */
[----:B------:R4:W-:Y:S01]  /*9ad0*/  RED.E.ADD.F32.FTZ.RN.STRONG.GPU [R10.64], R12 ;  /* 0x0000000c0a00798e */ /* 0x0009e2000c10e786 */
[CC--:B--2---:R-:W-:Y:S03]  /*9ae0*/  LEA R4, P0, R0.reuse, R186.reuse, 0x2 ;  /* 0x000000ba00047211 */ /* 0x0c4fe600078010ff */
[----:B------:R-:W2:Y:S01]  /*9af0*/  LDL R18, [R1+0x2c] ;  /* 0x00002c0001127983 */ /* 0x000ea20000100800 */
[-C--:B------:R-:W-:Y:S02]  /*9b00*/  LEA.HI.X.SX32 R5, R0, R187.reuse, 0x2, P0 ;  /* 0x000000bb00057211 */ /* 0x080fe400000f16ff */
[----:B------:R-:W-:Y:S01]  /*9b10*/  IADD3 R0, R150, 0x20, RZ ;  /* 0x0000002096007810 */ /* 0x000fe20007ffe0ff */
[----:B------:R5:W-:Y:S04]  /*9b20*/  RED.E.ADD.F32.FTZ.RN.STRONG.GPU [R8.64], R13 ;  /* 0x0000000d0800798e */ /* 0x000be8000c10e786 */
[----:B------:R5:W-:Y:S04]  /*9b30*/  RED.E.ADD.F32.FTZ.RN.STRONG.GPU [R6.64], R14 ;  /* 0x0000000e0600798e */ /* 0x000be8000c10e786 */
[----:B------:R5:W-:Y:S04]  /*9b40*/  RED.E.ADD.F32.FTZ.RN.STRONG.GPU [R4.64], R15 ;  /* 0x0000000f0400798e */ /* 0x000be8000c10e786 */
[----:B------:R-:W2:Y:S04]  /*9b50*/  LDL R2, [R1+0x10] ;  /* 0x0000100001027983 */ /* 0x000ea80000100800 */
[----:B-1----:R-:W2:Y:S04]  /*9b60*/  LDL R17, [R1+0x28] ;  /* 0x0000280001117983 */ /* 0x002ea80000100800 */
[----:B----4-:R-:W4:Y:S04]  /*9b70*/  LDL R11, [R1+0x24] ;  /* 0x00002400010b7983 */ /* 0x010f280000100800 */
[----:B------:R-:W4:Y:S01]  /*9b80*/  LDL R10, [R1+0x20] ;  /* 0x00002000010a7983 */ /* 0x000f220000100800 */
[CC--:B-----5:R-:W-:Y:S03]  /*9b90*/  LEA R8, P1, R0.reuse, R186.reuse, 0x2 ;  /* 0x000000ba00087211 */ /* 0x0e0fe600078210ff */
[----:B------:R-:W5:Y:S01]  /*9ba0*/  LDL R16, [R1+0x1c] ;  /* 0x00001c0001107983 */ /* 0x000f620000100800 */
[-C--:B------:R-:W-:Y:S03]  /*9bb0*/  LEA.HI.X.SX32 R9, R0, R187.reuse, 0x2, P1 ;  /* 0x000000bb00097211 */ /* 0x080fe600008f16ff */
[----:B------:R-:W5:Y:S01]  /*9bc0*/  LDL R14, [R1+0x14] ;  /* 0x00001400010e7983 */ /* 0x000f620000100800 */
[CC--:B------:R-:W-:Y:S02]  /*9bd0*/  LEA R6, P0, R41.reuse, R186.reuse, 0x2 ;  /* 0x000000ba29067211 */ /* 0x0c0fe400078010ff */
[CC--:B------:R-:W-:Y:S01]  /*9be0*/  LEA R4, P1, R40.reuse, R186.reuse, 0x2 ;  /* 0x000000ba28047211 */ /* 0x0c0fe200078210ff */
[----:B------:R-:W5:Y:S01]  /*9bf0*/  LDL R15, [R1+0x18] ;  /* 0x00001800010f7983 */ /* 0x000f620000100800 */
[-C--:B------:R-:W-:Y:S02]  /*9c00*/  LEA.HI.X.SX32 R7, R41, R187.reuse, 0x2, P0 ;  /* 0x000000bb29077211 */ /* 0x080fe400000f16ff */
[-C--:B------:R-:W-:Y:S01]  /*9c10*/  LEA.HI.X.SX32 R5, R40, R187.reuse, 0x2, P1 ;  /* 0x000000bb28057211 */ /* 0x080fe200008f16ff */
[----:B------:R-:W5:Y:S04]  /*9c20*/  LDL R0, [R1+0x34] ;  /* 0x0000340001007983 */ /* 0x000f680000100800 */
[----:B------:R-:W-:Y:S04]  /*9c30*/  RED.E.ADD.F32.FTZ.RN.STRONG.GPU [R186.64+0x80], R20 ;  /* 0x00008014ba00798e */ /* 0x000fe8000c10e786 */
[----:B------:R-:W-:Y:S04]  /*9c40*/  RED.E.ADD.F32.FTZ.RN.STRONG.GPU [R38.64+0x80], R21 ;  /* 0x000080152600798e */ /* 0x000fe8000c10e786 */
[----:B------:R1:W-:Y:S04]  /*9c50*/  RED.E.ADD.F32.FTZ.RN.STRONG.GPU [R8.64], R22 ;  /* 0x000000160800798e */ /* 0x0003e8000c10e786 */
[----:B------:R3:W-:Y:S04]  /*9c60*/  RED.E.ADD.F32.FTZ.RN.STRONG.GPU [R6.64], R23 ;  /* 0x000000170600798e */ /* 0x0007e8000c10e786 */
[----:B------:R2:W-:Y:S04]  /*9c70*/  RED.E.ADD.F32.FTZ.RN.STRONG.GPU [R4.64], R24 ;  /* 0x000000180400798e */ /* 0x0005e8000c10e786 */
[----:B------:R-:W-:Y:S01]  /*9c80*/  LDSM.16.MT88.4 R20, [R3+0x14800] ;  /* 0x014800000314783b */ /* 0x000fe20000004200 */
[CC--:B-1----:R-:W-:Y:S04]  /*9c90*/  LEA R8, P0, R37.reuse, R186.reuse, 0x2 ;  /* 0x000000ba25087211 */ /* 0x0c2fe800078010ff */
[-C--:B------:R-:W-:Y:S05]  /*9ca0*/  LEA.HI.X.SX32 R9, R37, R187.reuse, 0x2, P0 ;  /* 0x000000bb25097211 */ /* 0x080fea00000f16ff */
[----:B------:R1:W-:Y:S01]  /*9cb0*/  RED.E.ADD.F32.FTZ.RN.STRONG.GPU [R8.64], R25 ;  /* 0x000000190800798e */ /* 0x0003e2000c10e786 */
[CC--:B---3--:R-:W-:Y:S04]  /*9cc0*/  LEA R6, P1, R36.reuse, R186.reuse, 0x2 ;  /* 0x000000ba24067211 */ /* 0x0c8fe800078210ff */
[-C--:B------:R-:W-:Y:S02]  /*9cd0*/  LEA.HI.X.SX32 R7, R36, R187.reuse, 0x2, P1 ;  /* 0x000000bb24077211 */ /* 0x080fe400008f16ff */
[----:B------:R-:W-:Y:S04]  /*9ce0*/  LDSM.16.MT88.4 R36, [R3+0x19000] ;  /* 0x019000000324783b */ /* 0x000fe80000004200 */
[----:B------:R4:W-:Y:S01]  /*9cf0*/  RED.E.ADD.F32.FTZ.RN.STRONG.GPU [R6.64], R26 ;  /* 0x0000001a0600798e */ /* 0x0009e2000c10e786 */
[CC--:B--2---:R-:W-:Y:S04]  /*9d00*/  LEA R4, P0, R18.reuse, R186.reuse, 0x2 ;  /* 0x000000ba12047211 */ /* 0x0c4fe800078010ff */
[-C--:B------:R-:W-:Y:S05]  /*9d10*/  LEA.HI.X.SX32 R5, R18, R187.reuse, 0x2, P0 ;  /* 0x000000bb12057211 */ /* 0x080fea00000f16ff */
[----:B------:R2:W-:Y:S04]  /*9d20*/  RED.E.ADD.F32.FTZ.RN.STRONG.GPU [R4.64], R27 ;  /* 0x0000001b0400798e */ /* 0x0005e8000c10e786 */
[----:B------:R-:W-:Y:S01]  /*9d30*/  LDSM.16.MT88.4 R24, [R172+0x800] ;  /* 0x00080000ac18783b */ /* 0x000fe20000004200 */
[-C--:B-1----:R-:W-:Y:S02]  /*9d40*/  LEA R8, P1, R17, R186.reuse, 0x2 ;  /* 0x000000ba11087211 */ /* 0x082fe400078210ff */
[-C--:B----4-:R-:W-:Y:S02]  /*9d50*/  LEA R6, P0, R11, R186.reuse, 0x2 ;  /* 0x000000ba0b067211 */ /* 0x090fe400078010ff */
[-C--:B------:R-:W-:Y:S02]  /*9d60*/  LEA.HI.X.SX32 R9, R17, R187.reuse, 0x2, P1 ;  /* 0x000000bb11097211 */ /* 0x080fe400008f16ff */
[-C--:B------:R-:W-:Y:S03]  /*9d70*/  LEA.HI.X.SX32 R7, R11, R187.reuse, 0x2, P0 ;  /* 0x000000bb0b077211 */ /* 0x080fe600000f16ff */
[----:B------:R1:W-:Y:S01]  /*9d80*/  RED.E.ADD.F32.FTZ.RN.STRONG.GPU [R8.64], R32 ;  /* 0x000000200800798e */ /* 0x0003e2000c10e786 */
[-C--:B-----5:R-:W-:Y:S03]  /*9d90*/  LEA R12, P0, R16, R186.reuse, 0x2 ;  /* 0x000000ba100c7211 */ /* 0x0a0fe600078010ff */
[----:B------:R3:W-:Y:S01]  /*9da0*/  RED.E.ADD.F32.FTZ.RN.STRONG.GPU [R6.64], R33 ;  /* 0x000000210600798e */ /* 0x0007e2000c10e786 */
[-C--:B--2---:R-:W-:Y:S02]  /*9db0*/  LEA R4, P1, R10, R186.reuse, 0x2 ;  /* 0x000000ba0a047211 */ /* 0x084fe400078210ff */
[-C--:B------:R-:W-:Y:S02]  /*9dc0*/  LEA.HI.X.SX32 R13, R16, R187.reuse, 0x2, P0 ;  /* 0x000000bb100d7211 */ /* 0x080fe400000f16ff */
[-C--:B------:R-:W-:Y:S02]  /*9dd0*/  LEA.HI.X.SX32 R5, R10, R187.reuse, 0x2, P1 ;  /* 0x000000bb0a057211 */ /* 0x080fe400008f16ff */
[CC--:B------:R-:W-:Y:S03]  /*9de0*/  LEA R10, P3, R15.reuse, R186.reuse, 0x2 ;  /* 0x000000ba0f0a7211 */ /* 0x0c0fe600078610ff */
[----:B------:R2:W-:Y:S01]  /*9df0*/  RED.E.ADD.F32.FTZ.RN.STRONG.GPU [R4.64], R34 ;  /* 0x000000220400798e */ /* 0x0005e2000c10e786 */
[-C--:B------:R-:W-:Y:S03]  /*9e00*/  LEA.HI.X.SX32 R11, R15, R187.reuse, 0x2, P3 ;  /* 0x000000bb0f0b7211 */ /* 0x080fe600018f16ff */
[----:B------:R-:W-:Y:S04]  /*9e10*/  RED.E.ADD.F32.FTZ.RN.STRONG.GPU [R12.64], R35 ;  /* 0x000000230c00798e */ /* 0x000fe8000c10e786 */
[----:B------:R-:W-:Y:S04]  /*9e20*/  RED.E.ADD.F32.FTZ.RN.STRONG.GPU [R10.64], R28 ;  /* 0x0000001c0a00798e */ /* 0x000fe8000c10e786 */
[----:B------:R-:W-:Y:S01]  /*9e30*/  LDSM.16.MT88.4 R32, [R3+0x18800] ;  /* 0x018800000320783b */ /* 0x000fe20000004200 */
[-C--:B-1----:R-:W-:Y:S02]  /*9e40*/  LEA R8, P2, R14, R186.reuse, 0x2 ;  /* 0x000000ba0e087211 */ /* 0x082fe400078410ff */
[-C--:B---3--:R-:W-:Y:S02]  /*9e50*/  LEA R6, P1, R2, R186.reuse, 0x2 ;  /* 0x000000ba02067211 */ /* 0x088fe400078210ff */
[-C--:B------:R-:W-:Y:S02]  /*9e60*/  LEA.HI.X.SX32 R9, R14, R187.reuse, 0x2, P2 ;  /* 0x000000bb0e097211 */ /* 0x080fe400010f16ff */
[-C--:B------:R-:W-:Y:S01]  /*9e70*/  LEA.HI.X.SX32 R7, R2, R187.reuse, 0x2, P1 ;  /* 0x000000bb02077211 */ /* 0x080fe200008f16ff */
[----:B------:R-:W-:Y:S01]  /*9e80*/  LDSM.16.MT88.4 R12, [R3+0x18000] ;  /* 0x01800000030c783b */ /* 0x000fe20000004200 */
[----:B------:R-:W-:Y:S01]  /*9e90*/  PLOP3.LUT P1, PT, PT, PT, UP0, 0x80, 0x0 ;  /* 0x000000000000781c */ /* 0x000fe20003f2f008 */
[----:B------:R-:W-:Y:S02]  /*9ea0*/  @UP3 UIADD3 UR12, UP0, UR12, -0x200, URZ ;  /* 0xfffffe000c0c3890 */ /* 0x000fe4000ff1e03f */
[----:B------:R-:W-:Y:S01]  /*9eb0*/  RED.E.ADD.F32.FTZ.RN.STRONG.GPU [R8.64], R29 ;  /* 0x0000001d0800798e */ /* 0x000fe2000c10e786 */
[C---:B--2---:R-:W-:Y:S01]  /*9ec0*/  LEA R4, P0, R0.reuse, R186, 0x2 ;  /* 0x000000ba00047211 */ /* 0x044fe200078010ff */
[----:B------:R-:W-:Y:S02]  /*9ed0*/  @UP3 UIADD3.X UR11, UR11, -0x1, URZ, UP0, !UPT ;  /* 0xffffffff0b0b3890 */ /* 0x000fe400087fe43f */
[----:B------:R-:W-:Y:S01]  /*9ee0*/  RED.E.ADD.F32.FTZ.RN.STRONG.GPU [R6.64], R30 ;  /* 0x0000001e0600798e */ /* 0x000fe2000c10e786 */
[----:B------:R-:W-:Y:S01]  /*9ef0*/  LEA.HI.X.SX32 R5, R0, R187, 0x2, P0 ;  /* 0x000000bb00057211 */ /* 0x000fe200000f16ff */
[----:B------:R-:W-:Y:S01]  /*9f00*/  IMAD.IADD R0, R173, 0x1, R172 ;  /* 0x00000001ad007824 */ /* 0x000fe200078e02ac */
[----:B------:R-:W-:Y:S01]  /*9f10*/  PLOP3.LUT P0, PT, PT, PT, UP2, 0x80, 0x0 ;  /* 0x000000000000781c */ /* 0x000fe20003f0f028 */
[----:B------:R-:W-:Y:S04]  /*9f20*/  LDSM.16.MT88.4 R8, [R172] ;  /* 0x00000000ac08783b */ /* 0x000fe80000004200 */
[----:B------:R-:W-:Y:S04]  /*9f30*/  RED.E.ADD.F32.FTZ.RN.STRONG.GPU [R4.64], R31 ;  /* 0x0000001f0400798e */ /* 0x000fe8000c10e786 */
[----:B------:R-:W1:Y:S04]  /*9f40*/  LDSM.16.MT88.4 R4, [R3+0x14000] ;  /* 0x014000000304783b */ /* 0x000e680000004200 */
[----:B------:R-:W2:Y:S04]  /*9f50*/  LDSM.16.MT88.4 R16, [R0] ;  /* 0x000000000010783b */ /* 0x000ea80000004200 */
[----:B------:R-:W3:Y:S04]  /*9f60*/  LDSM.16.MT88.4 R28, [R0+0x800] ;  /* 0x00080000001c783b */ /* 0x000ee80000004200 */
        /* <DEDUP_REMOVED lines=11> */
[----:B------:R-:W-:Y:S04]  /*a020*/  LDSM.16.MT88.4 R4, [R3+0x15800] ;  /* 0x015800000304783b */ /* 0x000fe80000004200 */
[----:B------:R-:W2:Y:S03]  /*a030*/  LDSM.16.MT88.4 R16, [R172+0x1800] ;  /* 0x00180000ac10783b */ /* 0x000ea60000004200 */
        /* <DEDUP_REMOVED lines=10> */
[----:B------:R-:W-:Y:S04]  /*a0e0*/  LDSM.16.MT88.4 R20, [R172+0x2000] ;  /* 0x00200000ac14783b */ /* 0x000fe80000004200 */
        /* <DEDUP_REMOVED lines=9> */
[----:B------:R-:W5:Y:S07]  /*a180*/  LDSM.16.MT88.4 R36, [R0+0x2000] ;  /* 0x002000000024783b */ /* 0x000f6e0000004200 */
[----:B------:R-:W-:Y:S01]  /*a190*/  HMMA.16816.F32 R128, R8, R42, R128 ;  /* 0x0000002a0880723c */ /* 0x000fe20000001880 */
[----:B------:R-:W-:Y:S04]  /*a1a0*/  LDSM.16.MT88.4 R8, [R3+0x16800] ;  /* 0x016800000308783b */ /* 0x000fe80000004200 */
[----:B------:R-:W-:Y:S03]  /*a1b0*/  LDSM.16.MT88.4 R40, [R0+0x2800] ;  /* 0x002800000028783b */ /* 0x000fe60000004200 */
        /* <DEDUP_REMOVED lines=17> */
[-C--:B-----5:R-:W-:Y:S08]  /*a2d0*/  HMMA.16816.F32 R116, R12, R36.reuse, R116 ;  /* 0x000000240c74723c */ /* 0x0a0ff00000001874 */
[C---:B------:R-:W-:Y:S08]  /*a2e0*/  HMMA.16816.F32 R120, R28.reuse, R36, R120 ;  /* 0x000000241c78723c */ /* 0x040ff00000001878 */
[-C--:B------:R-:W-:Y:S01]  /*a2f0*/  HMMA.16816.F32 R124, R28, R38.reuse, R124 ;  /* 0x000000261c7c723c */ /* 0x080fe2000000187c */
[----:B------:R-:W4:Y:S07]  /*a300*/  LDSM.16.MT88.4 R28, [R3+0x1b000] ;  /* 0x01b00000031c783b */ /* 0x000f2e0000004200 */
[----:B------:R-:W-:Y:S01]  /*a310*/  HMMA.16816.F32 R128, R12, R38, R128 ;  /* 0x000000260c80723c */ /* 0x000fe20000001880 */
[----:B------:R-:W-:Y:S04]  /*a320*/  LDSM.16.MT88.4 R12, [R3+0x17800] ;  /* 0x01780000030c783b */ /* 0x000fe80000004200 */
[----:B------:R5:W-:Y:S03]  /*a330*/  LDSM.16.MT88.4 R36, [R0+0x3800] ;  /* 0x003800000024783b */ /* 0x000be60000004200 */
[-C--:B--2---:R-:W-:Y:S08]  /*a340*/  HMMA.16816.F32 R100, R8, R16.reuse, R100 ;  /* 0x000000100864723c */ /* 0x084ff00000001864 */
[C---:B---3--:R-:W-:Y:S08]  /*a350*/  HMMA.16816.F32 R104, R24.reuse, R16, R104 ;  /* 0x000000101868723c */ /* 0x048ff00000001868 */
[-C--:B------:R-:W-:Y:S04]  /*a360*/  HMMA.16816.F32 R108, R24, R18.reuse, R108 ;  /* 0x00000012186c723c */ /* 0x080fe8000000186c */
[C---:B-----5:R-:W-:Y:S02]  /*a370*/  IADD3 R0, R172.reuse, -0x4000, RZ ;  /* 0xffffc000ac007810 */ /* 0x060fe40007ffe0ff */
[----:B------:R-:W-:Y:S02]  /*a380*/  @P1 IADD3 R0, R172, 0x4000, RZ ;  /* 0x00004000ac001810 */ /* 0x000fe40007ffe0ff */
[C---:B------:R-:W-:Y:S01]  /*a390*/  HMMA.16816.F32 R112, R8.reuse, R18, R112 ;  /* 0x000000120870723c */ /* 0x040fe20000001870 */
[----:B------:R2:W3:Y:S07]  /*a3a0*/  LDSM.16.MT88.4 R16, [R172+0x3800] ;  /* 0x00380000ac10783b */ /* 0x0004ee0000004200 */
[-C--:B------:R-:W-:Y:S08]  /*a3b0*/  HMMA.16816.F32 R116, R8, R40.reuse, R116 ;  /* 0x000000280874723c */ /* 0x080ff00000001874 */
[C---:B------:R-:W-:Y:S08]  /*a3c0*/  HMMA.16816.F32 R120, R24.reuse, R40, R120 ;  /* 0x000000281878723c */ /* 0x040ff00000001878 */
[-C--:B------:R-:W-:Y:S01]  /*a3d0*/  HMMA.16816.F32 R124, R24, R42.reuse, R124 ;  /* 0x0000002a187c723c */ /* 0x080fe2000000187c */
[----:B------:R-:W5:Y:S03]  /*a3e0*/  LDSM.16.MT88.4 R24, [R3+0x1b800] ;  /* 0x01b800000318783b */ /* 0x000f660000004200 */
[----:B--2---:R-:W-:Y:S04]  /*a3f0*/  IMAD.MOV.U32 R172, RZ, RZ, R0 ;  /* 0x000000ffffac7224 */ /* 0x004fe800078e0000 */
[----:B------:R-:W-:Y:S08]  /*a400*/  HMMA.16816.F32 R128, R8, R42, R128 ;  /* 0x0000002a0880723c */ /* 0x000ff00000001880 */
[-C--:B-1----:R-:W-:Y:S08]  /*a410*/  HMMA.16816.F32 R100, R4, R20.reuse, R100 ;  /* 0x000000140464723c */ /* 0x082ff00000001864 */
[C---:B----4-:R-:W-:Y:S08]  /*a420*/  HMMA.16816.F32 R104, R28.reuse, R20, R104 ;  /* 0x000000141c68723c */ /* 0x050ff00000001868 */
[-C--:B------:R-:W-:Y:S08]  /*a430*/  HMMA.16816.F32 R108, R28, R22.reuse, R108 ;  /* 0x000000161c6c723c */ /* 0x080ff0000000186c */
[C---:B------:R-:W-:Y:S08]  /*a440*/  HMMA.16816.F32 R112, R4.reuse, R22, R112 ;  /* 0x000000160470723c */ /* 0x040ff00000001870 */
[-C--:B------:R-:W-:Y:S08]  /*a450*/  HMMA.16816.F32 R116, R4, R32.reuse, R116 ;  /* 0x000000200474723c */ /* 0x080ff00000001874 */
[C---:B------:R-:W-:Y:S08]  /*a460*/  HMMA.16816.F32 R120, R28.reuse, R32, R120 ;  /* 0x000000201c78723c */ /* 0x040ff00000001878 */
[-C--:B------:R-:W-:Y:S08]  /*a470*/  HMMA.16816.F32 R124, R28, R34.reuse, R124 ;  /* 0x000000221c7c723c */ /* 0x080ff0000000187c */
[----:B------:R-:W-:Y:S08]  /*a480*/  HMMA.16816.F32 R128, R4, R34, R128 ;  /* 0x000000220480723c */ /* 0x000ff00000001880 */
[-C--:B---3--:R-:W-:Y:S08]  /*a490*/  HMMA.16816.F32 R100, R12, R16.reuse, R100 ;  /* 0x000000100c64723c */ /* 0x088ff00000001864 */
[C---:B-----5:R-:W-:Y:S08]  /*a4a0*/  HMMA.16816.F32 R104, R24.reuse, R16, R104 ;  /* 0x000000101868723c */ /* 0x060ff00000001868 */
        /* <DEDUP_REMOVED lines=10> */
[----:B------:R-:W5:Y:S04]  /*a550*/  LDL R53, [R1+0x60] ;  /* 0x0000600001357983 */ /* 0x000f680000100800 */
        /* <DEDUP_REMOVED lines=8> */
[----:B------:R-:W5:Y:S01]  /*a5e0*/  LDL R44, [R1+0x7c] ;  /* 0x00007c00012c7983 */ /* 0x000f620000100800 */
        /* <DEDUP_REMOVED lines=78> */
[----:B-----5:R1:W-:Y:S04]  /*aad0*/  STS [R53], R11 ;  /* 0x0000000b35007388 */ /* 0x0203e80000000800 */
        /* <DEDUP_REMOVED lines=39> */
.L_x_389:
        /* <DEDUP_REMOVED lines=19> */
.L_x_390:
[----:B------:R-:W-:Y:S01]  /*ae80*/  BAR.SYNC.DEFER_BLOCKING 0x0 ;  /* 0x0000000000007b1d */ /* 0x000fe20000010000 */
[----:B------:R-:W-:Y:S01]  /*ae90*/  USHF.L.U32 UR4, UR20, 0x7, URZ ;  /* 0x0000000714047899 */ /* 0x000fe2000800063f */
[--C-:B-1----:R-:W-:Y:S01]  /*aea0*/  SHF.R.S32.HI R7, RZ, 0x1f, R208.reuse ;  /* 0x0000001fff077819 */ /* 0x102fe200000114d0 */
[----:B------:R-:W-:Y:S01]  /*aeb0*/  IMAD.MOV.U32 R6, RZ, RZ, R208 ;  /* 0x000000ffff067224 */ /* 0x000fe200078e00d0 */
[----:B------:R-:W-:Y:S01]  /*aec0*/  UIMAD UR8, UR20, -0x80, UR8 ;  /* 0xffffff80140878a4 */ /* 0x000fe2000f8e0208 */
[----:B------:R-:W-:Y:S01]  /*aed0*/  ISETP.GE.AND P1, PT, R208, c[0x0][0x220], PT ;  /* 0x00008800d0007a0c */ /* 0x000fe20003f26270 */
[----:B------:R-:W1:Y:S01]  /*aee0*/  S2R R8, SR_TID.X ;  /* 0x0000000000087919 */ /* 0x000e620000002100 */
[----:B------:R-:W-:Y:S01]  /*aef0*/  USHF.R.S32.HI UR12, URZ, 0x1f, UR4 ;  /* 0x0000001f3f0c7899 */ /* 0x000fe20008011404 */
[----:B------:R-:W-:Y:S01]  /*af00*/  IMAD.U32 R13, RZ, RZ, UR4 ;  /* 0x00000004ff0d7e24 */ /* 0x000fe2000f8e00ff */
[----:B------:R-:W-:Y:S01]  /*af10*/  ULDC.64 UR10, c[0x0][0x3a0] ;  /* 0x0000e800000a7ab9 */ /* 0x000fe20000000a00 */
[----:B------:R-:W-:Y:S01]  /*af20*/  BSSY B0, `(.L_x_391) ;  /* 0x0000025000007945 */ /* 0x000fe20003800000 */
[----:B------:R-:W-:Y:S01]  /*af30*/  UIMAD UR5, UR12, UR10, URZ ;  /* 0x0000000a0c0572a4 */ /* 0x000fe2000f8e023f */
[----:B------:R-:W-:Y:S01]  /*af40*/  IMAD.WIDE.U32 R4, R13, c[0x0][0x3a0], R6 ;  /* 0x0000e8000d047a25 */ /* 0x000fe200078e0006 */
[----:B------:R-:W-:-:S02]  /*af50*/  USHF.R.S32.HI UR9, URZ, 0x1f, UR38 ;  /* 0x0000001f3f097899 */ /* 0x000fc40008011426 */
[----:B------:R-:W-:Y:S02]  /*af60*/  UIMAD UR5, UR4, UR11, UR5 ;  /* 0x0000000b040572a4 */ /* 0x000fe4000f8e0205 */
[----:B------:R-:W-:Y:S01]  /*af70*/  IADD3 R4, P0, R4, UR15, RZ ;  /* 0x0000000f04047c10 */ /* 0x000fe2000ff1e0ff */
[----:B------:R-:W-:-:S03]  /*af80*/  ULDC.64 UR10, c[0x0][0x3b8] ;  /* 0x0000ee00000a7ab9 */ /* 0x000fc60000000a00 */
[----:B------:R-:W-:Y:S01]  /*af90*/  IMAD.U32 R2, RZ, RZ, UR5 ;  /* 0x00000005ff027e24 */ /* 0x000fe2000f8e00ff */
[----:B------:R-:W-:Y:S01]  /*afa0*/  UIMAD UR5, UR9, UR10, URZ ;  /* 0x0000000a090572a4 */ /* 0x000fe2000f8e023f */
[----:B------:R2:W3:Y:S03]  /*afb0*/  LDS.128 R16, [R146+0xd000] ;  /* 0x00d0000092107984 */ /* 0x0004e60000000c00 */
[----:B------:R-:W-:Y:S01]  /*afc0*/  IADD3.X R5, R5, UR16, R2, P0, !PT ;  /* 0x0000001005057c10 */ /* 0x000fe200087fe402 */
[----:B------:R-:W-:Y:S01]  /*afd0*/  IMAD.U32 R2, RZ, RZ, UR38 ;  /* 0x00000026ff027e24 */ /* 0x000fe2000f8e00ff */
[----:B------:R2:W4:Y:S01]  /*afe0*/  LDS.128 R20, [R146+0xe000] ;  /* 0x00e0000092147984 */ /* 0x0005220000000c00 */
[----:B------:R-:W-:Y:S01]  /*aff0*/  UIMAD UR5, UR38, UR11, UR5 ;  /* 0x0000000b260572a4 */ /* 0x000fe2000f8e0205 */
[----:B-1----:R-:W-:Y:S01]  /*b000*/  SHF.R.S32.HI R0, RZ, 0x1f, R8 ;  /* 0x0000001fff007819 */ /* 0x002fe20000011408 */
[----:B------:R-:W-:Y:S01]  /*b010*/  IMAD.WIDE.U32 R4, R2, c[0x0][0x3b8], R4 ;  /* 0x0000ee0002047a25 */ /* 0x000fe200078e0004 */
[----:B------:R2:W1:Y:S02]  /*b020*/  LDS.128 R24, [R146+0xf000] ;  /* 0x00f0000092187984 */ /* 0x0004640000000c00 */
[----:B------:R-:W-:-:S02]  /*b030*/  LEA.HI R0, R0, R8, RZ, 0x3 ;  /* 0x0000000800007211 */ /* 0x000fc400078f18ff */
        /* <DEDUP_REMOVED lines=19> */
.L_x_392:
[----:B------:R-:W-:Y:S05]  /*b170*/  BSYNC B0 ;  /* 0x0000000000007941 */ /* 0x000fea0003800000 */
.L_x_391:
        /* <DEDUP_REMOVED lines=15> */
.L_x_394:
[----:B------:R-:W-:Y:S05]  /*b270*/  BSYNC B0 ;  /* 0x0000000000007941 */ /* 0x000fea0003800000 */
.L_x_393:
        /* <DEDUP_REMOVED lines=15> */
.L_x_396:
[----:B------:R-:W-:Y:S05]  /*b370*/  BSYNC B0 ;  /* 0x0000000000007941 */ /* 0x000fea0003800000 */
.L_x_395:
        /* <DEDUP_REMOVED lines=14> */
.L_x_398:
[----:B------:R-:W-:Y:S05]  /*b460*/  BSYNC B0 ;  /* 0x0000000000007941 */ /* 0x000fea0003800000 */
.L_x_397:
        /* <DEDUP_REMOVED lines=25> */
.L_x_400:
[----:B------:R-:W-:Y:S05]  /*b600*/  BSYNC B0 ;  /* 0x0000000000007941 */ /* 0x000fea0003800000 */
.L_x_399:
        /* <DEDUP_REMOVED lines=13> */
.L_x_402:
[----:B------:R-:W-:Y:S05]  /*b6e0*/  BSYNC B0 ;  /* 0x0000000000007941 */ /* 0x000fea0003800000 */
.L_x_401:
        /* <DEDUP_REMOVED lines=13> */
.L_x_404:
[----:B------:R-:W-:Y:S05]  /*b7c0*/  BSYNC B0 ;  /* 0x0000000000007941 */ /* 0x000fea0003800000 */
.L_x_403:
        /* <DEDUP_REMOVED lines=11> */
.L_x_353:
[----:B------:R-:W-:Y:S05]  /*b880*/  BSYNC B1 ;  /* 0x0000000000017941 */ /* 0x000fea0003800000 */
.L_x_331:
        /* <DEDUP_REMOVED lines=11> */
.L_x_405:
[----:B------:R-:W-:Y:S05]  /*b940*/  EXIT ;  /* 0x000000000000794d */ /* 0x000fea0003800000 */
.L_x_407:
        /* <DEDUP_REMOVED lines=11> */
.L_x_1258:


//--------------------- .text._ZN5flash27flash_bwd_convert_dq_kernelI23Flash_bwd_kernel_traitsILi64ELi64ELi128ELi8ELi2ELi4ELi4ELb1ELb0EN7cutlass6half_tE19Flash_kernel_traitsILi64ELi64ELi128ELi8ES3_EEEEvNS_16Flash_bwd_paramsEi --------------------------
	.section	.text._ZN5flash27flash_bwd_convert_dq_kernelI23Flash_bwd_kernel_traitsILi64ELi64ELi128ELi8ELi2ELi4ELi4ELb1ELb0EN7cutlass6half_tE19Flash_kernel_traitsILi64ELi64ELi128ELi8ES3_EEEEvNS_16Flash_bwd_paramsEi,"ax",@progbits
	.sectioninfo	@"SHI_REGISTERS=42"
	.align	128
        .global         _ZN5flash27flash_bwd_convert_dq_kernelI23Flash_bwd_kernel_traitsILi64ELi64ELi128ELi8ELi2ELi4ELi4ELb1ELb0EN7cutlass6half_tE19Flash_kernel_traitsILi64ELi64ELi128ELi8ES3_EEEEvNS_16Flash_bwd_paramsEi
        .type           _ZN5flash27flash_bwd_convert_dq_kernelI23Flash_bwd_kernel_traitsILi64ELi64ELi128ELi8ELi2ELi4ELi4ELb1ELb0EN7cutlass6half_tE19Flash_kernel_traitsILi64ELi64ELi128ELi8ES3_EEEEvNS_16Flash_bwd_paramsEi,@function
        .size           _ZN5flash27flash_bwd_convert_dq_kernelI23Flash_bwd_kernel_traitsILi64ELi64ELi128ELi8ELi2ELi4ELi4ELb1ELb0EN7cutlass6half_tE19Flash_kernel_traitsILi64ELi64ELi128ELi8ES3_EEEEvNS_16Flash_bwd_paramsEi,(.L_x_1259 - _ZN5flash27flash_bwd_convert_dq_kernelI23Flash_bwd_kernel_traitsILi64ELi64ELi128ELi8ELi2ELi4ELi4ELb1ELb0EN7cutlass6half_tE19Flash_kernel_traitsILi64ELi64ELi128ELi8ES3_EEEEvNS_16Flash_bwd_paramsEi)
        .other          _ZN5flash27flash_bwd_convert_dq_kernelI23Flash_bwd_kernel_traitsILi64ELi64ELi128ELi8ELi2ELi4ELi4ELb1ELb0EN7cutlass6half_tE19Flash_kernel_traitsILi64ELi64ELi128ELi8ES3_EEEEvNS_16Flash_bwd_paramsEi,@"STO_CUDA_ENTRY STV_DEFAULT"
_ZN5flash27flash_bwd_convert_dq_kernelI23Flash_bwd_kernel_traitsILi64ELi64ELi128ELi8ELi2ELi4ELi4ELb1ELb0EN7cutlass6half_tE19Flash_kernel_traitsILi64ELi64ELi128ELi8ES3_EEEEvNS_16Flash_bwd_paramsEi:
.text._ZN5flash27flash_bwd_convert_dq_kernelI23Flash_bwd_kernel_traitsILi64ELi64ELi128ELi8ELi2ELi4ELi4ELb1ELb0EN7cutlass6half_tE19Flash_kernel_traitsILi64ELi64ELi128ELi8ES3_EEEEvNS_16Flash_bwd_paramsEi:
[----:B------:R-:W-:Y:S02]  /*0000*/  MOV R1, c[0x0][0x28] ;  /* 0x00000a0000017a02 */ /* 0x000fe40000000f00 */
[----:B------:R-:W0:Y:S01]  /*0010*/  S2UR UR18, SR_CTAID.Y ;  /* 0x00000000001279c3 */ /* 0x000e220000002600 */
[----:B------:R-:W-:Y:S02]  /*0020*/  ULDC.64 UR4, c[0x0][0x240] ;  /* 0x0000900000047ab9 */ /* 0x000fe40000000a00 */
[----:B------:R-:W-:Y:S02]  /*0030*/  UISETP.NE.U32.AND UP0, UPT, URZ, UR4, UPT ;  /* 0x000000043f00728c */ /* 0x000fe4000bf05070 */
[----:B------:R-:W-:Y:S02]  /*0040*/  UMOV UR6, 0x4 ;  /* 0x0000000400067882 */ /* 0x000fe40000000000 */
[----:B------:R-:W-:Y:S02]  /*0050*/  UISETP.NE.AND.EX UP0, UPT, URZ, UR5, UPT, UP0 ;  /* 0x000000053f00728c */ /* 0x000fe4000bf05300 */
[----:B------:R-:W-:Y:S02]  /*0060*/  ULDC.64 UR24, c[0x0][0x118] ;  /* 0x0000460000187ab9 */ /* 0x000fe40000000a00 */
[----:B------:R-:W-:-:S02]  /*0070*/  ULDC.64 UR4, c[0x0][0x240] ;  /* 0x0000900000047ab9 */ /* 0x000fc40000000a00 */
[----:B------:R-:W-:Y:S01]  /*0080*/  PLOP3.LUT P0, PT, PT, PT, UP0, 0x80, 0x0 ;  /* 0x000000000000781c */ /* 0x000fe20003f0f008 */
[----:B0-----:R-:W-:-:S06]  /*0090*/  UIMAD.WIDE UR4, UR18, UR6, UR4 ;  /* 0x00000006120472a5 */ /* 0x001fcc000f8e0204 */
[----:B------:R-:W-:Y:S01]  /*00a0*/  IMAD.U32 R2, RZ, RZ, UR4 ;  /* 0x00000004ff027e24 */ /* 0x000fe2000f8e00ff */
[----:B------:R-:W-:-:S05]  /*00b0*/  MOV R3, UR5 ;  /* 0x0000000500037c02 */ /* 0x000fca0008000f00 */
[----:B------:R-:W2:Y:S04]  /*00c0*/  @P0 LDG.E R4, [R2.64] ;  /* 0x0000001802040981 */ /* 0x000ea8000c1e1900 */
[----:B------:R-:W3:Y:S01]  /*00d0*/  @P0 LDG.E R0, [R2.64+0x4] ;  /* 0x0000041802000981 */ /* 0x000ee2000c1e1900 */
[----:B------:R-:W-:Y:S01]  /*00e0*/  UMOV UR19, 0xffffffff ;  /* 0xffffffff00137882 */ /* 0x000fe20000000000 */
[----:B------:R-:W0:Y:S02]  /*00f0*/  S2UR UR5, SR_CTAID.X ;  /* 0x00000000000579c3 */ /* 0x000e240000002500 */
[----:B0-----:R-:W-:-:S06]  /*0100*/  USHF.L.U32 UR7, UR5, 0x6, URZ ;  /* 0x0000000605077899 */ /* 0x001fcc000800063f */
[----:B--2---:R-:W0:Y:S08]  /*0110*/  @P0 R2UR UR19, R4 ;  /* 0x00000000041303c2 */ /* 0x004e3000000e0000 */
[----:B---3--:R-:W0:Y:S02]  /*0120*/  @P0 R2UR UR6, R0 ;  /* 0x00000000000603c2 */ /* 0x008e2400000e0000 */
[----:B0-----:R-:W-:-:S07]  /*0130*/  @UP0 UIADD3 UR6, UR6, -UR19, URZ ;  /* 0x8000001306060290 */ /* 0x001fce000fffe03f */
[----:B------:R-:W-:Y:S02]  /*0140*/  @!UP0 ULDC UR6, c[0x0][0x214] ;  /* 0x0000850000068ab9 */ /* 0x000fe40000000800 */
[----:B------:R-:W-:-:S06]  /*0150*/  UISETP.GT.AND UP1, UPT, UR6, UR7, UPT ;  /* 0x000000070600728c */ /* 0x000fcc000bf24270 */
[----:B------:R-:W-:-:S13]  /*0160*/  PLOP3.LUT P0, PT, PT, PT, UP1, 0x80, 0x0 ;  /* 0x000000000000781c */ /* 0x000fda0003f0f018 */
[----:B------:R-:W-:Y:S05]  /*0170*/  @!P0 EXIT ;  /* 0x000000000000894d */ /* 0x000fea0003800000 */
[----:B------:R-:W0:Y:S01]  /*0180*/  S2R R9, SR_TID.X ;  /* 0x0000000000097919 */ /* 0x000e220000002100 */
[----:B------:R-:W-:Y:S01]  /*0190*/  UISETP.NE.AND UP1, UPT, UR19, -0x1, UPT ;  /* 0xffffffff1300788c */ /* 0x000fe2000bf25270 */
[----:B------:R-:W1:Y:S01]  /*01a0*/  S2UR UR8, SR_CTAID.Z ;  /* 0x00000000000879c3 */ /* 0x000e620000002700 */
[----:B------:R-:W-:Y:S01]  /*01b0*/  ULDC UR20, c[0x0][0x224] ;  /* 0x0000890000147ab9 */ /* 0x000fe20000000800 */
[----:B------:R-:W-:Y:S01]  /*01c0*/  HFMA2.MMA R23, -RZ, RZ, 0, 0 ;  /* 0x00000000ff177435 */ /* 0x000fe200000001ff */
[----:B------:R-:W-:Y:S01]  /*01d0*/  UIMAD.WIDE UR20, UR18, UR20, URZ ;  /* 0x00000014121472a5 */ /* 0x000fe2000f8e023f */
[----:B------:R-:W-:Y:S01]  /*01e0*/  IMAD.MOV.U32 R26, RZ, RZ, RZ ;  /* 0x000000ffff1a7224 */ /* 0x000fe200078e00ff */
[----:B------:R-:W-:Y:S01]  /*01f0*/  ULDC.64 UR12, c[0x0][0x398] ;  /* 0x0000e600000c7ab9 */ /* 0x000fe20000000a00 */
[----:B------:R-:W-:Y:S01]  /*0200*/  CS2R R30, SRZ ;  /* 0x00000000001e7805 */ /* 0x000fe2000001ff00 */
[----:B------:R-:W-:Y:S01]  /*0210*/  ULDC UR29, c[0x0][0x1c0] ;  /* 0x00007000001d7ab9 */ /* 0x000fe20000000800 */
[----:B------:R-:W-:Y:S01]  /*0220*/  CS2R R24, SRZ ;  /* 0x0000000000187805 */ /* 0x000fe2000001ff00 */
[----:B------:R-:W-:Y:S01]  /*0230*/  UIMAD.WIDE UR16, UR18, 0x80, URZ ;  /* 0x00000080121078a5 */ /* 0x000fe2000f8e023f */
[----:B------:R-:W-:Y:S01]  /*0240*/  IMAD.MOV.U32 R28, RZ, RZ, RZ ;  /* 0x000000ffff1c7224 */ /* 0x000fe200078e00ff */
[----:B------:R-:W-:Y:S01]  /*0250*/  @UP1 UIMAD.WIDE.U32 UR10, UR19, UR12, URZ ;  /* 0x0000000c130a12a5 */ /* 0x000fe2000f8e003f */
[----:B------:R-:W-:Y:S01]  /*0260*/  CS2R R14, SRZ ;  /* 0x00000000000e7805 */ /* 0x000fe2000001ff00 */
[----:B------:R-:W-:Y:S01]  /*0270*/  ULDC UR32, c[0x0][0x22c] ;  /* 0x00008b0000207ab9 */ /* 0x000fe20000000800 */
[----:B------:R-:W-:Y:S01]  /*0280*/  CS2R R12, SRZ ;  /* 0x00000000000c7805 */ /* 0x000fe2000001ff00 */
[----:B------:R-:W-:Y:S01]  /*0290*/  USHF.R.S32.HI UR12, URZ, 0x1f, UR29 ;  /* 0x0000001f3f0c7899 */ /* 0x000fe2000801141d */
[----:B------:R-:W-:Y:S01]  /*02a0*/  IMAD.MOV.U32 R16, RZ, RZ, RZ ;  /* 0x000000ffff107224 */ /* 0x000fe200078e00ff */
[----:B------:R-:W-:-:S02]  /*02b0*/  UIMAD UR21, UR21, UR29, URZ ;  /* 0x0000001d151572a4 */ /* 0x000fc4000f8e023f */
[----:B------:R-:W-:Y:S02]  /*02c0*/  UIMAD.WIDE UR14, UR29, UR32, URZ ;  /* 0x000000201d0e72a5 */ /* 0x000fe4000f8e023f */
[----:B------:R-:W-:Y:S01]  /*02d0*/  USEL UR23, UR16, URZ, UP0 ;  /* 0x0000003f10177287 */ /* 0x000fe20008000000 */
[----:B0-----:R-:W-:Y:S01]  /*02e0*/  SHF.R.S32.HI R0, RZ, 0x1f, R9 ;  /* 0x0000001fff007819 */ /* 0x001fe20000011409 */
[----:B------:R-:W-:Y:S02]  /*02f0*/  USEL UR27, UR17, URZ, UP0 ;  /* 0x0000003f111b7287 */ /* 0x000fe40008000000 */
[----:B------:R-:W-:Y:S01]  /*0300*/  @UP1 UMOV UR28, UR19 ;  /* 0x00000013001c1c82 */ /* 0x000fe20008000000 */
[CC--:B------:R-:W-:Y:S01]  /*0310*/  LEA.HI R2, R0.reuse, R9.reuse, RZ, 0x2 ;  /* 0x0000000900027211 */ /* 0x0c0fe200078f10ff */
[----:B------:R-:W-:Y:S01]  /*0320*/  UIMAD UR26, UR32, UR29, URZ ;  /* 0x0000001d201a72a4 */ /* 0x000fe2000f8e023f */
[CC--:B------:R-:W-:Y:S01]  /*0330*/  LEA.HI R4, R0.reuse, R9.reuse, RZ, 0x5 ;  /* 0x0000000900047211 */ /* 0x0c0fe200078f28ff */
[----:B------:R-:W-:Y:S01]  /*0340*/  UIMAD.WIDE.U32 UR16, UR20, UR29, URZ ;  /* 0x0000001d141072a5 */ /* 0x000fe2000f8e003f */
[CC--:B------:R-:W-:Y:S01]  /*0350*/  LEA.HI R8, R0.reuse, R9.reuse, RZ, 0x3 ;  /* 0x0000000900087211 */ /* 0x0c0fe200078f18ff */
[----:B------:R-:W-:Y:S01]  /*0360*/  @!UP1 UMOV UR28, 0xffffffff ;  /* 0xffffffff001c9882 */ /* 0x000fe20000000000 */
[CC--:B------:R-:W-:Y:S01]  /*0370*/  LEA.HI R5, R0.reuse, R9.reuse, RZ, 0x7 ;  /* 0x0000000900057211 */ /* 0x0c0fe200078f38ff */
[----:B------:R-:W-:Y:S01]  /*0380*/  UIMAD UR29, UR20, UR12, UR21 ;  /* 0x0000000c141d72a4 */ /* 0x000fe2000f8e0215 */
[----:B------:R-:W-:Y:S01]  /*0390*/  LEA.HI R10, R0, R9, RZ, 0x6 ;  /* 0x00000009000a7211 */ /* 0x000fe200078f30ff */
[----:B------:R-:W-:Y:S01]  /*03a0*/  UIMAD.WIDE.U32 UR30, UR14, UR28, URZ ;  /* 0x0000001c0e1e72a5 */ /* 0x000fe2000f8e003f */
[--C-:B------:R-:W-:Y:S01]  /*03b0*/  SHF.R.S32.HI R3, RZ, 0x2, R2.reuse ;  /* 0x00000002ff037819 */ /* 0x100fe20000011402 */
[----:B------:R-:W-:Y:S01]  /*03c0*/  UIMAD UR28, UR15, UR28, URZ ;  /* 0x0000001c0f1c72a4 */ /* 0x000fe2000f8e023f */
[----:B------:R-:W-:Y:S01]  /*03d0*/  LOP3.LUT R0, R2, 0x7ffffffc, RZ, 0xc0, !PT ;  /* 0x7ffffffc02007812 */ /* 0x000fe200078ec0ff */
[----:B------:R-:W-:Y:S01]  /*03e0*/  UIADD3 UR17, UR17, UR29, URZ ;  /* 0x0000001d11117290 */ /* 0x000fe2000fffe03f */
[----:B------:R-:W-:Y:S01]  /*03f0*/  SHF.R.S32.HI R2, RZ, 0x1f, R2 ;  /* 0x0000001fff027819 */ /* 0x000fe20000011402 */
[----:B------:R-:W-:Y:S01]  /*0400*/  UMOV UR4, URZ ;  /* 0x0000003f00047c82 */ /* 0x000fe20008000000 */
[----:B------:R-:W-:Y:S01]  /*0410*/  LOP3.LUT R6, R8, 0x1ffffff8, RZ, 0xc0, !PT ;  /* 0x1ffffff808067812 */ /* 0x000fe200078ec0ff */
[C---:B------:R-:W-:Y:S01]  /*0420*/  IMAD.IADD R0, R9.reuse, 0x1, -R0 ;  /* 0x0000000109007824 */ /* 0x040fe200078e0a00 */
[----:B------:R-:W-:Y:S01]  /*0430*/  LOP3.LUT R7, R4, 0xffffffe0, RZ, 0xc0, !PT ;  /* 0xffffffe004077812 */ /* 0x000fe200078ec0ff */
[----:B------:R-:W-:Y:S01]  /*0440*/  UIMAD UR28, UR14, UR4, UR28 ;  /* 0x000000040e1c72a4 */ /* 0x000fe2000f8e021c */
[----:B------:R-:W-:Y:S01]  /*0450*/  LEA.HI R2, R2, R3, RZ, 0x3 ;  /* 0x0000000302027211 */ /* 0x000fe200078f18ff */
[----:B------:R-:W-:Y:S01]  /*0460*/  USHF.R.S32.HI UR22, URZ, 0x1f, UR32 ;  /* 0x0000001f3f167899 */ /* 0x000fe20008011420 */
[----:B------:R-:W-:Y:S01]  /*0470*/  IADD3 R18, -R6, R9, RZ ;  /* 0x0000000906127210 */ /* 0x000fe20007ffe1ff */
[----:B------:R-:W-:Y:S01]  /*0480*/  IMAD.IADD R9, R9, 0x1, -R7 ;  /* 0x0000000109097824 */ /* 0x000fe200078e0a07 */
[--C-:B------:R-:W-:Y:S01]  /*0490*/  SHF.R.S32.HI R6, RZ, 0x5, R4.reuse ;  /* 0x00000005ff067819 */ /* 0x100fe20000011404 */
[----:B------:R-:W-:Y:S01]  /*04a0*/  UIMAD UR4, UR17, UR32, URZ ;  /* 0x00000020110472a4 */ /* 0x000fe2000f8e023f */
[----:B------:R-:W-:Y:S01]  /*04b0*/  SHF.R.S32.HI R7, RZ, 0x1f, R4 ;  /* 0x0000001fff077819 */ /* 0x000fe20000011404 */
[----:B------:R-:W-:Y:S01]  /*04c0*/  UIMAD.WIDE.U32 UR20, UR16, UR32, URZ ;  /* 0x00000020101472a5 */ /* 0x000fe2000f8e003f */
[----:B------:R-:W-:Y:S01]  /*04d0*/  SHF.R.S32.HI R4, RZ, 0x3, R8 ;  /* 0x00000003ff047819 */ /* 0x000fe20000011408 */
[----:B------:R-:W-:Y:S01]  /*04e0*/  USHF.R.S32.HI UR9, URZ, 0x1f, UR7 ;  /* 0x0000001f3f097899 */ /* 0x000fe20008011407 */
[----:B------:R-:W-:Y:S01]  /*04f0*/  LOP3.LUT R2, R2, 0xfffffff8, RZ, 0xc0, !PT ;  /* 0xfffffff802027812 */ /* 0x000fe200078ec0ff */
[----:B------:R-:W-:Y:S01]  /*0500*/  UIADD3 UR23, UP0, UR7, UR23, URZ ;  /* 0x0000001707177290 */ /* 0x000fe2000ff1e03f */
[----:B------:R-:W-:Y:S01]  /*0510*/  IMAD R8, R6, UR26, R9 ;  /* 0x0000001a06087c24 */ /* 0x000fe2000f8e0209 */
[----:B------:R-:W-:Y:S01]  /*0520*/  UIMAD UR4, UR22, UR16, UR4 ;  /* 0x00000010160472a4 */ /* 0x000fe2000f8e0204 */
[----:B------:R-:W-:Y:S01]  /*0530*/  IADD3 R3, R3, -R2, RZ ;  /* 0x8000000203037210 */ /* 0x000fe20007ffe0ff */
[----:B------:R-:W-:Y:S01]  /*0540*/  IMAD.SHL.U32 R2, R4, 0x40, RZ ;  /* 0x0000004004027824 */ /* 0x000fe200078e00ff */
[----:B-1----:R-:W-:Y:S01]  /*0550*/  UIMAD UR33, UR8, UR32, URZ ;  /* 0x00000020082172a4 */ /* 0x002fe2000f8e023f */
[----:B------:R-:W-:Y:S01]  /*0560*/  SHF.L.U32 R18, R18, 0x3, RZ ;  /* 0x0000000312127819 */ /* 0x000fe200000006ff */
[----:B------:R-:W-:Y:S01]  /*0570*/  USEL UR17, UR20, UR30, !UP1 ;  /* 0x0000001e14117287 */ /* 0x000fe2000c800000 */
[----:B------:R-:W-:Y:S01]  /*0580*/  LEA.HI R7, R7, R6, RZ, 0x2 ;  /* 0x0000000607077211 */ /* 0x000fe200078f10ff */
[----:B------:R-:W-:Y:S01]  /*0590*/  UIADD3.X UR12, UR9, UR27, URZ, UP0, !UPT ;  /* 0x0000001b090c7290 */ /* 0x000fe200087fe43f */
[----:B------:R-:W-:Y:S01]  /*05a0*/  LOP3.LUT R9, R2, 0x1c0, RZ, 0xc0, !PT ;  /* 0x000001c002097812 */ /* 0x000fe200078ec0ff */
[----:B------:R-:W-:Y:S01]  /*05b0*/  UIADD3 UR20, UR21, UR4, URZ ;  /* 0x0000000415147290 */ /* 0x000fe2000fffe03f */
[----:B------:R-:W-:Y:S01]  /*05c0*/  LOP3.LUT R7, R7, 0x3ffffc, RZ, 0xc0, !PT ;  /* 0x003ffffc07077812 */ /* 0x000fe200078ec0ff */
[----:B------:R-:W-:Y:S01]  /*05d0*/  UIADD3 UR16, UP0, UR33, UR17, URZ ;  /* 0x0000001121107290 */ /* 0x000fe2000ff1e03f */
[----:B------:R-:W-:Y:S01]  /*05e0*/  LOP3.LUT R2, R9, 0x38, R18, 0xf8, !PT ;  /* 0x0000003809027812 */ /* 0x000fe200078ef812 */
[----:B------:R-:W-:Y:S01]  /*05f0*/  @UP1 UIADD3 UR20, UR31, UR28, URZ ;  /* 0x0000001c1f141290 */ /* 0x000fe2000fffe03f */
[----:B------:R-:W-:Y:S01]  /*0600*/  SHF.R.U32.HI R9, RZ, 0x3, R9 ;  /* 0x00000003ff097819 */ /* 0x000fe20000011609 */
[----:B------:R-:W-:Y:S01]  /*0610*/  UIMAD UR12, UR12, UR14, URZ ;  /* 0x0000000e0c0c72a4 */ /* 0x000fe2000f8e023f */
[----:B------:R-:W-:Y:S01]  /*0620*/  IMAD.IADD R7, R6, 0x1, -R7 ;  /* 0x0000000106077824 */ /* 0x000fe200078e0a07 */
[----:B------:R-:W-:Y:S01]  /*0630*/  ULEA.HI.X.SX32 UR17, UR33, UR20, 0x1, UP0 ;  /* 0x0000001421117291 */ /* 0x000fe200080f0e3f */
[----:B------:R-:W-:Y:S01]  /*0640*/  LOP3.LUT R9, R2, R9, RZ, 0x3c, !PT ;  /* 0x0000000902097212 */ /* 0x000fe200078e3cff */
[----:B------:R-:W-:Y:S01]  /*0650*/  UIMAD UR12, UR15, UR23, UR12 ;  /* 0x000000170f0c72a4 */ /* 0x000fe2000f8e020c */
[----:B------:R-:W-:Y:S01]  /*0660*/  SHF.L.U32 R2, R10, 0x3, RZ ;  /* 0x000000030a027819 */ /* 0x000fe200000006ff */
[----:B------:R-:W-:Y:S01]  /*0670*/  UIMAD.WIDE.U32 UR14, UR14, UR23, UR16 ;  /* 0x000000170e0e72a5 */ /* 0x000fe2000f8e0010 */
[----:B------:R-:W-:Y:S01]  /*0680*/  SHF.R.S32.HI R6, RZ, 0x1f, R8 ;  /* 0x0000001fff067819 */ /* 0x000fe20000011408 */
[----:B------:R-:W-:Y:S01]  /*0690*/  @UP1 UIMAD UR13, UR19, UR13, UR11 ;  /* 0x0000000d130d12a4 */ /* 0x000fe2000f8e020b */
[----:B------:R-:W-:Y:S01]  /*06a0*/  LOP3.LUT R2, R9, 0xfffffe00, R2, 0xf8, !PT ;  /* 0xfffffe0009027812 */ /* 0x000fe200078ef802 */
[----:B------:R-:W-:Y:S01]  /*06b0*/  IMAD.U32 R11, RZ, RZ, UR12 ;  /* 0x0000000cff0b7e24 */ /* 0x000fe2000f8e00ff */
[----:B------:R-:W-:Y:S01]  /*06c0*/  ULDC UR11, c[0x0][0x3e0] ;  /* 0x0000f800000b7ab9 */ /* 0x000fe20000000800 */
[----:B------:R-:W-:Y:S01]  /*06d0*/  IADD3 R9, P0, R8, UR14, RZ ;  /* 0x0000000e08097c10 */ /* 0x000fe2000ff1e0ff */
[----:B------:R-:W-:Y:S01]  /*06e0*/  UISETP.GE.AND UP0, UPT, UR11, 0x1, UPT ;  /* 0x000000010b00788c */ /* 0x000fe2000bf06270 */
[----:B------:R-:W-:Y:S01]  /*06f0*/  LEA R7, R7, R0, 0x9 ;  /* 0x0000000007077211 */ /* 0x000fe200078e48ff */
[----:B------:R-:W-:Y:S01]  /*0700*/  IMAD.SHL.U32 R0, R3, 0x40, RZ ;  /* 0x0000004003007824 */ /* 0x000fe200078e00ff */
[----:B------:R-:W-:Y:S01]  /*0710*/  IADD3.X R6, R6, UR15, R11, P0, !PT ;  /* 0x0000000f06067c10 */ /* 0x000fe200087fe40b */
[----:B------:R-:W-:Y:S01]  /*0720*/  @!UP1 USHF.R.S32.HI UR4, URZ, 0x1f, UR18 ;  /* 0x0000001f3f049899 */ /* 0x000fe20008011412 */
[C---:B------:R-:W-:Y:S01]  /*0730*/  LEA R8, P0, R9.reuse, c[0x0][0x350], 0x2 ;  /* 0x0000d40009087a11 */ /* 0x040fe200078010ff */
[----:B------:R-:W-:Y:S01]  /*0740*/  ULDC.64 UR16, c[0x0][0x380] ;  /* 0x0000e00000107ab9 */ /* 0x000fe20000000a00 */
[----:B------:R-:W-:Y:S01]  /*0750*/  SHF.R.U32.HI R5, RZ, 0x4, R5 ;  /* 0x00000004ff057819 */ /* 0x000fe20000011605 */
[----:B------:R-:W-:Y:S01]  /*0760*/  @!UP1 UIMAD UR4, UR4, UR16, URZ ;  /* 0x00000010040492a4 */ /* 0x000fe2000f8e023f */
[----:B------:R-:W-:Y:S01]  /*0770*/  LEA.HI.X R9, R9, c[0x0][0x354], R6, 0x2, P0 ;  /* 0x0000d50009097a11 */ /* 0x000fe200000f1406 */
[----:B------:R-:W-:Y:S01]  /*0780*/  @!UP1 UIMAD.WIDE.U32 UR14, UR18, UR16, URZ ;  /* 0x00000010120e92a5 */ /* 0x000fe2000f8e003f */
[----:B------:R-:W-:Y:S01]  /*0790*/  PLOP3.LUT P0, PT, PT, PT, UP0, 0x80, 0x0 ;  /* 0x000000000000781c */ /* 0x000fe20003f0f008 */
[----:B------:R-:W-:Y:S01]  /*07a0*/  @!UP1 UIMAD UR18, UR18, UR17, UR4 ;  /* 0x00000011121292a4 */ /* 0x000fe2000f8e0204 */
[----:B------:R-:W-:Y:S01]  /*07b0*/  LOP3.LUT R0, R0, 0x1c0, RZ, 0xc0, !PT ;  /* 0x000001c000007812 */ /* 0x000fe200078ec0ff */
[----:B------:R-:W-:Y:S01]  /*07c0*/  @UP1 UMOV UR27, UR10 ;  /* 0x0000000a001b1c82 */ /* 0x000fe20008000000 */
[----:B------:R-:W-:Y:S01]  /*07d0*/  HFMA2.MMA R6, -RZ, RZ, 0, 0 ;  /* 0x00000000ff067435 */ /* 0x000fe200000001ff */
[----:B------:R-:W-:Y:S01]  /*07e0*/  USHF.R.S32.HI UR4, URZ, 0x1f, UR8 ;  /* 0x0000001f3f047899 */ /* 0x000fe20008011408 */
[----:B------:R-:W-:Y:S01]  /*07f0*/  LOP3.LUT R5, R0, 0x8, R5, 0xf8, !PT ;  /* 0x0000000800057812 */ /* 0x000fe200078ef805 */
[----:B------:R-:W-:Y:S01]  /*0800*/  @!UP1 UIADD3 UR13, UR15, UR18, URZ ;  /* 0x000000120f0d9290 */ /* 0x000fe2000fffe03f */
[----:B------:R-:W-:Y:S01]  /*0810*/  SHF.R.U32.HI R0, RZ, 0x3, R0 ;  /* 0x00000003ff007819 */ /* 0x000fe20000011600 */
[----:B------:R-:W-:Y:S01]  /*0820*/  @!UP1 UMOV UR27, UR14 ;  /* 0x0000000e001b9c82 */ /* 0x000fe20008000000 */
[----:B------:R-:W-:-:S02]  /*0830*/  CS2R R10, SRZ ;  /* 0x00000000000a7805 */ /* 0x000fc4000001ff00 */
[----:B------:R-:W-:Y:S02]  /*0840*/  LOP3.LUT R0, R5, R0, RZ, 0x3c, !PT ;  /* 0x0000000005007212 */ /* 0x000fe400078e3cff */
[----:B------:R-:W-:Y:S02]  /*0850*/  MOV R5, RZ ;  /* 0x000000ff00057202 */ /* 0x000fe40000000f00 */
[----:B------:R-:W-:Y:S02]  /*0860*/  LEA R0, R7, R0, 0x1 ;  /* 0x0000000007007211 */ /* 0x000fe400078e08ff */
[----:B------:R-:W-:Y:S01]  /*0870*/  SHF.R.S32.HI R7, RZ, 0x1f, R4 ;  /* 0x0000001fff077819 */ /* 0x000fe20000011404 */
[----:B------:R-:W-:Y:S05]  /*0880*/  @!P0 BRA `(.L_x_408) ;  /* 0x00000e3000008947 */ /* 0x000fea0003800000 */
[----:B------:R-:W-:Y:S01]  /*0890*/  UISETP.NE.AND UP0, UPT, UR11, 0x1, UPT ;  /* 0x000000010b00788c */ /* 0x000fe2000bf05270 */
[----:B------:R-:W-:Y:S01]  /*08a0*/  IMAD.MOV.U32 R17, RZ, RZ, 0x1 ;  /* 0x00000001ff117424 */ /* 0x000fe200078e00ff */
[----:B------:R-:W-:Y:S01]  /*08b0*/  USHF.L.U32 UR35, UR26, 0x3, URZ ;  /* 0x000000031a237899 */ /* 0x000fe2000800063f */
[----:B------:R-:W-:-:S03]  /*08c0*/  MOV R26, RZ ;  /* 0x000000ff001a7202 */ /* 0x000fc60000000f00 */
[----:B------:R-:W-:Y:S02]  /*08d0*/  PLOP3.LUT P1, PT, PT, PT, UP0, 0x80, 0x0 ;  /* 0x000000000000781c */ /* 0x000fe40003f2f008 */
[----:B------:R-:W-:-:S11]  /*08e0*/  LOP3.LUT P0, RZ, R17, c[0x0][0x3e0], RZ, 0xc0, !PT ;  /* 0x0000f80011ff7a12 */ /* 0x000fd6000780c0ff */
[----:B------:R-:W-:Y:S05]  /*08f0*/  @!P1 BRA `(.L_x_409) ;  /* 0x00000a2000009947 */ /* 0x000fea0003800000 */
[----:B------:R-:W-:Y:S01]  /*0900*/  USHF.L.U32 UR28, UR26, 0x4, URZ ;  /* 0x000000041a1c7899 */ /* 0x000fe2000800063f */
[----:B------:R-:W-:Y:S01]  /*0910*/  HFMA2.MMA R23, -RZ, RZ, 0, 0 ;  /* 0x00000000ff177435 */ /* 0x000fe200000001ff */
[----:B------:R-:W-:Y:S01]  /*0920*/  ULOP3.LUT UR10, UR11, 0x1, URZ, 0xc0, !UPT ;  /* 0x000000010b0a7892 */ /* 0x000fe2000f8ec03f */
[----:B------:R-:W-:Y:S01]  /*0930*/  HFMA2.MMA R6, -RZ, RZ, 0, 0 ;  /* 0x00000000ff067435 */ /* 0x000fe200000001ff */
[----:B------:R-:W-:Y:S01]  /*0940*/  USHF.R.S32.HI UR18, URZ, 0x1f, UR35 ;  /* 0x0000001f3f127899 */ /* 0x000fe20008011423 */
[----:B------:R-:W-:Y:S01]  /*0950*/  IMAD.MOV.U32 R26, RZ, RZ, RZ ;  /* 0x000000ffff1a7224 */ /* 0x000fe200078e00ff */
[----:B------:R-:W-:Y:S01]  /*0960*/  ULDC UR11, c[0x0][0x3e0] ;  /* 0x0000f800000b7ab9 */ /* 0x000fe20000000800 */
[----:B------:R-:W-:Y:S01]  /*0970*/  CS2R R30, SRZ ;  /* 0x00000000001e7805 */ /* 0x000fe2000001ff00 */
[----:B------:R-:W-:Y:S01]  /*0980*/  UIMAD UR29, UR26, 0x18, URZ ;  /* 0x000000181a1d78a4 */ /* 0x000fe2000f8e023f */
[----:B------:R-:W-:Y:S01]  /*0990*/  CS2R R24, SRZ ;  /* 0x0000000000187805 */ /* 0x000fe2000001ff00 */
[----:B------:R-:W-:Y:S01]  /*09a0*/  USHF.L.U32 UR30, UR26, 0x5, URZ ;  /* 0x000000051a1e7899 */ /* 0x000fe2000800063f */
[----:B------:R-:W-:Y:S01]  /*09b0*/  IMAD.MOV.U32 R28, RZ, RZ, RZ ;  /* 0x000000ffff1c7224 */ /* 0x000fe200078e00ff */
[----:B------:R-:W-:Y:S01]  /*09c0*/  UIMAD UR31, UR26, 0x28, URZ ;  /* 0x000000281a1f78a4 */ /* 0x000fe2000f8e023f */
[----:B------:R-:W-:Y:S01]  /*09d0*/  MOV R5, RZ ;  /* 0x000000ff00057202 */ /* 0x000fe20000000f00 */
[----:B------:R-:W-:Y:S01]  /*09e0*/  UIMAD UR32, UR26, 0x30, URZ ;  /* 0x000000301a2078a4 */ /* 0x000fe2000f8e023f */
[----:B------:R-:W-:Y:S01]  /*09f0*/  CS2R R14, SRZ ;  /* 0x00000000000e7805 */ /* 0x000fe2000001ff00 */
[----:B------:R-:W-:Y:S01]  /*0a00*/  UIMAD UR33, UR26, 0x38, URZ ;  /* 0x000000381a2178a4 */ /* 0x000fe2000f8e023f */
[----:B------:R-:W-:Y:S01]  /*0a10*/  CS2R R12, SRZ ;  /* 0x00000000000c7805 */ /* 0x000fe2000001ff00 */
[----:B------:R-:W-:Y:S01]  /*0a20*/  UIADD3 UR34, UR28, 0x20, URZ ;  /* 0x000000201c227890 */ /* 0x000fe2000fffe03f */
[----:B------:R-:W-:Y:S01]  /*0a30*/  CS2R R10, SRZ ;  /* 0x00000000000a7805 */ /* 0x000fe2000001ff00 */
[----:B------:R-:W-:Y:S01]  /*0a40*/  UMOV UR21, 0x1 ;  /* 0x0000000100157882 */ /* 0x000fe20000000000 */
[----:B------:R-:W-:Y:S01]  /*0a50*/  IMAD.MOV.U32 R16, RZ, RZ, RZ ;  /* 0x000000ffff107224 */ /* 0x000fe200078e00ff */
[----:B------:R-:W-:-:S02]  /*0a60*/  ULDC.64 UR22, c[0x0][0x3d8] ;  /* 0x0000f60000167ab9 */ /* 0x000fc40000000a00 */
[----:B------:R-:W-:Y:S02]  /*0a70*/  UIADD3 UR10, -UR10, UR11, URZ ;  /* 0x0000000b0a0a7290 */ /* 0x000fe4000fffe13f */
[----:B------:R-:W-:Y:S02]  /*0a80*/  USHF.R.S32.HI UR11, URZ, 0x1f, UR28 ;  /* 0x0000001f3f0b7899 */ /* 0x000fe4000801141c */
[----:B------:R-:W-:Y:S02]  /*0a90*/  USHF.L.U64.HI UR21, UR22, UR21, UR23 ;  /* 0x0000001516157299 */ /* 0x000fe40008010217 */
[----:B------:R-:W-:Y:S02]  /*0aa0*/  USHF.L.U64.HI UR20, UR35, 0x2, UR18 ;  /* 0x0000000223147899 */ /* 0x000fe40008010212 */
[----:B------:R-:W-:Y:S02]  /*0ab0*/  USHF.R.S32.HI UR12, URZ, 0x1f, UR29 ;  /* 0x0000001f3f0c7899 */ /* 0x000fe4000801141d */
[----:B------:R-:W-:-:S02]  /*0ac0*/  USHF.R.S32.HI UR14, URZ, 0x1f, UR30 ;  /* 0x0000001f3f0e7899 */ /* 0x000fc4000801141e */
[----:B------:R-:W-:Y:S02]  /*0ad0*/  USHF.R.S32.HI UR15, URZ, 0x1f, UR31 ;  /* 0x0000001f3f0f7899 */ /* 0x000fe4000801141f */
[----:B------:R-:W-:Y:S02]  /*0ae0*/  USHF.R.S32.HI UR16, URZ, 0x1f, UR32 ;  /* 0x0000001f3f107899 */ /* 0x000fe40008011420 */
[----:B------:R-:W-:Y:S02]  /*0af0*/  USHF.R.S32.HI UR17, URZ, 0x1f, UR33 ;  /* 0x0000001f3f117899 */ /* 0x000fe40008011421 */
[----:B------:R-:W-:Y:S02]  /*0b00*/  USHF.L.U32 UR23, UR22, 0x1, URZ ;  /* 0x0000000116177899 */ /* 0x000fe4000800063f */
[----:B------:R-:W-:Y:S02]  /*0b10*/  USHF.R.S32.HI UR18, URZ, 0x1f, UR34 ;  /* 0x0000001f3f127899 */ /* 0x000fe40008011422 */
[----:B------:R-:W-:-:S02]  /*0b20*/  USHF.L.U64.HI UR19, UR28, 0x2, UR11 ;  /* 0x000000021c137899 */ /* 0x000fc4000801020b */
[----:B------:R-:W-:Y:S02]  /*0b30*/  USHF.L.U32 UR36, UR35, 0x2, URZ ;  /* 0x0000000223247899 */ /* 0x000fe4000800063f */
[----:B------:R-:W-:Y:S02]  /*0b40*/  USHF.L.U64.HI UR12, UR29, 0x2, UR12 ;  /* 0x000000021d0c7899 */ /* 0x000fe4000801020c */
[----:B------:R-:W-:Y:S02]  /*0b50*/  USHF.L.U64.HI UR14, UR30, 0x2, UR14 ;  /* 0x000000021e0e7899 */ /* 0x000fe4000801020e */
[----:B------:R-:W-:Y:S02]  /*0b60*/  USHF.L.U64.HI UR15, UR31, 0x2, UR15 ;  /* 0x000000021f0f7899 */ /* 0x000fe4000801020f */
[----:B------:R-:W-:Y:S02]  /*0b70*/  USHF.L.U64.HI UR16, UR32, 0x2, UR16 ;  /* 0x0000000220107899 */ /* 0x000fe40008010210 */
[----:B------:R-:W-:-:S02]  /*0b80*/  USHF.L.U64.HI UR17, UR33, 0x2, UR17 ;  /* 0x0000000221117899 */ /* 0x000fc40008010211 */
[----:B------:R-:W-:Y:S02]  /*0b90*/  USHF.L.U64.HI UR11, UR23, 0x2, UR21 ;  /* 0x00000002170b7899 */ /* 0x000fe40008010215 */
[----:B------:R-:W-:Y:S02]  /*0ba0*/  USHF.L.U64.HI UR18, UR34, 0x2, UR18 ;  /* 0x0000000222127899 */ /* 0x000fe40008010212 */
.L_x_410:
[----:B------:R-:W-:Y:S01]  /*0bb0*/  IADD3 R36, P1, R8, UR36, RZ ;  /* 0x0000002408247c10 */ /* 0x000fe2000ff3e0ff */
[----:B------:R-:W-:Y:S01]  /*0bc0*/  IMAD.U32 R33, RZ, RZ, UR26 ;  /* 0x0000001aff217e24 */ /* 0x000fe2000f8e00ff */
[----:B------:R-:W-:Y:S01]  /*0bd0*/  MOV R21, UR26 ;  /* 0x0000001a00157c02 */ /* 0x000fe20008000f00 */
[----:B------:R-:W-:Y:S01]  /*0be0*/  IMAD.U32 R39, RZ, RZ, UR26 ;  /* 0x0000001aff277e24 */ /* 0x000fe2000f8e00ff */
[----:B------:R-:W-:-:S05]  /*0bf0*/  IADD3.X R37, R9, UR20, RZ, P1, !PT ;  /* 0x0000001409257c10 */ /* 0x000fca0008ffe4ff */
[----:B------:R-:W-:-:S05]  /*0c00*/  IMAD.WIDE R32, R33, 0x20, R36 ;  /* 0x0000002021207825 */ /* 0x000fca00078e0224 */
[----:B------:R0:W2:Y:S01]  /*0c10*/  LDG.E R29, [R32.64] ;  /* 0x00000018201d7981 */ /* 0x0000a2000c1e1900 */
[----:B------:R-:W-:-:S05]  /*0c20*/  IMAD.WIDE R20, R21, 0x20, R32 ;  /* 0x0000002015147825 */ /* 0x000fca00078e0220 */
[----:B------:R1:W3:Y:S01]  /*0c30*/  LDG.E R27, [R20.64] ;  /* 0x00000018141b7981 */ /* 0x0002e2000c1e1900 */
[----:B------:R-:W-:-:S05]  /*0c40*/  IMAD.WIDE R38, R39, 0x20, R20 ;  /* 0x0000002027267825 */ /* 0x000fca00078e0214 */
[----:B-1----:R1:W4:Y:S01]  /*0c50*/  LDG.E R20, [R38.64] ;  /* 0x0000001826147981 */ /* 0x002322000c1e1900 */
[----:B------:R-:W-:Y:S01]  /*0c60*/  MOV R17, UR26 ;  /* 0x0000001a00117c02 */ /* 0x000fe20008000f00 */
[----:B------:R-:W-:Y:S02]  /*0c70*/  IMAD.U32 R35, RZ, RZ, UR26 ;  /* 0x0000001aff237e24 */ /* 0x000fe4000f8e00ff */
[----:B------:R5:W4:Y:S02]  /*0c80*/  LDG.E R21, [R36.64+0x80] ;  /* 0x0000801824157981 */ /* 0x000b24000c1e1900 */
[----:B-1----:R-:W-:-:S05]  /*0c90*/  IMAD.WIDE R38, R17, 0x20, R38 ;  /* 0x0000002011267825 */ /* 0x002fca00078e0226 */
[----:B0-----:R0:W4:Y:S02]  /*0ca0*/  LDG.E R33, [R38.64] ;  /* 0x0000001826217981 */ /* 0x001124000c1e1900 */
[----:B0-----:R-:W-:Y:S02]  /*0cb0*/  IMAD.WIDE R38, R17, 0x20, R38 ;  /* 0x0000002011267825 */ /* 0x001fe400078e0226 */
[----:B------:R5:W4:Y:S04]  /*0cc0*/  LDG.E R17, [R36.64] ;  /* 0x0000001824117981 */ /* 0x000b28000c1e1900 */
[----:B------:R-:W-:Y:S01]  /*0cd0*/  IMAD.WIDE R34, R35, 0x20, R38 ;  /* 0x0000002023227825 */ /* 0x000fe200078e0226 */
[----:B------:R0:W4:Y:S04]  /*0ce0*/  LDG.E R32, [R38.64] ;  /* 0x0000001826207981 */ /* 0x000128000c1e1900 */
[----:B------:R1:W4:Y:S01]  /*0cf0*/  LDG.E R22, [R34.64] ;  /* 0x0000001822167981 */ /* 0x000322000c1e1900 */
[----:B-----5:R-:W-:Y:S01]  /*0d00*/  MOV R37, UR35 ;  /* 0x0000002300257c02 */ /* 0x020fe20008000f00 */
[----:B--2---:R-:W-:Y:S01]  /*0d10*/  FADD.FTZ R10, R29, R10 ;  /* 0x0000000a1d0a7221 */ /* 0x004fe20000010000 */
[----:B------:R-:W-:-:S04]  /*0d20*/  MOV R29, UR34 ;  /* 0x00000022001d7c02 */ /* 0x000fc80008000f00 */
[----:B-1----:R-:W-:Y:S01]  /*0d30*/  LEA R34, P1, R29, R8, 0x2 ;  /* 0x000000081d227211 */ /* 0x002fe200078210ff */
[----:B---3--:R-:W-:-:S03]  /*0d40*/  FADD.FTZ R11, R27, R11 ;  /* 0x0000000b1b0b7221 */ /* 0x008fc60000010000 */
[----:B------:R-:W-:Y:S01]  /*0d50*/  IADD3.X R35, R9, UR18, RZ, P1, !PT ;  /* 0x0000001209237c10 */ /* 0x000fe20008ffe4ff */
[----:B------:R-:W-:-:S04]  /*0d60*/  IMAD.U32 R27, RZ, RZ, UR35 ;  /* 0x00000023ff1b7e24 */ /* 0x000fc8000f8e00ff */
[----:B------:R1:W2:Y:S02]  /*0d70*/  LDG.E R29, [R34.64] ;  /* 0x00000018221d7981 */ /* 0x0002a4000c1e1900 */
[----:B-1----:R-:W-:-:S04]  /*0d80*/  IMAD.WIDE R34, R27, 0x4, R34 ;  /* 0x000000041b227825 */ /* 0x002fc800078e0222 */
[----:B----4-:R-:W-:Y:S01]  /*0d90*/  FADD.FTZ R12, R20, R12 ;  /* 0x0000000c140c7221 */ /* 0x010fe20000010000 */
[----:B------:R1:W3:Y:S01]  /*0da0*/  LDG.E R27, [R34.64] ;  /* 0x00000018221b7981 */ /* 0x0002e2000c1e1900 */
[----:B------:R-:W-:-:S05]  /*0db0*/  IMAD.WIDE R36, R37, 0x4, R34 ;  /* 0x0000000425247825 */ /* 0x000fca00078e0222 */
[----:B------:R4:W5:Y:S01]  /*0dc0*/  LDG.E R20, [R36.64] ;  /* 0x0000001824147981 */ /* 0x000962000c1e1900 */
[----:B------:R-:W-:Y:S02]  /*0dd0*/  FADD.FTZ R13, R33, R13 ;  /* 0x0000000d210d7221 */ /* 0x000fe40000010000 */
[----:B------:R-:W-:-:S04]  /*0de0*/  IMAD.U32 R33, RZ, RZ, UR35 ;  /* 0x00000023ff217e24 */ /* 0x000fc8000f8e00ff */
[----:B----4-:R-:W-:-:S05]  /*0df0*/  IMAD.WIDE R36, R33, 0x4, R36 ;  /* 0x0000000421247825 */ /* 0x010fca00078e0224 */
[----:B-1----:R1:W4:Y:S01]  /*0e00*/  LDG.E R34, [R36.64] ;  /* 0x0000001824227981 */ /* 0x002322000c1e1900 */
[----:B0-----:R-:W-:Y:S01]  /*0e10*/  MOV R39, UR35 ;  /* 0x0000002300277c02 */ /* 0x001fe20008000f00 */
[----:B------:R-:W-:Y:S02]  /*0e20*/  FADD.FTZ R28, R21, R28 ;  /* 0x0000001c151c7221 */ /* 0x000fe40000010000 */
[----:B------:R-:W-:Y:S02]  /*0e30*/  IMAD.U32 R21, RZ, RZ, UR22 ;  /* 0x00000016ff157e24 */ /* 0x000fe4000f8e00ff */
[----:B-1----:R-:W-:-:S05]  /*0e40*/  IMAD.WIDE R36, R33, 0x4, R36 ;  /* 0x0000000421247825 */ /* 0x002fca00078e0224 */
[----:B------:R0:W4:Y:S01]  /*0e50*/  LDG.E R33, [R36.64] ;  /* 0x0000001824217981 */ /* 0x000122000c1e1900 */
[----:B------:R-:W-:Y:S01]  /*0e60*/  FADD.FTZ R16, R17, R16 ;  /* 0x0000001011107221 */ /* 0x000fe20000010000 */
[----:B------:R-:W-:Y:S02]  /*0e70*/  MOV R38, c[0x0][0x3dc] ;  /* 0x0000f70000267a02 */ /* 0x000fe40000000f00 */
[----:B------:R-:W4:Y:S01]  /*0e80*/  LDG.E R17, [R8.64] ;  /* 0x0000001808117981 */ /* 0x000f22000c1e1900 */
[----:B------:R-:W-:Y:S02]  /*0e90*/  FADD.FTZ R14, R32, R14 ;  /* 0x0000000e200e7221 */ /* 0x000fe40000010000 */
[----:B0-----:R-:W-:-:S05]  /*0ea0*/  IMAD.WIDE R36, R39, 0x4, R36 ;  /* 0x0000000427247825 */ /* 0x001fca00078e0224 */
[----:B------:R0:W4:Y:S01]  /*0eb0*/  LDG.E R32, [R36.64] ;  /* 0x0000001824207981 */ /* 0x000122000c1e1900 */
[----:B-----5:R-:W-:Y:S01]  /*0ec0*/  FADD.FTZ R25, R20, R25 ;  /* 0x0000001914197221 */ /* 0x020fe20000010000 */
[----:B------:R-:W-:-:S04]  /*0ed0*/  LEA R20, P1, R21, R8, 0x2 ;  /* 0x0000000815147211 */ /* 0x000fc800078210ff */
[----:B------:R-:W-:Y:S02]  /*0ee0*/  LEA.HI.X R21, R21, R9, R38, 0x2, P1 ;  /* 0x0000000915157211 */ /* 0x000fe400008f1426 */
[----:B0-----:R-:W-:-:S04]  /*0ef0*/  IADD3 R36, P1, R20, UR36, RZ ;  /* 0x0000002414247c10 */ /* 0x001fc8000ff3e0ff */
[----:B------:R-:W-:Y:S01]  /*0f00*/  IADD3.X R37, R21, UR20, RZ, P1, !PT ;  /* 0x0000001415257c10 */ /* 0x000fe20008ffe4ff */
[----:B---3--:R-:W-:-:S04]  /*0f10*/  FADD.FTZ R24, R27, R24 ;  /* 0x000000181b187221 */ /* 0x008fc80000010000 */
[----:B------:R0:W3:Y:S01]  /*0f20*/  LDG.E R27, [R36.64] ;  /* 0x00000018241b7981 */ /* 0x0000e2000c1e1900 */
[----:B--2---:R-:W-:Y:S02]  /*0f30*/  FADD.FTZ R23, R29, R23 ;  /* 0x000000171d177221 */ /* 0x004fe40000010000 */
[----:B------:R-:W-:Y:S01]  /*0f40*/  IMAD.U32 R35, RZ, RZ, UR28 ;  /* 0x0000001cff237e24 */ /* 0x000fe2000f8e00ff */
[----:B------:R0:W2:Y:S01]  /*0f50*/  LDG.E R29, [R36.64+0x80] ;  /* 0x00008018241d7981 */ /* 0x0000a2000c1e1900 */
[----:B------:R-:W-:Y:S02]  /*0f60*/  FADD.FTZ R15, R22, R15 ;  /* 0x0000000f160f7221 */ /* 0x000fe40000010000 */
[----:B----4-:R-:W-:Y:S01]  /*0f70*/  FADD.FTZ R31, R34, R31 ;  /* 0x0000001f221f7221 */ /* 0x010fe20000010000 */
[----:B------:R-:W4:Y:S01]  /*0f80*/  LDG.E R22, [R8.64+0x80] ;  /* 0x0000801808167981 */ /* 0x000f22000c1e1900 */
[----:B------:R-:W-:Y:S02]  /*0f90*/  LEA R34, P1, R35, R20, 0x2 ;  /* 0x0000001423227211 */ /* 0x000fe400078210ff */
[----:B------:R-:W-:-:S02]  /*0fa0*/  MOV R39, UR29 ;  /* 0x0000001d00277c02 */ /* 0x000fc40008000f00 */
[----:B------:R-:W-:Y:S02]  /*0fb0*/  IADD3.X R35, R21, UR19, RZ, P1, !PT ;  /* 0x0000001315237c10 */ /* 0x000fe40008ffe4ff */
[----:B0-----:R-:W-:Y:S01]  /*0fc0*/  LEA R36, P1, R39, R20, 0x2 ;  /* 0x0000001427247211 */ /* 0x001fe200078210ff */
[----:B------:R-:W-:Y:S02]  /*0fd0*/  FADD.FTZ R30, R33, R30 ;  /* 0x0000001e211e7221 */ /* 0x000fe40000010000 */
[----:B------:R0:W5:Y:S01]  /*0fe0*/  LDG.E R33, [R34.64] ;  /* 0x0000001822217981 */ /* 0x000162000c1e1900 */
[----:B------:R-:W-:Y:S01]  /*0ff0*/  IADD3.X R37, R21, UR12, RZ, P1, !PT ;  /* 0x0000000c15257c10 */ /* 0x000fe20008ffe4ff */
[----:B------:R-:W-:Y:S02]  /*1000*/  FADD.FTZ R6, R17, R6 ;  /* 0x0000000611067221 */ /* 0x000fe40000010000 */
[----:B------:R-:W-:Y:S02]  /*1010*/  IMAD.U32 R39, RZ, RZ, UR30 ;  /* 0x0000001eff277e24 */ /* 0x000fe4000f8e00ff */
[----:B------:R1:W5:Y:S04]  /*1020*/  LDG.E R17, [R36.64+0x80] ;  /* 0x0000801824117981 */ /* 0x000368000c1e1900 */
[----:B0-----:R0:W5:Y:S01]  /*1030*/  LDG.E R34, [R34.64+0x80] ;  /* 0x0000801822227981 */ /* 0x001162000c1e1900 */
[----:B------:R-:W-:-:S03]  /*1040*/  FADD.FTZ R26, R32, R26 ;  /* 0x0000001a201a7221 */ /* 0x000fc60000010000 */
[----:B------:R1:W5:Y:S02]  /*1050*/  LDG.E R32, [R36.64] ;  /* 0x0000001824207981 */ /* 0x000364000c1e1900 */
[----:B-1----:R-:W-:-:S04]  /*1060*/  LEA R36, P1, R39, R20, 0x2 ;  /* 0x0000001427247211 */ /* 0x002fc800078210ff */
[----:B------:R-:W-:Y:S01]  /*1070*/  IADD3.X R37, R21, UR14, RZ, P1, !PT ;  /* 0x0000000e15257c10 */ /* 0x000fe20008ffe4ff */
[----:B---3--:R-:W-:-:S04]  /*1080*/  FADD.FTZ R16, R16, R27 ;  /* 0x0000001b10107221 */ /* 0x008fc80000010000 */
[----:B------:R1:W3:Y:S01]  /*1090*/  LDG.E R27, [R36.64] ;  /* 0x00000018241b7981 */ /* 0x0002e2000c1e1900 */
[----:B--2---:R-:W-:Y:S01]  /*10a0*/  FADD.FTZ R28, R28, R29 ;  /* 0x0000001d1c1c7221 */ /* 0x004fe20000010000 */
[----:B------:R-:W-:Y:S01]  /*10b0*/  MOV R29, UR31 ;  /* 0x0000001f001d7c02 */ /* 0x000fe20008000f00 */
[----:B----4-:R-:W-:Y:S02]  /*10c0*/  FADD.FTZ R5, R22, R5 ;  /* 0x0000000516057221 */ /* 0x010fe40000010000 */
[----:B------:R1:W2:Y:S01]  /*10d0*/  LDG.E R22, [R36.64+0x80] ;  /* 0x0000801824167981 */ /* 0x0002a2000c1e1900 */
[----:B0-----:R-:W-:Y:S02]  /*10e0*/  MOV R35, UR32 ;  /* 0x0000002000237c02 */ /* 0x001fe40008000f00 */
[----:B-1----:R-:W-:-:S04]  /*10f0*/  LEA R36, P1, R29, R20, 0x2 ;  /* 0x000000141d247211 */ /* 0x002fc800078210ff */
[----:B------:R-:W-:Y:S01]  /*1100*/  IADD3.X R37, R21, UR15, RZ, P1, !PT ;  /* 0x0000000f15257c10 */ /* 0x000fe20008ffe4ff */
[----:B-----5:R-:W-:-:S04]  /*1110*/  FADD.FTZ R10, R10, R33 ;  /* 0x000000210a0a7221 */ /* 0x020fc80000010000 */
[----:B------:R0:W4:Y:S04]  /*1120*/  LDG.E R33, [R36.64] ;  /* 0x0000001824217981 */ /* 0x000128000c1e1900 */
[----:B------:R0:W5:Y:S01]  /*1130*/  LDG.E R29, [R36.64+0x80] ;  /* 0x00008018241d7981 */ /* 0x000162000c1e1900 */
[----:B------:R-:W-:Y:S02]  /*1140*/  FADD.FTZ R24, R24, R17 ;  /* 0x0000001118187221 */ /* 0x000fe40000010000 */
[----:B------:R-:W-:Y:S01]  /*1150*/  IMAD.U32 R17, RZ, RZ, UR33 ;  /* 0x00000021ff117e24 */ /* 0x000fe2000f8e00ff */
[----:B0-----:R-:W-:-:S04]  /*1160*/  LEA R36, P1, R35, R20, 0x2 ;  /* 0x0000001423247211 */ /* 0x001fc800078210ff */
[----:B------:R-:W-:Y:S01]  /*1170*/  IADD3.X R37, R21, UR16, RZ, P1, !PT ;  /* 0x0000001015257c10 */ /* 0x000fe20008ffe4ff */
[----:B------:R-:W-:Y:S02]  /*1180*/  FADD.FTZ R23, R23, R34 ;  /* 0x0000002217177221 */ /* 0x000fe40000010000 */
[----:B------:R-:W-:Y:S02]  /*1190*/  FADD.FTZ R11, R11, R32 ;  /* 0x000000200b0b7221 */ /* 0x000fe40000010000 */
[----:B------:R0:W5:Y:S04]  /*11a0*/  LDG.E R34, [R36.64] ;  /* 0x0000001824227981 */ /* 0x000168000c1e1900 */
[----:B------:R0:W5:Y:S02]  /*11b0*/  LDG.E R32, [R36.64+0x80] ;  /* 0x0000801824207981 */ /* 0x000164000c1e1900 */
[----:B0-----:R-:W-:-:S02]  /*11c0*/  LEA R36, P1, R17, R20, 0x2 ;  /* 0x0000001411247211 */ /* 0x001fc400078210ff */
[----:B------:R0:W5:Y:S02]  /*11d0*/  LDG.E R17, [R20.64] ;  /* 0x0000001814117981 */ /* 0x000164000c1e1900 */
[----:B------:R-:W-:-:S05]  /*11e0*/  IADD3.X R37, R21, UR17, RZ, P1, !PT ;  /* 0x0000001115257c10 */ /* 0x000fca0008ffe4ff */
[----:B------:R-:W5:Y:S04]  /*11f0*/  LDG.E R35, [R36.64] ;  /* 0x0000001824237981 */ /* 0x000f68000c1e1900 */
[----:B0-----:R-:W5:Y:S01]  /*1200*/  LDG.E R20, [R20.64+0x80] ;  /* 0x0000801814147981 */ /* 0x001f62000c1e1900 */
[----:B---3--:R-:W-:-:S03]  /*1210*/  FADD.FTZ R12, R12, R27 ;  /* 0x0000001b0c0c7221 */ /* 0x008fc60000010000 */
[----:B------:R-:W3:Y:S01]  /*1220*/  LDG.E R27, [R36.64+0x80] ;  /* 0x00008018241b7981 */ /* 0x000ee2000c1e1900 */
[----:B------:R-:W-:-:S06]  /*1230*/  UIADD3 UR10, UR10, -0x2, URZ ;  /* 0xfffffffe0a0a7890 */ /* 0x000fcc000fffe03f */
[----:B------:R-:W-:Y:S01]  /*1240*/  ISETP.NE.AND P1, PT, RZ, UR10, PT ;  /* 0x0000000aff007c0c */ /* 0x000fe2000bf25270 */
[----:B--2---:R-:W-:Y:S02]  /*1250*/  FADD.FTZ R25, R25, R22 ;  /* 0x0000001619197221 */ /* 0x004fe40000010000 */
[----:B----4-:R-:W-:Y:S01]  /*1260*/  FADD.FTZ R13, R13, R33 ;  /* 0x000000210d0d7221 */ /* 0x010fe20000010000 */
[----:B------:R-:W-:-:S04]  /*1270*/  MOV R33, UR23 ;  /* 0x0000001700217c02 */ /* 0x000fc80008000f00 */
[----:B------:R-:W-:Y:S01]  /*1280*/  LEA R8, P2, R33, R8, 0x2 ;  /* 0x0000000821087211 */ /* 0x000fe200078410ff */
[----:B-----5:R-:W-:-:S03]  /*1290*/  FADD.FTZ R31, R31, R29 ;  /* 0x0000001d1f1f7221 */ /* 0x020fc60000010000 */
[----:B------:R-:W-:Y:S01]  /*12a0*/  IADD3.X R9, R9, UR11, RZ, P2, !PT ;  /* 0x0000000b09097c10 */ /* 0x000fe200097fe4ff */
[----:B------:R-:W-:Y:S02]  /*12b0*/  FADD.FTZ R14, R14, R34 ;  /* 0x000000220e0e7221 */ /* 0x000fe40000010000 */
[----:B------:R-:W-:Y:S02]  /*12c0*/  FADD.FTZ R30, R30, R32 ;  /* 0x000000201e1e7221 */ /* 0x000fe40000010000 */
[----:B------:R-:W-:Y:S02]  /*12d0*/  FADD.FTZ R6, R6, R17 ;  /* 0x0000001106067221 */ /* 0x000fe40000010000 */
[----:B------:R-:W-:Y:S02]  /*12e0*/  FADD.FTZ R15, R15, R35 ;  /* 0x000000230f0f7221 */ /* 0x000fe40000010000 */
[----:B------:R-:W-:Y:S02]  /*12f0*/  FADD.FTZ R5, R5, R20 ;  /* 0x0000001405057221 */ /* 0x000fe40000010000 */
[----:B---3--:R-:W-:Y:S01]  /*1300*/  FADD.FTZ R26, R26, R27 ;  /* 0x0000001b1a1a7221 */ /* 0x008fe20000010000 */
[----:B------:R-:W-:Y:S05]  /*1310*/  @P1 BRA `(.L_x_410) ;  /* 0xfffff89000001947 */ /* 0x000fea000383ffff */
.L_x_409:
[----:B------:R-:W-:Y:S01]  /*1320*/  MOV R20, R8 ;  /* 0x0000000800147202 */ /* 0x000fe20000000f00 */
[----:B------:R-:W-:Y:S01]  /*1330*/  IMAD.MOV.U32 R21, RZ, RZ, R9 ;  /* 0x000000ffff157224 */ /* 0x000fe200078e0009 */
[----:B------:R-:W-:Y:S05]  /*1340*/  @!P0 BRA `(.L_x_408) ;  /* 0x0000037000008947 */ /* 0x000fea0003800000 */
[----:B------:R-:W-:Y:S02]  /*1350*/  MOV R33, UR35 ;  /* 0x0000002300217c02 */ /* 0x000fe40008000f00 */
[----:B------:R-:W-:-:S03]  /*1360*/  MOV R35, UR26 ;  /* 0x0000001a00237c02 */ /* 0x000fc60008000f00 */
[----:B------:R-:W-:-:S04]  /*1370*/  IMAD.WIDE R32, R33, 0x4, R20 ;  /* 0x0000000421207825 */ /* 0x000fc800078e0214 */
[----:B------:R-:W-:Y:S01]  /*1380*/  IMAD.U32 R9, RZ, RZ, UR26 ;  /* 0x0000001aff097e24 */ /* 0x000fe2000f8e00ff */
[----:B------:R0:W2:Y:S01]  /*1390*/  LDG.E R29, [R32.64] ;  /* 0x00000018201d7981 */ /* 0x0000a2000c1e1900 */
[----:B------:R-:W-:Y:S01]  /*13a0*/  IMAD.WIDE R34, R35, 0x20, R32 ;  /* 0x0000002023227825 */ /* 0x000fe200078e0220 */
[----:B------:R-:W-:Y:S02]  /*13b0*/  MOV R17, UR26 ;  /* 0x0000001a00117c02 */ /* 0x000fe40008000f00 */
[----:B------:R0:W3:Y:S04]  /*13c0*/  LDG.E R36, [R32.64+0x80] ;  /* 0x0000801820247981 */ /* 0x0000e8000c1e1900 */
[----:B------:R1:W4:Y:S02]  /*13d0*/  LDG.E R27, [R34.64] ;  /* 0x00000018221b7981 */ /* 0x000324000c1e1900 */
[----:B-1----:R-:W-:-:S05]  /*13e0*/  IMAD.WIDE R34, R9, 0x20, R34 ;  /* 0x0000002009227825 */ /* 0x002fca00078e0222 */
[----:B------:R1:W5:Y:S02]  /*13f0*/  LDG.E R22, [R34.64] ;  /* 0x0000001822167981 */ /* 0x000364000c1e1900 */
[----:B-1----:R-:W-:-:S05]  /*1400*/  IMAD.WIDE R34, R9, 0x20, R34 ;  /* 0x0000002009227825 */ /* 0x002fca00078e0222 */
[----:B------:R1:W3:Y:S02]  /*1410*/  LDG.E R9, [R34.64] ;  /* 0x0000001822097981 */ /* 0x0002e4000c1e1900 */
[----:B-1----:R-:W-:-:S05]  /*1420*/  IMAD.WIDE R34, R17, 0x20, R34 ;  /* 0x0000002011227825 */ /* 0x002fca00078e0222 */
[----:B------:R1:W3:Y:S01]  /*1430*/  LDG.E R8, [R34.64] ;  /* 0x0000001822087981 */ /* 0x0002e2000c1e1900 */
[----:B0-----:R-:W-:Y:S01]  /*1440*/  MOV R33, UR26 ;  /* 0x0000001a00217c02 */ /* 0x001fe20008000f00 */
[----:B------:R-:W-:Y:S01]  /*1450*/  UIADD3 UR10, UR35, 0x20, UR35 ;  /* 0x00000020230a7890 */ /* 0x000fe2000fffe023 */
[----:B-1----:R-:W-:-:S05]  /*1460*/  IMAD.WIDE R34, R17, 0x20, R34 ;  /* 0x0000002011227825 */ /* 0x002fca00078e0222 */
[----:B------:R-:W-:Y:S01]  /*1470*/  IMAD.U32 R37, RZ, RZ, UR10 ;  /* 0x0000000aff257e24 */ /* 0x000fe2000f8e00ff */
[----:B------:R0:W3:Y:S01]  /*1480*/  LDG.E R17, [R34.64] ;  /* 0x0000001822117981 */ /* 0x0000e2000c1e1900 */
[----:B------:R-:W-:-:S06]  /*1490*/  IMAD.WIDE R32, R33, 0x20, R34 ;  /* 0x0000002021207825 */ /* 0x000fcc00078e0222 */
[----:B------:R1:W3:Y:S04]  /*14a0*/  LDG.E R32, [R32.64] ;  /* 0x0000001820207981 */ /* 0x0002e8000c1e1900 */
[----:B-1----:R1:W3:Y:S01]  /*14b0*/  LDG.E R33, [R20.64+0x80] ;  /* 0x0000801814217981 */ /* 0x0022e2000c1e1900 */
[----:B0-----:R-:W-:Y:S01]  /*14c0*/  MOV R35, UR35 ;  /* 0x0000002300237c02 */ /* 0x001fe20008000f00 */
[----:B--2---:R-:W-:Y:S02]  /*14d0*/  FADD.FTZ R16, R16, R29 ;  /* 0x0000001d10107221 */ /* 0x004fe40000010000 */
[----:B------:R1:W2:Y:S01]  /*14e0*/  LDG.E R29, [R20.64] ;  /* 0x00000018141d7981 */ /* 0x0002a2000c1e1900 */
[----:B----4-:R-:W-:Y:S02]  /*14f0*/  FADD.FTZ R10, R10, R27 ;  /* 0x0000001b0a0a7221 */ /* 0x010fe40000010000 */
[----:B-1----:R-:W-:Y:S01]  /*1500*/  IMAD.WIDE R20, R37, 0x4, R20 ;  /* 0x0000000425147825 */ /* 0x002fe200078e0214 */
[----:B------:R-:W-:-:S04]  /*1510*/  MOV R37, UR35 ;  /* 0x0000002300257c02 */ /* 0x000fc80008000f00 */
[----:B------:R0:W4:Y:S01]  /*1520*/  LDG.E R27, [R20.64] ;  /* 0x00000018141b7981 */ /* 0x000122000c1e1900 */
[----:B-----5:R-:W-:Y:S02]  /*1530*/  FADD.FTZ R11, R11, R22 ;  /* 0x000000160b0b7221 */ /* 0x020fe40000010000 */
[----:B0-----:R-:W-:-:S05]  /*1540*/  IMAD.WIDE R20, R37, 0x4, R20 ;  /* 0x0000000425147825 */ /* 0x001fca00078e0214 */
[----:B------:R0:W5:Y:S01]  /*1550*/  LDG.E R22, [R20.64] ;  /* 0x0000001814167981 */ /* 0x000162000c1e1900 */
[----:B---3--:R-:W-:Y:S02]  /*1560*/  FADD.FTZ R12, R12, R9 ;  /* 0x000000090c0c7221 */ /* 0x008fe40000010000 */
[----:B------:R-:W-:Y:S02]  /*1570*/  IMAD.U32 R9, RZ, RZ, UR35 ;  /* 0x00000023ff097e24 */ /* 0x000fe4000f8e00ff */
[----:B0-----:R-:W-:-:S05]  /*1580*/  IMAD.WIDE R20, R35, 0x4, R20 ;  /* 0x0000000423147825 */ /* 0x001fca00078e0214 */
[----:B------:R0:W3:Y:S01]  /*1590*/  LDG.E R34, [R20.64] ;  /* 0x0000001814227981 */ /* 0x0000e2000c1e1900 */
[----:B------:R-:W-:Y:S02]  /*15a0*/  FADD.FTZ R28, R28, R36 ;  /* 0x000000241c1c7221 */ /* 0x000fe40000010000 */
[----:B0-----:R-:W-:-:S05]  /*15b0*/  IMAD.WIDE R20, R9, 0x4, R20 ;  /* 0x0000000409147825 */ /* 0x001fca00078e0214 */
[----:B------:R0:W3:Y:S01]  /*15c0*/  LDG.E R36, [R20.64] ;  /* 0x0000001814247981 */ /* 0x0000e2000c1e1900 */
[----:B------:R-:W-:Y:S02]  /*15d0*/  FADD.FTZ R13, R13, R8 ;  /* 0x000000080d0d7221 */ /* 0x000fe40000010000 */
[----:B0-----:R-:W-:-:S05]  /*15e0*/  IMAD.WIDE R20, R9, 0x4, R20 ;  /* 0x0000000409147825 */ /* 0x001fca00078e0214 */
[----:B------:R-:W3:Y:S01]  /*15f0*/  LDG.E R35, [R20.64] ;  /* 0x0000001814237981 */ /* 0x000ee2000c1e1900 */
[----:B------:R-:W-:-:S06]  /*1600*/  IMAD.WIDE R8, R9, 0x4, R20 ;  /* 0x0000000409087825 */ /* 0x000fcc00078e0214 */
[----:B------:R-:W3:Y:S01]  /*1610*/  LDG.E R9, [R8.64] ;  /* 0x0000001808097981 */ /* 0x000ee2000c1e1900 */
[----:B------:R-:W-:Y:S02]  /*1620*/  FADD.FTZ R14, R14, R17 ;  /* 0x000000110e0e7221 */ /* 0x000fe40000010000 */
[----:B------:R-:W-:Y:S02]  /*1630*/  FADD.FTZ R15, R15, R32 ;  /* 0x000000200f0f7221 */ /* 0x000fe40000010000 */
[----:B------:R-:W-:Y:S02]  /*1640*/  FADD.FTZ R5, R5, R33 ;  /* 0x0000002105057221 */ /* 0x000fe40000010000 */
[----:B--2---:R-:W-:Y:S02]  /*1650*/  FADD.FTZ R6, R6, R29 ;  /* 0x0000001d06067221 */ /* 0x004fe40000010000 */
[----:B----4-:R-:W-:Y:S02]  /*1660*/  FADD.FTZ R23, R23, R27 ;  /* 0x0000001b17177221 */ /* 0x010fe40000010000 */
[----:B-----5:R-:W-:-:S02]  /*1670*/  FADD.FTZ R24, R24, R22 ;  /* 0x0000001618187221 */ /* 0x020fc40000010000 */
[----:B---3--:R-:W-:Y:S02]  /*1680*/  FADD.FTZ R25, R25, R34 ;  /* 0x0000002219197221 */ /* 0x008fe40000010000 */
[----:B------:R-:W-:Y:S02]  /*1690*/  FADD.FTZ R31, R31, R36 ;  /* 0x000000241f1f7221 */ /* 0x000fe40000010000 */
[----:B------:R-:W-:Y:S02]  /*16a0*/  FADD.FTZ R30, R30, R35 ;  /* 0x000000231e1e7221 */ /* 0x000fe40000010000 */
[----:B------:R-:W-:Y:S02]  /*16b0*/  FADD.FTZ R26, R26, R9 ;  /* 0x000000091a1a7221 */ /* 0x000fe40000010000 */
.L_x_408:
[----:B------:R-:W-:Y:S01]  /*16c0*/  R2P PR, R3, 0x6 ;  /* 0x0000000603007804 */ /* 0x000fe20000000000 */
[----:B------:R-:W-:Y:S01]  /*16d0*/  FMUL.FTZ R5, R5, c[0x0][0x2e0] ;  /* 0x0000b80005057a20 */ /* 0x000fe20000410000 */
[----:B------:R-:W-:Y:S01]  /*16e0*/  MOV R9, 0x20 ;  /* 0x0000002000097802 */ /* 0x000fe20000000f00 */
[----:B------:R-:W-:Y:S01]  /*16f0*/  FMUL.FTZ R28, R28, c[0x0][0x2e0] ;  /* 0x0000b8001c1c7a20 */ /* 0x000fe20000410000 */
[----:B------:R-:W-:Y:S01]  /*1700*/  SHF.L.U32 R0, R0, 0x1, RZ ;  /* 0x0000000100007819 */ /* 0x000fe200000006ff */
[----:B------:R-:W-:Y:S01]  /*1710*/  FMUL.FTZ R3, R6, c[0x0][0x2e0] ;  /* 0x0000b80006037a20 */ /* 0x000fe20000410000 */
[----:B------:R-:W-:Y:S01]  /*1720*/  SEL R9, R9, 0xffffffe0, !P1 ;  /* 0xffffffe009097807 */ /* 0x000fe20004800000 */
[----:B------:R-:W-:Y:S01]  /*1730*/  FMUL.FTZ R16, R16, c[0x0][0x2e0] ;  /* 0x0000b80010107a20 */ /* 0x000fe20000410000 */
[----:B------:R-:W-:Y:S01]  /*1740*/  F2FP.PACK_AB R28, R28, R5 ;  /* 0x000000051c1c723e */ /* 0x000fe200000000ff */
[----:B------:R-:W-:Y:S01]  /*1750*/  FMUL.FTZ R10, R10, c[0x0][0x2e0] ;  /* 0x0000b8000a0a7a20 */ /* 0x000fe20000410000 */
[----:B------:R-:W-:Y:S01]  /*1760*/  IADD3 R20, R0, 0x40, RZ ;  /* 0x0000004000147810 */ /* 0x000fe20007ffe0ff */
[----:B------:R-:W-:Y:S01]  /*1770*/  FMUL.FTZ R11, R11, c[0x0][0x2e0] ;  /* 0x0000b8000b0b7a20 */ /* 0x000fe20000410000 */
[----:B------:R-:W-:Y:S01]  /*1780*/  F2FP.PACK_AB R3, R16, R3 ;  /* 0x000000031003723e */ /* 0x000fe200000000ff */
[----:B------:R-:W-:Y:S01]  /*1790*/  FMUL.FTZ R12, R12, c[0x0][0x2e0] ;  /* 0x0000b8000c0c7a20 */ /* 0x000fe20000410000 */
[----:B------:R-:W-:Y:S01]  /*17a0*/  @P2 IADD3 R20, R0, -0x40, RZ ;  /* 0xffffffc000142810 */ /* 0x000fe20007ffe0ff */
[----:B------:R-:W-:Y:S01]  /*17b0*/  FMUL.FTZ R13, R13, c[0x0][0x2e0] ;  /* 0x0000b8000d0d7a20 */ /* 0x000fe20000410000 */
[----:B------:R-:W-:Y:S01]  /*17c0*/  F2FP.PACK_AB R16, R11, R10 ;  /* 0x0000000a0b10723e */ /* 0x000fe200000000ff */
[----:B------:R-:W-:Y:S01]  /*17d0*/  FMUL.FTZ R14, R14, c[0x0][0x2e0] ;  /* 0x0000b8000e0e7a20 */ /* 0x000fe20000410000 */
[----:B------:R0:W-:Y:S01]  /*17e0*/  STS [R0], R3 ;  /* 0x0000000300007388 */ /* 0x0001e20000000800 */
[----:B------:R-:W-:Y:S01]  /*17f0*/  FMUL.FTZ R15, R15, c[0x0][0x2e0] ;  /* 0x0000b8000f0f7a20 */ /* 0x000fe20000410000 */
[----:B------:R-:W-:Y:S01]  /*1800*/  F2FP.PACK_AB R12, R13, R12 ;  /* 0x0000000c0d0c723e */ /* 0x000fe200000000ff */
[----:B------:R-:W-:Y:S01]  /*1810*/  FMUL.FTZ R23, R23, c[0x0][0x2e0] ;  /* 0x0000b80017177a20 */ /* 0x000fe20000410000 */
[----:B------:R1:W-:Y:S01]  /*1820*/  STS [R0+0x400], R16 ;  /* 0x0004001000007388 */ /* 0x0003e20000000800 */
[----:B------:R-:W-:Y:S01]  /*1830*/  FMUL.FTZ R24, R24, c[0x0][0x2e0] ;  /* 0x0000b80018187a20 */ /* 0x000fe20000410000 */
[----:B------:R-:W-:Y:S01]  /*1840*/  F2FP.PACK_AB R14, R15, R14 ;  /* 0x0000000e0f0e723e */ /* 0x000fe200000000ff */
[----:B------:R-:W-:Y:S01]  /*1850*/  FMUL.FTZ R25, R25, c[0x0][0x2e0] ;  /* 0x0000b80019197a20 */ /* 0x000fe20000410000 */
[----:B------:R-:W-:Y:S01]  /*1860*/  IADD3 R15, R9, R20, RZ ;  /* 0x00000014090f7210 */ /* 0x000fe20007ffe0ff */
[----:B------:R-:W-:Y:S01]  /*1870*/  FMUL.FTZ R6, R31, c[0x0][0x2e0] ;  /* 0x0000b8001f067a20 */ /* 0x000fe20000410000 */
[----:B------:R-:W-:Y:S01]  /*1880*/  F2FP.PACK_AB R23, R24, R23 ;  /* 0x000000171817723e */ /* 0x000fe200000000ff */
[----:B------:R-:W-:Y:S01]  /*1890*/  FMUL.FTZ R30, R30, c[0x0][0x2e0] ;  /* 0x0000b8001e1e7a20 */ /* 0x000fe20000410000 */
[----:B------:R-:W-:Y:S01]  /*18a0*/  SHF.L.U32 R22, R2, 0x1, RZ ;  /* 0x0000000102167819 */ /* 0x000fe200000006ff */
[----:B------:R-:W-:Y:S01]  /*18b0*/  FMUL.FTZ R5, R26, c[0x0][0x2e0] ;  /* 0x0000b8001a057a20 */ /* 0x000fe20000410000 */
[----:B------:R-:W-:Y:S01]  /*18c0*/  F2FP.PACK_AB R6, R6, R25 ;  /* 0x000000190606723e */ /* 0x000fe200000000ff */
[----:B------:R-:W-:Y:S01]  /*18d0*/  IMAD.IADD R13, R0, 0x1, R9 ;  /* 0x00000001000d7824 */ /* 0x000fe200078e0209 */
[----:B------:R-:W-:Y:S01]  /*18e0*/  ULDC.64 UR10, c[0x0][0x398] ;  /* 0x0000e600000a7ab9 */ /* 0x000fe20000000a00 */
[--C-:B------:R-:W-:Y:S01]  /*18f0*/  SHF.R.S32.HI R19, RZ, 0x1f, R18.reuse ;  /* 0x0000001fff137819 */ /* 0x100fe20000011412 */
[----:B------:R-:W-:Y:S01]  /*1900*/  UIMAD UR9, UR9, UR10, URZ ;  /* 0x0000000a090972a4 */ /* 0x000fe2000f8e023f */
[----:B------:R-:W-:Y:S01]  /*1910*/  F2FP.PACK_AB R5, R5, R30 ;  /* 0x0000001e0505723e */ /* 0x000fe200000000ff */
[----:B------:R-:W-:Y:S01]  /*1920*/  STS [R13], R12 ;  /* 0x0000000c0d007388 */ /* 0x000fe20000000800 */
[----:B0-----:R-:W-:Y:S01]  /*1930*/  IMAD.U32 R3, RZ, RZ, UR7 ;  /* 0x00000007ff037e24 */ /* 0x001fe2000f8e00ff */
[----:B------:R-:W-:Y:S01]  /*1940*/  UIMAD UR9, UR7, UR11, UR9 ;  /* 0x0000000b070972a4 */ /* 0x000fe2000f8e0209 */
[----:B------:R-:W-:Y:S01]  /*1950*/  ISETP.GE.AND P0, PT, R18, c[0x0][0x220], PT ;  /* 0x0000880012007a0c */ /* 0x000fe20003f06270 */
[----:B------:R-:W-:Y:S01]  /*1960*/  STS [R13+0x400], R14 ;  /* 0x0004000e0d007388 */ /* 0x000fe20000000800 */
[----:B------:R-:W-:Y:S01]  /*1970*/  IMAD.WIDE.U32 R2, R3, c[0x0][0x398], R18 ;  /* 0x0000e60003027a25 */ /* 0x000fe200078e0012 */
[----:B------:R-:W-:Y:S01]  /*1980*/  UIMAD UR5, UR5, -0x40, UR6 ;  /* 0xffffffc0050578a4 */ /* 0x000fe2000f8e0206 */
[----:B-1----:R-:W-:Y:S01]  /*1990*/  IADD3 R0, R4, 0x20, RZ ;  /* 0x0000002004007810 */ /* 0x002fe20007ffe0ff */
[----:B------:R-:W-:Y:S01]  /*19a0*/  STS [R20], R28 ;  /* 0x0000001c14007388 */ /* 0x000fe20000000800 */
[----:B------:R-:W-:Y:S01]  /*19b0*/  ULDC.64 UR6, c[0x0][0x3b0] ;  /* 0x0000ec0000067ab9 */ /* 0x000fe20000000a00 */
[----:B------:R-:W-:Y:S01]  /*19c0*/  IADD3 R2, P1, R2, UR27, RZ ;  /* 0x0000001b02027c10 */ /* 0x000fe2000ff3e0ff */
[----:B------:R-:W-:Y:S01]  /*19d0*/  UIMAD UR4, UR4, UR6, URZ ;  /* 0x00000006040472a4 */ /* 0x000fe2000f8e023f */
[----:B------:R-:W-:Y:S01]  /*19e0*/  STS [R20+0x400], R23 ;  /* 0x0004001714007388 */ /* 0x000fe20000000800 */
[----:B------:R-:W-:Y:S01]  /*19f0*/  MOV R21, UR8 ;  /* 0x0000000800157c02 */ /* 0x000fe20008000f00 */
[----:B------:R-:W-:Y:S01]  /*1a00*/  BSSY B0, `(.L_x_411) ;  /* 0x0000016000007945 */ /* 0x000fe20003800000 */
[----:B------:R-:W-:Y:S01]  /*1a10*/  UIMAD UR4, UR8, UR7, UR4 ;  /* 0x00000007080472a4 */ /* 0x000fe2000f8e0204 */
[----:B------:R-:W-:Y:S04]  /*1a20*/  STS [R15], R6 ;  /* 0x000000060f007388 */ /* 0x000fe80000000800 */
[----:B------:R0:W-:Y:S04]  /*1a30*/  STS [R15+0x400], R5 ;  /* 0x000400050f007388 */ /* 0x0001e80000000800 */
[----:B------:R-:W-:Y:S01]  /*1a40*/  BAR.SYNC.DEFER_BLOCKING 0x0 ;  /* 0x0000000000007b1d */ /* 0x000fe20000010000 */
[----:B0-----:R-:W-:-:S04]  /*1a50*/  MOV R5, UR9 ;  /* 0x0000000900057c02 */ /* 0x001fc80008000f00 */
[----:B------:R-:W-:Y:S02]  /*1a60*/  IADD3.X R3, R3, UR13, R5, P1, !PT ;  /* 0x0000000d03037c10 */ /* 0x000fe40008ffe405 */
[----:B------:R-:W-:Y:S02]  /*1a70*/  ISETP.GE.OR P1, PT, R0, UR5, P0 ;  /* 0x0000000500007c0c */ /* 0x000fe40008726670 */
[----:B------:R-:W-:Y:S01]  /*1a80*/  ISETP.GE.OR P0, PT, R4, UR5, P0 ;  /* 0x0000000504007c0c */ /* 0x000fe20008706670 */
[----:B------:R-:W-:-:S05]  /*1a90*/  IMAD.WIDE.U32 R20, R21, c[0x0][0x3b0], R2 ;  /* 0x0000ec0015147a25 */ /* 0x000fca00078e0002 */
[----:B------:R-:W-:Y:S01]  /*1aa0*/  IADD3 R17, R21, UR4, RZ ;  /* 0x0000000415117c10 */ /* 0x000fe2000fffe0ff */
[----:B------:R0:W1:Y:S06]  /*1ab0*/  LDS.128 R8, [R22+0x1000] ;  /* 0x0010000016087984 */ /* 0x00006c0000000c00 */
[----:B------:R-:W-:Y:S05]  /*1ac0*/  @P0 BRA `(.L_x_412) ;  /* 0x0000009000000947 */ /* 0x000fea0003800000 */
[----:B------:R-:W2:Y:S01]  /*1ad0*/  LDS.128 R12, [R22] ;  /* 0x00000000160c7984 */ /* 0x000ea20000000c00 */
[----:B------:R-:W-:Y:S02]  /*1ae0*/  IMAD R5, R7, c[0x0][0x398], RZ ;  /* 0x0000e60007057a24 */ /* 0x000fe400078e02ff */
[----:B------:R-:W-:-:S02]  /*1af0*/  IMAD.MOV.U32 R16, RZ, RZ, R20 ;  /* 0x000000ffff107224 */ /* 0x000fc400078e0014 */
[C---:B------:R-:W-:Y:S02]  /*1b00*/  IMAD R5, R4.reuse, c[0x0][0x39c], R5 ;  /* 0x0000e70004057a24 */ /* 0x040fe400078e0205 */
[----:B------:R-:W-:-:S05]  /*1b10*/  IMAD.WIDE.U32 R2, R4, c[0x0][0x398], R16 ;  /* 0x0000e60004027a25 */ /* 0x000fca00078e0010 */
[----:B------:R-:W-:Y:S02]  /*1b20*/  IADD3 R3, R3, R5, RZ ;  /* 0x0000000503037210 */ /* 0x000fe40007ffe0ff */
[----:B------:R-:W-:-:S04]  /*1b30*/  LEA R18, P0, R2, c[0x0][0x338], 0x1 ;  /* 0x0000ce0002127a11 */ /* 0x000fc800078008ff */
[----:B------:R-:W-:-:S05]  /*1b40*/  LEA.HI.X R19, R2, c[0x0][0x33c], R3, 0x1, P0 ;  /* 0x0000cf0002137a11 */ /* 0x000fca00000f0c03 */
[----:B--2---:R2:W-:Y:S04]  /*1b50*/  STG.E.128 [R18.64], R12 ;  /* 0x0000000c12007986 */ /* 0x0045e8000c101d18 */
.L_x_412:
[----:B------:R-:W-:Y:S05]  /*1b60*/  BSYNC B0 ;  /* 0x0000000000007941 */ /* 0x000fea0003800000 */
.L_x_411:
[----:B------:R-:W-:Y:S05]  /*1b70*/  @P1 EXIT ;  /* 0x000000000000194d */ /* 0x000fea0003800000 */
[----:B------:R-:W-:Y:S01]  /*1b80*/  IADD3 R5, P0, R4, 0x20, RZ ;  /* 0x0000002004057810 */ /* 0x000fe20007f1e0ff */
[----:B------:R-:W-:Y:S01]  /*1b90*/  IMAD.MOV.U32 R2, RZ, RZ, R20 ;  /* 0x000000ffff027224 */ /* 0x000fe200078e0014 */
        /* <DEDUP_REMOVED lines=8> */
[----:B-1----:R-:W-:Y:S01]  /*1c20*/  STG.E.128 [R4.64], R8 ;  /* 0x0000000804007986 */ /* 0x002fe2000c101d18 */
[----:B------:R-:W-:Y:S05]  /*1c30*/  EXIT ;  /* 0x000000000000794d */ /* 0x000fea0003800000 */
.L_x_413:
        /* <DEDUP_REMOVED lines=12> */
.L_x_1259:


//--------------------- .text._ZN5flash44flash_bwd_dq_dk_dv_loop_seqk_parallel_kernelI23Flash_bwd_kernel_traitsILi64ELi64ELi128ELi8ELi2ELi4ELi4ELb1ELb0EN7cutlass6half_tE19Flash_kernel_traitsILi64ELi64ELi128ELi8ES3_EELb1ELb1ELb0ELb0ELb0ELb0ELb0EEEvNS_16Flash_bwd_paramsE --------------------------
	.section	.text._ZN5flash44flash_bwd_dq_dk_dv_loop_seqk_parallel_kernelI23Flash_bwd_kernel_traitsILi64ELi64ELi128ELi8ELi2ELi4ELi4ELb1ELb0EN7cutlass6half_tE19Flash_kernel_traitsILi64ELi64ELi128ELi8ES3_EELb1ELb1ELb0ELb0ELb0ELb0ELb0EEEvNS_16Flash_bwd_paramsE,"ax",@progbits
	.sectioninfo	@"SHI_REGISTERS=255"
	.align	128
        .global         _ZN5flash44flash_bwd_dq_dk_dv_loop_seqk_parallel_kernelI23Flash_bwd_kernel_traitsILi64ELi64ELi128ELi8ELi2ELi4ELi4ELb1ELb0EN7cutlass6half_tE19Flash_kernel_traitsILi64ELi64ELi128ELi8ES3_EELb1ELb1ELb0ELb0ELb0ELb0ELb0EEEvNS_16Flash_bwd_paramsE
        .type           _ZN5flash44flash_bwd_dq_dk_dv_loop_seqk_parallel_kernelI23Flash_bwd_kernel_traitsILi64ELi64ELi128ELi8ELi2ELi4ELi4ELb1ELb0EN7cutlass6half_tE19Flash_kernel_traitsILi64ELi64ELi128ELi8ES3_EELb1ELb1ELb0ELb0ELb0ELb0ELb0EEEvNS_16Flash_bwd_paramsE,@function
        .size           _ZN5flash44flash_bwd_dq_dk_dv_loop_seqk_parallel_kernelI23Flash_bwd_kernel_traitsILi64ELi64ELi128ELi8ELi2ELi4ELi4ELb1ELb0EN7cutlass6half_tE19Flash_kernel_traitsILi64ELi64ELi128ELi8ES3_EELb1ELb1ELb0ELb0ELb0ELb0ELb0EEEvNS_16Flash_bwd_paramsE,(.L_x_1260 - _ZN5flash44flash_bwd_dq_dk_dv_loop_seqk_parallel_kernelI23Flash_bwd_kernel_traitsILi64ELi64ELi128ELi8ELi2ELi4ELi4ELb1ELb0EN7cutlass6half_tE19Flash_kernel_traitsILi64ELi64ELi128ELi8ES3_EELb1ELb1ELb0ELb0ELb0ELb0ELb0EEEvNS_16Flash_bwd_paramsE)
        .other          _ZN5flash44flash_bwd_dq_dk_dv_loop_seqk_parallel_kernelI23Flash_bwd_kernel_traitsILi64ELi64ELi128ELi8ELi2ELi4ELi4ELb1ELb0EN7cutlass6half_tE19Flash_kernel_traitsILi64ELi64ELi128ELi8ES3_EELb1ELb1ELb0ELb0ELb0ELb0ELb0EEEvNS_16Flash_bwd_paramsE,@"STO_CUDA_ENTRY STV_DEFAULT"
_ZN5flash44flash_bwd_dq_dk_dv_loop_seqk_parallel_kernelI23Flash_bwd_kernel_traitsILi64ELi64ELi128ELi8ELi2ELi4ELi4ELb1ELb0EN7cutlass6half_tE19Flash_kernel_traitsILi64ELi64ELi128ELi8ES3_EELb1ELb1ELb0ELb0ELb0ELb0ELb0EEEvNS_16Flash_bwd_paramsE:
.text._ZN5flash44flash_bwd_dq_dk_dv_loop_seqk_parallel_kernelI23Flash_bwd_kernel_traitsILi64ELi64ELi128ELi8ELi2ELi4ELi4ELb1ELb0EN7cutlass6half_tE19Flash_kernel_traitsILi64ELi64ELi128ELi8ES3_EELb1ELb1ELb0ELb0ELb0ELb0ELb0EEEvNS_16Flash_bwd_paramsE:
        /* <DEDUP_REMOVED lines=14> */
[----:B-1----:R-:W-:-:S04]  /*00e0*/  SHF.R.S32.HI R4, RZ, 0x1f, R11 ;  /* 0x0000001fff047819 */ /* 0x002fc8000001140b */
[CC--:B------:R-:W-:Y:S02]  /*00f0*/  LEA.HI R2, R4.reuse, R11.reuse, RZ, 0x5 ;  /* 0x0000000b04027211 */ /* 0x0c0fe400078f28ff */
[CC--:B------:R-:W-:Y:S02]  /*0100*/  LEA.HI R13, R4.reuse, R11.reuse, RZ, 0x3 ;  /* 0x0000000b040d7211 */ /* 0x0c0fe400078f18ff */
[-C--:B------:R-:W-:Y:S02]  /*0110*/  LEA.HI R0, R4, R11.reuse, RZ, 0x2 ;  /* 0x0000000b04007211 */ /* 0x080fe400078f10ff */
[----:B------:R-:W-:Y:S02]  /*0120*/  LOP3.LUT R5, R2, 0xffffffe0, RZ, 0xc0, !PT ;  /* 0xffffffe002057812 */ /* 0x000fe400078ec0ff */
[----:B------:R-:W-:Y:S02]  /*0130*/  LOP3.LUT R6, R13, 0xfffffff8, RZ, 0xc0, !PT ;  /* 0xfffffff80d067812 */ /* 0x000fe400078ec0ff */
[CC--:B------:R-:W-:Y:S01]  /*0140*/  LEA.HI R235, R4.reuse, R11.reuse, RZ, 0x6 ;  /* 0x0000000b04eb7211 */ /* 0x0c0fe200078f30ff */
[C---:B------:R-:W-:Y:S01]  /*0150*/  IMAD.IADD R12, R11.reuse, 0x1, -R5 ;  /* 0x000000010b0c7824 */ /* 0x040fe200078e0a05 */
[CC--:B------:R-:W-:Y:S01]  /*0160*/  LEA.HI R3, R4.reuse, R11.reuse, RZ, 0x4 ;  /* 0x0000000b04037211 */ /* 0x0c0fe200078f20ff */
[----:B------:R-:W-:Y:S01]  /*0170*/  IMAD.IADD R5, R11, 0x1, -R6 ;  /* 0x000000010b057824 */ /* 0x000fe200078e0a06 */
[----:B------:R-:W-:-:S02]  /*0180*/  LEA.HI R15, R4, R11, RZ, 0x7 ;  /* 0x0000000b040f7211 */ /* 0x000fc400078f38ff */
[----:B------:R-:W-:Y:S01]  /*0190*/  LOP3.LUT R4, R0, 0x7ffffffc, RZ, 0xc0, !PT ;  /* 0x7ffffffc00047812 */ /* 0x000fe200078ec0ff */
[----:B------:R-:W-:Y:S01]  /*01a0*/  IMAD.SHL.U32 R210, R5, 0x8, RZ ;  /* 0x0000000805d27824 */ /* 0x000fe200078e00ff */
[--C-:B------:R-:W-:Y:S02]  /*01b0*/  SHF.R.S32.HI R8, RZ, 0x2, R0.reuse ;  /* 0x00000002ff087819 */ /* 0x100fe40000011400 */
[----:B------:R-:W-:Y:S01]  /*01c0*/  SHF.R.S32.HI R6, RZ, 0x1f, R0 ;  /* 0x0000001fff067819 */ /* 0x000fe20000011400 */
[----:B------:R-:W-:Y:S01]  /*01d0*/  IMAD.IADD R16, R11, 0x1, -R4 ;  /* 0x000000010b107824 */ /* 0x000fe200078e0a04 */
[--C-:B------:R-:W-:Y:S02]  /*01e0*/  SHF.R.S32.HI R0, RZ, 0x5, R2.reuse ;  /* 0x00000005ff007819 */ /* 0x100fe40000011402 */
[----:B------:R-:W-:Y:S02]  /*01f0*/  SHF.R.S32.HI R4, RZ, 0x1f, R2 ;  /* 0x0000001fff047819 */ /* 0x000fe40000011402 */
[----:B------:R-:W-:-:S02]  /*0200*/  LOP3.LUT R7, R3, 0xfffffff0, RZ, 0xc0, !PT ;  /* 0xfffffff003077812 */ /* 0x000fc400078ec0ff */
[-C--:B------:R-:W-:Y:S02]  /*0210*/  LEA.HI R9, R2, R0.reuse, RZ, 0x1 ;  /* 0x0000000002097211 */ /* 0x080fe400078f08ff */
[----:B------:R-:W-:Y:S01]  /*0220*/  SHF.R.S32.HI R218, RZ, 0x3, R13 ;  /* 0x00000003ffda7819 */ /* 0x000fe2000001140d */
[----:B------:R-:W-:Y:S01]  /*0230*/  IMAD.IADD R11, R11, 0x1, -R7 ;  /* 0x000000010b0b7824 */ /* 0x000fe200078e0a07 */
[----:B------:R-:W-:Y:S02]  /*0240*/  LEA.HI R2, R4, R0, RZ, 0x2 ;  /* 0x0000000004027211 */ /* 0x000fe400078f10ff */
[----:B------:R-:W-:Y:S01]  /*0250*/  SHF.R.S32.HI R7, RZ, 0x4, R3 ;  /* 0x00000004ff077819 */ /* 0x000fe20000011403 */
[----:B------:R-:W-:Y:S01]  /*0260*/  IMAD.SHL.U32 R10, R218, 0x40, RZ ;  /* 0x00000040da0a7824 */ /* 0x000fe200078e00ff */
[----:B------:R-:W-:Y:S02]  /*0270*/  LEA.HI R4, R6, R8, RZ, 0x3 ;  /* 0x0000000806047211 */ /* 0x000fe400078f18ff */
[----:B------:R-:W-:-:S02]  /*0280*/  LOP3.LUT R9, R9, 0xfffffffe, RZ, 0xc0, !PT ;  /* 0xfffffffe09097812 */ /* 0x000fc400078ec0ff */
[----:B------:R-:W-:Y:S02]  /*0290*/  LOP3.LUT R2, R2, 0xfffffffc, RZ, 0xc0, !PT ;  /* 0xfffffffc02027812 */ /* 0x000fe400078ec0ff */
[----:B------:R-:W-:Y:S01]  /*02a0*/  LEA.HI R6, R3, R7, RZ, 0x1 ;  /* 0x0000000703067211 */ /* 0x000fe200078f08ff */
[----:B------:R-:W-:Y:S01]  /*02b0*/  IMAD.IADD R238, R0, 0x1, -R9 ;  /* 0x0000000100ee7824 */ /* 0x000fe200078e0a09 */
[----:B------:R-:W-:Y:S01]  /*02c0*/  LOP3.LUT R3, R4, 0xfffffff8, RZ, 0xc0, !PT ;  /* 0xfffffff804037812 */ /* 0x000fe200078ec0ff */
[----:B------:R-:W-:Y:S01]  /*02d0*/  IMAD.IADD R168, R0, 0x1, -R2 ;  /* 0x0000000100a87824 */ /* 0x000fe200078e0a02 */
[----:B------:R-:W-:Y:S01]  /*02e0*/  LOP3.LUT R0, R10, 0x1c0, RZ, 0xc0, !PT ;  /* 0x000001c00a007812 */ /* 0x000fe200078ec0ff */
[----:B------:R-:W-:Y:S01]  /*02f0*/  IMAD.SHL.U32 R10, R16, 0x2, RZ ;  /* 0x00000002100a7824 */ /* 0x000fe200078e00ff */
[----:B------:R-:W-:Y:S01]  /*0300*/  LOP3.LUT R4, R6, 0xfffffffe, RZ, 0xc0, !PT ;  /* 0xfffffffe06047812 */ /* 0x000fe200078ec0ff */
[----:B------:R-:W-:Y:S01]  /*0310*/  IMAD.IADD R8, R8, 0x1, -R3 ;  /* 0x0000000108087824 */ /* 0x000fe200078e0a03 */
[----:B------:R-:W-:-:S02]  /*0320*/  SHF.R.U32.HI R3, RZ, 0x3, R0 ;  /* 0x00000003ff037819 */ /* 0x000fc40000011600 */
[----:B------:R-:W-:Y:S01]  /*0330*/  LOP3.LUT R2, R0, 0x38, R210, 0xf8, !PT ;  /* 0x0000003800027812 */ /* 0x000fe200078ef8d2 */
[----:B------:R-:W-:Y:S01]  /*0340*/  IMAD.IADD R14, R7, 0x1, -R4 ;  /* 0x00000001070e7824 */ /* 0x000fe200078e0a04 */
[----:B------:R-:W-:Y:S01]  /*0350*/  SHF.R.S32.HI R4, RZ, 0x1f, R12 ;  /* 0x0000001fff047819 */ /* 0x000fe2000001140c */
[----:B------:R-:W-:Y:S01]  /*0360*/  IMAD.SHL.U32 R0, R5, 0x40, RZ ;  /* 0x0000004005007824 */ /* 0x000fe200078e00ff */
[----:B------:R-:W-:Y:S01]  /*0370*/  LOP3.LUT R236, R2, R3, RZ, 0x3c, !PT ;  /* 0x0000000302ec7212 */ /* 0x000fe200078e3cff */
[----:B------:R-:W-:Y:S01]  /*0380*/  IMAD.SHL.U32 R2, R168, 0x10, RZ ;  /* 0x00000010a8027824 */ /* 0x000fe200078e00ff */
[----:B------:R-:W-:Y:S02]  /*0390*/  SHF.R.S32.HI R3, RZ, 0x1f, R11 ;  /* 0x0000001fff037819 */ /* 0x000fe4000001140b */
[----:B------:R-:W-:Y:S02]  /*03a0*/  LEA.HI R215, R4, R12, RZ, 0x2 ;  /* 0x0000000c04d77211 */ /* 0x000fe400078f10ff */
[----:B------:R-:W-:-:S02]  /*03b0*/  LOP3.LUT R0, R0, 0x1c0, RZ, 0xc0, !PT ;  /* 0x000001c000007812 */ /* 0x000fc400078ec0ff */
[----:B------:R-:W-:Y:S02]  /*03c0*/  LEA.HI R12, R3, R11, RZ, 0x3 ;  /* 0x0000000b030c7211 */ /* 0x000fe400078f18ff */
[C---:B------:R-:W-:Y:S02]  /*03d0*/  LOP3.LUT P4, RZ, R5.reuse, 0x2, RZ, 0xc0, !PT ;  /* 0x0000000205ff7812 */ /* 0x040fe4000788c0ff */
[----:B------:R-:W-:Y:S02]  /*03e0*/  LOP3.LUT P3, RZ, R5, 0x4, RZ, 0xc0, !PT ;  /* 0x0000000405ff7812 */ /* 0x000fe4000786c0ff */
[----:B------:R-:W-:Y:S01]  /*03f0*/  LOP3.LUT R6, R0, 0x30, R2, 0xf8, !PT ;  /* 0x0000003000067812 */ /* 0x000fe200078ef802 */
[----:B------:R-:W-:Y:S01]  /*0400*/  IMAD.SHL.U32 R2, R14, 0x200, RZ ;  /* 0x000002000e027824 */ /* 0x000fe200078e00ff */
[----:B------:R-:W-:Y:S02]  /*0410*/  LOP3.LUT R5, R12, 0xfffffff8, RZ, 0xc0, !PT ;  /* 0xfffffff80c057812 */ /* 0x000fe400078ec0ff */
[----:B------:R-:W-:-:S02]  /*0420*/  SHF.R.S32.HI R235, RZ, 0x6, R235 ;  /* 0x00000006ffeb7819 */ /* 0x000fc400000114eb */
[----:B------:R-:W-:Y:S01]  /*0430*/  LOP3.LUT R3, R0, 0x8, R13, 0xf8, !PT ;  /* 0x0000000800037812 */ /* 0x000fe200078ef80d */
[----:B------:R-:W-:Y:S01]  /*0440*/  IMAD.IADD R11, R11, 0x1, -R5 ;  /* 0x000000010b0b7824 */ /* 0x000fe200078e0a05 */
[----:B------:R-:W-:Y:S01]  /*0450*/  SHF.R.U32.HI R4, RZ, 0x3, R0 ;  /* 0x00000003ff047819 */ /* 0x000fe20000011600 */
[----:B------:R-:W-:Y:S01]  /*0460*/  IMAD R236, R235, 0x200, R236 ;  /* 0x00000200ebec7824 */ /* 0x000fe200078e02ec */
[----:B------:R-:W-:Y:S02]  /*0470*/  LOP3.LUT R6, R6, 0x8, R13, 0xf8, !PT ;  /* 0x0000000806067812 */ /* 0x000fe400078ef80d */
[----:B------:R-:W-:Y:S01]  /*0480*/  LOP3.LUT R0, R3, R4, RZ, 0x3c, !PT ;  /* 0x0000000403007212 */ /* 0x000fe200078e3cff */
[----:B------:R-:W-:Y:S01]  /*0490*/  IMAD R3, R235, 0x800, R2 ;  /* 0x00000800eb037824 */ /* 0x000fe200078e0202 */
[----:B------:R-:W-:Y:S02]  /*04a0*/  SHF.R.S32.HI R5, RZ, 0x7, R15 ;  /* 0x00000007ff057819 */ /* 0x000fe4000001140f */
[----:B------:R-:W-:Y:S01]  /*04b0*/  LOP3.LUT R7, R8, 0x1, RZ, 0xc0, !PT ;  /* 0x0000000108077812 */ /* 0x000fe200078ec0ff */
[----:B------:R-:W-:Y:S01]  /*04c0*/  IMAD.IADD R0, R3, 0x1, R0 ;  /* 0x0000000103007824 */ /* 0x000fe200078e0200 */
[----:B------:R-:W-:Y:S01]  /*04d0*/  LOP3.LUT R4, R2, R6, R4, 0xf6, !PT ;  /* 0x0000000602047212 */ /* 0x000fe200078ef604 */
[----:B------:R-:W-:Y:S01]  /*04e0*/  IMAD.SHL.U32 R2, R8, 0x40, RZ ;  /* 0x0000004008027824 */ /* 0x000fe200078e00ff */
[----:B------:R-:W-:Y:S01]  /*04f0*/  ISETP.NE.U32.AND P0, PT, R7, 0x1, PT ;  /* 0x000000010700780c */ /* 0x000fe20003f05070 */
[----:B------:R-:W-:Y:S01]  /*0500*/  IMAD.SHL.U32 R3, R5, 0x8, RZ ;  /* 0x0000000805037824 */ /* 0x000fe200078e00ff */
[----:B------:R-:W-:Y:S01]  /*0510*/  SHF.R.S32.HI R215, RZ, 0x2, R215 ;  /* 0x00000002ffd77819 */ /* 0x000fe200000114d7 */
[----:B------:R-:W-:Y:S01]  /*0520*/  IMAD.SHL.U32 R7, R235, 0x20, RZ ;  /* 0x00000020eb077824 */ /* 0x000fe200078e00ff */
[----:B------:R-:W-:Y:S01]  /*0530*/  LOP3.LUT R2, R2, 0x1c0, RZ, 0xc0, !PT ;  /* 0x000001c002027812 */ /* 0x000fe200078ec0ff */
[----:B------:R-:W-:Y:S01]  /*0540*/  IMAD.SHL.U32 R6, R14, 0x10, RZ ;  /* 0x000000100e067824 */ /* 0x000fe200078e00ff */
[----:B------:R-:W-:Y:S01]  /*0550*/  LOP3.LUT R3, R3, 0x8, RZ, 0xc0, !PT ;  /* 0x0000000803037812 */ /* 0x000fe200078ec0ff */
[----:B------:R-:W-:Y:S01]  /*0560*/  IMAD R9, R5, 0x1000, R10 ;  /* 0x0000100005097824 */ /* 0x000fe200078e020a */
[----:B------:R-:W-:Y:S01]  /*0570*/  SHF.R.U32.HI R5, RZ, 0x3, R2 ;  /* 0x00000003ff057819 */ /* 0x000fe20000011602 */
[----:B------:R-:W-:Y:S01]  /*0580*/  IMAD R215, R238, 0x10, R215 ;  /* 0x00000010eed77824 */ /* 0x000fe200078e02d7 */
[----:B------:R-:W-:Y:S01]  /*0590*/  LOP3.LUT R7, R2, 0x20, R7, 0xf8, !PT ;  /* 0x0000002002077812 */ /* 0x000fe200078ef807 */
[----:B------:R-:W-:Y:S01]  /*05a0*/  IMAD.SHL.U32 R174, R0, 0x2, RZ ;  /* 0x0000000200ae7824 */ /* 0x000fe200078e00ff */
[----:B------:R-:W-:Y:S01]  /*05b0*/  R2P PR, R8, 0x6 ;  /* 0x0000000608007804 */ /* 0x000fe20000000000 */
[----:B------:R-:W-:Y:S01]  /*05c0*/  IMAD.SHL.U32 R8, R11, 0x40, RZ ;  /* 0x000000400b087824 */ /* 0x000fe200078e00ff */
[----:B------:R-:W-:-:S02]  /*05d0*/  LOP3.LUT R11, R3, 0x10, R6, 0xf8, !PT ;  /* 0x00000010030b7812 */ /* 0x000fc400078ef806 */
[----:B------:R-:W-:Y:S01]  /*05e0*/  LOP3.LUT R13, R5, R2, R3, 0x1e, !PT ;  /* 0x00000002050d7212 */ /* 0x000fe200078e1e03 */
[----:B------:R-:W-:Y:S01]  /*05f0*/  IMAD R2, R238, 0x400, R9 ;  /* 0x00000400ee027824 */ /* 0x000fe200078e0209 */
[----:B------:R-:W-:Y:S01]  /*0600*/  LOP3.LUT R6, R7, R5, RZ, 0x3c, !PT ;  /* 0x0000000507067212 */ /* 0x000fe200078e3cff */
[----:B------:R-:W-:Y:S01]  /*0610*/  IMAD.SHL.U32 R7, R12, 0x40, RZ ;  /* 0x000000400c077824 */ /* 0x000fe200078e00ff */
[----:B------:R-:W-:Y:S01]  /*0620*/  LOP3.LUT R3, R8, 0x1c0, RZ, 0xc0, !PT ;  /* 0x000001c008037812 */ /* 0x000fe200078ec0ff */
[----:B------:R-:W-:Y:S01]  /*0630*/  IMAD.SHL.U32 R8, R14, 0x8, RZ ;  /* 0x000000080e087824 */ /* 0x000fe200078e00ff */
[----:B------:R-:W-:Y:S01]  /*0640*/  SEL R195, R195, 0x10, !P0 ;  /* 0x00000010c3c37807 */ /* 0x000fe20004000000 */
[----:B------:R-:W-:Y:S01]  /*0650*/  IMAD.IADD R201, R6, 0x1, R2 ;  /* 0x0000000106c97824 */ /* 0x000fe200078e0202 */
[----:B------:R-:W-:Y:S01]  /*0660*/  SHF.R.U32.HI R5, RZ, 0x3, R3 ;  /* 0x00000003ff057819 */ /* 0x000fe20000011603 */
[----:B------:R-:W-:Y:S01]  /*0670*/  IMAD R6, R168, 0x400, R10 ;  /* 0x00000400a8067824 */ /* 0x000fe200078e020a */
[----:B------:R-:W-:Y:S01]  /*0680*/  LOP3.LUT R8, R3, 0x8, R8, 0xf8, !PT ;  /* 0x0000000803087812 */ /* 0x000fe200078ef808 */
[----:B------:R-:W-:Y:S01]  /*0690*/  IMAD.SHL.U32 R201, R201, 0x2, RZ ;  /* 0x00000002c9c97824 */ /* 0x000fe200078e00ff */
[----:B------:R-:W-:Y:S01]  /*06a0*/  LOP3.LUT R2, R7, 0xfffffe00, RZ, 0xc0, !PT ;  /* 0xfffffe0007027812 */ /* 0x000fe200078ec0ff */
[----:B------:R-:W-:Y:S01]  /*06b0*/  IMAD.IADD R6, R6, 0x1, R13 ;  /* 0x0000000106067824 */ /* 0x000fe200078e020d */
[----:B------:R-:W-:Y:S01]  /*06c0*/  LOP3.LUT R3, R5, R11, R3, 0x1e, !PT ;  /* 0x0000000b05037212 */ /* 0x000fe200078e1e03 */
[----:B------:R-:W-:Y:S01]  /*06d0*/  IMAD.IADD R202, R201, 0x1, R195 ;  /* 0x00000001c9ca7824 */ /* 0x000fe200078e02c3 */
[----:B------:R-:W-:Y:S01]  /*06e0*/  LOP3.LUT R5, R8, R5, RZ, 0x3c, !PT ;  /* 0x0000000508057212 */ /* 0x000fe200078e3cff */
[--C-:B------:R-:W-:Y:S01]  /*06f0*/  IMAD R177, R238, 0x400, R2.reuse ;  /* 0x00000400eeb17824 */ /* 0x100fe200078e0202 */
[----:B------:R-:W-:Y:S01]  /*0700*/  LEA R241, R6, 0x6000, 0x1 ;  /* 0x0000600006f17811 */ /* 0x000fe200078e08ff */
[----:B------:R-:W-:Y:S01]  /*0710*/  IMAD R168, R168, 0x400, R2 ;  /* 0x00000400a8a87824 */ /* 0x000fe200078e0202 */
[----:B------:R-:W-:Y:S01]  /*0720*/  LOP3.LUT R176, R3, R2, RZ, 0xfc, !PT ;  /* 0x0000000203b07212 */ /* 0x000fe200078efcff */
[----:B------:R-:W-:Y:S01]  /*0730*/  IMAD.IADD R177, R177, 0x1, R5 ;  /* 0x00000001b1b17824 */ /* 0x000fe200078e0205 */
[----:B------:R-:W-:Y:S01]  /*0740*/  IADD3 R17, R241, 0x420, RZ ;  /* 0x00000420f1117810 */ /* 0x000fe20007ffe0ff */
[----:B------:R-:W-:Y:S01]  /*0750*/  IMAD.IADD R168, R5, 0x1, R168 ;  /* 0x0000000105a87824 */ /* 0x000fe200078e02a8 */
[C---:B------:R-:W-:Y:S01]  /*0760*/  @P1 IADD3 R17, R241.reuse, 0x3e0, RZ ;  /* 0x000003e0f1111810 */ /* 0x040fe20007ffe0ff */
[----:B------:R-:W-:Y:S01]  /*0770*/  IMAD.MOV.U32 R5, RZ, RZ, 0x20 ;  /* 0x00000020ff057424 */ /* 0x000fe200078e00ff */
[C---:B------:R-:W-:Y:S01]  /*0780*/  IADD3 R242, R241.reuse, 0x40, RZ ;  /* 0x00000040f1f27810 */ /* 0x040fe20007ffe0ff */
[----:B------:R-:W-:Y:S01]  /*0790*/  IMAD.MOV.U32 R2, RZ, RZ, 0x40 ;  /* 0x00000040ff027424 */ /* 0x000fe200078e00ff */
[----:B------:R-:W-:Y:S01]  /*07a0*/  @P2 IADD3 R242, R241, -0x40, RZ ;  /* 0xffffffc0f1f22810 */ /* 0x000fe20007ffe0ff */
[----:B------:R1:W-:Y:S01]  /*07b0*/  STL [R1], R17 ;  /* 0x0000001101007387 */ /* 0x0003e20000100800 */
[----:B------:R-:W-:Y:S01]  /*07c0*/  SEL R172, R5, 0xffffffe0, !P4 ;  /* 0xffffffe005ac7807 */ /* 0x000fe20006000000 */
[----:B------:R-:W-:Y:S01]  /*07d0*/  IMAD.SHL.U32 R3, R4, 0x2, RZ ;  /* 0x0000000204037824 */ /* 0x000fe200078e00ff */
[----:B------:R-:W-:-:S02]  /*07e0*/  SEL R2, R2, 0xffffffc0, !P3 ;  /* 0xffffffc002027807 */ /* 0x000fc40005800000 */
[----:B------:R-:W-:Y:S01]  /*07f0*/  SEL R5, R5, 0xffffffe0, !P1 ;  /* 0xffffffe005057807 */ /* 0x000fe20004800000 */
[----:B------:R-:W-:Y:S01]  /*0800*/  IMAD R173, R0, 0x2, R172 ;  /* 0x0000000200ad7824 */ /* 0x000fe200078e02ac */
[----:B------:R-:W-:Y:S01]  /*0810*/  LEA R168, R168, 0xa000, 0x1 ;  /* 0x0000a000a8a87811 */ /* 0x000fe200078e08ff */
[----:B------:R-:W-:Y:S02]  /*0820*/  IMAD R171, R0, 0x2, R2 ;  /* 0x0000000200ab7824 */ /* 0x000fe400078e0202 */
[----:B------:R-:W-:Y:S02]  /*0830*/  IMAD.IADD R200, R201, 0x1, R5 ;  /* 0x00000001c9c87824 */ /* 0x000fe400078e0205 */
[----:B------:R-:W-:Y:S02]  /*0840*/  IMAD.IADD R172, R172, 0x1, R171 ;  /* 0x00000001acac7824 */ /* 0x000fe400078e02ab */
[----:B------:R-:W-:Y:S02]  /*0850*/  IMAD.IADD R244, R5, 0x1, R241 ;  /* 0x0000000105f47824 */ /* 0x000fe400078e02f1 */
[----:B------:R-:W-:-:S02]  /*0860*/  IMAD.IADD R195, R195, 0x1, R200 ;  /* 0x00000001c3c37824 */ /* 0x000fc400078e02c8 */
[----:B--2---:R-:W-:Y:S02]  /*0870*/  IMAD.IADD R243, R5, 0x1, R242 ;  /* 0x0000000105f37824 */ /* 0x004fe400078e02f2 */
.L_x_482:
        /* <DEDUP_REMOVED lines=19> */
[----:B------:R-:W-:-:S05]  /*09b0*/  @P3 IADD3.X R7, R8, c[0x0][0x254], RZ, P0, !PT ;  /* 0x0000950008073a10 */ /* 0x000fca00007fe4ff */
        /* <DEDUP_REMOVED lines=10> */
[----:B--2---:R-:W2:Y:S02]  /*0a60*/  @P4 LDG.E R2, [R4.64+0x4] ;  /* 0x0000040804024981 */ /* 0x004ea4000c1e1900 */
[----:B--2--5:R-:W-:-:S06]  /*0a70*/  @P4 IADD3 R2, R2, -R239, RZ ;  /* 0x800000ef02024210 */ /* 0x024fcc0007ffe0ff */
[----:B------:R2:W5:Y:S02]  /*0a80*/  @!P4 LDG.E R2, [R4.64] ;  /* 0x000000080402c981 */ /* 0x000564000c1e1900 */
.L_x_414:
[----:B--2---:R-:W-:-:S04]  /*0a90*/  ISETP.NE.U32.AND P1, PT, RZ, c[0x0][0x258], PT ;  /* 0x00009600ff007a0c */ /* 0x004fc80003f25070 */
        /* <DEDUP_REMOVED lines=31> */
[----:B-1----:R-:W-:Y:S01]  /*0c90*/  SHF.R.S32.HI R17, RZ, 0x1f, R10 ;  /* 0x0000001fff117819 */ /* 0x002fe2000001140a */
        /* <DEDUP_REMOVED lines=12> */
.L_x_416:
        /* <DEDUP_REMOVED lines=15> */
.L_x_417:
[----:B------:R-:W-:Y:S01]  /*0e50*/  IABS R11, c[0x0][0x1c8] ;  /* 0x00007200000b7a13 */ /* 0x000fe20000000000 */
[----:B------:R-:W1:Y:S01]  /*0e60*/  S2R R35, SR_CTAID.Z ;  /* 0x0000000000237919 */ /* 0x000e620000002700 */
[----:B------:R-:W2:Y:S01]  /*0e70*/  LDC.U8 R16, c[0x0][0x328] ;  /* 0x0000ca00ff107b82 */ /* 0x000ea20000000000 */
[----:B------:R-:W-:Y:S01]  /*0e80*/  IMAD.MOV.U32 R14, RZ, RZ, c[0x0][0x224] ;  /* 0x00008900ff0e7624 */ /* 0x000fe200078e00ff */
[----:B------:R-:W3:Y:S01]  /*0e90*/  I2F.RP R4, R11 ;  /* 0x0000000b00047306 */ /* 0x000ee20000209400 */
[C---:B------:R-:W-:Y:S01]  /*0ea0*/  @P1 IMAD.WIDE.U32 R6, R0.reuse, c[0x0][0x370], RZ ;  /* 0x0000dc0000061a25 */ /* 0x040fe200078e00ff */
[----:B------:R-:W4:Y:S02]  /*0eb0*/  S2R R19, SR_CTAID.X ;  /* 0x0000000000137919 */ /* 0x000f240000002500 */
[----:B------:R-:W-:Y:S01]  /*0ec0*/  SHF.R.S32.HI R14, RZ, 0x1f, R14 ;  /* 0x0000001fff0e7819 */ /* 0x000fe2000001140e */
[----:B------:R-:W-:Y:S01]  /*0ed0*/  @P1 IMAD R13, R0, c[0x0][0x374], R7 ;  /* 0x0000dd00000d1a24 */ /* 0x000fe200078e0207 */
[----:B------:R-:W-:Y:S01]  /*0ee0*/  @P1 MOV R12, R6 ;  /* 0x00000006000c1202 */ /* 0x000fe20000000f00 */
[----:B------:R-:W-:Y:S01]  /*0ef0*/  @!P1 IMAD.WIDE.U32 R6, R252, c[0x0][0x368], RZ ;  /* 0x0000da00fc069a25 */ /* 0x000fe200078e00ff */
[----:B------:R-:W5:Y:S03]  /*0f00*/  LDC.U8 R25, c[0x0][0x3d0] ;  /* 0x0000f400ff197b82 */ /* 0x000f660000000000 */
[----:B------:R-:W-:-:S02]  /*0f10*/  IMAD.MOV.U32 R31, RZ, RZ, c[0x0][0x22c] ;  /* 0x00008b00ff1f7624 */ /* 0x000fc400078e00ff */
[----:B------:R-:W-:Y:S02]  /*0f20*/  @!P1 IMAD.MOV.U32 R12, RZ, RZ, R6 ;  /* 0x000000ffff0c9224 */ /* 0x000fe400078e0006 */
[----:B------:R-:W-:Y:S01]  /*0f30*/  IMAD.WIDE R20, R31, c[0x0][0x1c0], RZ ;  /* 0x000070001f147a25 */ /* 0x000fe200078e02ff */
[----:B---3--:R-:W3:Y:S01]  /*0f40*/  MUFU.RCP R4, R4 ;  /* 0x0000000400047308 */ /* 0x008ee20000001000 */
[----:B-1----:R-:W-:Y:S02]  /*0f50*/  IABS R8, R35 ;  /* 0x0000002300087213 */ /* 0x002fe40000000000 */
[----:B------:R-:W-:Y:S02]  /*0f60*/  LOP3.LUT R9, R35, c[0x0][0x1c8], RZ, 0x3c, !PT ;  /* 0x0000720023097a12 */ /* 0x000fe400078e3cff */
[----:B--2---:R-:W-:Y:S02]  /*0f70*/  ISETP.NE.AND P3, PT, R16, RZ, PT ;  /* 0x000000ff1000720c */ /* 0x004fe40003f65270 */
        /* <DEDUP_REMOVED lines=20> */
[----:B------:R-:W-:Y:S02]  /*10c0*/  IMAD.SHL.U32 R8, R252, 0x80, RZ ;  /* 0x00000080fc087824 */ /* 0x000fe400078e00ff */
[-C--:B------:R-:W-:Y:S01]  /*10d0*/  IMAD R6, R21, R14.reuse, RZ ;  /* 0x0000000e15067224 */ /* 0x080fe200078e02ff */
[----:B------:R-:W-:Y:S01]  /*10e0*/  IADD3 R5, R15, R5, RZ ;  /* 0x000000050f057210 */ /* 0x000fe20007ffe0ff */
[----:B------:R-:W-:Y:S01]  /*10f0*/  IMAD.WIDE.U32 R14, R20, R14, RZ ;  /* 0x0000000e140e7225 */ /* 0x000fe200078e00ff */
[----:B------:R-:W-:-:S03]  /*1100*/  SEL R8, R8, RZ, P2 ;  /* 0x000000ff08087207 */ /* 0x000fc60001000000 */
[----:B------:R-:W-:Y:S01]  /*1110*/  @!P5 IADD3 R4, R4, -R11, RZ ;  /* 0x8000000b0404d210 */ /* 0x000fe20007ffe0ff */
[----:B------:R-:W-:Y:S01]  /*1120*/  IMAD R5, R20, R5, R6 ;  /* 0x0000000514057224 */ /* 0x000fe200078e0206 */
[----:B------:R-:W-:Y:S01]  /*1130*/  IADD3 R8, P2, R10, R8, RZ ;  /* 0x000000080a087210 */ /* 0x000fe20007f5e0ff */
[----:B------:R-:W-:Y:S01]  /*1140*/  IMAD.WIDE.U32 R6, R20, R0, RZ ;  /* 0x0000000014067225 */ /* 0x000fe200078e00ff */
[----:B------:R-:W-:Y:S02]  /*1150*/  ISETP.GE.U32.AND P6, PT, R4, R11, PT ;  /* 0x0000000b0400720c */ /* 0x000fe40003fc6070 */
[----:B------:R-:W-:Y:S01]  /*1160*/  @!P5 IADD3 R2, R2, 0x1, RZ ;  /* 0x000000010202d810 */ /* 0x000fe20007ffe0ff */
[----:B------:R-:W-:Y:S01]  /*1170*/  IMAD.X R4, R17, 0x1, R9, P2 ;  /* 0x0000000111047824 */ /* 0x000fe200010e0609 */
[----:B------:R-:W-:Y:S01]  /*1180*/  ISETP.NE.AND P5, PT, RZ, c[0x0][0x1c8], PT ;  /* 0x00007200ff007a0c */ /* 0x000fe20003fa5270 */
[C---:B------:R-:W-:Y:S01]  /*1190*/  IMAD R16, R21.reuse, R8, RZ ;  /* 0x0000000815107224 */ /* 0x040fe200078e02ff */
[----:B------:R-:W-:Y:S01]  /*11a0*/  SEL R18, R14, R6, !P1 ;  /* 0x000000060e127207 */ /* 0x000fe20004800000 */
[----:B------:R-:W-:Y:S01]  /*11b0*/  IMAD R11, R21, R0, RZ ;  /* 0x00000000150b7224 */ /* 0x000fe200078e02ff */
[----:B------:R-:W-:Y:S01]  /*11c0*/  IADD3 R15, R15, R5, RZ ;  /* 0x000000050f0f7210 */ /* 0x000fe20007ffe0ff */
[----:B------:R-:W-:Y:S01]  /*11d0*/  IMAD R6, R20, R4, R16 ;  /* 0x0000000414067224 */ /* 0x000fe200078e0210 */
[----:B-----5:R-:W-:Y:S01]  /*11e0*/  ISETP.NE.AND P2, PT, R25, RZ, PT ;  /* 0x000000ff1900720c */ /* 0x020fe20003f45270 */
[----:B------:R-:W-:Y:S01]  /*11f0*/  @P3 IMAD R4, R252, c[0x0][0x214], RZ ;  /* 0x00008500fc043a24 */ /* 0x000fe200078e02ff */
[----:B------:R-:W-:Y:S01]  /*1200*/  @P1 IADD3 R15, R7, R11, RZ ;  /* 0x0000000b070f1210 */ /* 0x000fe20007ffe0ff */
[----:B------:R-:W-:Y:S01]  /*1210*/  IMAD.WIDE.U32 R8, R20, R8, RZ ;  /* 0x0000000814087225 */ /* 0x000fe200078e00ff */
[----:B------:R-:W-:-:S02]  /*1220*/  @P6 IADD3 R2, R2, 0x1, RZ ;  /* 0x0000000102026810 */ /* 0x000fc40007ffe0ff */
[----:B------:R-:W-:Y:S01]  /*1230*/  @P3 SEL R4, R4, R0, !P1 ;  /* 0x0000000004043207 */ /* 0x000fe20004800000 */
[----:B----4-:R-:W-:Y:S01]  /*1240*/  IMAD.WIDE.U32 R20, R19, c[0x0][0x3d8], RZ ;  /* 0x0000f60013147a25 */ /* 0x010fe200078e00ff */
[----:B------:R-:W-:-:S03]  /*1250*/  IADD3 R11, R9, R6, RZ ;  /* 0x00000006090b7210 */ /* 0x000fc60007ffe0ff */
[----:B------:R-:W-:Y:S01]  /*1260*/  IMAD.MOV.U32 R14, RZ, RZ, R2 ;  /* 0x000000ffff0e7224 */ /* 0x000fe200078e0002 */
[----:B------:R-:W-:Y:S01]  /*1270*/  SEL R20, R20, RZ, P2 ;  /* 0x000000ff14147207 */ /* 0x000fe20001000000 */
[----:B------:R-:W-:Y:S01]  /*1280*/  IMAD R5, R19, c[0x0][0x3dc], R21 ;  /* 0x0000f70013057a24 */ /* 0x000fe200078e0215 */
[----:B------:R-:W-:Y:S01]  /*1290*/  SHF.R.S32.HI R21, RZ, 0x1f, R234 ;  /* 0x0000001fff157819 */ /* 0x000fe200000114ea */
[C---:B------:R-:W-:Y:S01]  /*12a0*/  IMAD R16, R35.reuse, c[0x0][0x22c], RZ ;  /* 0x00008b0023107a24 */ /* 0x040fe200078e02ff */
[----:B------:R-:W-:Y:S01]  /*12b0*/  @!P4 IADD3 R14, -R14, RZ, RZ ;  /* 0x000000ff0e0ec210 */ /* 0x000fe20007ffe1ff */
[----:B------:R-:W-:Y:S01]  /*12c0*/  @!P3 IMAD R7, R252, c[0x0][0x1c0], R35 ;  /* 0x00007000fc07ba24 */ /* 0x000fe200078e0223 */
[----:B------:R-:W-:Y:S01]  /*12d0*/  @!P5 LOP3.LUT R14, RZ, c[0x0][0x1c8], RZ, 0x33, !PT ;  /* 0x00007200ff0eda12 */ /* 0x000fe200078e33ff */
        /* <DEDUP_REMOVED lines=13> */
.L_x_418:
[----:B------:R-:W-:-:S04]  /*13b0*/  IMAD R0, R252, c[0x0][0x1c0], R35 ;  /* 0x00007000fc007a24 */ /* 0x000fc800078e0223 */
[----:B------:R-:W-:Y:S02]  /*13c0*/  IMAD R0, R0, c[0x0][0x224], RZ ;  /* 0x0000890000007a24 */ /* 0x000fe400078e02ff */
.L_x_419:
[----:B------:R-:W1:Y:S01]  /*13d0*/  S2R R32, SR_TID.X ;  /* 0x0000000000207919 */ /* 0x000e620000002100 */
[----:B------:R-:W-:Y:S01]  /*13e0*/  IMAD R31, R31, c[0x0][0x1c0], RZ ;  /* 0x000070001f1f7a24 */ /* 0x000fe200078e02ff */
[----:B------:R-:W-:Y:S01]  /*13f0*/  IADD3 R4, P4, R210, R12, RZ ;  /* 0x0000000cd2047210 */ /* 0x000fe20007f9e0ff */
[----:B------:R-:W-:Y:S01]  /*1400*/  IMAD R6, R17, c[0x0][0x370], RZ ;  /* 0x0000dc0011067a24 */ /* 0x000fe200078e02ff */
[----:B------:R-:W-:Y:S01]  /*1410*/  SHF.R.S32.HI R211, RZ, 0x1f, R210 ;  /* 0x0000001fffd37819 */ /* 0x000fe200000114d2 */
[----:B------:R-:W-:Y:S01]  /*1420*/  IMAD.SHL.U32 R224, R31, 0x40, RZ ;  /* 0x000000401fe07824 */ /* 0x000fe200078e00ff */
[----:B------:R-:W-:Y:S01]  /*1430*/  BSSY B1, `(.L_x_415) ;  /* 0x000073a000017945 */ /* 0x000fe20003800000 */
[----:B------:R-:W-:Y:S02]  /*1440*/  IMAD.IADD R208, R10, 0x1, R2 ;  /* 0x000000010ad07824 */ /* 0x000fe400078e0202 */
[----:B------:R-:W-:Y:S01]  /*1450*/  IMAD.X R5, R211, 0x1, R13, P4 ;  /* 0x00000001d3057824 */ /* 0x000fe200020e060d */
[----:B------:R-:W-:Y:S01]  /*1460*/  IADD3 R8, P3, P1, R8, R224, R16 ;  /* 0x000000e008087210 */ /* 0x000fe2000797e010 */
[C---:B------:R-:W-:Y:S01]  /*1470*/  IMAD.IADD R16, R10.reuse, 0x1, R0 ;  /* 0x000000010a107824 */ /* 0x040fe200078e0200 */
[----:B------:R-:W-:Y:S01]  /*1480*/  SHF.R.S32.HI R7, RZ, 0x1f, R224 ;  /* 0x0000001fff077819 */ /* 0x000fe200000114e0 */
[----:B------:R-:W-:Y:S01]  /*1490*/  IMAD R0, R10, c[0x0][0x374], R6 ;  /* 0x0000dd000a007a24 */ /* 0x000fe200078e0206 */
[----:B------:R-:W-:Y:S01]  /*14a0*/  IADD3 R6, P4, R218, R10, RZ ;  /* 0x0000000ada067210 */ /* 0x000fe20007f9e0ff */
[----:B------:R-:W-:Y:S01]  /*14b0*/  IMAD.WIDE.U32 R4, R10, c[0x0][0x370], R4 ;  /* 0x0000dc000a047a25 */ /* 0x000fe200078e0004 */
[----:B------:R-:W-:-:S02]  /*14c0*/  IADD3.X R13, R11, R7, R29, P3, P1 ;  /* 0x000000070b0d7210 */ /* 0x000fc40001fe241d */
[----:B------:R-:W-:Y:S01]  /*14d0*/  IADD3 R11, P3, P1, R20, R8, R18 ;  /* 0x00000008140b7210 */ /* 0x000fe2000797e012 */
[----:B------:R-:W-:Y:S01]  /*14e0*/  IMAD.IADD R5, R5, 0x1, R0 ;  /* 0x0000000105057824 */ /* 0x000fe200078e0200 */
[----:B------:R-:W-:Y:S01]  /*14f0*/  SHF.R.S32.HI R29, RZ, 0x1f, R218 ;  /* 0x0000001fff1d7819 */ /* 0x000fe200000114da */
[----:B------:R-:W-:Y:S01]  /*1500*/  IMAD R10, R33, c[0x0][0x378], RZ ;  /* 0x0000de00210a7a24 */ /* 0x000fe200078e02ff */
[----:B------:R-:W-:Y:S01]  /*1510*/  IADD3 R0, -R203, R229, R234 ;  /* 0x000000e5cb007210 */ /* 0x000fe20007ffe1ea */
[----:B------:R-:W-:Y:S01]  /*1520*/  IMAD.WIDE.U32 R4, R35, c[0x0][0x378], R4 ;  /* 0x0000de0023047a25 */ /* 0x000fe200078e0004 */
[----:B-1----:R-:W-:Y:S02]  /*1530*/  SHF.R.S32.HI R34, RZ, 0x1f, R32 ;  /* 0x0000001fff227819 */ /* 0x002fe40000011420 */
[----:B------:R-:W-:Y:S01]  /*1540*/  IADD3 R0, R0, -c[0x0][0x2e8], RZ ;  /* 0x8000ba0000007a10 */ /* 0x000fe20007ffe0ff */
[----:B------:R-:W-:Y:S01]  /*1550*/  IMAD.X R7, R29, 0x1, R17, P4 ;  /* 0x000000011d077824 */ /* 0x000fe200020e0611 */
[-C--:B------:R-:W-:Y:S01]  /*1560*/  LEA.HI R8, R34, R32.reuse, RZ, 0x5 ;  /* 0x0000002022087211 */ /* 0x080fe200078f28ff */
[----:B------:R-:W-:Y:S01]  /*1570*/  IMAD R10, R35, c[0x0][0x37c], R10 ;  /* 0x0000df00230a7a24 */ /* 0x000fe200078e020a */
[----:B------:R-:W-:Y:S01]  /*1580*/  SHF.R.S32.HI R9, RZ, 0x1f, R0 ;  /* 0x0000001fff097819 */ /* 0x000fe20000011400 */
[----:B------:R-:W-:Y:S01]  /*1590*/  IMAD R7, R7, c[0x0][0x190], RZ ;  /* 0x0000640007077a24 */ /* 0x000fe200078e02ff */
[----:B------:R-:W-:Y:S01]  /*15a0*/  LOP3.LUT R2, R8, 0xffffffe0, RZ, 0xc0, !PT ;  /* 0xffffffe008027812 */ /* 0x000fe200078ec0ff */
[----:B------:R-:W-:Y:S01]  /*15b0*/  IMAD.IADD R5, R5, 0x1, R10 ;  /* 0x0000000105057824 */ /* 0x000fe200078e020a */
[----:B------:R-:W-:Y:S01]  /*15c0*/  SHF.R.S32.HI R8, RZ, 0x5, R8 ;  /* 0x00000005ff087819 */ /* 0x000fe20000011408 */
[----:B------:R-:W-:Y:S01]  /*15d0*/  IMAD R12, R6, c[0x0][0x194], R7 ;  /* 0x00006500060c7a24 */ /* 0x000fe200078e0207 */
[----:B------:R-:W-:Y:S01]  /*15e0*/  IADD3 R17, -R2, R32, RZ ;  /* 0x0000002002117210 */ /* 0x000fe20007ffe1ff */
[----:B------:R-:W-:Y:S01]  /*15f0*/  IMAD.WIDE.U32 R6, R6, c[0x0][0x190], R210 ;  /* 0x0000640006067a25 */ /* 0x000fe200078e00d2 */
[----:B------:R-:W-:-:S02]  /*1600*/  LEA.HI R9, R9, R0, RZ, 0x6 ;  /* 0x0000000009097211 */ /* 0x000fc400078f30ff */
[----:B------:R-:W-:Y:S01]  /*1610*/  IADD3.X R0, R19, R13, R15, P3, P1 ;  /* 0x0000000d13007210 */ /* 0x000fe20001fe240f */
[----:B------:R-:W-:Y:S01]  /*1620*/  IMAD R2, R8, R31, R17 ;  /* 0x0000001f08027224 */ /* 0x000fe200078e0211 */
[----:B------:R-:W-:Y:S01]  /*1630*/  IADD3 R6, P4, R26, R6, RZ ;  /* 0x000000061a067210 */ /* 0x000fe20007f9e0ff */
[----:B------:R-:W-:Y:S02]  /*1640*/  IMAD R10, R33, c[0x0][0x1a8], RZ ;  /* 0x00006a00210a7a24 */ /* 0x000fe400078e02ff */
[----:B------:R-:W-:Y:S01]  /*1650*/  IMAD.WIDE.U32 R4, R218, c[0x0][0x370], R4 ;  /* 0x0000dc00da047a25 */ /* 0x000fe200078e0004 */
[----:B------:R-:W-:Y:S02]  /*1660*/  IADD3 R8, P1, R2, R11, RZ ;  /* 0x0000000b02087210 */ /* 0x000fe40007f3e0ff */
[----:B------:R-:W-:Y:S01]  /*1670*/  IADD3.X R7, R22, R7, R12, P4, !PT ;  /* 0x0000000716077210 */ /* 0x000fe200027fe40c */
[----:B------:R-:W-:Y:S01]  /*1680*/  IMAD R10, R35, c[0x0][0x1ac], R10 ;  /* 0x00006b00230a7a24 */ /* 0x000fe200078e020a */
[----:B------:R-:W-:Y:S01]  /*1690*/  LEA.HI.X.SX32 R204, R2, R0, 0x1, P1 ;  /* 0x0000000002cc7211 */ /* 0x000fe200008f0eff */
[----:B------:R-:W-:Y:S01]  /*16a0*/  IMAD R2, R29, c[0x0][0x370], RZ ;  /* 0x0000dc001d027a24 */ /* 0x000fe200078e02ff */
[----:B------:R-:W-:Y:S01]  /*16b0*/  SHF.R.S32.HI R0, RZ, 0x6, R9 ;  /* 0x00000006ff007819 */ /* 0x000fe20000011409 */
[----:B------:R-:W-:Y:S01]  /*16c0*/  IMAD.WIDE.U32 R6, R35, c[0x0][0x1a8], R6 ;  /* 0x00006a0023067a25 */ /* 0x000fe200078e0006 */
[----:B------:R-:W-:-:S02]  /*16d0*/  LEA R196, P3, R4, c[0x0][0x330], 0x1 ;  /* 0x0000cc0004c47a11 */ /* 0x000fc400078608ff */
[----:B------:R-:W-:Y:S01]  /*16e0*/  IMNMX R225, RZ, R0, !PT ;  /* 0x00000000ffe17217 */ /* 0x000fe20007800200 */
[----:B------:R-:W-:Y:S01]  /*16f0*/  IMAD R0, R218, c[0x0][0x374], R2 ;  /* 0x0000dd00da007a24 */ /* 0x000fe200078e0202 */
[----:B------:R-:W-:Y:S01]  /*1700*/  IADD3 R10, R7, R10, RZ ;  /* 0x0000000a070a7210 */ /* 0x000fe20007ffe0ff */
[----:B------:R-:W-:Y:S01]  /*1710*/  IMAD.MOV.U32 R209, RZ, RZ, 0x4 ;  /* 0x00000004ffd17424 */ /* 0x000fe200078e00ff */
[----:B------:R-:W-:Y:S01]  /*1720*/  ISETP.GT.AND P5, PT, R194, R225, PT ;  /* 0x000000e1c200720c */ /* 0x000fe20003fa4270 */
[----:B------:R-:W-:Y:S01]  /*1730*/  IMAD.IADD R0, R5, 0x1, R0 ;  /* 0x0000000105007824 */ /* 0x000fe200078e0200 */
[----:B------:R-:W-:Y:S01]  /*1740*/  LEA R198, P4, R6, c[0x0][0x160], 0x1 ;  /* 0x0000580006c67a11 */ /* 0x000fe200078808ff */
[-C--:B------:R-:W-:Y:S01]  /*1750*/  IMAD.WIDE R12, R16, R209.reuse, c[0x0][0x3c8] ;  /* 0x0000f200100c7625 */ /* 0x080fe200078e02d1 */
[----:B------:R-:W-:Y:S02]  /*1760*/  LEA R205, P1, R8, c[0x0][0x350], 0x2 ;  /* 0x0000d40008cd7a11 */ /* 0x000fe400078210ff */
[----:B------:R-:W-:Y:S01]  /*1770*/  LEA.HI.X R199, R6, c[0x0][0x164], R10, 0x1, P4 ;  /* 0x0000590006c77a11 */ /* 0x000fe200020f0c0a */
[----:B------:R-:W-:Y:S01]  /*1780*/  IMAD.MOV.U32 R217, RZ, RZ, R12 ;  /* 0x000000ffffd97224 */ /* 0x000fe200078e000c */
[----:B------:R-:W-:Y:S01]  /*1790*/  LEA.HI.X R197, R4, c[0x0][0x334], R0, 0x1, P3 ;  /* 0x0000cd0004c57a11 */ /* 0x000fe200018f0c00 */
[----:B------:R-:W-:Y:S01]  /*17a0*/  IMAD.MOV.U32 R216, RZ, RZ, R13 ;  /* 0x000000ffffd87224 */ /* 0x000fe200078e000d */
[----:B------:R-:W-:Y:S01]  /*17b0*/  LEA.HI.X R204, R8, c[0x0][0x354], R204, 0x2, P1 ;  /* 0x0000d50008cc7a11 */ /* 0x000fe200008f14cc */
[----:B------:R-:W-:Y:S01]  /*17c0*/  IMAD.WIDE R208, R208, R209, c[0x0][0x200] ;  /* 0x00008000d0d07625 */ /* 0x000fe200078e02d1 */
[----:B------:R-:W-:Y:S01]  /*17d0*/  IADD3 R194, R194, -0x1, RZ ;  /* 0xffffffffc2c27810 */ /* 0x000fe20007ffe0ff */
        /* <DEDUP_REMOVED lines=16> */
.L_x_421:
        /* <DEDUP_REMOVED lines=15> */
.L_x_422:
        /* <DEDUP_REMOVED lines=23> */
.L_x_424:
[----:B------:R-:W-:Y:S05]  /*1b40*/  BSYNC B0 ;  /* 0x0000000000007941 */ /* 0x000fea0003800000 */
.L_x_423:
        /* <DEDUP_REMOVED lines=15> */
.L_x_426:
[----:B------:R-:W-:Y:S05]  /*1c40*/  BSYNC B0 ;  /* 0x0000000000007941 */ /* 0x000fea0003800000 */
.L_x_425:
        /* <DEDUP_REMOVED lines=15> */
.L_x_428:
[----:B------:R-:W-:Y:S05]  /*1d40*/  BSYNC B0 ;  /* 0x0000000000007941 */ /* 0x000fea0003800000 */
.L_x_427:
        /* <DEDUP_REMOVED lines=14> */
.L_x_430:
[----:B------:R-:W-:Y:S05]  /*1e30*/  BSYNC B0 ;  /* 0x0000000000007941 */ /* 0x000fea0003800000 */
.L_x_429:
        /* <DEDUP_REMOVED lines=20> */
.L_x_432:
[----:B------:R-:W-:Y:S05]  /*1f80*/  BSYNC B0 ;  /* 0x0000000000007941 */ /* 0x000fea0003800000 */
.L_x_431:
        /* <DEDUP_REMOVED lines=13> */
.L_x_434:
[----:B------:R-:W-:Y:S05]  /*2060*/  BSYNC B0 ;  /* 0x0000000000007941 */ /* 0x000fea0003800000 */
.L_x_433:
        /* <DEDUP_REMOVED lines=13> */
.L_x_436:
[----:B------:R-:W-:Y:S05]  /*2140*/  BSYNC B0 ;  /* 0x0000000000007941 */ /* 0x000fea0003800000 */
.L_x_435:
        /* <DEDUP_REMOVED lines=12> */
.L_x_420:
        /* <DEDUP_REMOVED lines=10> */
[----:B------:R-:W-:Y:S01]  /*22b0*/  IMAD R2, R234, c[0x0][0x1a4], R2 ;  /* 0x00006900ea027a24 */ /* 0x000fe200078e0202 */
[----:B------:R-:W-:-:S02]  /*22c0*/  P2R R12, PR, RZ, 0x8 ;  /* 0x00000008ff0c7803 */ /* 0x000fc40000000000 */
        /* <DEDUP_REMOVED lines=24> */
.L_x_439:
[----:B------:R-:W-:Y:S05]  /*2450*/  BSYNC B0 ;  /* 0x0000000000007941 */ /* 0x000fea0003800000 */
.L_x_438:
        /* <DEDUP_REMOVED lines=22> */
.L_x_441:
[----:B------:R-:W-:Y:S05]  /*25c0*/  BSYNC B0 ;  /* 0x0000000000007941 */ /* 0x000fea0003800000 */
.L_x_440:
        /* <DEDUP_REMOVED lines=22> */
.L_x_443:
[----:B------:R-:W-:Y:S05]  /*2730*/  BSYNC B0 ;  /* 0x0000000000007941 */ /* 0x000fea0003800000 */
.L_x_442:
        /* <DEDUP_REMOVED lines=21> */
.L_x_445:
[----:B------:R-:W-:Y:S05]  /*2890*/  BSYNC B0 ;  /* 0x0000000000007941 */ /* 0x000fea0003800000 */
.L_x_444:
        /* <DEDUP_REMOVED lines=13> */
.L_x_447:
[----:B------:R-:W-:Y:S05]  /*2970*/  BSYNC B0 ;  /* 0x0000000000007941 */ /* 0x000fea0003800000 */
.L_x_446:
        /* <DEDUP_REMOVED lines=15> */
.L_x_449:
[----:B------:R-:W-:Y:S05]  /*2a70*/  BSYNC B0 ;  /* 0x0000000000007941 */ /* 0x000fea0003800000 */
.L_x_448:
[----:B---3--:R-:W-:Y:S01]  /*2a80*/  IADD3 R4, R236, 0x1000, RZ ;  /* 0x00001000ec047810 */ /* 0x008fe20007ffe0ff */
        /* <DEDUP_REMOVED lines=18> */
.L_x_451:
[----:B------:R-:W-:Y:S05]  /*2bb0*/  BSYNC B0 ;  /* 0x0000000000007941 */ /* 0x000fea0003800000 */
.L_x_450:
        /* <DEDUP_REMOVED lines=20> */
.L_x_453:
[----:B------:R-:W-:Y:S05]  /*2d00*/  BSYNC B0 ;  /* 0x0000000000007941 */ /* 0x000fea0003800000 */
.L_x_452:
[C---:B-1----:R-:W-:Y:S01]  /*2d10*/  IADD3 R4, R215.reuse, 0x8, RZ ;  /* 0x00000008d7047810 */ /* 0x042fe20007ffe0ff */
[----:B------:R-:W-:Y:S01]  /*2d20*/  IMAD.MOV.U32 R213, RZ, RZ, 0x7f800000 ;  /* 0x7f800000ffd57424 */ /* 0x000fe200078e00ff */
[CC--:B------:R-:W-:Y:S02]  /*2d30*/  ISETP.GE.AND P0, PT, R215.reuse, R2.reuse, PT ;  /* 0x00000002d700720c */ /* 0x0c0fe40003f06270 */
[----:B------:R-:W-:Y:S01]  /*2d40*/  ISETP.GE.AND P2, PT, R4, R2, PT ;  /* 0x000000020400720c */ /* 0x000fe20003f46270 */
[C---:B------:R-:W-:Y:S01]  /*2d50*/  IMAD.WIDE R4, R215.reuse, 0x4, R208 ;  /* 0x00000004d7047825 */ /* 0x040fe200078e02d0 */
[----:B------:R-:W-:Y:S02]  /*2d60*/  MOV R214, 0x7f800000 ;  /* 0x7f80000000d67802 */ /* 0x000fe40000000f00 */
[C---:B------:R-:W-:Y:S02]  /*2d70*/  IADD3 R6, R215.reuse, 0x28, RZ ;  /* 0x00000028d7067810 */ /* 0x040fe40007ffe0ff */
[----:B------:R-:W-:-:S02]  /*2d80*/  IADD3 R7, R215, 0x20, RZ ;  /* 0x00000020d7077810 */ /* 0x000fc40007ffe0ff */
[----:B------:R-:W-:-:S03]  /*2d90*/  ISETP.NE.AND P3, PT, R12, RZ, PT ;  /* 0x000000ff0c00720c */ /* 0x000fc60003f65270 */
[----:B------:R1:W5:Y:S01]  /*2da0*/  @!P0 LDG.E R213, [R4.64] ;  /* 0x0000000804d58981 */ /* 0x000362000c1e1900 */
[----:B------:R-:W-:-:S03]  /*2db0*/  ISETP.GE.AND P0, PT, R6, R2, PT ;  /* 0x000000020600720c */ /* 0x000fc60003f06270 */
[----:B------:R1:W5:Y:S01]  /*2dc0*/  @!P2 LDG.E R214, [R4.64+0x20] ;  /* 0x0000200804d6a981 */ /* 0x000362000c1e1900 */
[----:B------:R-:W-:Y:S01]  /*2dd0*/  ISETP.GE.AND P2, PT, R7, R2, PT ;  /* 0x000000020700720c */ /* 0x000fe20003f46270 */
[----:B------:R-:W-:Y:S01]  /*2de0*/  IMAD.MOV.U32 R212, RZ, RZ, 0x7f800000 ;  /* 0x7f800000ffd47424 */ /* 0x000fe200078e00ff */
[----:B------:R-:W-:Y:S01]  /*2df0*/  MOV R207, 0x7f800000 ;  /* 0x7f80000000cf7802 */ /* 0x000fe20000000f00 */
[----:B------:R-:W-:Y:S02]  /*2e00*/  IMAD R2, R21, c[0x0][0x198], RZ ;  /* 0x0000660015027a24 */ /* 0x000fe400078e02ff */
[----:B------:R2:W-:Y:S04]  /*2e10*/  @P3 STS.128 [R0+0x6000], RZ ;  /* 0x006000ff00003388 */ /* 0x0005e80000000c00 */
[----:B------:R-:W-:-:S04]  /*2e20*/  @!P0 IMAD.WIDE R6, R6, 0x4, R208 ;  /* 0x0000000406068825 */ /* 0x000fc800078e02d0 */
[----:B------:R1:W5:Y:S01]  /*2e30*/  @!P2 LDG.E R207, [R4.64+0x80] ;  /* 0x0000800804cfa981 */ /* 0x000362000c1e1900 */
[----:B------:R-:W-:-:S03]  /*2e40*/  IMAD R2, R234, c[0x0][0x19c], R2 ;  /* 0x00006700ea027a24 */ /* 0x000fc600078e0202 */
[----:B------:R2:W5:Y:S01]  /*2e50*/  @!P0 LDG.E R212, [R6.64] ;  /* 0x0000000806d48981 */ /* 0x000562000c1e1900 */
[----:B------:R-:W-:Y:S01]  /*2e60*/  BSSY B0, `(.L_x_454) ;  /* 0x0000018000007945 */ /* 0x000fe20003800000 */
[----:B-1----:R-:W-:-:S05]  /*2e70*/  IMAD.WIDE.U32 R4, R234, c[0x0][0x198], R210 ;  /* 0x00006600ea047a25 */ /* 0x002fca00078e00d2 */
[----:B------:R-:W-:-:S04]  /*2e80*/  IADD3 R4, P0, R27, R4, RZ ;  /* 0x000000041b047210 */ /* 0x000fc80007f1e0ff */
[----:B------:R-:W-:Y:S01]  /*2e90*/  IADD3.X R5, R28, R5, R2, P0, !PT ;  /* 0x000000051c057210 */ /* 0x000fe200007fe402 */
[----:B------:R-:W-:-:S04]  /*2ea0*/  IMAD R2, R25, c[0x0][0x1b0], RZ ;  /* 0x00006c0019027a24 */ /* 0x000fc800078e02ff */
[C---:B------:R-:W-:Y:S02]  /*2eb0*/  IMAD R2, R14.reuse, c[0x0][0x1b4], R2 ;  /* 0x00006d000e027a24 */ /* 0x040fe400078e0202 */
[----:B------:R-:W-:-:S04]  /*2ec0*/  IMAD.WIDE.U32 R4, R14, c[0x0][0x1b0], R4 ;  /* 0x00006c000e047a25 */ /* 0x000fc800078e0004 */
[----:B------:R-:W-:Y:S01]  /*2ed0*/  IMAD.IADD R10, R5, 0x1, R2 ;  /* 0x00000001050a7824 */ /* 0x000fe200078e0202 */
[----:B------:R-:W-:Y:S05]  /*2ee0*/  @P3 BRA `(.L_x_455) ;  /* 0x000000f000003947 */ /* 0x000fea0003800000 */
[----:B--2---:R-:W-:-:S13]  /*2ef0*/  ISETP.GE.AND P0, PT, R210, c[0x0][0x220], PT ;  /* 0x00008800d2007a0c */ /* 0x004fda0003f06270 */
        /* <DEDUP_REMOVED lines=14> */
.L_x_455:
[----:B--2---:R-:W-:Y:S05]  /*2fe0*/  BSYNC B0 ;  /* 0x0000000000007941 */ /* 0x004fea0003800000 */
.L_x_454:
        /* <DEDUP_REMOVED lines=20> */
.L_x_457:
[----:B------:R-:W-:Y:S05]  /*3130*/  BSYNC B0 ;  /* 0x0000000000007941 */ /* 0x000fea0003800000 */
.L_x_456:
        /* <DEDUP_REMOVED lines=20> */
.L_x_459:
[----:B------:R-:W-:Y:S05]  /*3280*/  BSYNC B0 ;  /* 0x0000000000007941 */ /* 0x000fea0003800000 */
.L_x_458:
        /* <DEDUP_REMOVED lines=19> */
.L_x_461:
[----:B------:R-:W-:Y:S05]  /*33c0*/  BSYNC B0 ;  /* 0x0000000000007941 */ /* 0x000fea0003800000 */
.L_x_460:
[----:B------:R-:W0:Y:S01]  /*33d0*/  LDGDEPBAR ;  /* 0x00000000000079af */ /* 0x000e220000000000 */
[----:B-1----:R-:W-:Y:S02]  /*33e0*/  IMAD.MOV.U32 R8, RZ, RZ, c[0x0][0x308] ;  /* 0x0000c200ff087624 */ /* 0x002fe400078e00ff */
[----:B------:R-:W-:Y:S01]  /*33f0*/  IMAD.MOV.U32 R9, RZ, RZ, c[0x0][0x30c] ;  /* 0x0000c300ff097624 */ /* 0x000fe200078e00ff */
[----:B------:R-:W-:-:S04]  /*3400*/  DEPBAR.LE SB0, 0x1 ;  /* 0x000080400000791a */ /* 0x000fc80000000000 */
[----:B------:R-:W-:Y:S06]  /*3410*/  BAR.SYNC.DEFER_BLOCKING 0x0 ;  /* 0x0000000000007b1d */ /* 0x000fec0000010000 */
[----:B--2---:R1:W2:Y:S01]  /*3420*/  LDG.E.64 R4, [R8.64+0x8] ;  /* 0x0000080808047981 */ /* 0x0042a2000c1e1b00 */
[----:B----4-:R-:W-:-:S03]  /*3430*/  LEA.HI R0, R34, R32, RZ, 0x4 ;  /* 0x0000002022007211 */ /* 0x010fc600078f20ff */
[----:B------:R4:W3:Y:S04]  /*3440*/  LDSM.16.M88.4 R132, [R174+0xa000] ;  /* 0x00a00000ae84783b */ /* 0x0008e80000000200 */
[----:B------:R4:W2:Y:S04]  /*3450*/  LDSM.16.M88.4 R136, [R174+0xa800] ;  /* 0x00a80000ae88783b */ /* 0x0008a80000000200 */
[----:B------:R4:W2:Y:S04]  /*3460*/  LDSM.16.M88.4 R140, [R173+0xa000] ;  /* 0x00a00000ad8c783b */ /* 0x0008a80000000200 */
[----:B------:R4:W2:Y:S04]  /*3470*/  LDSM.16.M88.4 R144, [R173+0xa800] ;  /* 0x00a80000ad90783b */ /* 0x0008a80000000200 */
[----:B------:R4:W2:Y:S04]  /*3480*/  LDSM.16.M88.4 R148, [R171+0xa000] ;  /* 0x00a00000ab94783b */ /* 0x0008a80000000200 */
[----:B------:R4:W2:Y:S04]  /*3490*/  LDSM.16.M88.4 R152, [R171+0xa800] ;  /* 0x00a80000ab98783b */ /* 0x0008a80000000200 */
[----:B-1----:R-:W3:Y:S01]  /*34a0*/  LDG.E.64 R8, [R8.64] ;  /* 0x0000000808087981 */ /* 0x002ee2000c1e1b00 */
[----:B------:R-:W-:Y:S01]  /*34b0*/  LOP3.LUT R0, R0, 0xfffffff0, RZ, 0xc0, !PT ;  /* 0xfffffff000007812 */ /* 0x000fe200078ec0ff */
[----:B------:R-:W-:Y:S01]  /*34c0*/  IMAD.SHL.U32 R240, R31, 0x10, RZ ;  /* 0x000000101ff07824 */ /* 0x000fe200078e00ff */
[----:B------:R-:W-:Y:S01]  /*34d0*/  SHF.L.U32 R167, R177, 0x1, RZ ;  /* 0x00000001b1a77819 */ /* 0x000fe200000006ff */
[----:B------:R4:W1:Y:S01]  /*34e0*/  LDSM.16.M88.4 R156, [R172+0xa000] ;  /* 0x00a00000ac9c783b */ /* 0x0008620000000200 */
[----:B------:R-:W-:Y:S01]  /*34f0*/  IMAD R7, R252, c[0x0][0x1c0], R35 ;  /* 0x00007000fc077a24 */ /* 0x000fe200078e0223 */
[C---:B------:R-:W-:Y:S01]  /*3500*/  SHF.L.U32 R248, R31.reuse, 0x5, RZ ;  /* 0x000000051ff87819 */ /* 0x040fe200000006ff */
[----:B------:R-:W-:Y:S01]  /*3510*/  IMAD.IADD R0, R32, 0x1, -R0 ;  /* 0x0000000120007824 */ /* 0x000fe200078e0a00 */
[----:B------:R4:W1:Y:S01]  /*3520*/  LDSM.16.M88.4 R160, [R172+0xa800] ;  /* 0x00a80000aca0783b */ /* 0x0008620000000200 */
[----:B------:R-:W-:Y:S01]  /*3530*/  IMAD.SHL.U32 R227, R31, 0x8, RZ ;  /* 0x000000081fe37824 */ /* 0x000fe200078e00ff */
[----:B------:R-:W-:Y:S01]  /*3540*/  IADD3 R237, R240, 0x20, RZ ;  /* 0x00000020f0ed7810 */ /* 0x000fe20007ffe0ff */
[----:B------:R-:W-:Y:S01]  /*3550*/  IMAD.MOV.U32 R175, RZ, RZ, 0x20 ;  /* 0x00000020ffaf7424 */ /* 0x000fe200078e00ff */
[----:B------:R-:W-:Y:S01]  /*3560*/  SHF.R.S32.HI R2, RZ, 0x1f, R0 ;  /* 0x0000001fff027819 */ /* 0x000fe20000011400 */
[----:B------:R-:W-:Y:S01]  /*3570*/  IMAD.MOV.U32 R164, RZ, RZ, 0x40 ;  /* 0x00000040ffa47424 */ /* 0x000fe200078e00ff */
[----:B------:R-:W-:Y:S01]  /*3580*/  IADD3 R233, R227, R237, RZ ;  /* 0x000000ede3e97210 */ /* 0x000fe20007ffe0ff */
[----:B------:R-:W-:Y:S01]  /*3590*/  IMAD.MOV R224, RZ, RZ, -R224 ;  /* 0x000000ffffe07224 */ /* 0x000fe200078e0ae0 */
[----:B------:R-:W-:Y:S01]  /*35a0*/  LEA.HI R2, R2, R0, RZ, 0x3 ;  /* 0x0000000002027211 */ /* 0x000fe200078f18ff */
[----:B------:R-:W-:Y:S01]  /*35b0*/  IMAD R249, R31, 0x18, RZ ;  /* 0x000000181ff97824 */ /* 0x000fe200078e02ff */
[----:B------:R-:W-:Y:S01]  /*35c0*/  IADD3 R250, R227, R233, RZ ;  /* 0x000000e9e3fa7210 */ /* 0x000fe20007ffe0ff */
[----:B------:R-:W-:Y:S01]  /*35d0*/  IMAD R247, R31, 0x28, RZ ;  /* 0x000000281ff77824 */ /* 0x000fe200078e02ff */
[----:B------:R-:W-:Y:S01]  /*35e0*/  LOP3.LUT R6, R2, 0xfffffff8, RZ, 0xc0, !PT ;  /* 0xfffffff802067812 */ /* 0x000fe200078ec0ff */
[----:B------:R-:W-:Y:S01]  /*35f0*/  IMAD.SHL.U32 R2, R7, 0x20, RZ ;  /* 0x0000002007027824 */ /* 0x000fe200078e00ff */
[----:B------:R-:W-:Y:S01]  /*3600*/  CS2R R94, SRZ ;  /* 0x00000000005e7805 */ /* 0x000fe2000001ff00 */
[----:B------:R-:W-:Y:S01]  /*3610*/  IMAD.IADD R222, R227, 0x1, R250 ;  /* 0x00000001e3de7824 */ /* 0x000fe200078e02fa */
[----:B------:R-:W-:Y:S01]  /*3620*/  IADD3 R0, R0, -R6, RZ ;  /* 0x8000000600007210 */ /* 0x000fe20007ffe0ff */
[----:B------:R-:W-:Y:S01]  /*3630*/  IMAD R246, R31, 0x30, RZ ;  /* 0x000000301ff67824 */ /* 0x000fe200078e02ff */
[----:B------:R-:W-:Y:S01]  /*3640*/  SHF.R.S32.HI R6, RZ, 0x1f, R17 ;  /* 0x0000001fff067819 */ /* 0x000fe20000011411 */
[----:B------:R-:W-:Y:S01]  /*3650*/  IMAD.IADD R219, R227, 0x1, R222 ;  /* 0x00000001e3db7824 */ /* 0x000fe200078e02de */
[C---:B------:R-:W-:Y:S01]  /*3660*/  LOP3.LUT P0, RZ, R0.reuse, 0x2, RZ, 0xc0, !PT ;  /* 0x0000000200ff7812 */ /* 0x040fe2000780c0ff */
[----:B------:R-:W-:Y:S01]  /*3670*/  IMAD R245, R31, 0x38, RZ ;  /* 0x000000381ff57824 */ /* 0x000fe200078e02ff */
[----:B------:R-:W-:Y:S01]  /*3680*/  LOP3.LUT P2, RZ, R0, 0x4, RZ, 0xc0, !PT ;  /* 0x0000000400ff7812 */ /* 0x000fe2000784c0ff */
[----:B------:R-:W-:Y:S01]  /*3690*/  IMAD.MOV.U32 R206, RZ, RZ, R193 ;  /* 0x000000ffffce7224 */ /* 0x000fe200078e00c1 */
        /* <DEDUP_REMOVED lines=34> */
[----:B------:R-:W-:Y:S01]  /*38c0*/  IMAD.SHL.U32 R166, R0, 0x2, RZ ;  /* 0x0000000200a67824 */ /* 0x000fe200078e00ff */
[----:B------:R-:W-:Y:S01]  /*38d0*/  SEL R164, R164, 0xffffffc0, !P2 ;  /* 0xffffffc0a4a47807 */ /* 0x000fe20005000000 */
[----:B------:R-:W-:Y:S01]  /*38e0*/  IMAD.SHL.U32 R251, R235, 0x20, RZ ;  /* 0x00000020ebfb7824 */ /* 0x000fe200078e00ff */
[----:B------:R-:W-:Y:S01]  /*38f0*/  IADD3 R230, R234, 0x80, RZ ;  /* 0x00000080eae67810 */ /* 0x000fe20007ffe0ff */
[----:B------:R-:W-:Y:S01]  /*3900*/  IMAD.IADD R169, R168, 0x1, R175 ;  /* 0x00000001a8a97824 */ /* 0x000fe200078e02af */
[----:B------:R-:W-:Y:S01]  /*3910*/  IADD3 R170, R167, R175, RZ ;  /* 0x000000afa7aa7210 */ /* 0x000fe20007ffe0ff */
[----:B------:R-:W-:Y:S01]  /*3920*/  IMAD.IADD R223, R227, 0x1, R219 ;  /* 0x00000001e3df7824 */ /* 0x000fe200078e02db */
[----:B--2---:R-:W-:-:S02]  /*3930*/  IADD3 R220, P4, P3, R2, R4, R17 ;  /* 0x0000000402dc7210 */ /* 0x004fc40007b9e011 */
[----:B------:R-:W-:Y:S02]  /*3940*/  SHF.R.S32.HI R2, RZ, 0x1f, R2 ;  /* 0x0000001fff027819 */ /* 0x000fe40000011402 */
[----:B------:R-:W-:Y:S01]  /*3950*/  IADD3 R4, R229, 0x80, R234 ;  /* 0x00000080e5047810 */ /* 0x000fe20007ffe0ea */
[----:B------:R-:W-:Y:S01]  /*3960*/  IMAD.WIDE.U32 R220, R220, -0x2daee0ad, RZ ;  /* 0xd2511f53dcdc7825 */ /* 0x000fe200078e00ff */
[----:B------:R-:W-:Y:S02]  /*3970*/  IADD3.X R232, R2, R5, R6, P4, P3 ;  /* 0x0000000502e87210 */ /* 0x000fe400027e6406 */
[----:B------:R-:W-:Y:S01]  /*3980*/  IADD3 R2, R176, 0x1000, RZ ;  /* 0x00001000b0027810 */ /* 0x000fe20007ffe0ff */
[----:B------:R-:W-:-:S03]  /*3990*/  IMAD.IADD R231, R4, 0x1, -R203 ;  /* 0x0000000104e77824 */ /* 0x000fc600078e0acb */
[----:B------:R-:W-:-:S05]  /*39a0*/  SEL R2, R2, R176, !P1 ;  /* 0x000000b002027207 */ /* 0x000fca0004800000 */
[----:B------:R-:W-:Y:S01]  /*39b0*/  IMAD.SHL.U32 R165, R2, 0x2, RZ ;  /* 0x0000000202a57824 */ /* 0x000fe200078e00ff */
[----:B---3--:R4:W2:Y:S08]  /*39c0*/  R2UR UR6, R9 ;  /* 0x00000000090673c2 */ /* 0x0088b000000e0000 */
[----:B-1----:R4:W3:Y:S01]  /*39d0*/  R2UR UR7, R8 ;  /* 0x00000000080773c2 */ /* 0x0028e200000e0000 */
[----:B------:R-:W-:-:S07]  /*39e0*/  DEPBAR.LE SB2, 0x0, {4,3} ;  /* 0x0000a0180000791a */ /* 0x000fce0000000000 */
.L_x_464:
[----:B-----5:R-:W-:Y:S01]  /*39f0*/  FSETP.NEU.FTZ.AND P0, PT, R213, -INF , PT ;  /* 0xff800000d500780b */ /* 0x020fe20003f1d000 */
[----:B------:R-:W0:Y:S01]  /*3a00*/  LDGDEPBAR ;  /* 0x00000000000079af */ /* 0x000e220000000000 */
[----:B------:R-:W-:Y:S01]  /*3a10*/  IMAD.IADD R0, R166, 0x1, R175 ;  /* 0x00000001a6007824 */ /* 0x000fe200078e02af */
[----:B------:R-:W-:Y:S01]  /*3a20*/  UIADD3 UR4, UR7, 0x3c6ef372, URZ ;  /* 0x3c6ef37207047890 */ /* 0x000fe2000fffe03f */
[----:B------:R-:W-:Y:S01]  /*3a30*/  IMAD.SHL.U32 R2, R194, 0x40, RZ ;  /* 0x00000040c2027824 */ /* 0x000fe200078e00ff */
[----:B------:R-:W-:Y:S04]  /*3a40*/  UIADD3 UR5, UR7, -0x61c88647, URZ ;  /* 0x9e3779b907057890 */ /* 0x000fe8000fffe03f */
[----:B------:R-:W-:Y:S04]  /*3a50*/  ISETP.GE.AND P6, PT, R2, R231, PT ;  /* 0x000000e70200720c */ /* 0x000fe80003fc6270 */
[-C--:B------:R-:W-:Y:S01]  /*3a60*/  ISETP.LT.AND P6, PT, R230, R203.reuse, P6 ;  /* 0x000000cbe600720c */ /* 0x080fe200037c1270 */
        /* <DEDUP_REMOVED lines=16> */
[--C-:B-1----:R-:W-:Y:S01]  /*3b70*/  IMAD.IADD R0, R0, 0x1, R164.reuse ;  /* 0x0000000100007824 */ /* 0x102fe200078e02a4 */
[-C--:B---3--:R-:W-:Y:S08]  /*3b80*/  HMMA.16816.F32 R20, R32, R100.reuse, RZ ;  /* 0x000000642014723c */ /* 0x088ff000000018ff */
[C---:B------:R-:W-:Y:S07]  /*3b90*/  HMMA.16816.F32 R24, R28.reuse, R100, RZ ;  /* 0x000000641c18723c */ /* 0x040fee00000018ff */
[----:B------:R-:W-:Y:S01]  /*3ba0*/  IMAD.IADD R100, R166, 0x1, R164 ;  /* 0x00000001a6647824 */ /* 0x000fe200078e02a4 */
[-C--:B------:R-:W-:Y:S01]  /*3bb0*/  HMMA.16816.F32 R28, R28, R102.reuse, RZ ;  /* 0x000000661c1c723c */ /* 0x080fe200000018ff */
[----:B------:R-:W-:Y:S03]  /*3bc0*/  IMAD.MOV.U32 R164, RZ, RZ, 0x40 ;  /* 0x00000040ffa47424 */ /* 0x000fe600078e00ff */
[----:B------:R-:W1:Y:S02]  /*3bd0*/  LDSM.16.M88.4 R120, [R100] ;  /* 0x000000006478783b */ /* 0x000e640000000200 */
[----:B------:R-:W-:Y:S02]  /*3be0*/  SEL R164, R164, 0xffffffc0, !P2 ;  /* 0xffffffc0a4a47807 */ /* 0x000fe40005000000 */
[----:B------:R-:W-:Y:S04]  /*3bf0*/  HMMA.16816.F32 R32, R32, R102, RZ ;  /* 0x000000662020723c */ /* 0x000fe800000018ff */
[----:B------:R-:W3:Y:S04]  /*3c00*/  LDSM.16.M88.4 R100, [R100+0x1000] ;  /* 0x001000006464783b */ /* 0x000ee80000000200 */
[-C--:B----4-:R-:W-:Y:S08]  /*3c10*/  HMMA.16816.F32 R4, R104, R108.reuse, R4 ;  /* 0x0000006c6804723c */ /* 0x090ff00000001804 */
[C---:B------:R-:W-:Y:S08]  /*3c20*/  HMMA.16816.F32 R8, R112.reuse, R108, R8 ;  /* 0x0000006c7008723c */ /* 0x040ff00000001808 */
[-C--:B------:R-:W-:Y:S08]  /*3c30*/  HMMA.16816.F32 R12, R112, R110.reuse, R12 ;  /* 0x0000006e700c723c */ /* 0x080ff0000000180c */
[C---:B------:R-:W-:Y:S01]  /*3c40*/  HMMA.16816.F32 R16, R104.reuse, R110, R16 ;  /* 0x0000006e6810723c */ /* 0x040fe20000001810 */
[----:B------:R-:W-:Y:S07]  /*3c50*/  LDSM.16.M88.4 R108, [R172+0x6000] ;  /* 0x00600000ac6c783b */ /* 0x000fee0000000200 */
[-C--:B--2---:R-:W-:Y:S08]  /*3c60*/  HMMA.16816.F32 R20, R104, R116.reuse, R20 ;  /* 0x000000746814723c */ /* 0x084ff00000001814 */
[C---:B------:R-:W-:Y:S07]  /*3c70*/  HMMA.16816.F32 R24, R112.reuse, R116, R24 ;  /* 0x000000747018723c */ /* 0x040fee0000001818 */
[----:B------:R-:W-:Y:S01]  /*3c80*/  IMAD R116, R194, 0x4, R238 ;  /* 0x00000004c2747824 */ /* 0x000fe200078e02ee */
[-C--:B------:R-:W-:Y:S07]  /*3c90*/  HMMA.16816.F32 R28, R112, R118.reuse, R28 ;  /* 0x00000076701c723c */ /* 0x080fee000000181c */
[----:B------:R-:W-:Y:S01]  /*3ca0*/  IADD3 R114, R116, 0x2, RZ ;  /* 0x0000000274727810 */ /* 0x000fe20007ffe0ff */
[----:B------:R-:W-:Y:S01]  /*3cb0*/  HMMA.16816.F32 R32, R104, R118, R32 ;  /* 0x000000766820723c */ /* 0x000fe20000001820 */
[----:B------:R-:W2:Y:S03]  /*3cc0*/  LDSM.16.M88.4 R104, [R0] ;  /* 0x000000000068783b */ /* 0x000ea60000000200 */
[----:B------:R-:W-:Y:S02]  /*3cd0*/  IMAD R112, R226, 0x4, R235 ;  /* 0x00000004e2707824 */ /* 0x000fe400078e02eb */
[----:B------:R-:W-:Y:S02]  /*3ce0*/  IMAD.WIDE.U32 R114, R114, -0x326172a9, RZ ;  /* 0xcd9e8d5772727825 */ /* 0x000fe400078e00ff */
[-C--:B-1----:R-:W-:Y:S01]  /*3cf0*/  HMMA.16816.F32 R4, R120, R124.reuse, R4 ;  /* 0x0000007c7804723c */ /* 0x082fe20000001804 */
[----:B------:R-:W-:Y:S01]  /*3d00*/  LOP3.LUT R112, R221, UR6, R112, 0x96, !PT ;  /* 0x00000006dd707c12 */ /* 0x000fe2000f8e9670 */
[----:B------:R-:W1:Y:S02]  /*3d10*/  @!P6 S2R R119, SR_TID.X ;  /* 0x000000000077e919 */ /* 0x000e640000002100 */
[----:B------:R-:W-:Y:S04]  /*3d20*/  IMAD.WIDE.U32 R116, R116, -0x326172a9, RZ ;  /* 0xcd9e8d5774747825 */ /* 0x000fe800078e00ff */
[C---:B---3--:R-:W-:Y:S01]  /*3d30*/  HMMA.16816.F32 R8, R100.reuse, R124, R8 ;  /* 0x0000007c6408723c */ /* 0x048fe20000001808 */
[----:B------:R-:W-:Y:S07]  /*3d40*/  IMAD.WIDE.U32 R112, R112, -0x326172a9, RZ ;  /* 0xcd9e8d5770707825 */ /* 0x000fee00078e00ff */
[-C--:B------:R-:W-:Y:S08]  /*3d50*/  HMMA.16816.F32 R12, R100, R126.reuse, R12 ;  /* 0x0000007e640c723c */ /* 0x080ff0000000180c */
[C---:B------:R-:W-:Y:S08]  /*3d60*/  HMMA.16816.F32 R16, R120.reuse, R126, R16 ;  /* 0x0000007e7810723c */ /* 0x040ff00000001810 */
[-C--:B------:R-:W-:Y:S08]  /*3d70*/  HMMA.16816.F32 R20, R120, R128.reuse, R20 ;  /* 0x000000807814723c */ /* 0x080ff00000001814 */
[C---:B------:R-:W-:Y:S07]  /*3d80*/  HMMA.16816.F32 R24, R100.reuse, R128, R24 ;  /* 0x000000806418723c */ /* 0x040fee0000001818 */
[C---:B------:R-:W-:Y:S01]  /*3d90*/  LOP3.LUT R128, R113.reuse, UR5, R116, 0x96, !PT ;  /* 0x0000000571807c12 */ /* 0x040fe2000f8e9674 */
[-C--:B------:R-:W-:Y:S01]  /*3da0*/  HMMA.16816.F32 R28, R100, R130.reuse, R28 ;  /* 0x00000082641c723c */ /* 0x080fe2000000181c */
[----:B------:R3:W4:Y:S03]  /*3db0*/  LDSM.16.M88.4 R100, [R0+0x1000] ;  /* 0x001000000064783b */ /* 0x0007260000000200 */
[----:B------:R-:W-:Y:S04]  /*3dc0*/  IMAD.WIDE.U32 R128, R128, -0x2daee0ad, RZ ;  /* 0xd2511f5380807825 */ /* 0x000fe800078e00ff */
[----:B------:R-:W-:Y:S07]  /*3dd0*/  HMMA.16816.F32 R32, R120, R130, R32 ;  /* 0x000000827820723c */ /* 0x000fee0000001820 */
[----:B------:R-:W-:Y:S01]  /*3de0*/  LOP3.LUT R122, R112, UR4, RZ, 0x3c, !PT ;  /* 0x00000004707a7c12 */ /* 0x000fe2000f8e3cff */
[-C--:B--2---:R-:W-:Y:S01]  /*3df0*/  HMMA.16816.F32 R4, R104, R108.reuse, R4 ;  /* 0x0000006c6804723c */ /* 0x084fe20000001804 */
[----:B------:R-:W-:Y:S01]  /*3e00*/  LOP3.LUT R130, R113, UR5, R114, 0x96, !PT ;  /* 0x0000000571827c12 */ /* 0x000fe2000f8e9672 */
[----:B------:R-:W-:Y:S02]  /*3e10*/  UIADD3 UR4, UR6, 0x76cf5d0a, URZ ;  /* 0x76cf5d0a06047890 */ /* 0x000fe4000fffe03f */
[----:B-1----:R-:W-:Y:S01]  /*3e20*/  @!P6 IMAD.SHL.U32 R112, R119, 0x2, RZ ;  /* 0x000000027770e824 */ /* 0x002fe200078e00ff */
[----:B------:R-:W-:Y:S01]  /*3e30*/  UIADD3 UR5, UR6, -0x4498517b, URZ ;  /* 0xbb67ae8506057890 */ /* 0x000fe2000fffe03f */
[----:B------:R-:W-:Y:S01]  /*3e40*/  IMAD.WIDE.U32 R130, R130, -0x2daee0ad, RZ ;  /* 0xd2511f5382827825 */ /* 0x000fe200078e00ff */
[----:B---3--:R-:W-:Y:S05]  /*3e50*/  LOP3.LUT R0, R232, UR7, RZ, 0x3c, !PT ;  /* 0x00000007e8007c12 */ /* 0x008fea000f8e3cff */
[-C--:B------:R-:W-:Y:S01]  /*3e60*/  LOP3.LUT R118, R117, R0.reuse, RZ, 0x3c, !PT ;  /* 0x0000000075767212 */ /* 0x080fe200078e3cff */
[----:B------:R-:W-:Y:S01]  /*3e70*/  FMUL.FTZ R117, R213, 1.4426950216293334961 ;  /* 0x3fb8aa3bd5757820 */ /* 0x000fe20000410000 */
[----:B------:R-:W-:Y:S02]  /*3e80*/  LOP3.LUT R120, R115, R0, RZ, 0x3c, !PT ;  /* 0x0000000073787212 */ /* 0x000fe400078e3cff */
[----:B------:R-:W-:Y:S01]  /*3e90*/  @!P6 IADD3 R0, -R229, 0x1, R215 ;  /* 0x00000001e500e810 */ /* 0x000fe20007ffe1d7 */
[----:B------:R-:W-:Y:S01]  /*3ea0*/  IMAD.WIDE.U32 R114, R118, -0x2daee0ad, RZ ;  /* 0xd2511f5376727825 */ /* 0x000fe200078e00ff */
[----:B------:R-:W-:Y:S02]  /*3eb0*/  FSEL R117, R117, RZ, P0 ;  /* 0x000000ff75757208 */ /* 0x000fe40000000000 */
[----:B------:R-:W-:Y:S02]  /*3ec0*/  @!P6 IADD3 R2, R2, R0, R203 ;  /* 0x000000000202e210 */ /* 0x000fe40007ffe0cb */
[----:B------:R-:W-:Y:S01]  /*3ed0*/  @!P6 LOP3.LUT R0, R251, 0x6, R112, 0xf8, !PT ;  /* 0x00000006fb00e812 */ /* 0x000fe200078ef870 */
[----:B------:R-:W-:Y:S01]  /*3ee0*/  IMAD.WIDE.U32 R112, R120, -0x2daee0ad, RZ ;  /* 0xd2511f5378707825 */ /* 0x000fe200078e00ff */
[-C--:B------:R-:W-:Y:S01]  /*3ef0*/  @!P6 IMNMX R116, R2, R203.reuse, PT ;  /* 0x000000cb0274e217 */ /* 0x080fe20003800200 */
[C---:B----4-:R-:W-:Y:S01]  /*3f00*/  HMMA.16816.F32 R8, R100.reuse, R108, R8 ;  /* 0x0000006c6408723c */ /* 0x050fe20000001808 */
[----:B------:R-:W-:Y:S01]  /*3f10*/  LOP3.LUT R119, R220, UR5, RZ, 0x3c, !PT ;  /* 0x00000005dc777c12 */ /* 0x000fe2000f8e3cff */
[----:B------:R-:W-:Y:S01]  /*3f20*/  @!P6 IMAD R0, R226, 0x80, R0 ;  /* 0x00000080e200e824 */ /* 0x000fe200078e0200 */
[----:B------:R-:W-:Y:S01]  /*3f30*/  LOP3.LUT R124, R131, UR4, R112, 0x96, !PT ;  /* 0x00000004837c7c12 */ /* 0x000fe2000f8e9670 */
[----:B------:R-:W-:Y:S01]  /*3f40*/  UIADD3 UR5, UR6, 0x32370b8f, URZ ;  /* 0x32370b8f06057890 */ /* 0x000fe2000fffe03f */
[----:B------:R-:W-:Y:S02]  /*3f50*/  @!P6 IADD3 R112, R2, 0x8, RZ ;  /* 0x000000080270e810 */ /* 0x000fe40007ffe0ff */
[CC--:B------:R-:W-:Y:S01]  /*3f60*/  @!P6 ISETP.GE.AND P0, PT, R0.reuse, R116.reuse, PT ;  /* 0x000000740000e20c */ /* 0x0c0fe20003f06270 */
[-C--:B------:R-:W-:Y:S01]  /*3f70*/  HMMA.16816.F32 R12, R100, R110.reuse, R12 ;  /* 0x0000006e640c723c */ /* 0x080fe2000000180c */
[----:B------:R-:W-:Y:S03]  /*3f80*/  @!P6 IADD3 R118, R0, 0x1, RZ ;  /* 0x000000010076e810 */ /* 0x000fe60007ffe0ff */
[----:B------:R-:W-:Y:S01]  /*3f90*/  @!P6 FSEL R4, R4, -INF , !P0 ;  /* 0xff8000000404e808 */ /* 0x000fe20004000000 */
[----:B------:R-:W-:Y:S01]  /*3fa0*/  FMUL.FTZ R109, R214, 1.4426950216293334961 ;  /* 0x3fb8aa3bd66d7820 */ /* 0x000fe20000410000 */
[----:B------:R-:W-:Y:S01]  /*3fb0*/  @!P6 ISETP.GE.AND P0, PT, R118, R116, PT ;  /* 0x000000747600e20c */ /* 0x000fe20003f06270 */
[----:B------:R-:W-:Y:S01]  /*3fc0*/  IMAD.WIDE.U32 R124, R124, -0x326172a9, RZ ;  /* 0xcd9e8d577c7c7825 */ /* 0x000fe200078e00ff */
[----:B------:R-:W-:Y:S01]  /*3fd0*/  @!P6 IMNMX R108, R112, R203, PT ;  /* 0x000000cb706ce217 */ /* 0x000fe20003800200 */
[C---:B------:R-:W-:Y:S03]  /*3fe0*/  HMMA.16816.F32 R16, R104.reuse, R110, R16 ;  /* 0x0000006e6810723c */ /* 0x040fe60000001810 */
[----:B------:R-:W-:Y:S01]  /*3ff0*/  @!P6 FSEL R5, R5, -INF , !P0 ;  /* 0xff8000000505e808 */ /* 0x000fe20004000000 */
[--C-:B------:R-:W-:Y:S01]  /*4000*/  FFMA.FTZ R4, R4, c[0x0][0x23c], -R117.reuse ;  /* 0x00008f0004047a23 */ /* 0x100fe20000010875 */
[----:B------:R-:W-:Y:S02]  /*4010*/  FSETP.NEU.FTZ.AND P0, PT, R214, -INF , PT ;  /* 0xff800000d600780b */ /* 0x000fe40003f1d000 */
[-C--:B------:R-:W-:Y:S01]  /*4020*/  @!P6 ISETP.GE.AND P1, PT, R0, R108.reuse, PT ;  /* 0x0000006c0000e20c */ /* 0x080fe20003f26270 */
[----:B------:R-:W-:Y:S01]  /*4030*/  FFMA.FTZ R5, R5, c[0x0][0x23c], -R117 ;  /* 0x00008f0005057a23 */ /* 0x000fe20000010875 */
[----:B------:R-:W-:Y:S01]  /*4040*/  FSEL R109, R109, RZ, P0 ;  /* 0x000000ff6d6d7208 */ /* 0x000fe20000000000 */
[----:B------:R-:W-:Y:S01]  /*4050*/  MUFU.EX2 R191, R4 ;  /* 0x0000000400bf7308 */ /* 0x000fe20000000800 */
[----:B------:R-:W-:Y:S02]  /*4060*/  @!P6 ISETP.GE.AND P0, PT, R118, R108, PT ;  /* 0x0000006c7600e20c */ /* 0x000fe40003f06270 */
[----:B------:R-:W-:Y:S02]  /*4070*/  @!P6 FSEL R6, R6, -INF , !P1 ;  /* 0xff8000000606e808 */ /* 0x000fe40004800000 */
[C---:B------:R-:W-:Y:S02]  /*4080*/  LOP3.LUT R120, R119.reuse, R115, RZ, 0x3c, !PT ;  /* 0x0000007377787212 */ /* 0x040fe400078e3cff */
[----:B------:R-:W-:Y:S01]  /*4090*/  LOP3.LUT R121, R119, R113, RZ, 0x3c, !PT ;  /* 0x0000007177797212 */ /* 0x000fe200078e3cff */
[--C-:B------:R-:W-:Y:S01]  /*40a0*/  FFMA.FTZ R6, R6, c[0x0][0x23c], -R109.reuse ;  /* 0x00008f0006067a23 */ /* 0x100fe2000001086d */
[----:B------:R-:W-:Y:S01]  /*40b0*/  @!P6 IADD3 R119, R2, 0x20, RZ ;  /* 0x000000200277e810 */ /* 0x000fe20007ffe0ff */
[----:B------:R1:W-:Y:S01]  /*40c0*/  MUFU.EX2 R186, R5 ;  /* 0x0000000500ba7308 */ /* 0x0003e20000000800 */
[----:B------:R-:W-:Y:S01]  /*40d0*/  LOP3.LUT R126, R129, UR4, R114, 0x96, !PT ;  /* 0x00000004817e7c12 */ /* 0x000fe2000f8e9672 */
[----:B------:R-:W-:Y:S01]  /*40e0*/  UIADD3 UR4, UR7, -0x255992d5, URZ ;  /* 0xdaa66d2b07047890 */ /* 0x000fe2000fffe03f */
[----:B------:R-:W-:Y:S01]  /*40f0*/  @!P6 FSEL R7, R7, -INF , !P0 ;  /* 0xff8000000707e808 */ /* 0x000fe20004000000 */
[----:B------:R-:W2:Y:S01]  /*4100*/  LDSM.16.M88.4 R112, [R172+0x6800] ;  /* 0x00680000ac70783b */ /* 0x000ea20000000200 */
[----:B------:R-:W-:Y:S01]  /*4110*/  FSETP.NEU.FTZ.AND P1, PT, R207, -INF , PT ;  /* 0xff800000cf00780b */ /* 0x000fe20003f3d000 */
[----:B------:R-:W-:Y:S01]  /*4120*/  IMAD.WIDE.U32 R126, R126, -0x326172a9, RZ ;  /* 0xcd9e8d577e7e7825 */ /* 0x000fe200078e00ff */
[----:B------:R-:W-:Y:S03]  /*4130*/  FSETP.NEU.FTZ.AND P0, PT, R212, -INF , PT ;  /* 0xff800000d400780b */ /* 0x000fe60003f1d000 */
[----:B------:R3:W-:Y:S01]  /*4140*/  MUFU.EX2 R190, R6 ;  /* 0x0000000600be7308 */ /* 0x0007e20000000800 */
[----:B------:R-:W-:Y:S09]  /*4150*/  FFMA.FTZ R7, R7, c[0x0][0x23c], -R109 ;  /* 0x00008f0007077a23 */ /* 0x000ff2000001086d */
[----:B------:R4:W-:Y:S01]  /*4160*/  MUFU.EX2 R188, R7 ;  /* 0x0000000700bc7308 */ /* 0x0009e20000000800 */
[----:B-1----:R-:W-:Y:S04]  /*4170*/  IMAD.WIDE.U32 R4, R120, -0x326172a9, RZ ;  /* 0xcd9e8d5778047825 */ /* 0x002fe800078e00ff */
[----:B------:R-:W-:Y:S01]  /*4180*/  IMAD.WIDE.U32 R120, R121, -0x326172a9, RZ ;  /* 0xcd9e8d5779787825 */ /* 0x000fe200078e00ff */
[----:B------:R-:W-:Y:S02]  /*4190*/  LOP3.LUT R123, R122, R5, RZ, 0x3c, !PT ;  /* 0x000000057a7b7212 */ /* 0x000fe400078e3cff */
[----:B------:R-:W-:Y:S01]  /*41a0*/  @!P6 IMNMX R5, R119, R203, PT ;  /* 0x000000cb7705e217 */ /* 0x000fe20003800200 */
[----:B------:R-:W-:Y:S01]  /*41b0*/  FMUL.FTZ R119, R212, 1.4426950216293334961 ;  /* 0x3fb8aa3bd4777820 */ /* 0x000fe20000410000 */
[----:B------:R-:W-:Y:S01]  /*41c0*/  LOP3.LUT R127, R127, UR4, R4, 0x96, !PT ;  /* 0x000000047f7f7c12 */ /* 0x000fe2000f8e9604 */
[----:B---3--:R-:W-:Y:S01]  /*41d0*/  FMUL.FTZ R6, R207, 1.4426950216293334961 ;  /* 0x3fb8aa3bcf067820 */ /* 0x008fe20000410000 */
[-C--:B------:R-:W-:Y:S02]  /*41e0*/  @!P6 ISETP.GE.AND P3, PT, R0, R5.reuse, PT ;  /* 0x000000050000e20c */ /* 0x080fe40003f66270 */
[----:B------:R-:W-:Y:S02]  /*41f0*/  @!P6 IADD3 R4, R2, 0x28, RZ ;  /* 0x000000280204e810 */ /* 0x000fe40007ffe0ff */
[----:B------:R-:W-:Y:S02]  /*4200*/  FSEL R6, R6, RZ, P1 ;  /* 0x000000ff06067208 */ /* 0x000fe40000800000 */
[----:B------:R-:W-:Y:S02]  /*4210*/  @!P6 FSEL R8, R8, -INF , !P3 ;  /* 0xff8000000808e808 */ /* 0x000fe40005800000 */
[----:B------:R-:W-:Y:S01]  /*4220*/  @!P6 ISETP.GE.AND P1, PT, R118, R5, PT ;  /* 0x000000057600e20c */ /* 0x000fe20003f26270 */
[-C--:B--2---:R-:W-:Y:S01]  /*4230*/  HMMA.16816.F32 R20, R104, R112.reuse, R20 ;  /* 0x000000706814723c */ /* 0x084fe20000001814 */
[----:B----4-:R-:W-:Y:S01]  /*4240*/  @!P6 IADD3 R7, R0, 0x8, RZ ;  /* 0x000000080007e810 */ /* 0x010fe20007ffe0ff */
[--C-:B------:R-:W-:Y:S01]  /*4250*/  FFMA.FTZ R8, R8, c[0x0][0x23c], -R6.reuse ;  /* 0x00008f0008087a23 */ /* 0x100fe20000010806 */
[----:B------:R-:W-:Y:S02]  /*4260*/  @!P6 IMNMX R4, R4, R203, PT ;  /* 0x000000cb0404e217 */ /* 0x000fe40003800200 */
[----:B------:R-:W-:Y:S01]  /*4270*/  @!P6 FSEL R9, R9, -INF , !P1 ;  /* 0xff8000000909e808 */ /* 0x000fe20004800000 */
[----:B------:R1:W-:Y:S01]  /*4280*/  MUFU.EX2 R189, R8 ;  /* 0x0000000800bd7308 */ /* 0x0003e20000000800 */
[----:B------:R-:W-:Y:S01]  /*4290*/  @!P6 ISETP.GE.AND P3, PT, R7, R5, PT ;  /* 0x000000050700e20c */ /* 0x000fe20003f66270 */
[C---:B------:R-:W-:Y:S01]  /*42a0*/  HMMA.16816.F32 R24, R100.reuse, R112, R24 ;  /* 0x000000706418723c */ /* 0x040fe20000001818 */
[----:B------:R-:W-:Y:S02]  /*42b0*/  FSEL R2, R119, RZ, P0 ;  /* 0x000000ff77027208 */ /* 0x000fe40000000000 */
[-C--:B------:R-:W-:Y:S01]  /*42c0*/  @!P6 ISETP.GE.AND P0, PT, R0, R4.reuse, PT ;  /* 0x000000040000e20c */ /* 0x080fe20003f06270 */
[--C-:B------:R-:W-:Y:S01]  /*42d0*/  FFMA.FTZ R9, R9, c[0x0][0x23c], -R6.reuse ;  /* 0x00008f0009097a23 */ /* 0x100fe20000010806 */
[C---:B------:R-:W-:Y:S02]  /*42e0*/  @!P6 ISETP.GE.AND P4, PT, R7.reuse, R4, PT ;  /* 0x000000040700e20c */ /* 0x040fe40003f86270 */
[----:B------:R-:W-:Y:S01]  /*42f0*/  @!P6 FSEL R12, R12, -INF , !P3 ;  /* 0xff8000000c0ce808 */ /* 0x000fe20005800000 */
[-C--:B------:R-:W-:Y:S01]  /*4300*/  HMMA.16816.F32 R28, R100, R114.reuse, R28 ;  /* 0x00000072641c723c */ /* 0x080fe2000000181c */
[----:B------:R-:W-:Y:S01]  /*4310*/  @!P6 FSEL R10, R10, -INF , !P0 ;  /* 0xff8000000a0ae808 */ /* 0x000fe20004000000 */
[----:B------:R2:W-:Y:S01]  /*4320*/  MUFU.EX2 R185, R9 ;  /* 0x0000000900b97308 */ /* 0x0005e20000000800 */
[----:B------:R-:W-:Y:S01]  /*4330*/  @!P6 ISETP.GE.AND P0, PT, R7, R116, PT ;  /* 0x000000740700e20c */ /* 0x000fe20003f06270 */
[----:B------:R-:W-:Y:S01]  /*4340*/  FFMA.FTZ R12, R12, c[0x0][0x23c], -R6 ;  /* 0x00008f000c0c7a23 */ /* 0x000fe20000010806 */
[----:B------:R-:W-:Y:S01]  /*4350*/  @!P6 FSEL R14, R14, -INF , !P4 ;  /* 0xff8000000e0ee808 */ /* 0x000fe20006000000 */
[--C-:B------:R-:W-:Y:S01]  /*4360*/  FFMA.FTZ R10, R10, c[0x0][0x23c], -R2.reuse ;  /* 0x00008f000a0a7a23 */ /* 0x100fe20000010802 */
[----:B------:R-:W-:Y:S01]  /*4370*/  @!P6 FSEL R16, R16, -INF , !P0 ;  /* 0xff8000001010e808 */ /* 0x000fe20004000000 */
[----:B------:R-:W-:Y:S01]  /*4380*/  HMMA.16816.F32 R32, R104, R114, R32 ;  /* 0x000000726820723c */ /* 0x000fe20000001820 */
[-C--:B------:R-:W-:Y:S03]  /*4390*/  @!P6 ISETP.GE.AND P1, PT, R118, R4.reuse, PT ;  /* 0x000000047600e20c */ /* 0x080fe60003f26270 */
[----:B------:R-:W-:Y:S01]  /*43a0*/  LOP3.LUT R122, R122, R121, RZ, 0x3c, !PT ;  /* 0x000000797a7a7212 */ /* 0x000fe200078e3cff */
[--C-:B------:R-:W-:Y:S01]  /*43b0*/  FFMA.FTZ R14, R14, c[0x0][0x23c], -R2.reuse ;  /* 0x00008f000e0e7a23 */ /* 0x100fe20000010802 */
[----:B-1----:R-:W-:Y:S01]  /*43c0*/  @!P6 IADD3 R8, R0, 0x9, RZ ;  /* 0x000000090008e810 */ /* 0x002fe20007ffe0ff */
[----:B------:R-:W-:Y:S01]  /*43d0*/  FFMA.FTZ R16, R16, c[0x0][0x23c], -R117 ;  /* 0x00008f0010107a23 */ /* 0x000fe20000010875 */
[----:B------:R-:W-:Y:S01]  /*43e0*/  @!P6 FSEL R11, R11, -INF , !P1 ;  /* 0xff8000000b0be808 */ /* 0x000fe20004800000 */
[----:B------:R-:W-:Y:S01]  /*43f0*/  IMAD.WIDE.U32 R100, R127, -0x2daee0ad, RZ ;  /* 0xd2511f537f647825 */ /* 0x000fe200078e00ff */
[C---:B------:R-:W-:Y:S01]  /*4400*/  @!P6 ISETP.GE.AND P3, PT, R8.reuse, R4, PT ;  /* 0x000000040800e20c */ /* 0x040fe20003f66270 */
[----:B------:R-:W-:Y:S01]  /*4410*/  MUFU.EX2 R183, R14 ;  /* 0x0000000e00b77308 */ /* 0x000fe20000000800 */
[CC--:B------:R-:W-:Y:S01]  /*4420*/  @!P6 ISETP.GE.AND P5, PT, R8.reuse, R5.reuse, PT ;  /* 0x000000050800e20c */ /* 0x0c0fe20003fa6270 */
[--C-:B------:R-:W-:Y:S01]  /*4430*/  FFMA.FTZ R11, R11, c[0x0][0x23c], -R2.reuse ;  /* 0x00008f000b0b7a23 */ /* 0x100fe20000010802 */
[----:B------:R-:W-:Y:S02]  /*4440*/  @!P6 FSEL R15, R15, -INF , !P3 ;  /* 0xff8000000f0fe808 */ /* 0x000fe40005800000 */
[----:B------:R-:W-:Y:S02]  /*4450*/  @!P6 ISETP.GE.AND P1, PT, R7, R108, PT ;  /* 0x0000006c0700e20c */ /* 0x000fe40003f26270 */
[----:B------:R-:W-:Y:S01]  /*4460*/  @!P6 FSEL R13, R13, -INF , !P5 ;  /* 0xff8000000d0de808 */ /* 0x000fe20006800000 */
[----:B------:R-:W-:Y:S01]  /*4470*/  FFMA.FTZ R15, R15, c[0x0][0x23c], -R2 ;  /* 0x00008f000f0f7a23 */ /* 0x000fe20000010802 */
[C---:B------:R-:W-:Y:S01]  /*4480*/  @!P6 ISETP.GE.AND P5, PT, R8.reuse, R116, PT ;  /* 0x000000740800e20c */ /* 0x040fe20003fa6270 */
[----:B------:R-:W-:Y:S01]  /*4490*/  MUFU.EX2 R180, R16 ;  /* 0x0000001000b47308 */ /* 0x000fe20000000800 */
[----:B------:R-:W-:Y:S01]  /*44a0*/  @!P6 ISETP.GE.AND P4, PT, R8, R108, PT ;  /* 0x0000006c0800e20c */ /* 0x000fe20003f86270 */
[--C-:B------:R-:W-:Y:S01]  /*44b0*/  FFMA.FTZ R13, R13, c[0x0][0x23c], -R6.reuse ;  /* 0x00008f000d0d7a23 */ /* 0x100fe20000010806 */
[C---:B------:R-:W-:Y:S02]  /*44c0*/  @!P6 IADD3 R7, R0.reuse, 0x10, RZ ;  /* 0x000000100007e810 */ /* 0x040fe40007ffe0ff */
[----:B------:R-:W-:Y:S02]  /*44d0*/  @!P6 IADD3 R8, R0, 0x11, RZ ;  /* 0x000000110008e810 */ /* 0x000fe40007ffe0ff */
[-C--:B------:R-:W-:Y:S02]  /*44e0*/  @!P6 ISETP.GE.AND P3, PT, R7, R116.reuse, PT ;  /* 0x000000740700e20c */ /* 0x080fe40003f66270 */
[----:B------:R-:W-:Y:S01]  /*44f0*/  @!P6 FSEL R19, R19, -INF , !P4 ;  /* 0xff8000001313e808 */ /* 0x000fe20006000000 */
[----:B------:R1:W-:Y:S01]  /*4500*/  MUFU.EX2 R184, R15 ;  /* 0x0000000f00b87308 */ /* 0x0003e20000000800 */
[----:B------:R-:W-:Y:S02]  /*4510*/  @!P6 ISETP.GE.AND P4, PT, R8, R116, PT ;  /* 0x000000740800e20c */ /* 0x000fe40003f86270 */
[----:B------:R-:W-:Y:S01]  /*4520*/  @!P6 ISETP.GE.AND P0, PT, R7, R108, PT ;  /* 0x0000006c0700e20c */ /* 0x000fe20003f06270 */
[----:B------:R-:W-:Y:S01]  /*4530*/  FFMA.FTZ R19, R19, c[0x0][0x23c], -R109 ;  /* 0x00008f0013137a23 */ /* 0x000fe2000001086d */
[----:B------:R-:W-:Y:S02]  /*4540*/  @!P6 FSEL R17, R17, -INF , !P5 ;  /* 0xff8000001111e808 */ /* 0x000fe40006800000 */
[CC--:B------:R-:W-:Y:S02]  /*4550*/  @!P6 ISETP.GE.AND P5, PT, R7.reuse, R5.reuse, PT ;  /* 0x000000050700e20c */ /* 0x0c0fe40003fa6270 */
[----:B------:R-:W-:Y:S01]  /*4560*/  @!P6 FSEL R18, R18, -INF , !P1 ;  /* 0xff8000001212e808 */ /* 0x000fe20004800000 */
[----:B------:R3:W-:Y:S01]  /*4570*/  MUFU.EX2 R192, R10 ;  /* 0x0000000a00c07308 */ /* 0x0007e20000000800 */
[----:B------:R-:W-:Y:S01]  /*4580*/  @!P6 ISETP.GE.AND P1, PT, R7, R4, PT ;  /* 0x000000040700e20c */ /* 0x000fe20003f26270 */
[----:B------:R-:W-:Y:S01]  /*4590*/  FFMA.FTZ R179, R17, c[0x0][0x23c], -R117 ;  /* 0x00008f0011b37a23 */ /* 0x000fe20000010875 */
[----:B------:R-:W-:Y:S01]  /*45a0*/  @!P6 FSEL R20, R20, -INF , !P3 ;  /* 0xff8000001414e808 */ /* 0x000fe20005800000 */
[----:B------:R-:W-:Y:S01]  /*45b0*/  FFMA.FTZ R18, R18, c[0x0][0x23c], -R109 ;  /* 0x00008f0012127a23 */ /* 0x000fe2000001086d */
[----:B------:R-:W-:Y:S02]  /*45c0*/  @!P6 ISETP.GE.AND P3, PT, R8, R108, PT ;  /* 0x0000006c0800e20c */ /* 0x000fe40003f66270 */
[----:B------:R-:W-:Y:S01]  /*45d0*/  @!P6 FSEL R21, R21, -INF , !P4 ;  /* 0xff8000001515e808 */ /* 0x000fe20006000000 */
[--C-:B------:R-:W-:Y:S01]  /*45e0*/  FFMA.FTZ R20, R20, c[0x0][0x23c], -R117.reuse ;  /* 0x00008f0014147a23 */ /* 0x100fe20000010875 */
[-C--:B------:R-:W-:Y:S01]  /*45f0*/  @!P6 ISETP.GE.AND P4, PT, R8, R5.reuse, PT ;  /* 0x000000050800e20c */ /* 0x080fe20003f86270 */
[----:B------:R4:W-:Y:S01]  /*4600*/  MUFU.EX2 R182, R12 ;  /* 0x0000000c00b67308 */ /* 0x0009e20000000800 */
[C---:B------:R-:W-:Y:S01]  /*4610*/  @!P6 IADD3 R7, R0.reuse, 0x18, RZ ;  /* 0x000000180007e810 */ /* 0x040fe20007ffe0ff */
[----:B------:R-:W-:Y:S01]  /*4620*/  FFMA.FTZ R21, R21, c[0x0][0x23c], -R117 ;  /* 0x00008f0015157a23 */ /* 0x000fe20000010875 */
[----:B------:R-:W-:Y:S02]  /*4630*/  @!P6 IADD3 R0, R0, 0x19, RZ ;  /* 0x000000190000e810 */ /* 0x000fe40007ffe0ff */
[----:B------:R-:W-:Y:S02]  /*4640*/  @!P6 FSEL R22, R22, -INF , !P0 ;  /* 0xff8000001616e808 */ /* 0x000fe40004000000 */
[-C--:B------:R-:W-:Y:S01]  /*4650*/  @!P6 ISETP.GE.AND P0, PT, R8, R4.reuse, PT ;  /* 0x000000040800e20c */ /* 0x080fe20003f06270 */
[----:B--2---:R-:W-:Y:S01]  /*4660*/  IMAD.WIDE.U32 R8, R123, -0x2daee0ad, RZ ;  /* 0xd2511f537b087825 */ /* 0x004fe200078e00ff */
[----:B------:R-:W-:Y:S01]  /*4670*/  @!P6 FSEL R23, R23, -INF , !P3 ;  /* 0xff8000001717e808 */ /* 0x000fe20005800000 */
[----:B------:R2:W-:Y:S01]  /*4680*/  MUFU.EX2 R187, R11 ;  /* 0x0000000b00bb7308 */ /* 0x0005e20000000800 */
[-C--:B------:R-:W-:Y:S01]  /*4690*/  @!P6 ISETP.GE.AND P3, PT, R7, R5.reuse, PT ;  /* 0x000000050700e20c */ /* 0x080fe20003f66270 */
[--C-:B------:R-:W-:Y:S01]  /*46a0*/  FFMA.FTZ R22, R22, c[0x0][0x23c], -R109.reuse ;  /* 0x00008f0016167a23 */ /* 0x100fe2000001086d */
[----:B------:R-:W-:Y:S01]  /*46b0*/  @!P6 FSEL R24, R24, -INF , !P5 ;  /* 0xff8000001818e808 */ /* 0x000fe20006800000 */
[----:B------:R-:W-:Y:S01]  /*46c0*/  FFMA.FTZ R23, R23, c[0x0][0x23c], -R109 ;  /* 0x00008f0017177a23 */ /* 0x000fe2000001086d */
[----:B------:R-:W-:Y:S02]  /*46d0*/  @!P6 ISETP.GE.AND P5, PT, R0, R5, PT ;  /* 0x000000050000e20c */ /* 0x000fe40003fa6270 */
[----:B------:R-:W-:Y:S01]  /*46e0*/  @!P6 FSEL R25, R25, -INF , !P4 ;  /* 0xff8000001919e808 */ /* 0x000fe20006000000 */
[--C-:B------:R-:W-:Y:S01]  /*46f0*/  FFMA.FTZ R24, R24, c[0x0][0x23c], -R6.reuse ;  /* 0x00008f0018187a23 */ /* 0x100fe20000010806 */
[-C--:B------:R-:W-:Y:S01]  /*4700*/  @!P6 ISETP.GE.AND P4, PT, R7, R4.reuse, PT ;  /* 0x000000040700e20c */ /* 0x080fe20003f86270 */
[----:B------:R2:W-:Y:S01]  /*4710*/  MUFU.EX2 R181, R13 ;  /* 0x0000000d00b57308 */ /* 0x0005e20000000800 */
[----:B------:R-:W-:Y:S01]  /*4720*/  @!P6 FSEL R26, R26, -INF , !P1 ;  /* 0xff8000001a1ae808 */ /* 0x000fe20004800000 */
[----:B------:R-:W-:Y:S01]  /*4730*/  FFMA.FTZ R25, R25, c[0x0][0x23c], -R6 ;  /* 0x00008f0019197a23 */ /* 0x000fe20000010806 */
[----:B------:R-:W-:Y:S01]  /*4740*/  @!P6 ISETP.GE.AND P1, PT, R0, R4, PT ;  /* 0x000000040000e20c */ /* 0x000fe20003f26270 */
[----:B------:R-:W-:Y:S01]  /*4750*/  IMAD.WIDE.U32 R4, R122, -0x2daee0ad, RZ ;  /* 0xd2511f537a047825 */ /* 0x000fe200078e00ff */
[----:B------:R-:W-:Y:S01]  /*4760*/  LOP3.LUT R120, R125, UR4, R120, 0x96, !PT ;  /* 0x000000047d787c12 */ /* 0x000fe2000f8e9678 */
[----:B------:R-:W-:Y:S01]  /*4770*/  UIADD3 UR4, UR6, -0x126145ec, URZ ;  /* 0xed9eba1406047890 */ /* 0x000fe2000fffe03f */
[----:B------:R-:W-:Y:S01]  /*4780*/  LOP3.LUT R9, R9, UR5, R128, 0x96, !PT ;  /* 0x0000000509097c12 */ /* 0x000fe2000f8e9680 */
[----:B------:R-:W-:Y:S01]  /*4790*/  FFMA.FTZ R26, R26, c[0x0][0x23c], -R2 ;  /* 0x00008f001a1a7a23 */ /* 0x000fe20000010802 */
[----:B------:R-:W-:Y:S01]  /*47a0*/  LOP3.LUT R5, R5, UR5, R130, 0x96, !PT ;  /* 0x0000000505057c12 */ /* 0x000fe2000f8e9682 */
[----:B------:R2:W-:Y:S01]  /*47b0*/  MUFU.EX2 R131, R19 ;  /* 0x0000001300837308 */ /* 0x0005e20000000800 */
[----:B------:R-:W-:Y:S01]  /*47c0*/  @!P6 FSEL R28, R28, -INF , !P3 ;  /* 0xff8000001c1ce808 */ /* 0x000fe20005800000 */
[----:B-1----:R-:W-:Y:S01]  /*47d0*/  IMAD.WIDE.U32 R14, R120, -0x2daee0ad, RZ ;  /* 0xd2511f53780e7825 */ /* 0x002fe200078e00ff */
[----:B------:R-:W-:Y:S01]  /*47e0*/  LOP3.LUT R16, R101, UR4, R8, 0x96, !PT ;  /* 0x0000000465107c12 */ /* 0x000fe2000f8e9608 */
[----:B------:R-:W-:Y:S01]  /*47f0*/  UIADD3 UR5, UR7, 0x78dde6e4, URZ ;  /* 0x78dde6e407057890 */ /* 0x000fe2000fffe03f */
[----:B------:R-:W-:Y:S01]  /*4800*/  @!P6 ISETP.GE.AND P3, PT, R0, R116, PT ;  /* 0x000000740000e20c */ /* 0x000fe20003f66270 */
[----:B------:R-:W-:Y:S01]  /*4810*/  IMAD.WIDE.U32 R8, R9, -0x326172a9, RZ ;  /* 0xcd9e8d5709087825 */ /* 0x000fe200078e00ff */
[----:B------:R-:W-:Y:S01]  /*4820*/  LOP3.LUT R102, R15, UR4, R4, 0x96, !PT ;  /* 0x000000040f667c12 */ /* 0x000fe2000f8e9604 */
[----:B------:R-:W-:Y:S01]  /*4830*/  UIADD3 UR4, UR7, 0x1715609d, URZ ;  /* 0x1715609d07047890 */ /* 0x000fe2000fffe03f */
[----:B------:R-:W-:Y:S01]  /*4840*/  @!P6 FSEL R30, R30, -INF , !P4 ;  /* 0xff8000001e1ee808 */ /* 0x000fe20006000000 */
[----:B------:R1:W-:Y:S01]  /*4850*/  MUFU.EX2 R130, R20 ;  /* 0x0000001400827308 */ /* 0x0003e20000000800 */
[----:B---3--:R-:W-:Y:S01]  /*4860*/  LOP3.LUT R10, R9, UR5, R126, 0x96, !PT ;  /* 0x00000005090a7c12 */ /* 0x008fe2000f8e967e */
[----:B------:R-:W-:Y:S01]  /*4870*/  IMAD.WIDE.U32 R4, R5, -0x326172a9, RZ ;  /* 0xcd9e8d5705047825 */ /* 0x000fe200078e00ff */
[-C--:B------:R-:W-:Y:S02]  /*4880*/  @!P6 ISETP.GE.AND P4, PT, R0, R108.reuse, PT ;  /* 0x0000006c0000e20c */ /* 0x080fe40003f86270 */
[----:B------:R-:W-:Y:S01]  /*4890*/  @!P6 FSEL R29, R29, -INF , !P5 ;  /* 0xff8000001d1de808 */ /* 0x000fe20006800000 */
[----:B------:R-:W-:Y:S01]  /*48a0*/  IMAD.WIDE.U32 R16, R16, -0x326172a9, RZ ;  /* 0xcd9e8d5710107825 */ /* 0x000fe200078e00ff */
[----:B----4-:R-:W-:Y:S01]  /*48b0*/  LOP3.LUT R12, R5, UR5, R124, 0x96, !PT ;  /* 0x00000005050c7c12 */ /* 0x010fe2000f8e967c */
[----:B------:R-:W-:Y:S01]  /*48c0*/  UIADD3 UR5, UR6, -0x56f99767, URZ ;  /* 0xa906689906057890 */ /* 0x000fe2000fffe03f */
[----:B------:R-:W-:Y:S01]  /*48d0*/  @!P6 ISETP.GE.AND P5, PT, R7, R108, PT ;  /* 0x0000006c0700e20c */ /* 0x000fe20003fa6270 */
[----:B------:R-:W-:Y:S01]  /*48e0*/  IMAD.WIDE.U32 R102, R102, -0x326172a9, RZ ;  /* 0xcd9e8d5766667825 */ /* 0x000fe200078e00ff */
[----:B------:R-:W-:Y:S01]  /*48f0*/  LOP3.LUT R8, R17, UR4, R8, 0x96, !PT ;  /* 0x0000000411087c12 */ /* 0x000fe2000f8e9608 */
[----:B------:R3:W-:Y:S01]  /*4900*/  MUFU.EX2 R178, R18 ;  /* 0x0000001200b27308 */ /* 0x0007e20000000800 */
[----:B------:R-:W-:Y:S01]  /*4910*/  @!P6 FSEL R27, R27, -INF , !P0 ;  /* 0xff8000001b1be808 */ /* 0x000fe20004000000 */
[----:B--2---:R-:W-:Y:S01]  /*4920*/  IMAD.WIDE.U32 R10, R10, -0x2daee0ad, RZ ;  /* 0xd2511f530a0a7825 */ /* 0x004fe200078e00ff */
[----:B------:R-:W-:Y:S01]  /*4930*/  LOP3.LUT R4, R103, UR4, R4, 0x96, !PT ;  /* 0x0000000467047c12 */ /* 0x000fe2000f8e9604 */
[----:B------:R-:W-:Y:S01]  /*4940*/  UIADD3 UR4, UR6, 0x646e171e, URZ ;  /* 0x646e171e06047890 */ /* 0x000fe2000fffe03f */
[----:B------:R-:W-:Y:S01]  /*4950*/  @!P6 ISETP.GE.AND P0, PT, R7, R116, PT ;  /* 0x000000740700e20c */ /* 0x000fe20003f06270 */
[----:B------:R-:W-:Y:S01]  /*4960*/  IMAD.WIDE.U32 R12, R12, -0x2daee0ad, RZ ;  /* 0xd2511f530c0c7825 */ /* 0x000fe200078e00ff */
[----:B------:R-:W-:Y:S02]  /*4970*/  LOP3.LUT R100, R11, UR5, R100, 0x96, !PT ;  /* 0x000000050b647c12 */ /* 0x000fe4000f8e9664 */
[----:B------:R-:W-:Y:S01]  /*4980*/  @!P6 FSEL R31, R31, -INF , !P1 ;  /* 0xff8000001f1fe808 */ /* 0x000fe20004800000 */
[----:B------:R-:W-:Y:S01]  /*4990*/  IMAD.WIDE.U32 R8, R8, -0x2daee0ad, RZ ;  /* 0xd2511f5308087825 */ /* 0x000fe200078e00ff */
[----:B------:R-:W-:Y:S01]  /*49a0*/  LOP3.LUT R14, R13, UR5, R14, 0x96, !PT ;  /* 0x000000050d0e7c12 */ /* 0x000fe2000f8e960e */
[----:B------:R-:W-:Y:S01]  /*49b0*/  UIADD3 UR5, UR7, -0x4ab325aa, URZ ;  /* 0xb54cda5607057890 */ /* 0x000fe2000fffe03f */
[----:B------:R-:W-:Y:S01]  /*49c0*/  @!P6 FSEL R32, R32, -INF , !P0 ;  /* 0xff8000002020e808 */ /* 0x000fe20004000000 */
[----:B------:R-:W-:Y:S01]  /*49d0*/  IMAD.WIDE.U32 R4, R4, -0x2daee0ad, RZ ;  /* 0xd2511f5304047825 */ /* 0x000fe200078e00ff */
[----:B------:R-:W-:Y:S01]  /*49e0*/  LOP3.LUT R11, R9, UR4, R10, 0x96, !PT ;  /* 0x00000004090b7c12 */ /* 0x000fe2000f8e960a */
[----:B------:R-:W-:Y:S01]  /*49f0*/  MUFU.EX2 R179, R179 ;  /* 0x000000b300b37308 */ /* 0x000fe20000000800 */
[----:B------:R-:W-:Y:S01]  /*4a00*/  LOP3.LUT R0, R8, 0xff, RZ, 0xc0, !PT ;  /* 0x000000ff08007812 */ /* 0x000fe200078ec0ff */
[--C-:B------:R-:W-:Y:S01]  /*4a10*/  FFMA.FTZ R28, R28, c[0x0][0x23c], -R6.reuse ;  /* 0x00008f001c1c7a23 */ /* 0x100fe20000010806 */
[----:B------:R-:W-:Y:S01]  /*4a20*/  LOP3.LUT R19, R8, 0xffff, RZ, 0xc0, !PT ;  /* 0x0000ffff08137812 */ /* 0x000fe200078ec0ff */
[----:B------:R-:W-:Y:S01]  /*4a30*/  FFMA.FTZ R6, R29, c[0x0][0x23c], -R6 ;  /* 0x00008f001d067a23 */ /* 0x000fe20000010806 */
[--C-:B------:R-:W-:Y:S01]  /*4a40*/  SHF.R.U32.HI R103, RZ, 0x18, R8.reuse ;  /* 0x00000018ff677819 */ /* 0x100fe20000011608 */
[----:B------:R-:W-:Y:S01]  /*4a50*/  FFMA.FTZ R32, R32, c[0x0][0x23c], -R117 ;  /* 0x00008f0020207a23 */ /* 0x000fe20000010875 */
[----:B------:R-:W-:Y:S01]  /*4a60*/  SHF.R.U32.HI R110, RZ, 0x10, R8 ;  /* 0x00000010ff6e7819 */ /* 0x000fe20000011608 */
[----:B------:R-:W-:Y:S01]  /*4a70*/  IMAD.WIDE.U32 R8, R100, -0x326172a9, RZ ;  /* 0xcd9e8d5764087825 */ /* 0x000fe200078e00ff */
[----:B------:R-:W-:Y:S01]  /*4a80*/  LOP3.LUT R10, R5, UR4, R12, 0x96, !PT ;  /* 0x00000004050a7c12 */ /* 0x000fe2000f8e960c */
[----:B------:R-:W2:Y:S01]  /*4a90*/  MUFU.EX2 R119, R32 ;  /* 0x0000002000777308 */ /* 0x000ea20000000800 */
[----:B------:R-:W-:Y:S01]  /*4aa0*/  LOP3.LUT R100, R4, 0xff, RZ, 0xc0, !PT ;  /* 0x000000ff04647812 */ /* 0x000fe200078ec0ff */
[----:B------:R-:W-:Y:S01]  /*4ab0*/  FFMA.FTZ R30, R30, c[0x0][0x23c], -R2 ;  /* 0x00008f001e1e7a23 */ /* 0x000fe20000010802 */
[----:B------:R-:W-:Y:S01]  /*4ac0*/  SHF.R.U32.HI R101, RZ, 0x18, R4 ;  /* 0x00000018ff657819 */ /* 0x000fe20000011604 */
[----:B------:R-:W-:Y:S01]  /*4ad0*/  ULDC.U8 UR4, c[0x0][0x2d8] ;  /* 0x0000b60000047ab9 */ /* 0x000fe20000000000 */
[----:B------:R-:W-:Y:S01]  /*4ae0*/  LOP3.LUT R108, R4, 0xffff, RZ, 0xc0, !PT ;  /* 0x0000ffff046c7812 */ /* 0x000fe200078ec0ff */
[----:B------:R-:W-:Y:S01]  /*4af0*/  FFMA.FTZ R27, R27, c[0x0][0x23c], -R2 ;  /* 0x00008f001b1b7a23 */ /* 0x000fe20000010802 */
[----:B-1----:R-:W-:Y:S01]  /*4b00*/  SHF.R.U32.HI R20, RZ, 0x10, R4 ;  /* 0x00000010ff147819 */ /* 0x002fe20000011604 */
[----:B------:R-:W-:Y:S01]  /*4b10*/  IMAD.WIDE.U32 R4, R14, -0x326172a9, RZ ;  /* 0xcd9e8d570e047825 */ /* 0x000fe200078e00ff */
[----:B------:R-:W-:Y:S01]  /*4b20*/  LOP3.LUT R7, R9, UR5, R16, 0x96, !PT ;  /* 0x0000000509077c12 */ /* 0x000fe2000f8e9610 */
[----:B------:R-:W-:Y:S01]  /*4b30*/  MUFU.EX2 R122, R28 ;  /* 0x0000001c007a7308 */ /* 0x000fe20000000800 */
[----:B------:R-:W-:Y:S01]  /*4b40*/  LOP3.LUT R16, R8, 0xffff, RZ, 0xc0, !PT ;  /* 0x0000ffff08107812 */ /* 0x000fe200078ec0ff */
[----:B------:R-:W-:Y:S01]  /*4b50*/  FFMA.FTZ R2, R31, c[0x0][0x23c], -R2 ;  /* 0x00008f001f027a23 */ /* 0x000fe20000010802 */
[C---:B------:R-:W-:Y:S02]  /*4b60*/  LOP3.LUT R9, R4.reuse, 0xffff, RZ, 0xc0, !PT ;  /* 0x0000ffff04097812 */ /* 0x040fe400078ec0ff */
[----:B------:R-:W-:Y:S02]  /*4b70*/  LOP3.LUT R12, R4, 0xff, RZ, 0xc0, !PT ;  /* 0x000000ff040c7812 */ /* 0x000fe400078ec0ff */
[--C-:B------:R-:W-:Y:S02]  /*4b80*/  SHF.R.U32.HI R13, RZ, 0x10, R4.reuse ;  /* 0x00000010ff0d7819 */ /* 0x100fe40000011604 */
[----:B------:R-:W-:Y:S01]  /*4b90*/  SHF.R.U32.HI R14, RZ, 0x18, R4 ;  /* 0x00000018ff0e7819 */ /* 0x000fe20000011604 */
[----:B------:R-:W-:Y:S01]  /*4ba0*/  MUFU.EX2 R120, R30 ;  /* 0x0000001e00787308 */ /* 0x000fe20000000800 */
[----:B------:R-:W-:Y:S02]  /*4bb0*/  LOP3.LUT R4, R7, 0xffff, RZ, 0xc0, !PT ;  /* 0x0000ffff07047812 */ /* 0x000fe400078ec0ff */
[----:B------:R-:W-:Y:S02]  /*4bc0*/  LOP3.LUT R15, R8, 0xff, RZ, 0xc0, !PT ;  /* 0x000000ff080f7812 */ /* 0x000fe400078ec0ff */
[----:B------:R-:W-:Y:S02]  /*4bd0*/  SHF.R.U32.HI R4, RZ, 0x8, R4 ;  /* 0x00000008ff047819 */ /* 0x000fe40000011604 */
[--C-:B------:R-:W-:Y:S02]  /*4be0*/  SHF.R.U32.HI R17, RZ, 0x18, R8.reuse ;  /* 0x00000018ff117819 */ /* 0x100fe40000011608 */
[----:B---3--:R-:W-:Y:S01]  /*4bf0*/  SHF.R.U32.HI R18, RZ, 0x10, R8 ;  /* 0x00000010ff127819 */ /* 0x008fe20000011608 */
[----:B------:R-:W-:Y:S01]  /*4c00*/  MUFU.EX2 R121, R6 ;  /* 0x0000000600797308 */ /* 0x000fe20000000800 */
[----:B------:R-:W-:Y:S02]  /*4c10*/  ISETP.LE.U32.AND P1, PT, R0, UR4, PT ;  /* 0x0000000400007c0c */ /* 0x000fe4000bf23070 */
[----:B------:R-:W-:Y:S02]  /*4c20*/  LOP3.LUT R0, R5, UR5, R102, 0x96, !PT ;  /* 0x0000000505007c12 */ /* 0x000fe4000f8e9666 */
[----:B------:R-:W-:Y:S02]  /*4c30*/  LOP3.LUT R8, R7, 0xff, RZ, 0xc0, !PT ;  /* 0x000000ff07087812 */ /* 0x000fe400078ec0ff */
[----:B------:R-:W-:Y:S02]  /*4c40*/  SHF.R.U32.HI R5, RZ, 0x10, R7 ;  /* 0x00000010ff057819 */ /* 0x000fe40000011607 */
[----:B------:R-:W-:Y:S01]  /*4c50*/  LOP3.LUT R4, R4, 0xffff, RZ, 0xc0, !PT ;  /* 0x0000ffff04047812 */ /* 0x000fe200078ec0ff */
[----:B------:R-:W-:Y:S01]  /*4c60*/  MUFU.EX2 R113, R2 ;  /* 0x0000000200717308 */ /* 0x000fe20000000800 */
[----:B------:R-:W-:Y:S02]  /*4c70*/  ISETP.LE.U32.AND P0, PT, R8, UR4, PT ;  /* 0x0000000408007c0c */ /* 0x000fe4000bf03070 */
[----:B------:R-:W-:Y:S01]  /*4c80*/  LOP3.LUT R5, R5, 0xff, RZ, 0xc0, !PT ;  /* 0x000000ff05057812 */ /* 0x000fe200078ec0ff */
[----:B--2---:R-:W-:Y:S01]  /*4c90*/  @!P1 FADD.FTZ R119, -R119, -RZ ;  /* 0x800000ff77779221 */ /* 0x004fe20000010100 */
[----:B------:R-:W-:Y:S02]  /*4ca0*/  @!P6 FSEL R34, R34, -INF , !P5 ;  /* 0xff8000002222e808 */ /* 0x000fe40006800000 */
[----:B------:R-:W-:Y:S02]  /*4cb0*/  ISETP.LE.U32.AND P5, PT, R4, UR4, PT ;  /* 0x0000000404007c0c */ /* 0x000fe4000bfa3070 */
[----:B------:R-:W-:Y:S01]  /*4cc0*/  LOP3.LUT R4, R0, 0xffff, RZ, 0xc0, !PT ;  /* 0x0000ffff00047812 */ /* 0x000fe200078ec0ff */
[----:B------:R-:W-:Y:S01]  /*4cd0*/  FFMA.FTZ R34, R34, c[0x0][0x23c], -R109 ;  /* 0x00008f0022227a23 */ /* 0x000fe2000001086d */
[----:B------:R-:W-:Y:S01]  /*4ce0*/  @!P6 FSEL R33, R33, -INF , !P3 ;  /* 0xff8000002121e808 */ /* 0x000fe20005800000 */
[----:B------:R-:W-:Y:S01]  /*4cf0*/  MUFU.EX2 R129, R21 ;  /* 0x0000001500817308 */ /* 0x000fe20000000800 */
[----:B------:R-:W-:Y:S01]  /*4d00*/  ISETP.LE.U32.AND P3, PT, R5, UR4, PT ;  /* 0x0000000405007c0c */ /* 0x000fe2000bf63070 */
[----:B------:R-:W-:Y:S01]  /*4d10*/  @!P0 FADD.FTZ R191, -R191, -RZ ;  /* 0x800000ffbfbf8221 */ /* 0x000fe20000010100 */
[----:B------:R-:W-:Y:S01]  /*4d20*/  LOP3.LUT R5, R0, 0xff, RZ, 0xc0, !PT ;  /* 0x000000ff00057812 */ /* 0x000fe200078ec0ff */
[----:B------:R-:W-:Y:S01]  /*4d30*/  FFMA.FTZ R117, R33, c[0x0][0x23c], -R117 ;  /* 0x00008f0021757a23 */ /* 0x000fe20000010875 */
[----:B------:R-:W-:Y:S02]  /*4d40*/  SHF.R.U32.HI R4, RZ, 0x8, R4 ;  /* 0x00000008ff047819 */ /* 0x000fe40000011604 */
[----:B------:R-:W-:Y:S01]  /*4d50*/  @!P6 FSEL R35, R35, -INF , !P4 ;  /* 0xff8000002323e808 */ /* 0x000fe20006000000 */
[----:B------:R-:W-:Y:S01]  /*4d60*/  @!P5 FADD.FTZ R186, -R186, -RZ ;  /* 0x800000ffbabad221 */ /* 0x000fe20000010100 */
[----:B------:R-:W-:Y:S01]  /*4d70*/  ISETP.LE.U32.AND P6, PT, R5, UR4, PT ;  /* 0x0000000405007c0c */ /* 0x000fe2000bfc3070 */
[----:B------:R-:W-:Y:S01]  /*4d80*/  MUFU.EX2 R118, R117 ;  /* 0x0000007500767308 */ /* 0x000fe20000000800 */
[----:B------:R-:W-:Y:S01]  /*4d90*/  LOP3.LUT R4, R4, 0xffff, RZ, 0xc0, !PT ;  /* 0x0000ffff04047812 */ /* 0x000fe200078ec0ff */
[----:B------:R-:W-:Y:S01]  /*4da0*/  FFMA.FTZ R109, R35, c[0x0][0x23c], -R109 ;  /* 0x00008f00236d7a23 */ /* 0x000fe2000001086d */
[--C-:B------:R-:W-:Y:S01]  /*4db0*/  SHF.R.U32.HI R5, RZ, 0x10, R0.reuse ;  /* 0x00000010ff057819 */ /* 0x100fe20000011600 */
[----:B------:R-:W-:Y:S01]  /*4dc0*/  @!P3 FADD.FTZ R190, -R190, -RZ ;  /* 0x800000ffbebeb221 */ /* 0x000fe20000010100 */
[----:B------:R-:W-:Y:S02]  /*4dd0*/  ISETP.LE.U32.AND P0, PT, R4, UR4, PT ;  /* 0x0000000404007c0c */ /* 0x000fe4000bf03070 */
[----:B------:R-:W-:Y:S02]  /*4de0*/  LOP3.LUT R4, R5, 0xff, RZ, 0xc0, !PT ;  /* 0x000000ff05047812 */ /* 0x000fe400078ec0ff */
[----:B------:R-:W-:Y:S01]  /*4df0*/  SHF.R.U32.HI R0, RZ, 0x18, R0 ;  /* 0x00000018ff007819 */ /* 0x000fe20000011600 */
[----:B------:R-:W-:Y:S01]  /*4e00*/  MUFU.EX2 R117, R34 ;  /* 0x0000002200757308 */ /* 0x000fe20000000800 */
[----:B------:R-:W-:Y:S01]  /*4e10*/  ISETP.LE.U32.AND P3, PT, R4, UR4, PT ;  /* 0x0000000404007c0c */ /* 0x000fe2000bf63070 */
[----:B------:R-:W-:Y:S01]  /*4e20*/  @!P6 FADD.FTZ R189, -R189, -RZ ;  /* 0x800000ffbdbde221 */ /* 0x000fe20000010100 */
[----:B------:R-:W-:Y:S02]  /*4e30*/  SHF.R.U32.HI R7, RZ, 0x18, R7 ;  /* 0x00000018ff077819 */ /* 0x000fe40000011607 */
[----:B------:R-:W-:Y:S02]  /*4e40*/  ISETP.LE.U32.AND P5, PT, R0, UR4, PT ;  /* 0x0000000400007c0c */ /* 0x000fe4000bfa3070 */
[----:B------:R-:W-:Y:S01]  /*4e50*/  SHF.R.U32.HI R0, RZ, 0x8, R9 ;  /* 0x00000008ff007819 */ /* 0x000fe20000011609 */
[----:B------:R-:W-:Y:S01]  /*4e60*/  @!P0 FADD.FTZ R185, -R185, -RZ ;  /* 0x800000ffb9b98221 */ /* 0x000fe20000010100 */
[----:B------:R-:W-:Y:S01]  /*4e70*/  ISETP.LE.U32.AND P4, PT, R7, UR4, PT ;  /* 0x0000000407007c0c */ /* 0x000fe2000bf83070 */
[----:B------:R-:W1:Y:S01]  /*4e80*/  MUFU.EX2 R127, R23 ;  /* 0x00000017007f7308 */ /* 0x000e620000000800 */
[----:B------:R-:W-:Y:S02]  /*4e90*/  LOP3.LUT R4, R13, 0xff, RZ, 0xc0, !PT ;  /* 0x000000ff0d047812 */ /* 0x000fe400078ec0ff */
[----:B------:R-:W-:Y:S01]  /*4ea0*/  LOP3.LUT R0, R0, 0xffff, RZ, 0xc0, !PT ;  /* 0x0000ffff00007812 */ /* 0x000fe200078ec0ff */
[----:B------:R-:W-:Y:S01]  /*4eb0*/  @!P3 FADD.FTZ R192, -R192, -RZ ;  /* 0x800000ffc0c0b221 */ /* 0x000fe20000010100 */
[----:B------:R-:W-:Y:S02]  /*4ec0*/  ISETP.LE.U32.AND P3, PT, R4, UR4, PT ;  /* 0x0000000404007c0c */ /* 0x000fe4000bf63070 */
[----:B------:R-:W-:Y:S01]  /*4ed0*/  ISETP.LE.U32.AND P0, PT, R0, UR4, PT ;  /* 0x0000000400007c0c */ /* 0x000fe2000bf03070 */
[----:B------:R-:W-:Y:S01]  /*4ee0*/  @!P5 FADD.FTZ R187, -R187, -RZ ;  /* 0x800000ffbbbbd221 */ /* 0x000fe20000010100 */
[----:B------:R-:W-:Y:S01]  /*4ef0*/  ISETP.LE.U32.AND P5, PT, R14, UR4, PT ;  /* 0x000000040e007c0c */ /* 0x000fe2000bfa3070 */
[----:B------:R-:W-:Y:S01]  /*4f00*/  MUFU.EX2 R125, R25 ;  /* 0x00000019007d7308 */ /* 0x000fe20000000800 */
[----:B------:R-:W-:Y:S01]  /*4f10*/  SHF.R.U32.HI R0, RZ, 0x8, R16 ;  /* 0x00000008ff007819 */ /* 0x000fe20000011610 */
[----:B------:R-:W-:Y:S01]  /*4f20*/  @!P4 FADD.FTZ R188, -R188, -RZ ;  /* 0x800000ffbcbcc221 */ /* 0x000fe20000010100 */
[----:B------:R-:W-:Y:S02]  /*4f30*/  ISETP.LE.U32.AND P4, PT, R12, UR4, PT ;  /* 0x000000040c007c0c */ /* 0x000fe4000bf83070 */
[----:B------:R-:W-:Y:S02]  /*4f40*/  ISETP.LE.U32.AND P6, PT, R15, UR4, PT ;  /* 0x000000040f007c0c */ /* 0x000fe4000bfc3070 */
[----:B------:R-:W-:Y:S01]  /*4f50*/  LOP3.LUT R0, R0, 0xffff, RZ, 0xc0, !PT ;  /* 0x0000ffff00007812 */ /* 0x000fe200078ec0ff */
[----:B------:R-:W-:Y:S01]  /*4f60*/  @!P3 FADD.FTZ R183, -R183, -RZ ;  /* 0x800000ffb7b7b221 */ /* 0x000fe20000010100 */
[----:B------:R-:W-:Y:S01]  /*4f70*/  LOP3.LUT R4, R11, 0xff, RZ, 0xc0, !PT ;  /* 0x000000ff0b047812 */ /* 0x000fe200078ec0ff */
[----:B------:R-:W-:Y:S01]  /*4f80*/  @!P0 FADD.FTZ R181, -R181, -RZ ;  /* 0x800000ffb5b58221 */ /* 0x000fe20000010100 */
[----:B------:R-:W-:Y:S01]  /*4f90*/  ISETP.LE.U32.AND P3, PT, R0, UR4, PT ;  /* 0x0000000400007c0c */ /* 0x000fe2000bf63070 */
[----:B------:R-:W-:Y:S01]  /*4fa0*/  @!P5 FADD.FTZ R184, -R184, -RZ ;  /* 0x800000ffb8b8d221 */ /* 0x000fe20000010100 */
[----:B------:R-:W-:Y:S01]  /*4fb0*/  ISETP.LE.U32.AND P0, PT, R4, UR4, PT ;  /* 0x0000000404007c0c */ /* 0x000fe2000bf03070 */
[----:B------:R-:W-:Y:S01]  /*4fc0*/  MUFU.EX2 R123, R27 ;  /* 0x0000001b007b7308 */ /* 0x000fe20000000800 */
[----:B------:R-:W-:Y:S01]  /*4fd0*/  LOP3.LUT R4, R18, 0xff, RZ, 0xc0, !PT ;  /* 0x000000ff12047812 */ /* 0x000fe200078ec0ff */
[----:B------:R-:W-:Y:S01]  /*4fe0*/  @!P4 FADD.FTZ R182, -R182, -RZ ;  /* 0x800000ffb6b6c221 */ /* 0x000fe20000010100 */
[----:B------:R-:W-:Y:S01]  /*4ff0*/  LOP3.LUT R0, R11, 0xffff, RZ, 0xc0, !PT ;  /* 0x0000ffff0b007812 */ /* 0x000fe200078ec0ff */
[----:B------:R-:W-:Y:S01]  /*5000*/  @!P6 FADD.FTZ R180, -R180, -RZ ;  /* 0x800000ffb4b4e221 */ /* 0x000fe20000010100 */
[----:B------:R-:W-:Y:S02]  /*5010*/  ISETP.LE.U32.AND P5, PT, R4, UR4, PT ;  /* 0x0000000404007c0c */ /* 0x000fe4000bfa3070 */
[--C-:B------:R-:W-:Y:S02]  /*5020*/  SHF.R.U32.HI R4, RZ, 0x18, R11.reuse ;  /* 0x00000018ff047819 */ /* 0x100fe4000001160b */
[----:B------:R-:W-:Y:S01]  /*5030*/  SHF.R.U32.HI R0, RZ, 0x8, R0 ;  /* 0x00000008ff007819 */ /* 0x000fe20000011600 */
[----:B------:R-:W-:Y:S01]  /*5040*/  @!P3 FADD.FTZ R179, -R179, -RZ ;  /* 0x800000ffb3b3b221 */ /* 0x000fe20000010100 */
[----:B------:R-:W-:Y:S01]  /*5050*/  ISETP.LE.U32.AND P6, PT, R4, UR4, PT ;  /* 0x0000000404007c0c */ /* 0x000fe2000bfc3070 */
[----:B------:R-:W-:Y:S01]  /*5060*/  @!P0 FADD.FTZ R130, -R130, -RZ ;  /* 0x800000ff82828221 */ /* 0x000fe20000010100 */
[----:B------:R-:W-:Y:S01]  /*5070*/  ISETP.LE.U32.AND P4, PT, R17, UR4, PT ;  /* 0x0000000411007c0c */ /* 0x000fe2000bf83070 */
[----:B------:R-:W2:Y:S01]  /*5080*/  MUFU.EX2 R128, R22 ;  /* 0x0000001600807308 */ /* 0x000ea20000000800 */
[----:B------:R-:W-:Y:S02]  /*5090*/  LOP3.LUT R4, R0, 0xffff, RZ, 0xc0, !PT ;  /* 0x0000ffff00047812 */ /* 0x000fe400078ec0ff */
[----:B------:R-:W-:Y:S01]  /*50a0*/  SHF.R.U32.HI R0, RZ, 0x10, R11 ;  /* 0x00000010ff007819 */ /* 0x000fe2000001160b */
[----:B------:R-:W-:Y:S01]  /*50b0*/  @!P5 FADD.FTZ R178, -R178, -RZ ;  /* 0x800000ffb2b2d221 */ /* 0x000fe20000010100 */
[----:B------:R-:W-:Y:S02]  /*50c0*/  ISETP.LE.U32.AND P3, PT, R4, UR4, PT ;  /* 0x0000000404007c0c */ /* 0x000fe4000bf63070 */
[----:B------:R-:W-:Y:S02]  /*50d0*/  LOP3.LUT R0, R0, 0xff, RZ, 0xc0, !PT ;  /* 0x000000ff00007812 */ /* 0x000fe400078ec0ff */
[----:B------:R-:W-:Y:S01]  /*50e0*/  LOP3.LUT R5, R10, 0xffff, RZ, 0xc0, !PT ;  /* 0x0000ffff0a057812 */ /* 0x000fe200078ec0ff */
[----:B-1----:R-:W-:Y:S01]  /*50f0*/  @!P6 FADD.FTZ R127, -R127, -RZ ;  /* 0x800000ff7f7fe221 */ /* 0x002fe20000010100 */
[----:B------:R-:W-:Y:S01]  /*5100*/  ISETP.LE.U32.AND P5, PT, R0, UR4, PT ;  /* 0x0000000400007c0c */ /* 0x000fe2000bfa3070 */
[----:B------:R-:W-:Y:S01]  /*5110*/  @!P4 FADD.FTZ R131, -R131, -RZ ;  /* 0x800000ff8383c221 */ /* 0x000fe20000010100 */
[----:B------:R-:W-:Y:S01]  /*5120*/  LOP3.LUT R4, R10, 0xff, RZ, 0xc0, !PT ;  /* 0x000000ff0a047812 */ /* 0x000fe200078ec0ff */
[----:B------:R-:W1:Y:S01]  /*5130*/  MUFU.EX2 R126, R24 ;  /* 0x00000018007e7308 */ /* 0x000e620000000800 */
[--C-:B------:R-:W-:Y:S02]  /*5140*/  SHF.R.U32.HI R0, RZ, 0x10, R10.reuse ;  /* 0x00000010ff007819 */ /* 0x100fe4000001160a */
[----:B------:R-:W-:Y:S01]  /*5150*/  SHF.R.U32.HI R5, RZ, 0x8, R5 ;  /* 0x00000008ff057819 */ /* 0x000fe20000011605 */
[----:B------:R-:W-:Y:S01]  /*5160*/  @!P3 FADD.FTZ R129, -R129, -RZ ;  /* 0x800000ff8181b221 */ /* 0x000fe20000010100 */
[----:B------:R-:W-:Y:S02]  /*5170*/  ISETP.LE.U32.AND P4, PT, R4, UR4, PT ;  /* 0x0000000404007c0c */ /* 0x000fe4000bf83070 */
[----:B------:R-:W-:Y:S02]  /*5180*/  LOP3.LUT R4, R0, 0xff, RZ, 0xc0, !PT ;  /* 0x000000ff00047812 */ /* 0x000fe400078ec0ff */
[----:B------:R-:W-:Y:S01]  /*5190*/  LOP3.LUT R0, R5, 0xffff, RZ, 0xc0, !PT ;  /* 0x0000ffff05007812 */ /* 0x000fe200078ec0ff */
[----:B------:R-:W3:Y:S01]  /*51a0*/  MUFU.EX2 R124, R26 ;  /* 0x0000001a007c7308 */ /* 0x000ee20000000800 */
[----:B------:R-:W-:Y:S01]  /*51b0*/  SHF.R.U32.HI R10, RZ, 0x18, R10 ;  /* 0x00000018ff0a7819 */ /* 0x000fe2000001160a */
[----:B--2---:R-:W-:Y:S01]  /*51c0*/  @!P5 FADD.FTZ R128, -R128, -RZ ;  /* 0x800000ff8080d221 */ /* 0x004fe20000010100 */
[----:B------:R-:W-:Y:S02]  /*51d0*/  ISETP.LE.U32.AND P3, PT, R0, UR4, PT ;  /* 0x0000000400007c0c */ /* 0x000fe4000bf63070 */
[----:B------:R-:W-:Y:S02]  /*51e0*/  ISETP.LE.U32.AND P6, PT, R10, UR4, PT ;  /* 0x000000040a007c0c */ /* 0x000fe4000bfc3070 */
[----:B------:R-:W-:Y:S02]  /*51f0*/  SHF.R.U32.HI R0, RZ, 0x8, R19 ;  /* 0x00000008ff007819 */ /* 0x000fe40000011613 */
[----:B------:R-:W-:Y:S01]  /*5200*/  ISETP.LE.U32.AND P0, PT, R4, UR4, PT ;  /* 0x0000000404007c0c */ /* 0x000fe2000bf03070 */
[----:B------:R-:W2:Y:S01]  /*5210*/  MUFU.EX2 R116, R109 ;  /* 0x0000006d00747308 */ /* 0x000ea20000000800 */
[----:B------:R-:W-:Y:S02]  /*5220*/  LOP3.LUT R0, R0, 0xffff, RZ, 0xc0, !PT ;  /* 0x0000ffff00007812 */ /* 0x000fe400078ec0ff */
[----:B------:R-:W-:Y:S01]  /*5230*/  LOP3.LUT R4, R110, 0xff, RZ, 0xc0, !PT ;  /* 0x000000ff6e047812 */ /* 0x000fe200078ec0ff */
[----:B-1----:R-:W-:Y:S01]  /*5240*/  @!P4 FADD.FTZ R126, -R126, -RZ ;  /* 0x800000ff7e7ec221 */ /* 0x002fe20000010100 */
[----:B------:R-:W-:Y:S01]  /*5250*/  F2FP.RELU.PACK_AB R6, R188, R190 ;  /* 0x000000bebc06723e */ /* 0x000fe200000008ff */
[----:B------:R-:W-:Y:S01]  /*5260*/  @!P3 FADD.FTZ R125, -R125, -RZ ;  /* 0x800000ff7d7db221 */ /* 0x000fe20000010100 */
[----:B------:R-:W-:Y:S01]  /*5270*/  ISETP.LE.U32.AND P3, PT, R0, UR4, PT ;  /* 0x0000000400007c0c */ /* 0x000fe2000bf63070 */
[----:B------:R-:W-:Y:S01]  /*5280*/  @!P6 FADD.FTZ R123, -R123, -RZ ;  /* 0x800000ff7b7be221 */ /* 0x000fe20000010100 */
[----:B------:R-:W-:Y:S01]  /*5290*/  SHF.R.U32.HI R0, RZ, 0x8, R108 ;  /* 0x00000008ff007819 */ /* 0x000fe2000001166c */
[----:B------:R1:W-:Y:S01]  /*52a0*/  STS [R201+0xe400], R6 ;  /* 0x00e40006c9007388 */ /* 0x0003e20000000800 */
[----:B------:R-:W-:Y:S01]  /*52b0*/  ISETP.LE.U32.AND P6, PT, R4, UR4, PT ;  /* 0x0000000404007c0c */ /* 0x000fe2000bfc3070 */
[----:B------:R-:W-:Y:S01]  /*52c0*/  IMAD.IADD R108, R167, 0x1, R164 ;  /* 0x00000001a76c7824 */ /* 0x000fe200078e02a4 */
[----:B------:R-:W-:Y:S01]  /*52d0*/  LOP3.LUT R4, R0, 0xffff, RZ, 0xc0, !PT ;  /* 0x0000ffff00047812 */ /* 0x000fe200078ec0ff */
[----:B---3--:R-:W-:Y:S01]  /*52e0*/  @!P0 FADD.FTZ R124, -R124, -RZ ;  /* 0x800000ff7c7c8221 */ /* 0x008fe20000010100 */
[----:B------:R-:W-:Y:S02]  /*52f0*/  F2FP.RELU.PACK_AB R0, R186, R191 ;  /* 0x000000bfba00723e */ /* 0x000fe400000008ff */
[----:B------:R-:W-:Y:S02]  /*5300*/  LOP3.LUT R5, R20, 0xff, RZ, 0xc0, !PT ;  /* 0x000000ff14057812 */ /* 0x000fe400078ec0ff */
[----:B------:R-:W-:Y:S01]  /*5310*/  F2FP.RELU.PACK_AB R2, R187, R192 ;  /* 0x000000c0bb02723e */ /* 0x000fe200000008ff */
[----:B------:R3:W-:Y:S01]  /*5320*/  STS [R201+0xe000], R0 ;  /* 0x00e00000c9007388 */ /* 0x0007e20000000800 */
[----:B------:R-:W-:Y:S01]  /*5330*/  @!P3 FADD.FTZ R118, -R118, -RZ ;  /* 0x800000ff7676b221 */ /* 0x000fe20000010100 */
[----:B------:R-:W-:Y:S02]  /*5340*/  ISETP.LE.U32.AND P3, PT, R4, UR4, PT ;  /* 0x0000000404007c0c */ /* 0x000fe4000bf63070 */
[----:B------:R-:W-:Y:S01]  /*5350*/  F2FP.RELU.PACK_AB R4, R179, R180 ;  /* 0x000000b4b304723e */ /* 0x000fe200000008ff */
[----:B------:R-:W-:Y:S01]  /*5360*/  @!P6 FADD.FTZ R117, -R117, -RZ ;  /* 0x800000ff7575e221 */ /* 0x000fe20000010100 */
[----:B------:R-:W-:Y:S02]  /*5370*/  ISETP.LE.U32.AND P1, PT, R5, UR4, PT ;  /* 0x0000000405007c0c */ /* 0x000fe4000bf23070 */
[----:B------:R-:W-:Y:S01]  /*5380*/  F2FP.RELU.PACK_AB R5, R185, R189 ;  /* 0x000000bdb905723e */ /* 0x000fe200000008ff */
[----:B------:R4:W-:Y:S01]  /*5390*/  STS [R202+0xe000], R4 ;  /* 0x00e00004ca007388 */ /* 0x0009e20000000800 */
[----:B------:R-:W-:Y:S02]  /*53a0*/  ISETP.LE.U32.AND P5, PT, R103, UR4, PT ;  /* 0x0000000467007c0c */ /* 0x000fe4000bfa3070 */
[----:B------:R-:W-:Y:S02]  /*53b0*/  ISETP.LE.U32.AND P4, PT, R100, UR4, PT ;  /* 0x0000000464007c0c */ /* 0x000fe4000bf83070 */
[----:B------:R-:W-:Y:S01]  /*53c0*/  ISETP.LE.U32.AND P0, PT, R101, UR4, PT ;  /* 0x0000000465007c0c */ /* 0x000fe2000bf03070 */
[----:B------:R-:W-:Y:S01]  /*53d0*/  @!P3 FADD.FTZ R121, -R121, -RZ ;  /* 0x800000ff7979b221 */ /* 0x000fe20000010100 */
[----:B-1----:R-:W-:Y:S02]  /*53e0*/  F2FP.RELU.PACK_AB R6, R181, R182 ;  /* 0x000000b6b506723e */ /* 0x002fe400000008ff */
[----:B------:R-:W-:Y:S01]  /*53f0*/  FSETP.GE.FTZ.AND P3, PT, R186, RZ, PT ;  /* 0x000000ffba00720b */ /* 0x000fe20003f76000 */
[----:B------:R-:W-:Y:S01]  /*5400*/  @!P1 FADD.FTZ R120, -R120, -RZ ;  /* 0x800000ff78789221 */ /* 0x000fe20000010100 */
[----:B------:R-:W-:Y:S02]  /*5410*/  FSETP.GE.FTZ.AND P1, PT, R180, RZ, PT ;  /* 0x000000ffb400720b */ /* 0x000fe40003f36000 */
[----:B------:R-:W-:Y:S01]  /*5420*/  ISETP.GT.AND P6, PT, R194, R225, PT ;  /* 0x000000e1c200720c */ /* 0x000fe20003fc4270 */
[----:B--2---:R-:W-:Y:S01]  /*5430*/  @!P5 FADD.FTZ R116, -R116, -RZ ;  /* 0x800000ff7474d221 */ /* 0x004fe20000010100 */
[----:B------:R-:W-:Y:S01]  /*5440*/  FSETP.GE.FTZ.AND P5, PT, R127, RZ, PT ;  /* 0x000000ff7f00720b */ /* 0x000fe20003fb6000 */
[----:B------:R-:W-:Y:S01]  /*5450*/  @!P4 FADD.FTZ R122, -R122, -RZ ;  /* 0x800000ff7a7ac221 */ /* 0x000fe20000010100 */
[----:B---3--:R-:W-:Y:S01]  /*5460*/  F2FP.RELU.PACK_AB R0, R131, R178 ;  /* 0x000000b28300723e */ /* 0x008fe200000008ff */
[----:B------:R-:W-:Y:S01]  /*5470*/  @!P0 FADD.FTZ R113, -R113, -RZ ;  /* 0x800000ff71718221 */ /* 0x000fe20000010100 */
[----:B------:R-:W-:Y:S03]  /*5480*/  FSETP.GE.FTZ.AND P4, PT, R191, RZ, PT ;  /* 0x000000ffbf00720b */ /* 0x000fe60003f96000 */
[----:B------:R1:W-:Y:S01]  /*5490*/  STS [R202+0xe400], R0 ;  /* 0x00e40000ca007388 */ /* 0x0003e20000000800 */
[----:B----4-:R-:W-:Y:S03]  /*54a0*/  F2FP.RELU.PACK_AB R4, R129, R130 ;  /* 0x000000828104723e */ /* 0x010fe600000008ff */
[----:B------:R2:W-:Y:S04]  /*54b0*/  STS [R201+0xf000], R5 ;  /* 0x00f00005c9007388 */ /* 0x0005e80000000800 */
[----:B------:R3:W-:Y:S04]  /*54c0*/  STS [R201+0xf400], R2 ;  /* 0x00f40002c9007388 */ /* 0x0007e80000000800 */
[----:B------:R4:W-:Y:S01]  /*54d0*/  STS [R202+0xf000], R6 ;  /* 0x00f00006ca007388 */ /* 0x0009e20000000800 */
[----:B-1----:R-:W-:Y:S02]  /*54e0*/  F2FP.RELU.PACK_AB R0, R118, R119 ;  /* 0x000000777600723e */ /* 0x002fe400000008ff */
[----:B--2---:R-:W-:Y:S02]  /*54f0*/  F2FP.RELU.PACK_AB R5, R184, R183 ;  /* 0x000000b7b805723e */ /* 0x004fe400000008ff */
[----:B---3--:R-:W-:Y:S03]  /*5500*/  F2FP.RELU.PACK_AB R2, R127, R128 ;  /* 0x000000807f02723e */ /* 0x008fe600000008ff */
        /* <DEDUP_REMOVED lines=8> */
[----:B------:R-:W-:Y:S01]  /*5590*/  STS [R195+0xe400], R4 ;  /* 0x00e40004c3007388 */ /* 0x000fe20000000800 */
[----:B----4-:R-:W-:Y:S03]  /*55a0*/  F2FP.RELU.PACK_AB R0, R113, R120 ;  /* 0x000000787100723e */ /* 0x010fe600000008ff */
[----:B------:R-:W-:Y:S04]  /*55b0*/  STS [R200+0xf000], R6 ;  /* 0x00f00006c8007388 */ /* 0x000fe80000000800 */
[----:B------:R-:W-:Y:S04]  /*55c0*/  STS [R200+0xf400], R5 ;  /* 0x00f40005c8007388 */ /* 0x000fe80000000800 */
[----:B------:R-:W-:Y:S04]  /*55d0*/  STS [R195+0xf000], R2 ;  /* 0x00f00002c3007388 */ /* 0x000fe80000000800 */
[----:B------:R1:W-:Y:S04]  /*55e0*/  STS [R195+0xf400], R0 ;  /* 0x00f40000c3007388 */ /* 0x0003e80000000800 */
[----:B------:R-:W2:Y:S08]  /*55f0*/  LDSM.16.M88.4 R32, [R167+0x4000] ;  /* 0x00400000a720783b */ /* 0x000eb00000000200 */
[----:B------:R-:W3:Y:S08]  /*5600*/  LDSM.16.M88.4 R28, [R167+0x5000] ;  /* 0x00500000a71c783b */ /* 0x000ef00000000200 */
[----:B------:R-:W4:Y:S01]  /*5610*/  LDSM.16.M88.4 R100, [R170+0x4000] ;  /* 0x00400000aa64783b */ /* 0x000f220000000200 */
[----:B-1----:R-:W-:Y:S07]  /*5620*/  IMAD.IADD R0, R164, 0x1, R170 ;  /* 0x00000001a4007824 */ /* 0x002fee00078e02aa */
        /* <DEDUP_REMOVED lines=9> */
[-C--:B----4-:R-:W-:Y:S08]  /*56c0*/  HMMA.16816.F32 R4, R100, R140.reuse, R4 ;  /* 0x0000008c6404723c */ /* 0x090ff00000001804 */
        /* <DEDUP_REMOVED lines=8> */
[----:B------:R-:W2:Y:S06]  /*5750*/  LDSM.16.M88.4 R108, [R108+0x5000] ;  /* 0x005000006c6c783b */ /* 0x000eac0000000200 */
[----:B------:R-:W-:Y:S02]  /*5760*/  IMAD.MOV.U32 R100, RZ, RZ, R217 ;  /* 0x000000ffff647224 */ /* 0x000fe400078e00d9 */
[----:B------:R-:W-:Y:S03]  /*5770*/  IMAD.MOV.U32 R101, RZ, RZ, R216 ;  /* 0x000000ffff657224 */ /* 0x000fe600078e00d8 */
[C---:B------:R-:W-:Y:S04]  /*5780*/  LEA R114, P0, R215.reuse, R100, 0x2 ;  /* 0x00000064d7727211 */ /* 0x040fe800078010ff */
[----:B------:R-:W-:Y:S02]  /*5790*/  LEA.HI.X.SX32 R115, R215, R101, 0x2, P0 ;  /* 0x00000065d7737211 */ /* 0x000fe400000f16ff */
[----:B------:R-:W3:Y:S01]  /*57a0*/  LDSM.16.M88.4 R100, [R0+0x4000] ;  /* 0x004000000064783b */ /* 0x000ee20000000200 */
[----:B------:R-:W-:Y:S07]  /*57b0*/  FSETP.GE.FTZ.AND P0, PT, R179, RZ, PT ;  /* 0x000000ffb300720b */ /* 0x000fee0003f16000 */
[----:B------:R-:W4:Y:S04]  /*57c0*/  LDG.E R112, [R114.64] ;  /* 0x0000000872707981 */ /* 0x000f28000c1e1900 */
[----:B------:R-:W4:Y:S01]  /*57d0*/  LDG.E R2, [R114.64+0x80] ;  /* 0x0000800872027981 */ /* 0x000f22000c1e1900 */
[-C--:B-1----:R-:W-:Y:S08]  /*57e0*/  HMMA.16816.F32 R4, R104, R148.reuse, R4 ;  /* 0x000000946804723c */ /* 0x082ff00000001804 */
[C---:B--2---:R-:W-:Y:S08]  /*57f0*/  HMMA.16816.F32 R8, R108.reuse, R148, R8 ;  /* 0x000000946c08723c */ /* 0x044ff00000001808 */
[-C--:B------:R-:W-:Y:S08]  /*5800*/  HMMA.16816.F32 R12, R108, R150.reuse, R12 ;  /* 0x000000966c0c723c */ /* 0x080ff0000000180c */
[C---:B------:R-:W-:Y:S08]  /*5810*/  HMMA.16816.F32 R16, R104.reuse, R150, R16 ;  /* 0x000000966810723c */ /* 0x040ff00000001810 */
[-C--:B------:R-:W-:Y:S08]  /*5820*/  HMMA.16816.F32 R20, R104, R152.reuse, R20 ;  /* 0x000000986814723c */ /* 0x080ff00000001814 */
[C---:B------:R-:W-:Y:S08]  /*5830*/  HMMA.16816.F32 R24, R108.reuse, R152, R24 ;  /* 0x000000986c18723c */ /* 0x040ff00000001818 */
[-C--:B------:R-:W-:Y:S01]  /*5840*/  HMMA.16816.F32 R28, R108, R154.reuse, R28 ;  /* 0x0000009a6c1c723c */ /* 0x080fe2000000181c */
[----:B------:R-:W2:Y:S07]  /*5850*/  LDG.E R108, [R114.64+0x20] ;  /* 0x00002008726c7981 */ /* 0x000eae000c1e1900 */
[----:B------:R-:W-:Y:S01]  /*5860*/  HMMA.16816.F32 R32, R104, R154, R32 ;  /* 0x0000009a6820723c */ /* 0x000fe20000001820 */
[----:B------:R1:W1:Y:S07]  /*5870*/  LDSM.16.M88.4 R104, [R0+0x5000] ;  /* 0x005000000068783b */ /* 0x00026e0000000200 */
[-C--:B---3--:R-:W-:Y:S01]  /*5880*/  HMMA.16816.F32 R4, R100, R156.reuse, R4 ;  /* 0x0000009c6404723c */ /* 0x088fe20000001804 */
[----:B-1----:R-:W3:Y:S07]  /*5890*/  LDG.E R0, [R114.64+0xa0] ;  /* 0x0000a00872007981 */ /* 0x002eee000c1e1900 */
[C---:B------:R-:W-:Y:S08]  /*58a0*/  HMMA.16816.F32 R8, R104.reuse, R156, R8 ;  /* 0x0000009c6808723c */ /* 0x040ff00000001808 */
[-C--:B------:R-:W-:Y:S08]  /*58b0*/  HMMA.16816.F32 R12, R104, R158.reuse, R12 ;  /* 0x0000009e680c723c */ /* 0x080ff0000000180c */
[C---:B------:R-:W-:Y:S08]  /*58c0*/  HMMA.16816.F32 R16, R100.reuse, R158, R16 ;  /* 0x0000009e6410723c */ /* 0x040ff00000001810 */
[-C--:B------:R-:W-:Y:S08]  /*58d0*/  HMMA.16816.F32 R20, R100, R160.reuse, R20 ;  /* 0x000000a06414723c */ /* 0x080ff00000001814 */
[C---:B------:R-:W-:Y:S08]  /*58e0*/  HMMA.16816.F32 R24, R104.reuse, R160, R24 ;  /* 0x000000a06818723c */ /* 0x040ff00000001818 */
[-C--:B------:R-:W-:Y:S08]  /*58f0*/  HMMA.16816.F32 R28, R104, R162.reuse, R28 ;  /* 0x000000a2681c723c */ /* 0x080ff0000000181c */
[----:B------:R-:W-:Y:S07]  /*5900*/  HMMA.16816.F32 R32, R100, R162, R32 ;  /* 0x000000a26420723c */ /* 0x000fee0000001820 */
[C---:B----4-:R-:W-:Y:S02]  /*5910*/  FADD.FTZ R101, -R112.reuse, R4 ;  /* 0x0000000470657221 */ /* 0x050fe40000010100 */
[C---:B------:R-:W-:Y:S03]  /*5920*/  FADD.FTZ R4, -R112.reuse, R17 ;  /* 0x0000001170047221 */ /* 0x040fe60000010100 */
[C---:B------:R-:W-:Y:S01]  /*5930*/  FADD.FTZ R100, -R112.reuse, R5 ;  /* 0x0000000570647221 */ /* 0x040fe20000010100 */
[-C--:B------:R-:W-:Y:S01]  /*5940*/  FSEL R17, R101, R112.reuse, P4 ;  /* 0x0000007065117208 */ /* 0x080fe20002000000 */
[----:B------:R-:W-:Y:S01]  /*5950*/  FADD.FTZ R5, -R112, R16 ;  /* 0x0000001070057221 */ /* 0x000fe20000010100 */
[-C--:B------:R-:W-:Y:S01]  /*5960*/  FSEL R4, R4, R112.reuse, P0 ;  /* 0x0000007004047208 */ /* 0x080fe20000000000 */
[----:B------:R-:W-:Y:S01]  /*5970*/  FADD.FTZ R20, -R112, R20 ;  /* 0x0000001470147221 */ /* 0x000fe20000010100 */
[----:B------:R-:W-:Y:S01]  /*5980*/  FSETP.GE.FTZ.AND P0, PT, R130, RZ, PT ;  /* 0x000000ff8200720b */ /* 0x000fe20003f16000 */
[----:B------:R-:W-:Y:S01]  /*5990*/  FADD.FTZ R21, -R112, R21 ;  /* 0x0000001570157221 */ /* 0x000fe20000010100 */
[----:B------:R-:W-:Y:S01]  /*59a0*/  FSEL R5, R5, R112, P1 ;  /* 0x0000007005057208 */ /* 0x000fe20000800000 */
[----:B------:R-:W-:Y:S01]  /*59b0*/  FMUL.FTZ R179, R179, R4 ;  /* 0x00000004b3b37220 */ /* 0x000fe20000410000 */
[----:B------:R-:W-:Y:S01]  /*59c0*/  FSETP.GE.FTZ.AND P1, PT, R118, RZ, PT ;  /* 0x000000ff7600720b */ /* 0x000fe20003f36000 */
[----:B------:R-:W-:Y:S01]  /*59d0*/  FADD.FTZ R12, -R2, R12 ;  /* 0x0000000c020c7221 */ /* 0x000fe20000010100 */
[-C--:B------:R-:W-:Y:S01]  /*59e0*/  FSEL R20, R20, R112.reuse, P0 ;  /* 0x0000007014147208 */ /* 0x080fe20000000000 */
[----:B------:R-:W-:Y:S01]  /*59f0*/  FMUL.FTZ R180, R180, R5 ;  /* 0x00000005b4b47220 */ /* 0x000fe20000410000 */
[----:B------:R-:W-:Y:S01]  /*5a00*/  FSETP.GE.FTZ.AND P0, PT, R190, RZ, PT ;  /* 0x000000ffbe00720b */ /* 0x000fe20003f16000 */
[----:B------:R-:W-:Y:S01]  /*5a10*/  FADD.FTZ R5, -R112, R32 ;  /* 0x0000002070057221 */ /* 0x000fe20000010100 */
[-C--:B------:R-:W-:Y:S01]  /*5a20*/  FSEL R16, R100, R112.reuse, P3 ;  /* 0x0000007064107208 */ /* 0x080fe20001800000 */
[C---:B------:R-:W-:Y:S01]  /*5a30*/  FADD.FTZ R25, -R2.reuse, R25 ;  /* 0x0000001902197221 */ /* 0x040fe20000010100 */
[----:B------:R-:W-:Y:S01]  /*5a40*/  FSETP.GE.FTZ.AND P3, PT, R119, RZ, PT ;  /* 0x000000ff7700720b */ /* 0x000fe20003f76000 */
[C---:B------:R-:W-:Y:S01]  /*5a50*/  FADD.FTZ R13, -R2.reuse, R13 ;  /* 0x0000000d020d7221 */ /* 0x040fe20000010100 */
[----:B------:R-:W-:Y:S01]  /*5a60*/  FSETP.GE.FTZ.AND P4, PT, R129, RZ, PT ;  /* 0x000000ff8100720b */ /* 0x000fe20003f96000 */
[C---:B------:R-:W-:Y:S01]  /*5a70*/  FADD.FTZ R24, -R2.reuse, R24 ;  /* 0x0000001802187221 */ /* 0x040fe20000010100 */
[-C--:B------:R-:W-:Y:S01]  /*5a80*/  FSEL R5, R5, R112.reuse, P3 ;  /* 0x0000007005057208 */ /* 0x080fe20001800000 */
[----:B------:R-:W-:Y:S01]  /*5a90*/  FADD.FTZ R28, -R2, R28 ;  /* 0x0000001c021c7221 */ /* 0x000fe20000010100 */
[----:B------:R-:W-:Y:S01]  /*5aa0*/  FSEL R21, R21, R112, P4 ;  /* 0x0000007015157208 */ /* 0x000fe20002000000 */
[----:B------:R-:W-:Y:S01]  /*5ab0*/  @P1 FADD.FTZ R112, -R112, R33 ;  /* 0x0000002170701221 */ /* 0x000fe20000010100 */
[----:B------:R-:W-:Y:S01]  /*5ac0*/  FSETP.GE.FTZ.AND P1, PT, R131, RZ, PT ;  /* 0x000000ff8300720b */ /* 0x000fe20003f36000 */
[----:B------:R-:W-:Y:S01]  /*5ad0*/  FMUL.FTZ R119, R119, R5 ;  /* 0x0000000577777220 */ /* 0x000fe20000410000 */
[----:B------:R-:W-:Y:S01]  /*5ae0*/  FSETP.GE.FTZ.AND P3, PT, R178, RZ, PT ;  /* 0x000000ffb200720b */ /* 0x000fe20003f76000 */
[----:B------:R-:W-:Y:S01]  /*5af0*/  FMUL.FTZ R191, R191, R17 ;  /* 0x00000011bfbf7220 */ /* 0x000fe20000410000 */
[----:B------:R-:W-:Y:S01]  /*5b00*/  FSETP.GE.FTZ.AND P4, PT, R117, RZ, PT ;  /* 0x000000ff7500720b */ /* 0x000fe20003f96000 */
[----:B------:R-:W-:Y:S02]  /*5b10*/  FMUL.FTZ R186, R186, R16 ;  /* 0x00000010baba7220 */ /* 0x000fe40000410000 */
[----:B------:R-:W-:Y:S02]  /*5b20*/  FMUL.FTZ R20, R130, R20 ;  /* 0x0000001482147220 */ /* 0x000fe40000410000 */
[----:B------:R-:W-:Y:S02]  /*5b30*/  FMUL.FTZ R21, R129, R21 ;  /* 0x0000001581157220 */ /* 0x000fe40000410000 */
[----:B------:R-:W-:Y:S02]  /*5b40*/  FMUL.FTZ R112, R118, R112 ;  /* 0x0000007076707220 */ /* 0x000fe40000410000 */
[C---:B--2---:R-:W-:Y:S02]  /*5b50*/  FADD.FTZ R4, -R108.reuse, R6 ;  /* 0x000000066c047221 */ /* 0x044fe40000010100 */
[C---:B------:R-:W-:Y:S02]  /*5b60*/  FADD.FTZ R6, -R108.reuse, R7 ;  /* 0x000000076c067221 */ /* 0x040fe40000010100 */
[----:B------:R-:W-:Y:S01]  /*5b70*/  FADD.FTZ R5, -R108, R19 ;  /* 0x000000136c057221 */ /* 0x000fe20000010100 */
[-C--:B------:R-:W-:Y:S01]  /*5b80*/  FSEL R4, R4, R108.reuse, P0 ;  /* 0x0000006c04047208 */ /* 0x080fe20000000000 */
[----:B------:R-:W-:Y:S01]  /*5b90*/  FADD.FTZ R18, -R108, R18 ;  /* 0x000000126c127221 */ /* 0x000fe20000010100 */
[----:B------:R-:W-:Y:S01]  /*5ba0*/  FSETP.GE.FTZ.AND P0, PT, R188, RZ, PT ;  /* 0x000000ffbc00720b */ /* 0x000fe20003f16000 */
[----:B------:R-:W-:Y:S01]  /*5bb0*/  FADD.FTZ R7, -R108, R23 ;  /* 0x000000176c077221 */ /* 0x000fe20000010100 */
[----:B------:R-:W-:Y:S01]  /*5bc0*/  FSEL R5, R5, R108, P1 ;  /* 0x0000006c05057208 */ /* 0x000fe20000800000 */
[----:B------:R-:W-:Y:S01]  /*5bd0*/  FMUL.FTZ R190, R190, R4 ;  /* 0x00000004bebe7220 */ /* 0x000fe20000410000 */
[----:B------:R-:W-:Y:S01]  /*5be0*/  FSEL R6, R6, R108, P0 ;  /* 0x0000006c06067208 */ /* 0x000fe20000000000 */
[----:B------:R-:W-:Y:S01]  /*5bf0*/  FADD.FTZ R4, -R108, R22 ;  /* 0x000000166c047221 */ /* 0x000fe20000010100 */
[----:B------:R-:W-:Y:S01]  /*5c00*/  FSETP.GE.FTZ.AND P0, PT, R128, RZ, PT ;  /* 0x000000ff8000720b */ /* 0x000fe20003f16000 */
[----:B------:R-:W-:Y:S01]  /*5c10*/  FMUL.FTZ R131, R131, R5 ;  /* 0x0000000583837220 */ /* 0x000fe20000410000 */
[----:B------:R-:W-:Y:S01]  /*5c20*/  FSETP.GE.FTZ.AND P1, PT, R189, RZ, PT ;  /* 0x000000ffbd00720b */ /* 0x000fe20003f36000 */
[----:B------:R-:W-:Y:S01]  /*5c30*/  FMUL.FTZ R188, R188, R6 ;  /* 0x00000006bcbc7220 */ /* 0x000fe20000410000 */
[-C--:B------:R-:W-:Y:S01]  /*5c40*/  FSEL R4, R4, R108.reuse, P0 ;  /* 0x0000006c04047208 */ /* 0x080fe20000000000 */
[----:B------:R-:W-:Y:S01]  /*5c50*/  FADD.FTZ R5, -R2, R8 ;  /* 0x0000000802057221 */ /* 0x000fe20000010100 */
[----:B------:R-:W-:Y:S02]  /*5c60*/  FSEL R6, R18, R108, P3 ;  /* 0x0000006c12067208 */ /* 0x000fe40001800000 */
[----:B------:R-:W-:Y:S01]  /*5c70*/  FSETP.GE.FTZ.AND P3, PT, R116, RZ, PT ;  /* 0x000000ff7400720b */ /* 0x000fe20003f76000 */
[----:B------:R-:W-:Y:S01]  /*5c80*/  FMUL.FTZ R128, R128, R4 ;  /* 0x0000000480807220 */ /* 0x000fe20000410000 */
        /* <DEDUP_REMOVED lines=9> */
[----:B---3--:R-:W-:Y:S01]  /*5d20*/  FADD.FTZ R5, -R0, R11 ;  /* 0x0000000b00057221 */ /* 0x008fe20000010100 */
[----:B------:R-:W-:Y:S01]  /*5d30*/  FSEL R12, R12, R2, P1 ;  /* 0x000000020c0c7208 */ /* 0x000fe20000800000 */
[----:B------:R-:W-:Y:S01]  /*5d40*/  FMUL.FTZ R17, R185, R4 ;  /* 0x00000004b9117220 */ /* 0x000fe20000410000 */
[----:B------:R-:W-:Y:S01]  /*5d50*/  FSETP.GE.FTZ.AND P1, PT, R125, RZ, PT ;  /* 0x000000ff7d00720b */ /* 0x000fe20003f36000 */
[----:B------:R-:W-:Y:S01]  /*5d60*/  FADD.FTZ R4, -R0, R14 ;  /* 0x0000000e00047221 */ /* 0x000fe20000010100 */
[----:B------:R-:W-:Y:S01]  /*5d70*/  FSEL R7, R7, R108, P5 ;  /* 0x0000006c07077208 */ /* 0x000fe20002800000 */
[----:B------:R-:W-:Y:S01]  /*5d80*/  FMUL.FTZ R182, R182, R12 ;  /* 0x0000000cb6b67220 */ /* 0x000fe20000410000 */
[----:B------:R-:W-:Y:S01]  /*5d90*/  FSEL R6, R6, R108, P4 ;  /* 0x0000006c06067208 */ /* 0x000fe20002000000 */
[----:B------:R-:W-:Y:S01]  /*5da0*/  @P3 FADD.FTZ R108, -R108, R35 ;  /* 0x000000236c6c3221 */ /* 0x000fe20000010100 */
        /* <DEDUP_REMOVED lines=8> */
[----:B------:R-:W-:Y:S01]  /*5e30*/  FSEL R13, R13, R2, P4 ;  /* 0x000000020d0d7208 */ /* 0x000fe20002000000 */
[----:B------:R-:W-:Y:S01]  /*5e40*/  FMUL.FTZ R108, R116, R108 ;  /* 0x0000006c746c7220 */ /* 0x000fe20000410000 */
[-C--:B------:R-:W-:Y:S01]  /*5e50*/  FSEL R24, R24, R2.reuse, P3 ;  /* 0x0000000218187208 */ /* 0x080fe20001800000 */
[----:B------:R-:W-:Y:S01]  /*5e60*/  FMUL.FTZ R9, R125, R25 ;  /* 0x000000197d097220 */ /* 0x000fe20000410000 */
[----:B------:R-:W-:Y:S01]  /*5e70*/  FSEL R28, R28, R2, P1 ;  /* 0x000000021c1c7208 */ /* 0x000fe20000800000 */
[----:B------:R-:W-:Y:S01]  /*5e80*/  @P0 FADD.FTZ R2, -R2, R29 ;  /* 0x0000001d02020221 */ /* 0x000fe20000010100 */
[----:B------:R-:W-:Y:S01]  /*5e90*/  FSETP.GE.FTZ.AND P0, PT, R183, RZ, PT ;  /* 0x000000ffb700720b */ /* 0x000fe20003f16000 */
[----:B------:R-:W-:Y:S01]  /*5ea0*/  FMUL.FTZ R13, R181, R13 ;  /* 0x0000000db50d7220 */ /* 0x000fe20000410000 */
[----:B------:R-:W-:Y:S01]  /*5eb0*/  FSETP.GE.FTZ.AND P1, PT, R187, RZ, PT ;  /* 0x000000ffbb00720b */ /* 0x000fe20003f36000 */
[----:B------:R-:W-:Y:S01]  /*5ec0*/  FMUL.FTZ R121, R121, R2 ;  /* 0x0000000279797220 */ /* 0x000fe20000410000 */
[----:B------:R-:W-:Y:S01]  /*5ed0*/  FSEL R4, R4, R0, P0 ;  /* 0x0000000004047208 */ /* 0x000fe20000000000 */
[----:B------:R-:W-:Y:S01]  /*5ee0*/  FADD.FTZ R2, -R0, R30 ;  /* 0x0000001e00027221 */ /* 0x000fe20000010100 */
[----:B------:R-:W-:Y:S01]  /*5ef0*/  FSETP.GE.FTZ.AND P0, PT, R113, RZ, PT ;  /* 0x000000ff7100720b */ /* 0x000fe20003f16000 */
[----:B------:R-:W-:Y:S01]  /*5f00*/  FMUL.FTZ R24, R126, R24 ;  /* 0x000000187e187220 */ /* 0x000fe20000410000 */
[----:B------:R-:W-:Y:S01]  /*5f10*/  FSEL R5, R5, R0, P1 ;  /* 0x0000000005057208 */ /* 0x000fe20000800000 */
[----:B------:R-:W-:Y:S01]  /*5f20*/  FMUL.FTZ R12, R183, R4 ;  /* 0x00000004b70c7220 */ /* 0x000fe20000410000 */
[----:B------:R-:W-:Y:S01]  /*5f30*/  FSETP.GE.FTZ.AND P3, PT, R192, RZ, PT ;  /* 0x000000ffc000720b */ /* 0x000fe20003f76000 */
[----:B------:R-:W-:Y:S01]  /*5f40*/  FADD.FTZ R4, -R0, R27 ;  /* 0x0000001b00047221 */ /* 0x000fe20000010100 */
[----:B------:R-:W-:Y:S01]  /*5f50*/  FSETP.GE.FTZ.AND P5, PT, R184, RZ, PT ;  /* 0x000000ffb800720b */ /* 0x000fe20003fb6000 */
[----:B------:R-:W-:Y:S01]  /*5f60*/  FMUL.FTZ R16, R187, R5 ;  /* 0x00000005bb107220 */ /* 0x000fe20000410000 */
[----:B------:R-:W-:Y:S01]  /*5f70*/  FSEL R7, R7, R0, P3 ;  /* 0x0000000007077208 */ /* 0x000fe20001800000 */
[----:B------:R-:W-:Y:S01]  /*5f80*/  FADD.FTZ R5, -R0, R26 ;  /* 0x0000001a00057221 */ /* 0x000fe20000010100 */
[----:B------:R-:W-:Y:S01]  /*5f90*/  FSETP.GE.FTZ.AND P4, PT, R124, RZ, PT ;  /* 0x000000ff7c00720b */ /* 0x000fe20003f96000 */
[----:B------:R-:W-:Y:S01]  /*5fa0*/  FMUL.FTZ R28, R122, R28 ;  /* 0x0000001c7a1c7220 */ /* 0x000fe20000410000 */
[----:B------:R-:W-:Y:S01]  /*5fb0*/  FSETP.GE.FTZ.AND P3, PT, R123, RZ, PT ;  /* 0x000000ff7b00720b */ /* 0x000fe20003f76000 */
[----:B------:R-:W-:Y:S01]  /*5fc0*/  FMUL.FTZ R7, R192, R7 ;  /* 0x00000007c0077220 */ /* 0x000fe20000410000 */
[----:B------:R-:W-:Y:S01]  /*5fd0*/  FSETP.GE.FTZ.AND P1, PT, R120, RZ, PT ;  /* 0x000000ff7800720b */ /* 0x000fe20003f36000 */
[----:B------:R-:W-:Y:S01]  /*5fe0*/  IMAD.MOV.U32 R122, RZ, RZ, R205 ;  /* 0x000000ffff7a7224 */ /* 0x000fe200078e00cd */
[-C--:B------:R-:W-:Y:S02]  /*5ff0*/  FSEL R6, R6, R0.reuse, P5 ;  /* 0x0000000006067208 */ /* 0x080fe40002800000 */
[-C--:B------:R-:W-:Y:S02]  /*6000*/  FSEL R5, R5, R0.reuse, P4 ;  /* 0x0000000005057208 */ /* 0x080fe40002000000 */
[----:B------:R-:W-:Y:S01]  /*6010*/  FSEL R4, R4, R0, P3 ;  /* 0x0000000004047208 */ /* 0x000fe20001800000 */
[----:B------:R-:W-:Y:S01]  /*6020*/  FMUL.FTZ R6, R184, R6 ;  /* 0x00000006b8067220 */ /* 0x000fe20000410000 */
[----:B------:R-:W-:Y:S01]  /*6030*/  FSEL R2, R2, R0, P1 ;  /* 0x0000000002027208 */ /* 0x000fe20000800000 */
[----:B------:R-:W-:Y:S02]  /*6040*/  @P0 FADD.FTZ R0, -R0, R31 ;  /* 0x0000001f00000221 */ /* 0x000fe40000010100 */
[----:B------:R-:W-:Y:S02]  /*6050*/  FMUL.FTZ R124, R124, R5 ;  /* 0x000000057c7c7220 */ /* 0x000fe40000410000 */
        /* <DEDUP_REMOVED lines=39> */
.L_x_462:
        /* <DEDUP_REMOVED lines=109> */
.L_x_463:
        /* <DEDUP_REMOVED lines=53> */
[----:B------:R-:W2:Y:S04]  /*6cf0*/  LDSM.16.MT88.4 R24, [R2+0x9800] ;  /* 0x009800000218783b */ /* 0x000ea80000004200 */
[----:B------:R-:W-:Y:S03]  /*6d00*/  LDSM.16.MT88.4 R100, [R3+0xd000] ;  /* 0x00d000000364783b */ /* 0x000fe60000004200 */
[C---:B------:R-:W-:Y:S08]  /*6d10*/  HMMA.16816.F32 R4, R108.reuse, R112, R4 ;  /* 0x000000706c04723c */ /* 0x040ff00000001804 */
[C---:B------:R-:W-:Y:S08]  /*6d20*/  HMMA.16816.F32 R8, R108.reuse, R114, R8 ;  /* 0x000000726c08723c */ /* 0x040ff00000001808 */
[C---:B-1----:R-:W-:Y:S07]  /*6d30*/  HMMA.16816.F32 R12, R108.reuse, R20, R12 ;  /* 0x000000146c0c723c */ /* 0x042fee000000180c */
[----:B------:R-:W-:Y:S01]  /*6d40*/  IMAD.MOV.U32 R20, RZ, RZ, R205 ;  /* 0x000000ffff147224 */ /* 0x000fe200078e00cd */
[----:B------:R-:W-:Y:S04]  /*6d50*/  HMMA.16816.F32 R16, R108, R22, R16 ;  /* 0x000000166c10723c */ /* 0x000fe80000001810 */
[----:B------:R-:W-:Y:S03]  /*6d60*/  IMAD.MOV.U32 R21, RZ, RZ, R204 ;  /* 0x000000ffff157224 */ /* 0x000fe600078e00cc */
[----:B------:R-:W-:Y:S01]  /*6d70*/  @P6 IADD3 R22, R215, -0x40, RZ ;  /* 0xffffffc0d7166810 */ /* 0x000fe20007ffe0ff */
[C---:B------:R-:W-:Y:S05]  /*6d80*/  HMMA.16816.F32 R4, R28.reuse, R32, R4 ;  /* 0x000000201c04723c */ /* 0x040fea0000001804 */
[----:B------:R-:W-:Y:S03]  /*6d90*/  @P6 IMAD.WIDE R22, R22, 0x4, R208 ;  /* 0x0000000416166825 */ /* 0x000fe600078e02d0 */
[C---:B------:R-:W-:Y:S01]  /*6da0*/  HMMA.16816.F32 R8, R28.reuse, R34, R8 ;  /* 0x000000221c08723c */ /* 0x040fe20000001808 */
[----:B------:R-:W-:Y:S04]  /*6db0*/  LDSM.16.MT88.4 R32, [R3+0xc800] ;  /* 0x00c800000320783b */ /* 0x000fe80000004200 */
[----:B------:R1:W5:Y:S03]  /*6dc0*/  @P6 LDG.E R213, [R22.64] ;  /* 0x0000000816d56981 */ /* 0x000366000c1e1900 */
[C---:B--2---:R-:W-:Y:S01]  /*6dd0*/  HMMA.16816.F32 R12, R28.reuse, R24, R12 ;  /* 0x000000181c0c723c */ /* 0x044fe2000000180c */
[----:B------:R1:W5:Y:S04]  /*6de0*/  @P6 LDG.E R214, [R22.64+0x20] ;  /* 0x0000200816d66981 */ /* 0x000368000c1e1900 */
[----:B------:R1:W5:Y:S02]  /*6df0*/  @P6 LDG.E R207, [R22.64+0x80] ;  /* 0x0000800816cf6981 */ /* 0x000364000c1e1900 */
[CC--:B------:R-:W-:Y:S01]  /*6e00*/  LEA R24, P1, R227.reuse, R20.reuse, 0x2 ;  /* 0x00000014e3187211 */ /* 0x0c0fe200078210ff */
[----:B------:R-:W-:Y:S01]  /*6e10*/  HMMA.16816.F32 R16, R28, R26, R16 ;  /* 0x0000001a1c10723c */ /* 0x000fe20000001810 */
[----:B------:R1:W5:Y:S03]  /*6e20*/  @P6 LDG.E R212, [R22.64+0xa0] ;  /* 0x0000a00816d46981 */ /* 0x000366000c1e1900 */
[-C--:B------:R-:W-:Y:S01]  /*6e30*/  LEA.HI.X.SX32 R25, R227, R21.reuse, 0x2, P1 ;  /* 0x00000015e3197211 */ /* 0x080fe200008f16ff */
[----:B------:R2:W-:Y:S04]  /*6e40*/  RED.E.ADD.F32.FTZ.RN.STRONG.GPU [R20.64], R4 ;  /* 0x000000041400798e */ /* 0x0005e8000c10e788 */
[----:B------:R3:W-:Y:S04]  /*6e50*/  RED.E.ADD.F32.FTZ.RN.STRONG.GPU [R24.64], R5 ;  /* 0x000000051800798e */ /* 0x0007e8000c10e788 */
[----:B------:R-:W-:Y:S01]  /*6e60*/  LDSM.16.MT88.4 R28, [R3+0xa800] ;  /* 0x00a80000031c783b */ /* 0x000fe20000004200 */
[CC--:B-1----:R-:W-:Y:S04]  /*6e70*/  LEA R22, P0, R240.reuse, R20.reuse, 0x2 ;  /* 0x00000014f0167211 */ /* 0x0c2fe800078010ff */
[-C--:B------:R-:W-:Y:S02]  /*6e80*/  LEA.HI.X.SX32 R23, R240, R21.reuse, 0x2, P0 ;  /* 0x00000015f0177211 */ /* 0x080fe400000f16ff */
[CC--:B--2---:R-:W-:Y:S02]  /*6e90*/  LEA R4, P1, R249.reuse, R20.reuse, 0x2 ;  /* 0x00000014f9047211 */ /* 0x0c4fe400078210ff */
[CC--:B------:R-:W-:Y:S01]  /*6ea0*/  LEA R26, P0, R248.reuse, R20.reuse, 0x2 ;  /* 0x00000014f81a7211 */ /* 0x0c0fe200078010ff */
[----:B------:R1:W-:Y:S01]  /*6eb0*/  RED.E.ADD.F32.FTZ.RN.STRONG.GPU [R22.64], R6 ;  /* 0x000000061600798e */ /* 0x0003e2000c10e788 */
[-C--:B---3--:R-:W-:Y:S02]  /*6ec0*/  LEA.HI.X.SX32 R5, R249, R21.reuse, 0x2, P1 ;  /* 0x00000015f9057211 */ /* 0x088fe400008f16ff */
[-C--:B------:R-:W-:Y:S03]  /*6ed0*/  LEA.HI.X.SX32 R27, R248, R21.reuse, 0x2, P0 ;  /* 0x00000015f81b7211 */ /* 0x080fe600000f16ff */
[----:B------:R2:W-:Y:S04]  /*6ee0*/  RED.E.ADD.F32.FTZ.RN.STRONG.GPU [R4.64], R7 ;  /* 0x000000070400798e */ /* 0x0005e8000c10e788 */
[----:B------:R3:W-:Y:S01]  /*6ef0*/  RED.E.ADD.F32.FTZ.RN.STRONG.GPU [R26.64], R8 ;  /* 0x000000081a00798e */ /* 0x0007e2000c10e788 */
[CC--:B-1----:R-:W-:Y:S02]  /*6f00*/  LEA R22, P3, R247.reuse, R20.reuse, 0x2 ;  /* 0x00000014f7167211 */ /* 0x0c2fe400078610ff */
[CC--:B------:R-:W-:Y:S02]  /*6f10*/  LEA R6, P1, R246.reuse, R20.reuse, 0x2 ;  /* 0x00000014f6067211 */ /* 0x0c0fe400078210ff */
[-C--:B------:R-:W-:Y:S02]  /*6f20*/  LEA.HI.X.SX32 R23, R247, R21.reuse, 0x2, P3 ;  /* 0x00000015f7177211 */ /* 0x080fe400018f16ff */
[CC--:B--2---:R-:W-:Y:S02]  /*6f30*/  LEA R4, P0, R245.reuse, R20.reuse, 0x2 ;  /* 0x00000014f5047211 */ /* 0x0c4fe400078010ff */
[-C--:B------:R-:W-:Y:S01]  /*6f40*/  LEA.HI.X.SX32 R7, R246, R21.reuse, 0x2, P1 ;  /* 0x00000015f6077211 */ /* 0x080fe200008f16ff */
[----:B------:R1:W-:Y:S01]  /*6f50*/  RED.E.ADD.F32.FTZ.RN.STRONG.GPU [R22.64], R9 ;  /* 0x000000091600798e */ /* 0x0003e2000c10e788 */
[-C--:B------:R-:W-:Y:S02]  /*6f60*/  LEA.HI.X.SX32 R5, R245, R21.reuse, 0x2, P0 ;  /* 0x00000015f5057211 */ /* 0x080fe400000f16ff */
[CC--:B---3--:R-:W-:Y:S01]  /*6f70*/  LEA R26, P0, R237.reuse, R20.reuse, 0x2 ;  /* 0x00000014ed1a7211 */ /* 0x0c8fe200078010ff */
[----:B------:R2:W-:Y:S01]  /*6f80*/  RED.E.ADD.F32.FTZ.RN.STRONG.GPU [R6.64], R10 ;  /* 0x0000000a0600798e */ /* 0x0005e2000c10e788 */
[CC--:B------:R-:W-:Y:S02]  /*6f90*/  LEA R8, P3, R222.reuse, R20.reuse, 0x2 ;  /* 0x00000014de087211 */ /* 0x0c0fe400078610ff */
[-C--:B------:R-:W-:Y:S01]  /*6fa0*/  LEA.HI.X.SX32 R27, R237, R21.reuse, 0x2, P0 ;  /* 0x00000015ed1b7211 */ /* 0x080fe200000f16ff */
[----:B------:R3:W-:Y:S04]  /*6fb0*/  RED.E.ADD.F32.FTZ.RN.STRONG.GPU [R4.64], R11 ;  /* 0x0000000b0400798e */ /* 0x0007e8000c10e788 */
[----:B------:R-:W-:Y:S04]  /*6fc0*/  RED.E.ADD.F32.FTZ.RN.STRONG.GPU [R20.64+0x80], R12 ;  /* 0x0000800c1400798e */ /* 0x000fe8000c10e788 */
[----:B------:R-:W-:Y:S04]  /*6fd0*/  RED.E.ADD.F32.FTZ.RN.STRONG.GPU [R24.64+0x80], R13 ;  /* 0x0000800d1800798e */ /* 0x000fe8000c10e788 */
[----:B------:R-:W-:Y:S04]  /*6fe0*/  RED.E.ADD.F32.FTZ.RN.STRONG.GPU [R26.64], R14 ;  /* 0x0000000e1a00798e */ /* 0x000fe8000c10e788 */
[----:B------:R-:W-:Y:S01]  /*6ff0*/  LDSM.16.MT88.4 R24, [R0] ;  /* 0x000000000018783b */ /* 0x000fe20000004200 */
[CC--:B-1----:R-:W-:Y:S02]  /*7000*/  LEA R22, P5, R233.reuse, R20.reuse, 0x2 ;  /* 0x00000014e9167211 */ /* 0x0c2fe400078a10ff */
[-C--:B------:R-:W-:Y:S02]  /*7010*/  LEA.HI.X.SX32 R9, R222, R21.reuse, 0x2, P3 ;  /* 0x00000015de097211 */ /* 0x080fe400018f16ff */
[CC--:B--2---:R-:W-:Y:S02]  /*7020*/  LEA R10, P4, R250.reuse, R20.reuse, 0x2 ;  /* 0x00000014fa0a7211 */ /* 0x0c4fe400078810ff */
[-C--:B------:R-:W-:Y:S02]  /*7030*/  LEA.HI.X.SX32 R23, R233, R21.reuse, 0x2, P5 ;  /* 0x00000015e9177211 */ /* 0x080fe400028f16ff */
[-C--:B---3--:R-:W-:Y:S02]  /*7040*/  LEA.HI.X.SX32 R11, R250, R21.reuse, 0x2, P4 ;  /* 0x00000015fa0b7211 */ /* 0x088fe400020f16ff */
[-C--:B------:R-:W-:Y:S01]  /*7050*/  LEA R6, P1, R219, R20.reuse, 0x2 ;  /* 0x00000014db067211 */ /* 0x080fe200078210ff */
[----:B------:R-:W-:Y:S01]  /*7060*/  RED.E.ADD.F32.FTZ.RN.STRONG.GPU [R22.64], R15 ;  /* 0x0000000f1600798e */ /* 0x000fe2000c10e788 */
        /* <DEDUP_REMOVED lines=13> */
[----:B------:R-:W3:Y:S04]  /*7140*/  LDSM.16.MT88.4 R12, [R165+0x800] ;  /* 0x00080000a50c783b */ /* 0x000ee80000004200 */
[----:B------:R-:W4:Y:S01]  /*7150*/  LDSM.16.MT88.4 R16, [R0+0x800] ;  /* 0x000800000010783b */ /* 0x000f220000004200 */
        /* <DEDUP_REMOVED lines=12> */
[-C--:B---3--:R-:W-:Y:S08]  /*7220*/  HMMA.16816.F32 R68, R28, R12.reuse, R68 ;  /* 0x0000000c1c44723c */ /* 0x088ff00000001844 */
[C---:B------:R-:W-:Y:S08]  /*7230*/  HMMA.16816.F32 R72, R32.reuse, R12, R72 ;  /* 0x0000000c2048723c */ /* 0x040ff00000001848 */
[-C--:B------:R-:W-:Y:S08]  /*7240*/  HMMA.16816.F32 R76, R32, R14.reuse, R76 ;  /* 0x0000000e204c723c */ /* 0x080ff0000000184c */
[C---:B------:R-:W-:Y:S01]  /*7250*/  HMMA.16816.F32 R80, R28.reuse, R14, R80 ;  /* 0x0000000e1c50723c */ /* 0x040fe20000001850 */
[----:B------:R-:W3:Y:S07]  /*7260*/  LDSM.16.MT88.4 R12, [R3+0xb800] ;  /* 0x00b80000030c783b */ /* 0x000eee0000004200 */
[-C--:B----4-:R-:W-:Y:S08]  /*7270*/  HMMA.16816.F32 R84, R28, R16.reuse, R84 ;  /* 0x000000101c54723c */ /* 0x090ff00000001854 */
[C---:B------:R-:W-:Y:S08]  /*7280*/  HMMA.16816.F32 R88, R32.reuse, R16, R88 ;  /* 0x000000102058723c */ /* 0x040ff00000001858 */
[-C--:B------:R-:W-:Y:S01]  /*7290*/  HMMA.16816.F32 R92, R32, R18.reuse, R92 ;  /* 0x00000012205c723c */ /* 0x080fe2000000185c */
[----:B------:R-:W4:Y:S07]  /*72a0*/  LDSM.16.MT88.4 R32, [R3+0xd800] ;  /* 0x00d800000320783b */ /* 0x000f2e0000004200 */
[----:B------:R-:W-:Y:S01]  /*72b0*/  HMMA.16816.F32 R96, R28, R18, R96 ;  /* 0x000000121c60723c */ /* 0x000fe20000001860 */
[----:B------:R2:W3:Y:S07]  /*72c0*/  LDSM.16.MT88.4 R16, [R0+0x1800] ;  /* 0x001800000010783b */ /* 0x0004ee0000004200 */
[-C--:B-1----:R-:W-:Y:S08]  /*72d0*/  HMMA.16816.F32 R68, R8, R20.reuse, R68 ;  /* 0x000000140844723c */ /* 0x082ff00000001844 */
[C---:B------:R-:W-:Y:S08]  /*72e0*/  HMMA.16816.F32 R72, R100.reuse, R20, R72 ;  /* 0x000000146448723c */ /* 0x040ff00000001848 */
[-C--:B------:R-:W-:Y:S04]  /*72f0*/  HMMA.16816.F32 R76, R100, R22.reuse, R76 ;  /* 0x00000016644c723c */ /* 0x080fe8000000184c */
[----:B--2---:R-:W-:Y:S04]  /*7300*/  LOP3.LUT R0, R194, 0x1, RZ, 0xc0, !PT ;  /* 0x00000001c2007812 */ /* 0x004fe800078ec0ff */
[C---:B------:R-:W-:Y:S04]  /*7310*/  HMMA.16816.F32 R80, R8.reuse, R22, R80 ;  /* 0x000000160850723c */ /* 0x040fe80000001850 */
[----:B------:R-:W-:Y:S02]  /*7320*/  ISETP.NE.U32.AND P0, PT, R0, 0x1, PT ;  /* 0x000000010000780c */ /* 0x000fe40003f05070 */
[C---:B------:R-:W-:Y:S02]  /*7330*/  IADD3 R0, R165.reuse, -0x2000, RZ ;  /* 0xffffe000a5007810 */ /* 0x040fe40007ffe0ff */
[-C--:B------:R-:W-:Y:S08]  /*7340*/  HMMA.16816.F32 R84, R8, R4.reuse, R84 ;  /* 0x000000040854723c */ /* 0x080ff00000001854 */
[C---:B------:R-:W-:Y:S04]  /*7350*/  HMMA.16816.F32 R88, R100.reuse, R4, R88 ;  /* 0x000000046458723c */ /* 0x040fe80000001858 */
[----:B------:R-:W-:Y:S03]  /*7360*/  @P0 IADD3 R0, R165, 0x2000, RZ ;  /* 0x00002000a5000810 */ /* 0x000fe60007ffe0ff */
[----:B------:R-:W-:Y:S01]  /*7370*/  @P6 IADD3 R4, P3, R208, -0x100, RZ ;  /* 0xffffff00d0046810 */ /* 0x000fe20007f7e0ff */
[-C--:B------:R-:W-:Y:S04]  /*7380*/  HMMA.16816.F32 R92, R100, R6.reuse, R92 ;  /* 0x00000006645c723c */ /* 0x080fe8000000185c */
[----:B------:R-:W-:Y:S01]  /*7390*/  IADD3 R5, R194, -0x1, RZ ;  /* 0xffffffffc2057810 */ /* 0x000fe20007ffe0ff */
[----:B------:R-:W-:Y:S01]  /*73a0*/  IMAD.MOV.U32 R165, RZ, RZ, R0 ;  /* 0x000000ffffa57224 */ /* 0x000fe200078e0000 */
[----:B------:R-:W-:Y:S01]  /*73b0*/  @P6 IADD3.X R2, R209, -0x1, RZ, P3, !PT ;  /* 0xffffffffd1026810 */ /* 0x000fe20001ffe4ff */
[----:B------:R-:W-:Y:S01]  /*73c0*/  @P6 IMAD.MOV.U32 R208, RZ, RZ, R4 ;  /* 0x000000ffffd06224 */ /* 0x000fe200078e0004 */
[----:B------:R-:W-:Y:S04]  /*73d0*/  HMMA.16816.F32 R96, R8, R6, R96 ;  /* 0x000000060860723c */ /* 0x000fe80000001860 */
[----:B------:R-:W-:Y:S02]  /*73e0*/  IMAD.MOV.U32 R194, RZ, RZ, R5 ;  /* 0x000000ffffc27224 */ /* 0x000fe400078e0005 */
[----:B------:R-:W-:Y:S02]  /*73f0*/  @P6 IMAD.MOV.U32 R209, RZ, RZ, R2 ;  /* 0x000000ffffd16224 */ /* 0x000fe400078e0002 */
[-C--:B---3--:R-:W-:Y:S08]  /*7400*/  HMMA.16816.F32 R68, R12, R24.reuse, R68 ;  /* 0x000000180c44723c */ /* 0x088ff00000001844 */
[C---:B----4-:R-:W-:Y:S08]  /*7410*/  HMMA.16816.F32 R72, R32.reuse, R24, R72 ;  /* 0x000000182048723c */ /* 0x050ff00000001848 */
        /* <DEDUP_REMOVED lines=9> */
[----:B------:R-:W-:Y:S01]  /*74b0*/  ISETP.NE.AND P0, PT, R239, -0x1, PT ;  /* 0xffffffffef00780c */ /* 0x000fe20003f05270 */
[----:B------:R-:W-:-:S02]  /*74c0*/  FMUL.FTZ R32, R69, c[0x0][0x2e0] ;  /* 0x0000b80045207a20 */ /* 0x000fc40000410000 */
[----:B------:R-:W-:Y:S02]  /*74d0*/  FMUL.FTZ R70, R70, c[0x0][0x2e0] ;  /* 0x0000b80046467a20 */ /* 0x000fe40000410000 */
        /* <DEDUP_REMOVED lines=95> */
[----:B------:R-:W-:-:S04]  /*7ad0*/  F2FP.PACK_AB R0, R0, R62 ;  /* 0x0000003e0000723e */ /* 0x000fc800000000ff */
[----:B------:R-:W-:Y:S01]  /*7ae0*/  F2FP.PACK_AB R2, R2, R60 ;  /* 0x0000003c0202723e */ /* 0x000fe200000000ff */
        /* <DEDUP_REMOVED lines=27> */
[----:B------:R2:W-:Y:S04]  /*7ca0*/  STS [R243+0x6400], R0 ;  /* 0x00640000f3007388 */ /* 0x0005e80000000800 */
[----:B------:R3:W-:Y:S01]  /*7cb0*/  STS [R243+0x6000], R2 ;  /* 0x00600002f3007388 */ /* 0x0007e20000000800 */
[----:B-1----:R-:W-:-:S02]  /*7cc0*/  SHF.R.S32.HI R6, RZ, 0x1f, R252 ;  /* 0x0000001fff067819 */ /* 0x002fc400000114fc */
[----:B--2---:R-:W-:-:S05]  /*7cd0*/  @P0 IADD3 R0, R228, R239, RZ ;  /* 0x000000efe4000210 */ /* 0x004fca0007ffe0ff */
[----:B------:R-:W-:-:S04]  /*7ce0*/  @P0 IMAD.WIDE.U32 R4, R0, c[0x0][0x3a0], RZ ;  /* 0x0000e80000040a25 */ /* 0x000fc800078e00ff */
[----:B------:R-:W-:Y:S01]  /*7cf0*/  @P0 IMAD R8, R0, c[0x0][0x3a4], R5 ;  /* 0x0000e90000080a24 */ /* 0x000fe200078e0205 */
[----:B---3--:R-:W-:Y:S01]  /*7d00*/  @P0 MOV R2, R4 ;  /* 0x0000000400020202 */ /* 0x008fe20000000f00 */
        /* <DEDUP_REMOVED lines=11> */
.L_x_465:
        /* <DEDUP_REMOVED lines=15> */
.L_x_466:
[----:B------:R-:W-:Y:S01]  /*7eb0*/  BAR.SYNC.DEFER_BLOCKING 0x0 ;  /* 0x0000000000007b1d */ /* 0x000fe20000010000 */
[----:B------:R-:W-:Y:S01]  /*7ec0*/  SHF.R.S32.HI R14, RZ, 0x1f, R234 ;  /* 0x0000001fff0e7819 */ /* 0x000fe200000114ea */
[--C-:B------:R-:W-:Y:S01]  /*7ed0*/  IMAD.MOV.U32 R6, RZ, RZ, R210.reuse ;  /* 0x000000ffff067224 */ /* 0x100fe200078e00d2 */
[----:B------:R-:W-:Y:S01]  /*7ee0*/  SHF.R.S32.HI R7, RZ, 0x1f, R210 ;  /* 0x0000001fff077819 */ /* 0x000fe200000114d2 */
[----:B------:R-:W-:Y:S01]  /*7ef0*/  IMAD R13, R226, -0x80, R203 ;  /* 0xffffff80e20d7824 */ /* 0x000fe200078e02cb */
[----:B------:R-:W-:Y:S01]  /*7f00*/  ISETP.GE.AND P1, PT, R210, c[0x0][0x220], PT ;  /* 0x00008800d2007a0c */ /* 0x000fe20003f26270 */
[----:B------:R-:W1:Y:S01]  /*7f10*/  S2R R31, SR_CTAID.Z ;  /* 0x00000000001f7919 */ /* 0x000e620000002700 */
        /* <DEDUP_REMOVED lines=31> */
.L_x_468:
[----:B------:R-:W-:Y:S05]  /*8110*/  BSYNC B0 ;  /* 0x0000000000007941 */ /* 0x000fea0003800000 */
.L_x_467:
        /* <DEDUP_REMOVED lines=10> */
[----:B--2---:R-:W-:-:S03]  /*81c0*/  LEA R10, P0, R8, c[0x0][0x340], 0x1 ;  /* 0x0000d000080a7a11 */ /* 0x004fc600078008ff */
[----:B------:R-:W-:-:S05]  /*81d0*/  IMAD R0, R0, c[0x0][0x3a4], R2 ;  /* 0x0000e90000007a24 */ /* 0x000fca00078e0202 */
[----:B------:R-:W-:-:S04]  /*81e0*/  IADD3 R0, R0, R9, RZ ;  /* 0x0000000900007210 */ /* 0x000fc80007ffe0ff */
[----:B------:R-:W-:-:S05]  /*81f0*/  LEA.HI.X R11, R8, c[0x0][0x344], R0, 0x1, P0 ;  /* 0x0000d100080b7a11 */ /* 0x000fca00000f0c00 */
[----:B---3--:R2:W-:Y:S02]  /*8200*/  STG.E.128 [R10.64], R16 ;  /* 0x000000100a007986 */ /* 0x0085e4000c101d08 */
.L_x_470:
[----:B------:R-:W-:Y:S05]  /*8210*/  BSYNC B0 ;  /* 0x0000000000007941 */ /* 0x000fea0003800000 */
.L_x_469:
        /* <DEDUP_REMOVED lines=14> */
[----:B----4-:R2:W-:Y:S02]  /*8300*/  STG.E.128 [R10.64], R20 ;  /* 0x000000140a007986 */ /* 0x0105e4000c101d08 */
.L_x_472:
[----:B------:R-:W-:Y:S05]  /*8310*/  BSYNC B0 ;  /* 0x0000000000007941 */ /* 0x000fea0003800000 */
.L_x_471:
        /* <DEDUP_REMOVED lines=14> */
.L_x_474:
[----:B------:R-:W-:Y:S05]  /*8400*/  BSYNC B0 ;  /* 0x0000000000007941 */ /* 0x000fea0003800000 */
.L_x_473:
        /* <DEDUP_REMOVED lines=20> */
.L_x_476:
[----:B------:R-:W-:Y:S05]  /*8550*/  BSYNC B0 ;  /* 0x0000000000007941 */ /* 0x000fea0003800000 */
.L_x_475:
        /* <DEDUP_REMOVED lines=13> */
.L_x_478:
[----:B------:R-:W-:Y:S05]  /*8630*/  BSYNC B0 ;  /* 0x0000000000007941 */ /* 0x000fea0003800000 */
.L_x_477:
        /* <DEDUP_REMOVED lines=13> */
.L_x_480:
[----:B------:R-:W-:Y:S05]  /*8710*/  BSYNC B0 ;  /* 0x0000000000007941 */ /* 0x000fea0003800000 */
.L_x_479:
        /* <DEDUP_REMOVED lines=11> */
.L_x_437:
[----:B------:R-:W-:Y:S05]  /*87d0*/  BSYNC B1 ;  /* 0x0000000000017941 */ /* 0x000fea0003800000 */
.L_x_415:
        /* <DEDUP_REMOVED lines=9> */
.L_x_481:
[----:B------:R-:W-:Y:S05]  /*8870*/  EXIT ;  /* 0x000000000000794d */ /* 0x000fea0003800000 */
.L_x_483:
        /* <DEDUP_REMOVED lines=16> */
.L_x_1260:


//--------------------- .text._ZN5flash44flash_bwd_dq_dk_dv_loop_seqk_parallel_kernelI23Flash_bwd_kernel_traitsILi64ELi64ELi128ELi8ELi2ELi4ELi4ELb1ELb0EN7cutlass6half_tE19Flash_kernel_traitsILi64ELi64ELi128ELi8ES3_EELb0ELb1ELb0ELb0ELb0ELb0ELb1EEEvNS_16Flash_bwd_paramsE --------------------------
	.section	.text._ZN5flash44flash_bwd_dq_dk_dv_loop_seqk_parallel_kernelI23Flash_bwd_kernel_traitsILi64ELi64ELi128ELi8ELi2ELi4ELi4ELb1ELb0EN7cutlass6half_tE19Flash_kernel_traitsILi64ELi64ELi128ELi8ES3_EELb0ELb1ELb0ELb0ELb0ELb0ELb1EEEvNS_16Flash_bwd_paramsE,"ax",@progbits
	.sectioninfo	@"SHI_REGISTERS=255"
	.align	128
        .global         _ZN5flash44flash_bwd_dq_dk_dv_loop_seqk_parallel_kernelI23Flash_bwd_kernel_traitsILi64ELi64ELi128ELi8ELi2ELi4ELi4ELb1ELb0EN7cutlass6half_tE19Flash_kernel_traitsILi64ELi64ELi128ELi8ES3_EELb0ELb1ELb0ELb0ELb0ELb0ELb1EEEvNS_16Flash_bwd_paramsE
        .type           _ZN5flash44flash_bwd_dq_dk_dv_loop_seqk_parallel_kernelI23Flash_bwd_kernel_traitsILi64ELi64ELi128ELi8ELi2ELi4ELi4ELb1ELb0EN7cutlass6half_tE19Flash_kernel_traitsILi64ELi64ELi128ELi8ES3_EELb0ELb1ELb0ELb0ELb0ELb0ELb1EEEvNS_16Flash_bwd_paramsE,@function
        .size           _ZN5flash44flash_bwd_dq_dk_dv_loop_seqk_parallel_kernelI23Flash_bwd_kernel_traitsILi64ELi64ELi128ELi8ELi2ELi4ELi4ELb1ELb0EN7cutlass6half_tE19Flash_kernel_traitsILi64ELi64ELi128ELi8ES3_EELb0ELb1ELb0ELb0ELb0ELb0ELb1EEEvNS_16Flash_bwd_paramsE,(.L_x_1261 - _ZN5flash44flash_bwd_dq_dk_dv_loop_seqk_parallel_kernelI23Flash_bwd_kernel_traitsILi64ELi64ELi128ELi8ELi2ELi4ELi4ELb1ELb0EN7cutlass6half_tE19Flash_kernel_traitsILi64ELi64ELi128ELi8ES3_EELb0ELb1ELb0ELb0ELb0ELb0ELb1EEEvNS_16Flash_bwd_paramsE)
        .other          _ZN5flash44flash_bwd_dq_dk_dv_loop_seqk_parallel_kernelI23Flash_bwd_kernel_traitsILi64ELi64ELi128ELi8ELi2ELi4ELi4ELb1ELb0EN7cutlass6half_tE19Flash_kernel_traitsILi64ELi64ELi128ELi8ES3_EELb0ELb1ELb0ELb0ELb0ELb0ELb1EEEvNS_16Flash_bwd_paramsE,@"STO_CUDA_ENTRY STV_DEFAULT"
_ZN5flash44flash_bwd_dq_dk_dv_loop_seqk_parallel_kernelI23Flash_bwd_kernel_traitsILi64ELi64ELi128ELi8ELi2ELi4ELi4ELb1ELb0EN7cutlass6half_tE19Flash_kernel_traitsILi64ELi64ELi128ELi8ES3_EELb0ELb1ELb0ELb0ELb0ELb0ELb1EEEvNS_16Flash_bwd_paramsE:
.text._ZN5flash44flash_bwd_dq_dk_dv_loop_seqk_parallel_kernelI23Flash_bwd_kernel_traitsILi64ELi64ELi128ELi8ELi2ELi4ELi4ELb1ELb0EN7cutlass6half_tE19Flash_kernel_traitsILi64ELi64ELi128ELi8ES3_EELb0ELb1ELb0ELb0ELb0ELb0ELb1EEEvNS_16Flash_bwd_paramsE:
        /* <DEDUP_REMOVED lines=13> */
[----:B------:R-:W-:Y:S01]  /*00d0*/  UMOV UR8, 0x80 ;  /* 0x0000008000087882 */ /* 0x000fe20000000000 */
[----:B------:R-:W-:Y:S01]  /*00e0*/  IMAD.MOV.U32 R187, RZ, RZ, -0x10 ;  /* 0xfffffff0ffbb7424 */ /* 0x000fe200078e00ff */
[----:B------:R-:W-:Y:S02]  /*00f0*/  ULDC UR7, c[0x0][0x210] ;  /* 0x0000840000077ab9 */ /* 0x000fe40000000800 */
[----:B------:R-:W-:Y:S02]  /*0100*/  ULDC UR6, c[0x0][0x234] ;  /* 0x00008d0000067ab9 */ /* 0x000fe40000000800 */
[----:B------:R-:W-:Y:S01]  /*0110*/  UIMAD UR6, UR8, UR7, UR6 ;  /* 0x00000007080672a4 */ /* 0x000fe2000f8e0206 */
[----:B------:R-:W3:Y:S01]  /*0120*/  S2UR UR45, SR_CTAID.Y ;  /* 0x00000000002d79c3 */ /* 0x000ee20000002600 */
[----:B------:R-:W-:-:S02]  /*0130*/  ULDC UR14, c[0x0][0x1c8] ;  /* 0x00007200000e7ab9 */ /* 0x000fc40000000800 */
[----:B------:R-:W-:Y:S02]  /*0140*/  ULDC.U8 UR10, c[0x0][0x328] ;  /* 0x0000ca00000a7ab9 */ /* 0x000fe40000000000 */
[----:B------:R-:W-:Y:S02]  /*0150*/  UISETP.NE.AND UP5, UPT, UR10, URZ, UPT ;  /* 0x0000003f0a00728c */ /* 0x000fe4000bfa5270 */
[----:B------:R-:W-:Y:S02]  /*0160*/  ULDC UR9, c[0x0][0x1c0] ;  /* 0x0000700000097ab9 */ /* 0x000fe40000000800 */
[----:B------:R-:W-:Y:S02]  /*0170*/  ULDC UR12, c[0x0][0x214] ;  /* 0x00008500000c7ab9 */ /* 0x000fe40000000800 */
[----:B------:R-:W-:Y:S02]  /*0180*/  ULDC UR16, c[0x0][0x224] ;  /* 0x0000890000107ab9 */ /* 0x000fe40000000800 */
[----:B------:R-:W-:Y:S01]  /*0190*/  ULDC UR17, c[0x0][0x224] ;  /* 0x0000890000117ab9 */ /* 0x000fe20000000800 */
[----:B-1----:R-:W-:Y:S01]  /*01a0*/  SHF.R.S32.HI R12, RZ, 0x1f, R9 ;  /* 0x0000001fff0c7819 */ /* 0x002fe20000011409 */
[----:B--2---:R-:W-:Y:S01]  /*01b0*/  ULOP3.LUT UR8, UR49, UR14, URZ, 0x3c, !UPT ;  /* 0x0000000e31087292 */ /* 0x004fe2000f8e3c3f */
[----:B------:R-:W-:Y:S01]  /*01c0*/  IMAD.SHL.U32 R246, R9, 0x2, RZ ;  /* 0x0000000209f67824 */ /* 0x000fe200078e00ff */
[----:B------:R-:W-:Y:S01]  /*01d0*/  USHF.R.S32.HI UR7, URZ, 0x1f, UR17 ;  /* 0x0000001f3f077899 */ /* 0x000fe20008011411 */
[CC--:B------:R-:W-:Y:S01]  /*01e0*/  LEA.HI R8, R12.reuse, R9.reuse, RZ, 0x5 ;  /* 0x000000090c087211 */ /* 0x0c0fe200078f28ff */
[----:B------:R-:W-:Y:S01]  /*01f0*/  ULDC UR58, c[0x0][0x22c] ;  /* 0x00008b00003a7ab9 */ /* 0x000fe20000000800 */
[----:B------:R-:W-:Y:S01]  /*0200*/  LEA.HI R7, R12, R9, RZ, 0x4 ;  /* 0x000000090c077211 */ /* 0x000fe200078f20ff */
[----:B------:R-:W-:Y:S01]  /*0210*/  UIMAD UR59, UR49, UR58, URZ ;  /* 0x0000003a313b72a4 */ /* 0x000fe2000f8e023f */
[--C-:B------:R-:W-:Y:S01]  /*0220*/  SHF.R.S32.HI R3, RZ, 0x5, R8.reuse ;  /* 0x00000005ff037819 */ /* 0x100fe20000011408 */
[----:B---3--:R-:W-:Y:S01]  /*0230*/  @UP5 UIMAD UR10, UR45, UR12, URZ ;  /* 0x0000000c2d0a52a4 */ /* 0x008fe2000f8e023f */
[----:B------:R-:W-:Y:S01]  /*0240*/  SHF.R.S32.HI R0, RZ, 0x1f, R8 ;  /* 0x0000001fff007819 */ /* 0x000fe20000011408 */
[----:B------:R-:W-:Y:S01]  /*0250*/  ULDC UR50, c[0x0][0x1c0] ;  /* 0x0000700000327ab9 */ /* 0x000fe20000000800 */
[-C--:B------:R-:W-:Y:S01]  /*0260*/  LEA.HI R2, R8, R3.reuse, RZ, 0x1 ;  /* 0x0000000308027211 */ /* 0x080fe200078f08ff */
[----:B------:R-:W-:Y:S01]  /*0270*/  UIMAD.WIDE UR50, UR58, UR50, URZ ;  /* 0x000000323a3272a5 */ /* 0x000fe2000f8e023f */
[----:B------:R-:W-:Y:S01]  /*0280*/  LEA.HI R0, R0, R3, RZ, 0x2 ;  /* 0x0000000300007211 */ /* 0x000fe200078f10ff */
[----:B------:R-:W-:Y:S01]  /*0290*/  UIMAD.WIDE.U32 UR60, UR45, UR17, URZ ;  /* 0x000000112d3c72a5 */ /* 0x000fe2000f8e003f */
[----:B------:R-:W-:Y:S01]  /*02a0*/  SHF.R.S32.HI R4, RZ, 0x4, R7 ;  /* 0x00000004ff047819 */ /* 0x000fe20000011407 */
[----:B------:R-:W-:Y:S01]  /*02b0*/  ULDC UR15, c[0x0][0x1c0] ;  /* 0x00007000000f7ab9 */ /* 0x000fe20000000800 */
[----:B------:R-:W-:Y:S01]  /*02c0*/  LOP3.LUT R0, R0, 0xfffffffc, RZ, 0xc0, !PT ;  /* 0xfffffffc00007812 */ /* 0x000fe200078ec0ff */
[----:B------:R-:W-:Y:S01]  /*02d0*/  ULDC UR13, c[0x0][0x1c0] ;  /* 0x00007000000d7ab9 */ /* 0x000fe20000000800 */
[----:B------:R-:W-:Y:S01]  /*02e0*/  LOP3.LUT R2, R2, 0xfffffffe, RZ, 0xc0, !PT ;  /* 0xfffffffe02027812 */ /* 0x000fe200078ec0ff */
[----:B------:R-:W-:Y:S01]  /*02f0*/  UIMAD UR58, UR58, UR13, URZ ;  /* 0x0000000d3a3a72a4 */ /* 0x000fe2000f8e023f */
[-C--:B------:R-:W-:Y:S01]  /*0300*/  LEA.HI R15, R12, R9.reuse, RZ, 0x2 ;  /* 0x000000090c0f7211 */ /* 0x080fe200078f10ff */
[----:B------:R-:W-:Y:S01]  /*0310*/  IMAD.IADD R175, R3, 0x1, -R0 ;  /* 0x0000000103af7824 */ /* 0x000fe200078e0a00 */
[----:B------:R-:W-:Y:S01]  /*0320*/  LEA.HI R0, R7, R4, RZ, 0x1 ;  /* 0x0000000407007211 */ /* 0x000fe200078f08ff */
[----:B------:R-:W-:Y:S01]  /*0330*/  IMAD.IADD R184, R3, 0x1, -R2 ;  /* 0x0000000103b87824 */ /* 0x000fe200078e0a02 */
[--C-:B------:R-:W-:Y:S01]  /*0340*/  SHF.R.S32.HI R5, RZ, 0x2, R15.reuse ;  /* 0x00000002ff057819 */ /* 0x100fe2000001140f */
[----:B------:R-:W-:Y:S01]  /*0350*/  USHF.L.U32 UR20, UR58, 0x4, URZ ;  /* 0x000000043a147899 */ /* 0x000fe2000800063f */
[----:B------:R-:W-:Y:S01]  /*0360*/  LOP3.LUT R2, R0, 0xfffffffe, RZ, 0xc0, !PT ;  /* 0xfffffffe00027812 */ /* 0x000fe200078ec0ff */
[----:B------:R-:W-:Y:S01]  /*0370*/  USHF.L.U32 UR14, UR58, 0x3, URZ ;  /* 0x000000033a0e7899 */ /* 0x000fe2000800063f */
[----:B------:R-:W-:Y:S01]  /*0380*/  SHF.R.S32.HI R3, RZ, 0x1f, R15 ;  /* 0x0000001fff037819 */ /* 0x000fe2000001140f */
[----:B------:R-:W-:Y:S01]  /*0390*/  UIADD3 UR19, UR20, 0x20, URZ ;  /* 0x0000002014137890 */ /* 0x000fe2000fffe03f */
[----:B------:R-:W-:Y:S01]  /*03a0*/  LEA.HI R14, R12, R9, RZ, 0x3 ;  /* 0x000000090c0e7211 */ /* 0x000fe200078f18ff */
[----:B------:R-:W-:Y:S01]  /*03b0*/  IMAD.IADD R10, R4, 0x1, -R2 ;  /* 0x00000001040a7824 */ /* 0x000fe200078e0a02 */
[----:B------:R-:W-:Y:S01]  /*03c0*/  LEA.HI R0, R3, R5, RZ, 0x3 ;  /* 0x0000000503007211 */ /* 0x000fe200078f18ff */
[----:B------:R-:W-:Y:S01]  /*03d0*/  IMAD.U32 R2, RZ, RZ, UR6 ;  /* 0x00000006ff027e24 */ /* 0x000fe2000f8e00ff */
[----:B------:R-:W-:Y:S01]  /*03e0*/  SHF.R.S32.HI R239, RZ, 0x3, R14 ;  /* 0x00000003ffef7819 */ /* 0x000fe2000001140e */
[----:B------:R-:W-:Y:S01]  /*03f0*/  UIMAD UR6, UR45, UR9, UR49 ;  /* 0x000000092d0672a4 */ /* 0x000fe2000f8e0231 */
[----:B------:R-:W-:Y:S01]  /*0400*/  LOP3.LUT R0, R0, 0xfffffff8, RZ, 0xc0, !PT ;  /* 0xfffffff800007812 */ /* 0x000fe200078ec0ff */
[----:B------:R-:W-:Y:S01]  /*0410*/  USHF.R.S32.HI UR9, URZ, 0x1f, UR49 ;  /* 0x0000001f3f097899 */ /* 0x000fe20008011431 */
[----:B------:R1:W-:Y:S01]  /*0420*/  STL [R1+0x8], R2 ;  /* 0x0000080201007387 */ /* 0x0003e20000100800 */
[----:B------:R-:W-:Y:S01]  /*0430*/  IMAD.SHL.U32 R3, R239, 0x40, RZ ;  /* 0x00000040ef037824 */ /* 0x000fe200078e00ff */
[----:B------:R-:W-:Y:S01]  /*0440*/  USHF.L.U32 UR55, UR58, 0x6, URZ ;  /* 0x000000063a377899 */ /* 0x000fe2000800063f */
[----:B------:R-:W-:Y:S01]  /*0450*/  IMAD.IADD R6, R5, 0x1, -R0 ;  /* 0x0000000105067824 */ /* 0x000fe200078e0a00 */
[----:B------:R-:W-:Y:S01]  /*0460*/  LOP3.LUT R0, R14, 0xfffffff8, RZ, 0xc0, !PT ;  /* 0xfffffff80e007812 */ /* 0x000fe200078ec0ff */
[----:B------:R-:W-:Y:S01]  /*0470*/  UIADD3 UR18, UR14, UR19, URZ ;  /* 0x000000130e127290 */ /* 0x000fe2000fffe03f */
[----:B------:R-:W-:Y:S01]  /*0480*/  LOP3.LUT R3, R3, 0x1c0, RZ, 0xc0, !PT ;  /* 0x000001c003037812 */ /* 0x000fe200078ec0ff */
[----:B------:R-:W-:-:S02]  /*0490*/  ULDC.U8 UR11, c[0x0][0x3d0] ;  /* 0x0000f400000b7ab9 */ /* 0x000fc40000000000 */
[----:B------:R-:W-:Y:S01]  /*04a0*/  IMAD.IADD R0, R9, 0x1, -R0 ;  /* 0x0000000109007824 */ /* 0x000fe200078e0a00 */
[----:B------:R-:W-:Y:S01]  /*04b0*/  SHF.R.U32.HI R4, RZ, 0x3, R3 ;  /* 0x00000003ff047819 */ /* 0x000fe20000011603 */
[----:B------:R-:W-:Y:S02]  /*04c0*/  UIADD3 UR17, UR14, UR18, URZ ;  /* 0x000000120e117290 */ /* 0x000fe4000fffe03f */
[C---:B------:R-:W-:Y:S01]  /*04d0*/  IMAD.SHL.U32 R220, R0.reuse, 0x8, RZ ;  /* 0x0000000800dc7824 */ /* 0x040fe200078e00ff */
[C---:B------:R-:W-:Y:S01]  /*04e0*/  LOP3.LUT P4, RZ, R0.reuse, 0x2, RZ, 0xc0, !PT ;  /* 0x0000000200ff7812 */ /* 0x040fe2000788c0ff */
[----:B------:R-:W-:Y:S01]  /*04f0*/  ULDC.64 UR4, c[0x0][0x118] ;  /* 0x0000460000047ab9 */ /* 0x000fe20000000a00 */
[C---:B------:R-:W-:Y:S01]  /*0500*/  LOP3.LUT P3, RZ, R0.reuse, 0x4, RZ, 0xc0, !PT ;  /* 0x0000000400ff7812 */ /* 0x040fe2000786c0ff */
[----:B------:R-:W-:Y:S01]  /*0510*/  IMAD.SHL.U32 R0, R0, 0x40, RZ ;  /* 0x0000004000007824 */ /* 0x000fe200078e00ff */
[----:B------:R-:W-:Y:S01]  /*0520*/  LOP3.LUT R3, R3, 0x38, R220, 0xf8, !PT ;  /* 0x0000003803037812 */ /* 0x000fe200078ef8dc */
[----:B------:R-:W-:-:S02]  /*0530*/  UISETP.NE.AND UP6, UPT, UR11, URZ, UPT ;  /* 0x0000003f0b00728c */ /* 0x000fc4000bfc5270 */
[----:B------:R-:W-:Y:S01]  /*0540*/  UIMAD.WIDE.U32 UR56, UR50, UR60, URZ ;  /* 0x0000003c323872a5 */ /* 0x000fe2000f8e003f */
[----:B------:R-:W-:Y:S01]  /*0550*/  LOP3.LUT R243, R3, R4, RZ, 0x3c, !PT ;  /* 0x0000000403f37212 */ /* 0x000fe200078e3cff */
[----:B------:R-:W-:Y:S01]  /*0560*/  UIMAD UR26, UR58, 0x18, URZ ;  /* 0x000000183a1a78a4 */ /* 0x000fe2000f8e023f */
[----:B------:R-:W-:Y:S01]  /*0570*/  LOP3.LUT R0, R0, 0x1c0, RZ, 0xc0, !PT ;  /* 0x000001c000007812 */ /* 0x000fe200078ec0ff */
[----:B------:R-:W-:Y:S01]  /*0580*/  USHF.L.U32 UR25, UR58, 0x5, URZ ;  /* 0x000000053a197899 */ /* 0x000fe2000800063f */
[----:B-1----:R-:W-:Y:S01]  /*0590*/  LOP3.LUT R2, R7, 0xfffffff0, RZ, 0xc0, !PT ;  /* 0xfffffff007027812 */ /* 0x002fe200078ec0ff */
[----:B------:R-:W-:Y:S01]  /*05a0*/  UIMAD UR24, UR58, 0x28, URZ ;  /* 0x000000283a1878a4 */ /* 0x000fe2000f8e023f */
[----:B------:R-:W-:Y:S01]  /*05b0*/  LOP3.LUT R178, R0, 0x8, R14, 0xf8, !PT ;  /* 0x0000000800b27812 */ /* 0x000fe200078ef80e */
[----:B------:R-:W-:Y:S02]  /*05c0*/  UIMAD UR23, UR58, 0x30, URZ ;  /* 0x000000303a1778a4 */ /* 0x000fe4000f8e023f */
[----:B------:R-:W-:Y:S01]  /*05d0*/  IMAD.IADD R2, R9, 0x1, -R2 ;  /* 0x0000000109027824 */ /* 0x000fe200078e0a02 */
[----:B------:R-:W-:-:S02]  /*05e0*/  UIMAD UR22, UR58, 0x38, URZ ;  /* 0x000000383a1678a4 */ /* 0x000fc4000f8e023f */
[----:B------:R-:W-:Y:S02]  /*05f0*/  UMOV UR54, 0xffffe000 ;  /* 0xffffe00000367882 */ /* 0x000fe40000000000 */
[----:B------:R-:W-:-:S04]  /*0600*/  SHF.R.S32.HI R5, RZ, 0x1f, R2 ;  /* 0x0000001fff057819 */ /* 0x000fc80000011402 */
[----:B------:R-:W-:Y:S01]  /*0610*/  LEA.HI R11, R5, R2, RZ, 0x3 ;  /* 0x00000002050b7211 */ /* 0x000fe200078f18ff */
[----:B------:R-:W-:Y:S01]  /*0620*/  IMAD.U32 R5, RZ, RZ, UR8 ;  /* 0x00000008ff057e24 */ /* 0x000fe2000f8e00ff */
[----:B------:R-:W-:Y:S02]  /*0630*/  USHF.R.S32.HI UR8, URZ, 0x1f, UR49 ;  /* 0x0000001f3f087899 */ /* 0x000fe40008011431 */
[----:B------:R-:W-:Y:S02]  /*0640*/  LOP3.LUT R3, R11, 0xfffffff8, RZ, 0xc0, !PT ;  /* 0xfffffff80b037812 */ /* 0x000fe400078ec0ff */
[----:B------:R1:W-:Y:S02]  /*0650*/  STL [R1+0x1c], R5 ;  /* 0x00001c0501007387 */ /* 0x0003e40000100800 */
[----:B------:R-:W-:Y:S01]  /*0660*/  IMAD.U32 R4, RZ, RZ, UR8 ;  /* 0x00000008ff047e24 */ /* 0x000fe2000f8e00ff */
[----:B------:R-:W-:Y:S01]  /*0670*/  USHF.L.U32 UR8, UR45, 0x7, URZ ;  /* 0x000000072d087899 */ /* 0x000fe2000800063f */
[----:B------:R-:W-:Y:S01]  /*0680*/  IMAD.IADD R13, R2, 0x1, -R3 ;  /* 0x00000001020d7824 */ /* 0x000fe200078e0a03 */
[----:B------:R-:W-:Y:S01]  /*0690*/  LEA.HI R2, R12, R9, RZ, 0x6 ;  /* 0x000000090c027211 */ /* 0x000fe200078f30ff */
[----:B------:R-:W-:Y:S01]  /*06a0*/  IMAD.SHL.U32 R3, R175, 0x10, RZ ;  /* 0x00000010af037824 */ /* 0x000fe200078e00ff */
[----:B------:R-:W-:-:S02]  /*06b0*/  LOP3.LUT R4, R6, 0x1, RZ, 0xc0, !PT ;  /* 0x0000000106047812 */ /* 0x000fc400078ec0ff */
[----:B------:R-:W-:Y:S02]  /*06c0*/  SHF.R.S32.HI R2, RZ, 0x6, R2 ;  /* 0x00000006ff027819 */ /* 0x000fe40000011402 */
[----:B------:R-:W-:-:S03]  /*06d0*/  ISETP.NE.U32.AND P0, PT, R4, 0x1, PT ;  /* 0x000000010400780c */ /* 0x000fc60003f05070 */
[----:B------:R-:W-:Y:S01]  /*06e0*/  IMAD R243, R2, 0x200, R243 ;  /* 0x0000020002f37824 */ /* 0x000fe200078e02f3 */
[----:B------:R-:W-:Y:S02]  /*06f0*/  R2P PR, R6, 0x6 ;  /* 0x0000000606007804 */ /* 0x000fe40000000000 */
[----:B------:R-:W-:Y:S01]  /*0700*/  SEL R187, R187, 0x10, !P0 ;  /* 0x00000010bbbb7807 */ /* 0x000fe20004000000 */
[----:B-1----:R-:W-:Y:S01]  /*0710*/  IMAD.U32 R5, RZ, RZ, UR8 ;  /* 0x00000008ff057e24 */ /* 0x002fe2000f8e00ff */
[----:B------:R-:W-:Y:S01]  /*0720*/  USHF.R.S32.HI UR8, URZ, 0x1f, UR45 ;  /* 0x0000001f3f087899 */ /* 0x000fe2000801142d */
[----:B------:R-:W-:Y:S01]  /*0730*/  LOP3.LUT R5, R0, 0x30, R3, 0xf8, !PT ;  /* 0x0000003000057812 */ /* 0x000fe200078ef803 */
[----:B------:R-:W-:Y:S01]  /*0740*/  IMAD.SHL.U32 R3, R10, 0x200, RZ ;  /* 0x000002000a037824 */ /* 0x000fe200078e00ff */
[----:B------:R-:W-:Y:S02]  /*0750*/  SHF.R.U32.HI R0, RZ, 0x3, R0 ;  /* 0x00000003ff007819 */ /* 0x000fe40000011600 */
[----:B------:R-:W-:Y:S01]  /*0760*/  LOP3.LUT R5, R5, 0x8, R14, 0xf8, !PT ;  /* 0x0000000805057812 */ /* 0x000fe200078ef80e */
[----:B------:R-:W-:Y:S01]  /*0770*/  IMAD.U32 R7, RZ, RZ, UR8 ;  /* 0x00000008ff077e24 */ /* 0x000fe2000f8e00ff */
[----:B------:R-:W-:Y:S01]  /*0780*/  LOP3.LUT R178, R178, R0, RZ, 0x3c, !PT ;  /* 0x00000000b2b27212 */ /* 0x000fe200078e3cff */
[----:B------:R-:W-:Y:S01]  /*0790*/  IMAD.U32 R7, RZ, RZ, UR9 ;  /* 0x00000009ff077e24 */ /* 0x000fe2000f8e00ff */
[----:B------:R-:W-:Y:S01]  /*07a0*/  UIMAD UR9, UR6, UR16, URZ ;  /* 0x00000010060972a4 */ /* 0x000fe2000f8e023f */
[----:B------:R-:W-:Y:S01]  /*07b0*/  IMAD R4, R2, 0x800, R3 ;  /* 0x0000080002047824 */ /* 0x000fe200078e0203 */
[----:B------:R-:W-:Y:S01]  /*07c0*/  LOP3.LUT R3, R3, R5, R0, 0xf6, !PT ;  /* 0x0000000503037212 */ /* 0x000fe200078ef600 */
[----:B------:R-:W-:Y:S01]  /*07d0*/  IMAD.U32 R0, RZ, RZ, UR10 ;  /* 0x0000000aff007e24 */ /* 0x000fe2000f8e00ff */
[----:B------:R-:W-:Y:S01]  /*07e0*/  UIMAD UR6, UR7, UR45, URZ ;  /* 0x0000002d070672a4 */ /* 0x000fe2000f8e023f */
[----:B------:R-:W-:Y:S01]  /*07f0*/  IMAD.IADD R178, R4, 0x1, R178 ;  /* 0x0000000104b27824 */ /* 0x000fe200078e02b2 */
[----:B------:R-:W-:Y:S01]  /*0800*/  LOP3.LUT R5, R8, 0xffffffe0, RZ, 0xc0, !PT ;  /* 0xffffffe008057812 */ /* 0x000fe200078ec0ff */
[----:B------:R-:W-:Y:S01]  /*0810*/  IMAD.U32 R7, RZ, RZ, UR9 ;  /* 0x00000009ff077e24 */ /* 0x000fe2000f8e00ff */
[----:B------:R1:W-:Y:S01]  /*0820*/  STL [R1+0x18], R0 ;  /* 0x0000180001007387 */ /* 0x0003e20000100800 */
[----:B------:R-:W-:Y:S01]  /*0830*/  LEA.HI R4, R12, R9, RZ, 0x7 ;  /* 0x000000090c047211 */ /* 0x000fe200078f38ff */
[----:B------:R-:W-:Y:S01]  /*0840*/  IMAD.SHL.U32 R2, R2, 0x20, RZ ;  /* 0x0000002002027824 */ /* 0x000fe200078e00ff */
[----:B------:R-:W-:Y:S01]  /*0850*/  @!UP5 UIMAD UR8, UR45, UR15, UR49 ;  /* 0x0000000f2d08d2a4 */ /* 0x000fe2000f8e0231 */
[----:B------:R2:W-:Y:S01]  /*0860*/  STL [R1+0x14], R7 ;  /* 0x0000140701007387 */ /* 0x0005e20000100800 */
[----:B------:R-:W-:Y:S01]  /*0870*/  SHF.R.S32.HI R4, RZ, 0x7, R4 ;  /* 0x00000007ff047819 */ /* 0x000fe20000011404 */
[----:B------:R-:W-:Y:S01]  /*0880*/  IMAD.IADD R12, R9, 0x1, -R5 ;  /* 0x00000001090c7824 */ /* 0x000fe200078e0a05 */
[----:B------:R-:W-:Y:S01]  /*0890*/  LOP3.LUT R246, R2, 0x6, R246, 0xf8, !PT ;  /* 0x0000000602f67812 */ /* 0x000fe200078ef8f6 */
[----:B------:R-:W-:Y:S01]  /*08a0*/  IMAD.SHL.U32 R178, R178, 0x2, RZ ;  /* 0x00000002b2b27824 */ /* 0x000fe200078e00ff */
[----:B------:R-:W-:Y:S01]  /*08b0*/  UIADD3 UR16, UR14, UR17, URZ ;  /* 0x000000110e107290 */ /* 0x000fe2000fffe03f */
[----:B------:R-:W-:-:S03]  /*08c0*/  IMAD.SHL.U32 R3, R3, 0x2, RZ ;  /* 0x0000000203037824 */ /* 0x000fc600078e00ff */
[----:B------:R-:W-:-:S04]  /*08d0*/  UIADD3 UR15, UR14, UR16, URZ ;  /* 0x000000100e0f7290 */ /* 0x000fc8000fffe03f */
[----:B------:R-:W-:Y:S01]  /*08e0*/  UIADD3 UR21, UR14, UR15, URZ ;  /* 0x0000000f0e157290 */ /* 0x000fe2000fffe03f */
[----:B-1----:R-:W-:Y:S01]  /*08f0*/  LOP3.LUT R0, R15, 0x7ffffffc, RZ, 0xc0, !PT ;  /* 0x7ffffffc0f007812 */ /* 0x002fe200078ec0ff */
[----:B--2---:R-:W-:Y:S01]  /*0900*/  IMAD.U32 R7, RZ, RZ, UR6 ;  /* 0x00000006ff077e24 */ /* 0x004fe2000f8e00ff */
[----:B------:R-:W-:-:S03]  /*0910*/  USHF.R.S32.HI UR6, URZ, 0x1f, UR59 ;  /* 0x0000001f3f067899 */ /* 0x000fc6000801143b */
[----:B------:R-:W-:Y:S01]  /*0920*/  IMAD.IADD R0, R9, 0x1, -R0 ;  /* 0x0000000109007824 */ /* 0x000fe200078e0a00 */
[----:B------:R1:W-:Y:S02]  /*0930*/  STL [R1+0x10], R7 ;  /* 0x0000100701007387 */ /* 0x0003e40000100800 */
[----:B------:R-:W-:Y:S01]  /*0940*/  IMAD.U32 R5, RZ, RZ, UR6 ;  /* 0x00000006ff057e24 */ /* 0x000fe2000f8e00ff */
[----:B------:R-:W-:Y:S01]  /*0950*/  UIMAD UR6, UR51, UR60, URZ ;  /* 0x0000003c330672a4 */ /* 0x000fe2000f8e023f */
[----:B------:R-:W-:Y:S01]  /*0960*/  IMAD.SHL.U32 R5, R6, 0x40, RZ ;  /* 0x0000004006057824 */ /* 0x000fe200078e00ff */
[----:B------:R-:W-:Y:S01]  /*0970*/  STL [R1+0x4], R12 ;  /* 0x0000040c01007387 */ /* 0x000fe20000100800 */
[----:B------:R-:W-:-:S03]  /*0980*/  IMAD.SHL.U32 R6, R0, 0x2, RZ ;  /* 0x0000000200067824 */ /* 0x000fc600078e00ff */
[----:B------:R-:W-:Y:S01]  /*0990*/  LOP3.LUT R0, R5, 0x1c0, RZ, 0xc0, !PT ;  /* 0x000001c005007812 */ /* 0x000fe200078ec0ff */
[----:B------:R-:W-:Y:S02]  /*09a0*/  IMAD R8, R4, 0x1000, R6 ;  /* 0x0000100004087824 */ /* 0x000fe400078e0206 */
[----:B------:R-:W-:Y:S01]  /*09b0*/  IMAD.U32 R14, RZ, RZ, UR6 ;  /* 0x00000006ff0e7e24 */ /* 0x000fe2000f8e00ff */
[----:B------:R-:W-:Y:S01]  /*09c0*/  @!UP5 UIMAD UR6, UR8, UR12, URZ ;  /* 0x0000000c0806d2a4 */ /* 0x000fe2000f8e023f */
[----:B------:R-:W-:Y:S02]  /*09d0*/  IMAD R8, R184, 0x400, R8 ;  /* 0x00000400b8087824 */ /* 0x000fe400078e0208 */
[----:B-1----:R-:W-:Y:S02]  /*09e0*/  IMAD.SHL.U32 R7, R4, 0x8, RZ ;  /* 0x0000000804077824 */ /* 0x002fe400078e00ff */
[----:B------:R-:W-:-:S03]  /*09f0*/  IMAD.SHL.U32 R4, R10, 0x10, RZ ;  /* 0x000000100a047824 */ /* 0x000fc600078e00ff */
[----:B------:R-:W-:Y:S02]  /*0a00*/  LOP3.LUT R5, R7, 0x8, RZ, 0xc0, !PT ;  /* 0x0000000807057812 */ /* 0x000fe400078ec0ff */
[----:B------:R-:W-:Y:S02]  /*0a10*/  LOP3.LUT R7, R0, 0x20, R2, 0xf8, !PT ;  /* 0x0000002000077812 */ /* 0x000fe400078ef802 */
[----:B------:R-:W-:Y:S02]  /*0a20*/  SHF.R.U32.HI R2, RZ, 0x3, R0 ;  /* 0x00000003ff027819 */ /* 0x000fe40000011600 */
[----:B------:R-:W-:Y:S02]  /*0a30*/  LOP3.LUT R9, R5, 0x10, R4, 0xf8, !PT ;  /* 0x0000001005097812 */ /* 0x000fe400078ef804 */
[----:B------:R-:W-:Y:S02]  /*0a40*/  LOP3.LUT R7, R7, R2, RZ, 0x3c, !PT ;  /* 0x0000000207077212 */ /* 0x000fe400078e3cff */
[----:B------:R-:W-:Y:S01]  /*0a50*/  LOP3.LUT R5, R2, R0, R5, 0x1e, !PT ;  /* 0x0000000002057212 */ /* 0x000fe200078e1e05 */
[----:B------:R-:W-:-:S02]  /*0a60*/  IMAD.SHL.U32 R2, R13, 0x40, RZ ;  /* 0x000000400d027824 */ /* 0x000fc400078e00ff */
[----:B------:R-:W-:Y:S02]  /*0a70*/  IMAD R0, R175, 0x400, R6 ;  /* 0x00000400af007824 */ /* 0x000fe400078e0206 */
[----:B------:R-:W-:Y:S01]  /*0a80*/  IMAD.SHL.U32 R6, R11, 0x40, RZ ;  /* 0x000000400b067824 */ /* 0x000fe200078e00ff */
[----:B------:R-:W-:Y:S01]  /*0a90*/  LOP3.LUT R2, R2, 0x1c0, RZ, 0xc0, !PT ;  /* 0x000001c002027812 */ /* 0x000fe200078ec0ff */
[----:B------:R-:W-:Y:S01]  /*0aa0*/  IMAD.IADD R248, R0, 0x1, R5 ;  /* 0x0000000100f87824 */ /* 0x000fe200078e0205 */
[----:B------:R-:W-:Y:S01]  /*0ab0*/  SHF.R.S32.HI R5, RZ, 0x1f, R12 ;  /* 0x0000001fff057819 */ /* 0x000fe2000001140c */
[----:B------:R-:W-:Y:S01]  /*0ac0*/  IMAD.SHL.U32 R0, R10, 0x8, RZ ;  /* 0x000000080a007824 */ /* 0x000fe200078e00ff */
[----:B------:R-:W-:Y:S01]  /*0ad0*/  SHF.R.U32.HI R4, RZ, 0x3, R2 ;  /* 0x00000003ff047819 */ /* 0x000fe20000011602 */
[----:B------:R-:W-:Y:S01]  /*0ae0*/  IMAD.IADD R8, R7, 0x1, R8 ;  /* 0x0000000107087824 */ /* 0x000fe200078e0208 */
[----:B------:R-:W-:Y:S02]  /*0af0*/  LEA R248, R248, 0x6000, 0x1 ;  /* 0x00006000f8f87811 */ /* 0x000fe400078e08ff */
[----:B------:R-:W-:Y:S01]  /*0b00*/  LOP3.LUT R7, R2, 0x8, R0, 0xf8, !PT ;  /* 0x0000000802077812 */ /* 0x000fe200078ef800 */
[----:B------:R-:W-:Y:S01]  /*0b10*/  IMAD.SHL.U32 R189, R8, 0x2, RZ ;  /* 0x0000000208bd7824 */ /* 0x000fe200078e00ff */
[----:B------:R-:W-:-:S02]  /*0b20*/  LOP3.LUT R2, R4, R9, R2, 0x1e, !PT ;  /* 0x0000000904027212 */ /* 0x000fc400078e1e02 */
[----:B------:R-:W-:Y:S01]  /*0b30*/  LOP3.LUT R0, R6, 0xfffffe00, RZ, 0xc0, !PT ;  /* 0xfffffe0006007812 */ /* 0x000fe200078ec0ff */
[----:B------:R-:W-:Y:S01]  /*0b40*/  IMAD.IADD R190, R189, 0x1, R187 ;  /* 0x00000001bdbe7824 */ /* 0x000fe200078e02bb */
[----:B------:R-:W-:Y:S02]  /*0b50*/  IADD3 R6, R248, 0x420, RZ ;  /* 0x00000420f8067810 */ /* 0x000fe40007ffe0ff */
[----:B------:R-:W-:Y:S01]  /*0b60*/  LOP3.LUT R183, R2, R0, RZ, 0xfc, !PT ;  /* 0x0000000002b77212 */ /* 0x000fe200078efcff */
[----:B------:R-:W-:Y:S01]  /*0b70*/  IMAD.U32 R2, RZ, RZ, UR6 ;  /* 0x00000006ff027e24 */ /* 0x000fe2000f8e00ff */
[----:B------:R-:W-:Y:S01]  /*0b80*/  LEA.HI R5, R5, R12, RZ, 0x2 ;  /* 0x0000000c05057211 */ /* 0x000fe200078f10ff */
[----:B------:R-:W-:Y:S01]  /*0b90*/  IMAD R175, R175, 0x400, R0 ;  /* 0x00000400afaf7824 */ /* 0x000fe200078e0200 */
[----:B------:R-:W-:Y:S01]  /*0ba0*/  @P1 IADD3 R6, R248, 0x3e0, RZ ;  /* 0x000003e0f8061810 */ /* 0x000fe20007ffe0ff */
[----:B------:R-:W-:Y:S01]  /*0bb0*/  USHF.R.S32.HI UR6, URZ, 0x1f, UR55 ;  /* 0x0000001f3f067899 */ /* 0x000fe20008011437 */
[----:B------:R-:W-:Y:S01]  /*0bc0*/  SHF.R.S32.HI R5, RZ, 0x2, R5 ;  /* 0x00000002ff057819 */ /* 0x000fe20000011405 */
[----:B------:R1:W-:Y:S01]  /*0bd0*/  STL [R1+0xc], R2 ;  /* 0x00000c0201007387 */ /* 0x0003e20000100800 */
[----:B------:R-:W-:-:S02]  /*0be0*/  LOP3.LUT R4, R7, R4, RZ, 0x3c, !PT ;  /* 0x0000000407047212 */ /* 0x000fc400078e3cff */
[----:B------:R-:W-:Y:S01]  /*0bf0*/  IADD3 R249, R248, 0x40, RZ ;  /* 0x00000040f8f97810 */ /* 0x000fe20007ffe0ff */
[----:B------:R2:W-:Y:S01]  /*0c00*/  STL [R1], R6 ;  /* 0x0000000601007387 */ /* 0x0005e20000100800 */
[----:B------:R-:W-:Y:S01]  /*0c10*/  IMAD R247, R184, 0x10, R5 ;  /* 0x00000010b8f77824 */ /* 0x000fe200078e0205 */
[----:B------:R-:W-:Y:S01]  /*0c20*/  @P2 IADD3 R249, R248, -0x40, RZ ;  /* 0xffffffc0f8f92810 */ /* 0x000fe20007ffe0ff */
[----:B------:R-:W-:Y:S02]  /*0c30*/  IMAD R184, R184, 0x400, R0 ;  /* 0x00000400b8b87824 */ /* 0x000fe400078e0200 */
[----:B------:R-:W-:Y:S02]  /*0c40*/  IMAD.MOV.U32 R5, RZ, RZ, 0x20 ;  /* 0x00000020ff057424 */ /* 0x000fe400078e00ff */
[----:B------:R-:W-:Y:S02]  /*0c50*/  IMAD.MOV.U32 R0, RZ, RZ, 0x40 ;  /* 0x00000040ff007424 */ /* 0x000fe400078e00ff */
[----:B------:R-:W-:Y:S01]  /*0c60*/  IMAD.IADD R184, R184, 0x1, R4 ;  /* 0x00000001b8b87824 */ /* 0x000fe200078e0204 */
[C---:B------:R-:W-:Y:S01]  /*0c70*/  SEL R180, R5.reuse, 0xffffffe0, !P4 ;  /* 0xffffffe005b47807 */ /* 0x040fe20006000000 */
[----:B------:R-:W-:Y:S01]  /*0c80*/  IMAD.IADD R175, R4, 0x1, R175 ;  /* 0x0000000104af7824 */ /* 0x000fe200078e02af */
[----:B------:R-:W-:Y:S01]  /*0c90*/  SEL R0, R0, 0xffffffc0, !P3 ;  /* 0xffffffc000007807 */ /* 0x000fe20005800000 */
[----:B------:R-:W-:Y:S01]  /*0ca0*/  IMAD.U32 R4, RZ, RZ, UR6 ;  /* 0x00000006ff047e24 */ /* 0x000fe2000f8e00ff */
[----:B------:R-:W-:Y:S01]  /*0cb0*/  SEL R5, R5, 0xffffffe0, !P1 ;  /* 0xffffffe005057807 */ /* 0x000fe20004800000 */
[C---:B------:R-:W-:Y:S01]  /*0cc0*/  IMAD.IADD R181, R178.reuse, 0x1, R180 ;  /* 0x00000001b2b57824 */ /* 0x040fe200078e02b4 */
[----:B------:R-:W-:Y:S01]  /*0cd0*/  LEA R175, R175, 0xa000, 0x1 ;  /* 0x0000a000afaf7811 */ /* 0x000fe200078e08ff */
[----:B------:R-:W-:-:S02]  /*0ce0*/  IMAD.IADD R179, R178, 0x1, R0 ;  /* 0x00000001b2b37824 */ /* 0x000fc400078e0200 */
[----:B------:R-:W-:Y:S01]  /*0cf0*/  IMAD.IADD R188, R189, 0x1, R5 ;  /* 0x00000001bdbc7824 */ /* 0x000fe200078e0205 */
[----:B-1----:R-:W-:Y:S01]  /*0d00*/  IADD3 R2, R247, -0x40, RZ ;  /* 0xffffffc0f7027810 */ /* 0x002fe20007ffe0ff */
[----:B------:R-:W-:Y:S02]  /*0d10*/  IMAD.IADD R180, R180, 0x1, R179 ;  /* 0x00000001b4b47824 */ /* 0x000fe400078e02b3 */
[----:B------:R-:W-:Y:S01]  /*0d20*/  IMAD.IADD R251, R5, 0x1, R248 ;  /* 0x0000000105fb7824 */ /* 0x000fe200078e02f8 */
[----:B------:R-:W-:Y:S01]  /*0d30*/  SHF.R.S32.HI R4, RZ, 0x1f, R2 ;  /* 0x0000001fff047819 */ /* 0x000fe20000011402 */
[C---:B------:R-:W-:Y:S02]  /*0d40*/  IMAD.SHL.U32 R244, R2.reuse, 0x4, RZ ;  /* 0x0000000402f47824 */ /* 0x040fe400078e00ff */
[----:B------:R-:W-:Y:S01]  /*0d50*/  IMAD.IADD R187, R187, 0x1, R188 ;  /* 0x00000001bbbb7824 */ /* 0x000fe200078e02bc */
[----:B------:R-:W-:Y:S01]  /*0d60*/  SHF.L.U64.HI R245, R2, 0x2, R4 ;  /* 0x0000000202f57819 */ /* 0x000fe20000010204 */
[----:B--2---:R-:W-:-:S02]  /*0d70*/  IMAD.IADD R250, R5, 0x1, R249 ;  /* 0x0000000105fa7824 */ /* 0x004fc400078e02f9 */
.L_x_552:
[----:B------:R-:W-:Y:S02]  /*0d80*/  USHF.L.U32 UR12, UR45, 0x2, URZ ;  /* 0x000000022d0c7899 */ /* 0x000fe4000800063f */
[----:B------:R-:W-:-:S02]  /*0d90*/  ULDC.64 UR10, c[0x0][0x240] ;  /* 0x00009000000a7ab9 */ /* 0x000fc40000000a00 */
[----:B------:R-:W-:Y:S02]  /*0da0*/  UISETP.NE.U32.AND UP1, UPT, URZ, UR10, UPT ;  /* 0x0000000a3f00728c */ /* 0x000fe4000bf25070 */
[----:B------:R-:W-:Y:S02]  /*0db0*/  UIADD3 UR6, UP2, UR12, UR10, URZ ;  /* 0x0000000a0c067290 */ /* 0x000fe4000ff5e03f */
[----:B------:R-:W-:Y:S02]  /*0dc0*/  USHF.R.S32.HI UR53, URZ, 0x1f, UR45 ;  /* 0x0000001f3f357899 */ /* 0x000fe4000801142d */
[----:B------:R-:W-:Y:S02]  /*0dd0*/  UISETP.NE.AND.EX UP1, UPT, URZ, UR11, UPT, UP1 ;  /* 0x0000000b3f00728c */ /* 0x000fe4000bf25310 */
[----:B------:R-:W-:Y:S01]  /*0de0*/  ULDC.64 UR8, c[0x0][0x250] ;  /* 0x0000940000087ab9 */ /* 0x000fe20000000a00 */
[----:B------:R-:W-:Y:S01]  /*0df0*/  IMAD.U32 R6, RZ, RZ, UR6 ;  /* 0x00000006ff067e24 */ /* 0x000fe2000f8e00ff */
[----:B------:R-:W-:-:S02]  /*0e00*/  UISETP.NE.U32.AND UP3, UPT, URZ, UR8, UPT ;  /* 0x000000083f00728c */ /* 0x000fc4000bf65070 */
[----:B------:R-:W-:Y:S01]  /*0e10*/  USHF.L.U64.HI UR7, UR45, 0x2, UR53 ;  /* 0x000000022d077899 */ /* 0x000fe20008010235 */
[----:B------:R-:W-:Y:S01]  /*0e20*/  PLOP3.LUT P2, PT, PT, PT, UP1, 0x80, 0x0 ;  /* 0x000000000000781c */ /* 0x000fe20003f4f018 */
[----:B------:R-:W-:Y:S02]  /*0e30*/  ULDC.U8 UR6, c[0x0][0x312] ;  /* 0x0000c48000067ab9 */ /* 0x000fe40000000000 */
[----:B------:R-:W-:Y:S02]  /*0e40*/  UISETP.NE.AND UP4, UPT, UR6, URZ, UPT ;  /* 0x0000003f0600728c */ /* 0x000fe4000bf85270 */
[----:B------:R-:W-:Y:S02]  /*0e50*/  UISETP.NE.AND.EX UP3, UPT, URZ, UR9, UPT, UP3 ;  /* 0x000000093f00728c */ /* 0x000fe4000bf65330 */
[----:B------:R-:W-:-:S03]  /*0e60*/  UIADD3.X UR6, UR7, UR11, URZ, UP2, !UPT ;  /* 0x0000000b07067290 */ /* 0x000fc600097fe43f */
[----:B------:R-:W-:Y:S01]  /*0e70*/  ULDC.64 UR10, c[0x0][0x248] ;  /* 0x00009200000a7ab9 */ /* 0x000fe20000000a00 */
[----:B------:R-:W-:Y:S01]  /*0e80*/  PLOP3.LUT P0, PT, PT, PT, UP3, 0x80, 0x0 ;  /* 0x000000000000781c */ /* 0x000fe20003f0f038 */
[----:B------:R-:W-:Y:S01]  /*0e90*/  UISETP.EQ.U32.AND UP2, UPT, URZ, UR10, UPT ;  /* 0x0000000a3f00728c */ /* 0x000fe2000bf42070 */
[----:B------:R-:W-:-:S03]  /*0ea0*/  IMAD.U32 R7, RZ, RZ, UR6 ;  /* 0x00000006ff077e24 */ /* 0x000fc6000f8e00ff */
[----:B------:R-:W-:Y:S02]  /*0eb0*/  @UP3 UIADD3 UR8, UP0, UR12, UR8, URZ ;  /* 0x000000080c083290 */ /* 0x000fe4000ff1e03f */
[----:B-12---:R1:W2:Y:S01]  /*0ec0*/  @P2 LDG.E R2, [R6.64] ;  /* 0x0000000406022981 */ /* 0x0062a2000c1e1900 */
[----:B------:R-:W-:Y:S02]  /*0ed0*/  UISETP.EQ.OR.EX UP2, UPT, URZ, UR11, !UP4, UP2 ;  /* 0x0000000b3f00728c */ /* 0x000fe4000e742720 */
[----:B------:R-:W-:Y:S01]  /*0ee0*/  @UP3 UIADD3.X UR9, UR7, UR9, URZ, UP0, !UPT ;  /* 0x0000000907093290 */ /* 0x000fe200087fe43f */
[----:B------:R-:W-:Y:S01]  /*0ef0*/  MOV R8, UR8 ;  /* 0x0000000800087c02 */ /* 0x000fe20008000f00 */
[----:B------:R-:W-:Y:S02]  /*0f00*/  UIADD3 UR10, UP0, UR12, UR10, URZ ;  /* 0x0000000a0c0a7290 */ /* 0x000fe4000ff1e03f */
[----:B------:R-:W-:Y:S02]  /*0f10*/  PLOP3.LUT P1, PT, PT, PT, UP2, 0x80, 0x0 ;  /* 0x000000000000781c */ /* 0x000fe40003f2f028 */
[----:B------:R-:W-:Y:S01]  /*0f20*/  IMAD.U32 R9, RZ, RZ, UR9 ;  /* 0x00000009ff097e24 */ /* 0x000fe2000f8e00ff */
[----:B------:R-:W-:Y:S01]  /*0f30*/  UIADD3.X UR11, UR7, UR11, URZ, UP0, !UPT ;  /* 0x0000000b070b7290 */ /* 0x000fe200087fe43f */
[----:B----4-:R-:W-:-:S03]  /*0f40*/  IMAD.U32 R4, RZ, RZ, UR10 ;  /* 0x0000000aff047e24 */ /* 0x010fc6000f8e00ff */
[----:B---3--:R-:W3:Y:S02]  /*0f50*/  @P0 LDG.E R8, [R8.64] ;  /* 0x0000000408080981 */ /* 0x008ee4000c1e1900 */
[----:B------:R-:W-:-:S05]  /*0f60*/  MOV R5, UR11 ;  /* 0x0000000b00057c02 */ /* 0x000fca0008000f00 */
[----:B------:R-:W4:Y:S04]  /*0f70*/  @!P1 LDG.E R0, [R4.64] ;  /* 0x0000000404009981 */ /* 0x000f28000c1e1900 */
[----:B-1---5:R-:W5:Y:S01]  /*0f80*/  @P2 LDG.E R6, [R6.64+0x4] ;  /* 0x0000040406062981 */ /* 0x022f62000c1e1900 */
[----:B------:R-:W-:Y:S02]  /*0f90*/  UMOV UR6, 0xffffffff ;  /* 0xffffffff00067882 */ /* 0x000fe40000000000 */
[----:B------:R-:W-:Y:S02]  /*0fa0*/  UMOV UR27, URZ ;  /* 0x0000003f001b7c82 */ /* 0x000fe40008000000 */
[----:B------:R-:W-:Y:S01]  /*0fb0*/  UMOV UR34, 0xffffffff ;  /* 0xffffffff00227882 */ /* 0x000fe20000000000 */
[----:B--2---:R-:W1:Y:S08]  /*0fc0*/  @P2 R2UR UR6, R2 ;  /* 0x00000000020623c2 */ /* 0x004e7000000e0000 */
[----:B-----5:R-:W1:Y:S08]  /*0fd0*/  @P2 R2UR UR8, R6 ;  /* 0x00000000060823c2 */ /* 0x020e7000000e0000 */
[----:B---3--:R2:W3:Y:S01]  /*0fe0*/  @P0 R2UR UR27, R8 ;  /* 0x00000000081b03c2 */ /* 0x0084e200000e0000 */
[----:B------:R-:W-:-:S04]  /*0ff0*/  ISETP.NE.U32.AND P0, PT, RZ, c[0x0][0x248], PT ;  /* 0x00009200ff007a0c */ /* 0x000fc80003f05070 */
[----:B------:R-:W-:-:S03]  /*1000*/  ISETP.NE.AND.EX P0, PT, RZ, c[0x0][0x24c], PT, P0 ;  /* 0x00009300ff007a0c */ /* 0x000fc60003f05300 */
[----:B----4-:R2:W4:Y:S01]  /*1010*/  @!P1 R2UR UR34, R0 ;  /* 0x00000000002293c2 */ /* 0x01052200000e0000 */
[----:B-1----:R-:W-:-:S03]  /*1020*/  @UP1 UIADD3 UR33, UR8, -UR6, URZ ;  /* 0x8000000608211290 */ /* 0x002fc6000fffe03f */
[----:B------:R-:W-:-:S04]  /*1030*/  ULDC UR8, c[0x0][0x218] ;  /* 0x0000860000087ab9 */ /* 0x000fc80000000800 */
[----:B------:R-:W-:Y:S02]  /*1040*/  @!UP1 ULDC UR33, c[0x0][0x214] ;  /* 0x0000850000219ab9 */ /* 0x000fe40000000800 */
[----:B------:R-:W-:Y:S05]  /*1050*/  @!P0 BRA `(.L_x_484) ;  /* 0x0000007000008947 */ /* 0x000fea0003800000 */
[----:B---3--:R-:W-:-:S13]  /*1060*/  PLOP3.LUT P0, PT, PT, PT, UP4, 0x80, 0x0 ;  /* 0x000000000000781c */ /* 0x008fda0003f0f048 */
[----:B--2---:R-:W2:Y:S04]  /*1070*/  @P0 LDG.E R0, [R4.64+0x4] ;  /* 0x0000040404000981 */ /* 0x004ea8000c1e1900 */
[----:B------:R-:W3:Y:S01]  /*1080*/  @!P0 LDG.E R4, [R4.64] ;  /* 0x0000000404048981 */ /* 0x000ee2000c1e1900 */
[----:B--2---:R-:W1:Y:S02]  /*1090*/  @P0 R2UR UR8, R0 ;  /* 0x00000000000803c2 */ /* 0x004e6400000e0000 */
[----:B-1--4-:R-:W-:-:S11]  /*10a0*/  @UP4 UIADD3 UR8, UR8, -UR34, URZ ;  /* 0x8000002208084290 */ /* 0x012fd6000fffe03f */
[----:B---3--:R1:W2:Y:S01]  /*10b0*/  @!P0 R2UR UR8, R4 ;  /* 0x00000000040883c2 */ /* 0x0082a200000e0000 */
[----:B------:R-:W-:-:S07]  /*10c0*/  DEPBAR.LE SB1, 0x0, {2} ;  /* 0x000090040000791a */ /* 0x000fce0000000000 */
.L_x_484:
[----:B---3--:R-:W-:Y:S02]  /*10d0*/  ULDC.64 UR10, c[0x0][0x258] ;  /* 0x00009600000a7ab9 */ /* 0x008fe40000000a00 */
[----:B------:R-:W-:Y:S02]  /*10e0*/  UISETP.NE.U32.AND UP2, UPT, URZ, UR10, UPT ;  /* 0x0000000a3f00728c */ /* 0x000fe4000bf45070 */
[----:B------:R-:W-:Y:S02]  /*10f0*/  ULDC UR9, c[0x0][0x21c] ;  /* 0x0000870000097ab9 */ /* 0x000fe40000000800 */
[----:B------:R-:W-:-:S06]  /*1100*/  UISETP.NE.AND.EX UP2, UPT, URZ, UR11, UPT, UP2 ;  /* 0x0000000b3f00728c */ /* 0x000fcc000bf45320 */
[----:B------:R-:W-:-:S05]  /*1110*/  PLOP3.LUT P0, PT, PT, PT, UP2, 0x80, 0x0 ;  /* 0x000000000000781c */ /* 0x000fca0003f0f028 */
[----:B------:R-:W-:-:S04]  /*1120*/  @UP2 UIADD3 UR10, UP0, UR12, UR10, URZ ;  /* 0x0000000a0c0a2290 */ /* 0x000fc8000ff1e03f */
[----:B------:R-:W-:Y:S02]  /*1130*/  @UP2 UIADD3.X UR11, UR7, UR11, URZ, UP0, !UPT ;  /* 0x0000000b070b2290 */ /* 0x000fe400087fe43f */
[----:B------:R-:W-:-:S04]  /*1140*/  IMAD.U32 R4, RZ, RZ, UR10 ;  /* 0x0000000aff047e24 */ /* 0x000fc8000f8e00ff */
[----:B------:R-:W-:Y:S01]  /*1150*/  IMAD.U32 R5, RZ, RZ, UR11 ;  /* 0x0000000bff057e24 */ /* 0x000fe2000f8e00ff */
[----:B------:R-:W-:Y:S02]  /*1160*/  ULDC.64 UR10, c[0x0][0x268] ;  /* 0x00009a00000a7ab9 */ /* 0x000fe40000000a00 */
[----:B------:R-:W-:Y:S02]  /*1170*/  @!UP2 UISETP.NE.U32.AND UP0, UPT, URZ, UR10, UPT ;  /* 0x0000000a3f00a28c */ /* 0x000fe4000bf05070 */
[----:B--2---:R-:W2:Y:S02]  /*1180*/  @P0 LDG.E R0, [R4.64] ;  /* 0x0000000404000981 */ /* 0x004ea4000c1e1900 */
[----:B------:R-:W-:-:S04]  /*1190*/  @!UP2 UISETP.NE.AND.EX UP0, UPT, URZ, UR11, UPT, UP0 ;  /* 0x0000000b3f00a28c */ /* 0x000fc8000bf05300 */
[----:B------:R-:W-:Y:S02]  /*11a0*/  @!UP2 USEL UR9, URZ, UR9, !UP0 ;  /* 0x000000093f09a287 */ /* 0x000fe4000c000000 */
[----:B------:R-:W-:Y:S01]  /*11b0*/  USHF.L.U32 UR29, UR28, 0x7, URZ ;  /* 0x000000071c1d7899 */ /* 0x000fe2000800063f */
[----:B--2---:R-:W1:Y:S02]  /*11c0*/  @P0 R2UR UR7, R0 ;  /* 0x00000000000703c2 */ /* 0x004e6400000e0000 */
[----:B-1----:R-:W-:Y:S02]  /*11d0*/  @UP2 UIADD3 UR7, UR7, -UR27, URZ ;  /* 0x8000001b07072290 */ /* 0x002fe4000fffe03f */
[----:B------:R-:W-:-:S04]  /*11e0*/  @!UP2 UIADD3 UR7, UR9, UR8, -UR27 ;  /* 0x000000080907a290 */ /* 0x000fc8000fffe81b */
[----:B------:R-:W-:-:S06]  /*11f0*/  UISETP.GT.AND UP0, UPT, UR7, UR29, UPT ;  /* 0x0000001d0700728c */ /* 0x000fcc000bf04270 */
[----:B------:R-:W-:-:S13]  /*1200*/  PLOP3.LUT P0, PT, PT, PT, UP0, 0x80, 0x0 ;  /* 0x000000000000781c */ /* 0x000fda0003f0f008 */
[----:B------:R-:W-:Y:S05]  /*1210*/  @!P0 BRA `(.L_x_485) ;  /* 0x00007ac000008947 */ /* 0x000fea0003800000 */
[----:B------:R-:W-:Y:S02]  /*1220*/  ULDC.64 UR10, c[0x0][0x178] ;  /* 0x00005e00000a7ab9 */ /* 0x000fe40000000a00 */
[----:B------:R-:W-:Y:S02]  /*1230*/  UIMAD UR8, UR53, UR10, URZ ;  /* 0x0000000a350872a4 */ /* 0x000fe4000f8e023f */
[----:B------:R-:W-:Y:S02]  /*1240*/  UISETP.NE.AND UP2, UPT, UR6, -0x1, UPT ;  /* 0xffffffff0600788c */ /* 0x000fe4000bf45270 */
[----:B------:R-:W-:Y:S02]  /*1250*/  UIMAD UR8, UR45, UR11, UR8 ;  /* 0x0000000b2d0872a4 */ /* 0x000fe4000f8e0208 */
[----:B------:R-:W-:Y:S02]  /*1260*/  UIMAD.WIDE.U32 UR10, UR45, UR10, URZ ;  /* 0x0000000a2d0a72a5 */ /* 0x000fe4000f8e003f */
[----:B------:R-:W-:-:S02]  /*1270*/  ULDC.64 UR12, c[0x0][0x190] ;  /* 0x00006400000c7ab9 */ /* 0x000fc40000000a00 */
[----:B------:R-:W-:Y:S02]  /*1280*/  UIADD3 UR48, UR11, UR8, URZ ;  /* 0x000000080b307290 */ /* 0x000fe4000fffe03f */
[----:B------:R-:W-:Y:S02]  /*1290*/  UIMAD.WIDE.U32 UR8, UR6, UR12, URZ ;  /* 0x0000000c060872a5 */ /* 0x000fe4000f8e003f */
[----:B----4-:R-:W-:Y:S02]  /*12a0*/  UISETP.NE.AND UP0, UPT, UR34, -0x1, UPT ;  /* 0xffffffff2200788c */ /* 0x010fe4000bf05270 */
[----:B------:R-:W-:Y:S02]  /*12b0*/  USEL UR52, UR10, UR8, !UP2 ;  /* 0x000000080a347287 */ /* 0x000fe4000d000000 */
[----:B------:R-:W-:Y:S02]  /*12c0*/  UIMAD UR8, UR6, UR13, URZ ;  /* 0x0000000d060872a4 */ /* 0x000fe4000f8e023f */
[----:B------:R-:W-:Y:S01]  /*12d0*/  PLOP3.LUT P1, PT, PT, PT, UP0, 0x80, 0x0 ;  /* 0x000000000000781c */ /* 0x000fe20003f2f008 */
[----:B------:R-:W-:-:S02]  /*12e0*/  ULDC.64 UR12, c[0x0][0x198] ;  /* 0x00006600000c7ab9 */ /* 0x000fc40000000a00 */
[----:B------:R-:W-:Y:S02]  /*12f0*/  @UP2 UIADD3 UR48, UR9, UR8, URZ ;  /* 0x0000000809302290 */ /* 0x000fe4000fffe03f */
[----:B------:R-:W-:Y:S02]  /*1300*/  UIADD3 UR8, UR33, 0x3f, URZ ;  /* 0x0000003f21087890 */ /* 0x000fe4000fffe03f */
[----:B------:R-:W-:Y:S02]  /*1310*/  @UP0 UIADD3 UR10, UR27, UR34, URZ ;  /* 0x000000221b0a0290 */ /* 0x000fe4000fffe03f */
[----:B------:R-:W-:-:S04]  /*1320*/  USHF.R.S32.HI UR11, URZ, 0x1f, UR8 ;  /* 0x0000001f3f0b7899 */ /* 0x000fc80008011408 */
[----:B------:R-:W-:Y:S02]  /*1330*/  ULEA.HI UR11, UR11, UR8, URZ, 0x6 ;  /* 0x000000080b0b7291 */ /* 0x000fe4000f8f303f */
[----:B------:R-:W-:Y:S02]  /*1340*/  @UP0 UIMAD.WIDE.U32 UR8, UR10, UR12, URZ ;  /* 0x0000000c0a0802a5 */ /* 0x000fe4000f8e003f */
[----:B------:R-:W-:Y:S02]  /*1350*/  USHF.R.S32.HI UR47, URZ, 0x6, UR11 ;  /* 0x000000063f2f7899 */ /* 0x000fe4000801140b */
[----:B------:R-:W-:-:S03]  /*1360*/  @UP0 UIMAD UR40, UR10, UR13, UR9 ;  /* 0x0000000d0a2802a4 */ /* 0x000fc6000f8e0209 */
[----:B------:R-:W-:Y:S02]  /*1370*/  @UP0 UMOV UR37, UR8 ;  /* 0x0000000800250c82 */ /* 0x000fe40008000000 */
[----:B------:R-:W-:-:S04]  /*1380*/  ULOP3.LUT UR8, UR11, 0xffffffc0, URZ, 0xc0, !UPT ;  /* 0xffffffc00b087892 */ /* 0x000fc8000f8ec03f */
[----:B------:R-:W-:-:S04]  /*1390*/  UIADD3 UR30, UR8, -0x40, URZ ;  /* 0xffffffc0081e7890 */ /* 0x000fc8000fffe03f */
[----:B------:R-:W-:Y:S01]  /*13a0*/  USHF.R.S32.HI UR41, URZ, 0x1f, UR30 ;  /* 0x0000001f3f297899 */ /* 0x000fe2000801141e */
[----:B------:R-:W-:Y:S05]  /*13b0*/  @P1 BRA `(.L_x_486) ;  /* 0x000000c000001947 */ /* 0x000fea0003800000 */
[----:B------:R-:W-:Y:S02]  /*13c0*/  USHF.R.S32.HI UR10, URZ, 0x1f, UR27 ;  /* 0x0000001f3f0a7899 */ /* 0x000fe4000801141b */
[----:B------:R-:W-:Y:S02]  /*13d0*/  ULDC.64 UR8, c[0x0][0x198] ;  /* 0x0000660000087ab9 */ /* 0x000fe40000000a00 */
[----:B------:R-:W-:-:S04]  /*13e0*/  UIMAD UR10, UR10, UR8, URZ ;  /* 0x000000080a0a72a4 */ /* 0x000fc8000f8e023f */
[----:B------:R-:W-:-:S03]  /*13f0*/  UIMAD UR12, UR27, UR9, UR10 ;  /* 0x000000091b0c72a4 */ /* 0x000fc6000f8e020a */
[----:B------:R-:W-:Y:S02]  /*1400*/  ULDC.64 UR10, c[0x0][0x180] ;  /* 0x00006000000a7ab9 */ /* 0x000fe40000000a00 */
[----:B------:R-:W-:-:S04]  /*1410*/  UIMAD UR9, UR53, UR10, URZ ;  /* 0x0000000a350972a4 */ /* 0x000fc8000f8e023f */
[----:B------:R-:W-:Y:S02]  /*1420*/  UIMAD UR11, UR45, UR11, UR9 ;  /* 0x0000000b2d0b72a4 */ /* 0x000fe4000f8e0209 */
[----:B------:R-:W-:-:S04]  /*1430*/  UIMAD.WIDE.U32 UR8, UR27, UR8, URZ ;  /* 0x000000081b0872a5 */ /* 0x000fc8000f8e003f */
[----:B------:R-:W-:-:S04]  /*1440*/  UIADD3 UR9, UR9, UR12, URZ ;  /* 0x0000000c09097290 */ /* 0x000fc8000fffe03f */
[----:B------:R-:W-:-:S04]  /*1450*/  UIMAD.WIDE.U32 UR8, UR45, UR10, UR8 ;  /* 0x0000000a2d0872a5 */ /* 0x000fc8000f8e0008 */
[----:B------:R-:W-:-:S03]  /*1460*/  UIADD3 UR40, UR9, UR11, URZ ;  /* 0x0000000b09287290 */ /* 0x000fc6000fffe03f */
[----:B------:R-:W-:Y:S02]  /*1470*/  UMOV UR37, UR8 ;  /* 0x0000000800257c82 */ /* 0x000fe40008000000 */
.L_x_486:
        /* <DEDUP_REMOVED lines=18> */
.L_x_487:
[----:B------:R-:W2:Y:S01]  /*15a0*/  LDL R0, [R1+0x10] ;  /* 0x0000100001007983 */ /* 0x000ea20000100800 */
[----:B------:R-:W-:-:S03]  /*15b0*/  ULDC.64 UR10, c[0x0][0x370] ;  /* 0x0000dc00000a7ab9 */ /* 0x000fc60000000a00 */
[----:B------:R-:W3:Y:S04]  /*15c0*/  LDL R4, [R1+0x1c] ;  /* 0x00001c0001047983 */ /* 0x000ee80000100800 */
[----:B------:R-:W4:Y:S01]  /*15d0*/  LDL R2, [R1+0x18] ;  /* 0x0000180001027983 */ /* 0x000f220000100800 */
[----:B------:R-:W-:-:S04]  /*15e0*/  @UP2 UIMAD.WIDE.U32 UR8, UR6, UR10, URZ ;  /* 0x0000000a060822a5 */ /* 0x000fc8000f8e003f */
[----:B------:R-:W-:-:S03]  /*15f0*/  @UP2 UIMAD UR42, UR6, UR11, UR9 ;  /* 0x0000000b062a22a4 */ /* 0x000fc6000f8e0209 */
[----:B------:R-:W-:Y:S02]  /*1600*/  @UP2 UMOV UR39, UR8 ;  /* 0x0000000800272c82 */ /* 0x000fe40008000000 */
[----:B------:R-:W-:Y:S02]  /*1610*/  ULDC.64 UR8, c[0x0][0x368] ;  /* 0x0000da0000087ab9 */ /* 0x000fe40000000a00 */
[----:B------:R-:W-:Y:S01]  /*1620*/  @!UP2 UIMAD UR10, UR53, UR8, URZ ;  /* 0x00000008350aa2a4 */ /* 0x000fe2000f8e023f */
[----:B------:R-:W-:-:S03]  /*1630*/  IABS R6, c[0x0][0x1c8] ;  /* 0x0000720000067a13 */ /* 0x000fc60000000000 */
[----:B------:R-:W-:Y:S02]  /*1640*/  @!UP2 UIMAD UR10, UR45, UR9, UR10 ;  /* 0x000000092d0aa2a4 */ /* 0x000fe4000f8e020a */
[----:B------:R-:W-:Y:S02]  /*1650*/  @!UP2 UIMAD.WIDE.U32 UR8, UR45, UR8, URZ ;  /* 0x000000082d08a2a5 */ /* 0x000fe4000f8e003f */
[----:B------:R-:W-:Y:S02]  /*1660*/  ULDC UR13, c[0x0][0x224] ;  /* 0x00008900000d7ab9 */ /* 0x000fe40000000800 */
[----:B------:R-:W-:-:S03]  /*1670*/  UIMAD UR12, UR51, UR60, URZ ;  /* 0x0000003c330c72a4 */ /* 0x000fc6000f8e023f */
[----:B------:R-:W-:Y:S01]  /*1680*/  @!UP2 UMOV UR39, UR8 ;  /* 0x000000080027ac82 */ /* 0x000fe20008000000 */
[----:B--2---:R1:W2:Y:S02]  /*1690*/  R2UR UR31, R0 ;  /* 0x00000000001f73c2 */ /* 0x0042a400000e0000 */
[----:B-1----:R-:W5:Y:S06]  /*16a0*/  LDL R0, [R1+0xc] ;  /* 0x00000c0001007983 */ /* 0x002f6c0000100800 */
[----:B---3--:R1:W3:Y:S01]  /*16b0*/  R2UR UR32, R4 ;  /* 0x00000000042073c2 */ /* 0x0082e200000e0000 */
[----:B--2---:R-:W-:-:S04]  /*16c0*/  UIMAD UR8, UR53, UR13, UR31 ;  /* 0x0000000d350872a4 */ /* 0x004fc8000f8e021f */
[----:B------:R-:W-:Y:S01]  /*16d0*/  UIADD3 UR8, UR61, UR8, URZ ;  /* 0x000000083d087290 */ /* 0x000fe2000fffe03f */
[----:B-1----:R-:W1:Y:S03]  /*16e0*/  I2F.RP R4, R6 ;  /* 0x0000000600047306 */ /* 0x002e660000209400 */
[----:B------:R-:W-:Y:S01]  /*16f0*/  UIMAD UR8, UR50, UR8, UR12 ;  /* 0x00000008320872a4 */ /* 0x000fe2000f8e020c */
[----:B------:R-:W2:Y:S04]  /*1700*/  S2UR UR12, SR_CTAID.X ;  /* 0x00000000000c79c3 */ /* 0x000ea80000002500 */
[----:B-1----:R-:W1:Y:S01]  /*1710*/  MUFU.RCP R4, R4 ;  /* 0x0000000400047308 */ /* 0x002e620000001000 */
[----:B------:R-:W-:-:S02]  /*1720*/  @!UP2 UIADD3 UR42, UR9, UR10, URZ ;  /* 0x0000000a092aa290 */ /* 0x000fc4000fffe03f */
[----:B------:R-:W-:Y:S02]  /*1730*/  UIMAD UR10, UR51, UR6, URZ ;  /* 0x00000006330a72a4 */ /* 0x000fe4000f8e023f */
[----:B------:R-:W-:Y:S02]  /*1740*/  UIADD3 UR13, UR57, UR8, URZ ;  /* 0x00000008390d7290 */ /* 0x000fe4000fffe03f */
[----:B------:R-:W-:-:S04]  /*1750*/  UIMAD.WIDE.U32 UR8, UR50, UR6, URZ ;  /* 0x00000006320872a5 */ /* 0x000fc8000f8e003f */
[----:B------:R-:W-:Y:S01]  /*1760*/  @UP2 UIADD3 UR13, UR9, UR10, URZ ;  /* 0x0000000a090d2290 */ /* 0x000fe2000fffe03f */
[----:B-1----:R-:W-:Y:S02]  /*1770*/  IADD3 R4, R4, 0xffffffe, RZ ;  /* 0x0ffffffe04047810 */ /* 0x002fe40007ffe0ff */
[----:B------:R-:W-:Y:S02]  /*1780*/  ULDC.64 UR10, c[0x0][0x3d8] ;  /* 0x0000f600000a7ab9 */ /* 0x000fe40000000a00 */
[----:B------:R1:W1:Y:S01]  /*1790*/  F2I.FTZ.U32.TRUNC.NTZ R5, R4 ;  /* 0x0000000400057305 */ /* 0x000262000021f000 */
[----:B------:R-:W-:Y:S02]  /*17a0*/  USEL UR36, UR56, UR8, !UP2 ;  /* 0x0000000838247287 */ /* 0x000fe4000d000000 */
[----:B--2---:R-:W-:Y:S02]  /*17b0*/  UIMAD.WIDE.U32 UR8, UR12, UR10, URZ ;  /* 0x0000000a0c0872a5 */ /* 0x004fe4000f8e003f */
[----:B------:R-:W-:-:S02]  /*17c0*/  USHF.L.U32 UR31, UR45, 0x7, URZ ;  /* 0x000000072d1f7899 */ /* 0x000fc4000800063f */
[----:B------:R-:W-:Y:S02]  /*17d0*/  USEL UR35, UR8, URZ, UP6 ;  /* 0x0000003f08237287 */ /* 0x000fe4000b000000 */
[----:B------:R-:W-:Y:S02]  /*17e0*/  USHF.L.U64.HI UR8, UR45, 0x7, UR53 ;  /* 0x000000072d087899 */ /* 0x000fe40008010235 */
[----:B------:R-:W-:Y:S02]  /*17f0*/  UIMAD UR12, UR12, UR11, UR9 ;  /* 0x0000000b0c0c72a4 */ /* 0x000fe4000f8e0209 */
[----:B------:R-:W-:Y:S02]  /*1800*/  USEL UR9, UR8, URZ, UP1 ;  /* 0x0000003f08097287 */ /* 0x000fe40008800000 */
[----:B------:R-:W-:Y:S01]  /*1810*/  USEL UR8, UR31, URZ, UP1 ;  /* 0x0000003f1f087287 */ /* 0x000fe20008800000 */
[----:B-1----:R-:W-:Y:S01]  /*1820*/  IMAD.MOV.U32 R4, RZ, RZ, RZ ;  /* 0x000000ffff047224 */ /* 0x002fe200078e00ff */
[----:B----4-:R1:W2:Y:S02]  /*1830*/  R2UR UR38, R2 ;  /* 0x00000000022673c2 */ /* 0x0102a400000e0000 */
[----:B-1----:R-:W-:Y:S01]  /*1840*/  IABS R2, UR49 ;  /* 0x0000003100027c13 */ /* 0x002fe20008000000 */
[----:B------:R-:W-:-:S04]  /*1850*/  UIADD3 UR8, UP1, UR30, UR8, URZ ;  /* 0x000000081e087290 */ /* 0x000fc8000ff3e03f */
[----:B------:R-:W-:Y:S02]  /*1860*/  UIADD3.X UR10, UR41, UR9, URZ, UP1, !UPT ;  /* 0x00000009290a7290 */ /* 0x000fe40008ffe43f */
[----:B------:R-:W-:Y:S01]  /*1870*/  UIMAD UR9, UR51, UR8, URZ ;  /* 0x00000008330972a4 */ /* 0x000fe2000f8e023f */
[----:B------:R-:W-:-:S03]  /*1880*/  ISETP.NE.AND P2, PT, RZ, c[0x0][0x1c8], PT ;  /* 0x00007200ff007a0c */ /* 0x000fc60003f45270 */
[----:B------:R-:W-:Y:S02]  /*1890*/  UIMAD UR11, UR50, UR10, UR9 ;  /* 0x0000000a320b72a4 */ /* 0x000fe4000f8e0209 */
[----:B--2---:R-:W-:Y:S01]  /*18a0*/  @UP5 USEL UR9, UR38, UR6, !UP2 ;  /* 0x0000000626095287 */ /* 0x004fe2000d000000 */
[----:B-----5:R1:W2:Y:S02]  /*18b0*/  R2UR UR31, R0 ;  /* 0x00000000001f73c2 */ /* 0x0202a400000e0000 */
[----:B-1----:R-:W-:-:S04]  /*18c0*/  IMAD.MOV R0, RZ, RZ, -R5 ;  /* 0x000000ffff007224 */ /* 0x002fc800078e0a05 */
[----:B------:R-:W-:-:S04]  /*18d0*/  IMAD R0, R0, R6, RZ ;  /* 0x0000000600007224 */ /* 0x000fc800078e02ff */
[----:B------:R-:W-:-:S06]  /*18e0*/  IMAD.HI.U32 R0, R5, R0, R4 ;  /* 0x0000000005007227 */ /* 0x000fcc00078e0004 */
[----:B------:R-:W-:-:S04]  /*18f0*/  IMAD.HI.U32 R0, R0, R2, RZ ;  /* 0x0000000200007227 */ /* 0x000fc800078e00ff */
[----:B------:R-:W-:-:S04]  /*1900*/  IMAD.MOV R4, RZ, RZ, -R0 ;  /* 0x000000ffff047224 */ /* 0x000fc800078e0a00 */
[----:B------:R-:W-:-:S05]  /*1910*/  IMAD R2, R6, R4, R2 ;  /* 0x0000000406027224 */ /* 0x000fca00078e0202 */
[----:B------:R-:W-:-:S13]  /*1920*/  ISETP.GT.U32.AND P0, PT, R6, R2, PT ;  /* 0x000000020600720c */ /* 0x000fda0003f04070 */
[----:B------:R-:W-:-:S05]  /*1930*/  @!P0 IMAD.IADD R2, R2, 0x1, -R6 ;  /* 0x0000000102028824 */ /* 0x000fca00078e0a06 */
[----:B------:R-:W-:Y:S02]  /*1940*/  ISETP.GE.U32.AND P3, PT, R2, R6, PT ;  /* 0x000000060200720c */ /* 0x000fe40003f66070 */
[----:B------:R-:W-:Y:S02]  /*1950*/  @!P0 IADD3 R0, R0, 0x1, RZ ;  /* 0x0000000100008810 */ /* 0x000fe40007ffe0ff */
[----:B---3--:R-:W-:-:S09]  /*1960*/  ISETP.LE.AND P0, PT, RZ, UR32, PT ;  /* 0x00000020ff007c0c */ /* 0x008fd2000bf03270 */
[----:B------:R-:W-:-:S05]  /*1970*/  @P3 IADD3 R0, R0, 0x1, RZ ;  /* 0x0000000100003810 */ /* 0x000fca0007ffe0ff */
[----:B------:R-:W-:Y:S01]  /*1980*/  IMAD.MOV.U32 R11, RZ, RZ, R0 ;  /* 0x000000ffff0b7224 */ /* 0x000fe200078e0000 */
[----:B------:R-:W-:-:S03]  /*1990*/  ULDC UR32, c[0x0][0x234] ;  /* 0x00008d0000207ab9 */ /* 0x000fc60000000800 */
[----:B------:R-:W-:Y:S01]  /*19a0*/  @!P0 IMAD.MOV R11, RZ, RZ, -R11 ;  /* 0x000000ffff0b8224 */ /* 0x000fe200078e0a0b */
[----:B------:R-:W-:Y:S01]  /*19b0*/  PLOP3.LUT P0, PT, PT, PT, UP5, 0x80, 0x0 ;  /* 0x000000000000781c */ /* 0x000fe20003f0f058 */
[----:B------:R-:W-:Y:S02]  /*19c0*/  @UP5 UIMAD UR10, UR49, UR32, UR9 ;  /* 0x00000020310a52a4 */ /* 0x000fe4000f8e0209 */
[----:B------:R-:W-:Y:S01]  /*19d0*/  UIMAD.WIDE.U32 UR8, UR50, UR8, URZ ;  /* 0x00000008320872a5 */ /* 0x000fe2000f8e003f */
[----:B------:R-:W-:Y:S01]  /*19e0*/  @!P2 LOP3.LUT R11, RZ, c[0x0][0x1c8], RZ, 0x33, !PT ;  /* 0x00007200ff0baa12 */ /* 0x000fe200078e33ff */
[----:B------:R-:W-:-:S03]  /*19f0*/  USHF.R.S32.HI UR32, URZ, 0x1f, UR29 ;  /* 0x0000001f3f207899 */ /* 0x000fc6000801141d */
[----:B--2---:R-:W-:Y:S02]  /*1a00*/  @!UP5 UMOV UR10, UR31 ;  /* 0x0000001f000adc82 */ /* 0x004fe40008000000 */
[----:B------:R-:W-:Y:S02]  /*1a10*/  USEL UR31, UR12, URZ, UP6 ;  /* 0x0000003f0c1f7287 */ /* 0x000fe4000b000000 */
[----:B------:R-:W-:Y:S01]  /*1a20*/  UIADD3 UR12, UR9, UR11, URZ ;  /* 0x0000000b090c7290 */ /* 0x000fe2000fffe03f */
[----:B------:R-:W-:Y:S01]  /*1a30*/  SHF.R.S32.HI R12, RZ, 0x1f, R11 ;  /* 0x0000001fff0c7819 */ /* 0x000fe2000001140b */
[----:B------:R-:W-:Y:S05]  /*1a40*/  @!P0 BRA `(.L_x_488) ;  /* 0x0000007000008947 */ /* 0x000fea0003800000 */
[----:B------:R-:W2:Y:S01]  /*1a50*/  LDL R7, [R1+0x8] ;  /* 0x0000080001077983 */ /* 0x000ea20000100800 */
[----:B------:R-:W-:Y:S02]  /*1a60*/  ULDC UR38, c[0x0][0x224] ;  /* 0x0000890000267ab9 */ /* 0x000fe40000000800 */
[----:B------:R-:W-:-:S04]  /*1a70*/  @!UP2 UIMAD UR6, UR45, UR38, URZ ;  /* 0x000000262d06a2a4 */ /* 0x000fc8000f8e023f */
[----:B------:R-:W-:Y:S01]  /*1a80*/  ULEA UR6, UR45, UR6, 0x7 ;  /* 0x000000062d067291 */ /* 0x000fe2000f8e383f */
[----:B--2---:R-:W1:Y:S03]  /*1a90*/  R2UR UR11, R7 ;  /* 0x00000000070b73c2 */ /* 0x004e6600000e0000 */
[----:B-1----:R-:W-:Y:S01]  /*1aa0*/  UIMAD UR11, UR11, UR49, UR6 ;  /* 0x000000310b0b72a4 */ /* 0x002fe2000f8e0206 */
[----:B------:R-:W-:Y:S05]  /*1ab0*/  BRA `(.L_x_489) ;  /* 0x0000003000007947 */ /* 0x000fea0003800000 */
.L_x_488:
[----:B------:R-:W2:Y:S02]  /*1ac0*/  LDL R0, [R1+0x14] ;  /* 0x0000140001007983 */ /* 0x000ea40000100800 */
[----:B--2---:R1:W2:Y:S01]  /*1ad0*/  R2UR UR11, R0 ;  /* 0x00000000000b73c2 */ /* 0x0042a200000e0000 */
[----:B------:R-:W-:-:S07]  /*1ae0*/  DEPBAR.LE SB1, 0x0, {2} ;  /* 0x000090040000791a */ /* 0x000fce0000000000 */
.L_x_489:
[----:B------:R-:W2:Y:S01]  /*1af0*/  LDL R10, [R1+0x4] ;  /* 0x00000400010a7983 */ /* 0x000ea20000100800 */
[----:B------:R-:W-:Y:S01]  /*1b00*/  USHF.R.S32.HI UR6, URZ, 0x1f, UR55 ;  /* 0x0000001f3f067899 */ /* 0x000fe20008011437 */
[----:B------:R-:W-:Y:S01]  /*1b10*/  IMAD.U32 R9, RZ, RZ, UR5 ;  /* 0x00000005ff097e24 */ /* 0x000fe2000f8e00ff */
[----:B------:R-:W-:Y:S01]  /*1b20*/  USHF.R.S32.HI UR38, URZ, 0x1f, UR59 ;  /* 0x0000001f3f267899 */ /* 0x000fe2000801143b */
[----:B------:R-:W1:Y:S01]  /*1b30*/  S2R R16, SR_TID.X ;  /* 0x0000000000107919 */ /* 0x000e620000002100 */
[----:B------:R-:W-:Y:S01]  /*1b40*/  UIADD3 UR8, UP4, UP3, UR8, UR55, UR59 ;  /* 0x0000003708087290 */ /* 0x000fe2000fb9e03b */
[----:B------:R-:W-:Y:S01]  /*1b50*/  SHF.R.S32.HI R14, RZ, 0x1f, R239 ;  /* 0x0000001fff0e7819 */ /* 0x000fe200000114ef */
[----:B------:R-:W-:Y:S01]  /*1b60*/  USHF.R.S32.HI UR5, URZ, 0x1f, UR49 ;  /* 0x0000001f3f057899 */ /* 0x000fe20008011431 */
[----:B------:R-:W-:Y:S01]  /*1b70*/  IADD3 R0, P0, R239, UR30, RZ ;  /* 0x0000001eef007c10 */ /* 0x000fe2000ff1e0ff */
[----:B------:R-:W-:Y:S01]  /*1b80*/  UIADD3 UR43, UP2, UP1, UR35, UR8, UR36 ;  /* 0x00000008232b7290 */ /* 0x000fe2000f95e024 */
[--C-:B------:R-:W-:Y:S01]  /*1b90*/  SHF.R.S32.HI R221, RZ, 0x1f, R220.reuse ;  /* 0x0000001fffdd7819 */ /* 0x100fe200000114dc */
[----:B------:R-:W-:Y:S01]  /*1ba0*/  UIADD3.X UR6, UR12, UR6, UR38, UP4, UP3 ;  /* 0x000000060c067290 */ /* 0x000fe2000a7e6426 */
[----:B------:R-:W-:Y:S01]  /*1bb0*/  IADD3.X R2, R14, UR41, RZ, P0, !PT ;  /* 0x000000290e027c10 */ /* 0x000fe200087fe4ff */
[----:B------:R-:W-:Y:S01]  /*1bc0*/  ULDC.64 UR8, c[0x0][0x1a8] ;  /* 0x00006a0000087ab9 */ /* 0x000fe20000000a00 */
[----:B------:R-:W-:Y:S01]  /*1bd0*/  IMAD.U32 R8, RZ, RZ, UR4 ;  /* 0x00000004ff087e24 */ /* 0x000fe2000f8e00ff */
[----:B------:R-:W-:Y:S01]  /*1be0*/  UIADD3.X UR38, UR31, UR6, UR13, UP2, UP1 ;  /* 0x000000061f267290 */ /* 0x000fe200097e240d */
[----:B------:R-:W-:Y:S01]  /*1bf0*/  IMAD.WIDE.U32 R4, R0, c[0x0][0x190], R220 ;  /* 0x0000640000047a25 */ /* 0x000fe200078e00dc */
[----:B------:R-:W-:Y:S01]  /*1c00*/  UIMAD UR6, UR5, UR8, URZ ;  /* 0x00000008050672a4 */ /* 0x000fe2000f8e023f */
[----:B------:R-:W-:Y:S01]  /*1c10*/  BSSY B1, `(.L_x_485) ;  /* 0x000070c000017945 */ /* 0x000fe20003800000 */
[----:B------:R-:W-:Y:S01]  /*1c20*/  UMOV UR13, 0x4 ;  /* 0x00000004000d7882 */ /* 0x000fe20000000000 */
[----:B------:R-:W-:Y:S01]  /*1c30*/  IMAD R2, R2, c[0x0][0x190], RZ ;  /* 0x0000640002027a24 */ /* 0x000fe200078e02ff */
[----:B------:R-:W-:Y:S01]  /*1c40*/  UIMAD UR36, UR49, UR9, UR6 ;  /* 0x00000009312472a4 */ /* 0x000fe2000f8e0206 */
[----:B------:R-:W-:Y:S01]  /*1c50*/  IADD3 R6, P0, R4, UR52, RZ ;  /* 0x0000003404067c10 */ /* 0x000fe2000ff1e0ff */
[----:B------:R-:W-:Y:S01]  /*1c60*/  UIADD3 UR12, UR30, UR11, URZ ;  /* 0x0000000b1e0c7290 */ /* 0x000fe2000fffe03f */
[----:B------:R-:W-:Y:S01]  /*1c70*/  IMAD R0, R0, c[0x0][0x194], R2 ;  /* 0x0000650000007a24 */ /* 0x000fe200078e0202 */
[----:B------:R-:W-:Y:S01]  /*1c80*/  ULDC.64 UR8, c[0x0][0x378] ;  /* 0x0000de0000087ab9 */ /* 0x000fe20000000a00 */
[----:B------:R-:W-:Y:S01]  /*1c90*/  IMAD.U32 R2, RZ, RZ, UR30 ;  /* 0x0000001eff027e24 */ /* 0x000fe2000f8e00ff */
[----:B------:R-:W-:Y:S01]  /*1ca0*/  UIMAD UR6, UR5, UR8, URZ ;  /* 0x00000008050672a4 */ /* 0x000fe2000f8e023f */
[----:B-1----:R-:W-:-:S02]  /*1cb0*/  SHF.R.S32.HI R15, RZ, 0x1f, R16 ;  /* 0x0000001fff0f7819 */ /* 0x002fc40000011410 */
[----:B------:R-:W-:Y:S01]  /*1cc0*/  ULDC.64 UR4, c[0x0][0x200] ;  /* 0x0000800000047ab9 */ /* 0x000fe20000000a00 */
[----:B------:R-:W-:Y:S01]  /*1cd0*/  IADD3.X R7, R5, UR48, R0, P0, !PT ;  /* 0x0000003005077c10 */ /* 0x000fe200087fe400 */
[----:B------:R-:W-:Y:S01]  /*1ce0*/  UIMAD UR35, UR49, UR9, UR6 ;  /* 0x00000009312372a4 */ /* 0x000fe2000f8e0206 */
[----:B------:R-:W-:Y:S02]  /*1cf0*/  LEA.HI R0, R15, R16, RZ, 0x5 ;  /* 0x000000100f007211 */ /* 0x000fe400078f28ff */
[----:B------:R-:W-:Y:S01]  /*1d00*/  ULDC.64 UR8, c[0x0][0x370] ;  /* 0x0000dc0000087ab9 */ /* 0x000fe20000000a00 */
[----:B------:R-:W-:Y:S01]  /*1d10*/  IADD3 R4, P0, R220, UR39, RZ ;  /* 0x00000027dc047c10 */ /* 0x000fe2000ff1e0ff */
[----:B------:R-:W-:Y:S01]  /*1d20*/  UIMAD UR6, UR41, UR8, URZ ;  /* 0x00000008290672a4 */ /* 0x000fe2000f8e023f */
[----:B------:R-:W-:Y:S01]  /*1d30*/  SHF.R.S32.HI R0, RZ, 0x5, R0 ;  /* 0x00000005ff007819 */ /* 0x000fe20000011400 */
[----:B------:R-:W-:Y:S01]  /*1d40*/  UIADD3 UR8, UR30, UR10, URZ ;  /* 0x0000000a1e087290 */ /* 0x000fe2000fffe03f */
[----:B------:R-:W-:Y:S01]  /*1d50*/  IADD3.X R5, R221, UR42, RZ, P0, !PT ;  /* 0x0000002add057c10 */ /* 0x000fe200087fe4ff */
[----:B------:R-:W-:-:S02]  /*1d60*/  UIMAD UR31, UR30, UR9, UR6 ;  /* 0x000000091e1f72a4 */ /* 0x000fc4000f8e0206 */
[----:B------:R-:W-:Y:S02]  /*1d70*/  UIMAD.WIDE UR8, UR8, UR13, UR4 ;  /* 0x0000000d080872a5 */ /* 0x000fe4000f8e0204 */
[----:B------:R-:W-:Y:S01]  /*1d80*/  UIADD3 UR6, -UR7, UR33, UR29 ;  /* 0x0000002107067290 */ /* 0x000fe2000fffe11d */
[----:B------:R-:W-:Y:S01]  /*1d90*/  IMAD.WIDE.U32 R4, R2, c[0x0][0x370], R4 ;  /* 0x0000dc0002047a25 */ /* 0x000fe200078e0004 */
[----:B------:R-:W-:Y:S02]  /*1da0*/  ULDC.64 UR4, c[0x0][0x3c8] ;  /* 0x0000f20000047ab9 */ /* 0x000fe40000000a00 */
[----:B------:R-:W-:Y:S02]  /*1db0*/  UIMAD.WIDE UR12, UR12, UR13, UR4 ;  /* 0x0000000d0c0c72a5 */ /* 0x000fe4000f8e0204 */
[----:B------:R-:W-:Y:S01]  /*1dc0*/  ULDC UR41, c[0x0][0x2e8] ;  /* 0x0000ba0000297ab9 */ /* 0x000fe20000000800 */
[----:B------:R1:W3:Y:S01]  /*1dd0*/  R2UR UR4, R8 ;  /* 0x00000000080473c2 */ /* 0x0002e200000e0000 */
[----:B------:R-:W-:Y:S01]  /*1de0*/  UIADD3 UR6, UR6, -UR41, URZ ;  /* 0x8000002906067290 */ /* 0x000fe2000fffe03f */
[----:B------:R-:W-:Y:S01]  /*1df0*/  IADD3 R5, R5, UR31, RZ ;  /* 0x0000001f05057c10 */ /* 0x000fe2000fffe0ff */
[----:B------:R-:W-:-:S02]  /*1e00*/  UMOV UR10, UR8 ;  /* 0x00000008000a7c82 */ /* 0x000fc40008000000 */
[----:B------:R-:W-:Y:S02]  /*1e10*/  UMOV UR11, UR13 ;  /* 0x0000000d000b7c82 */ /* 0x000fe40008000000 */
[----:B------:R-:W-:Y:S01]  /*1e20*/  USHF.R.S32.HI UR13, URZ, 0x1f, UR6 ;  /* 0x0000001f3f0d7899 */ /* 0x000fe20008011406 */
[----:B------:R4:W1:Y:S03]  /*1e30*/  R2UR UR5, R9 ;  /* 0x00000000090573c2 */ /* 0x00086600000e0000 */
[----:B------:R-:W-:Y:S02]  /*1e40*/  ULEA.HI UR13, UR13, UR6, URZ, 0x6 ;  /* 0x000000060d0d7291 */ /* 0x000fe4000f8f303f */
[----:B------:R-:W-:Y:S02]  /*1e50*/  UIADD3 UR6, UR47, -0x1, URZ ;  /* 0xffffffff2f067890 */ /* 0x000fe4000fffe03f */
[----:B------:R-:W-:-:S04]  /*1e60*/  USHF.R.S32.HI UR13, URZ, 0x6, UR13 ;  /* 0x000000063f0d7899 */ /* 0x000fc8000801140d */
[----:B------:R-:W-:-:S04]  /*1e70*/  UISETP.LT.AND UP1, UPT, URZ, UR13, UPT ;  /* 0x0000000d3f00728c */ /* 0x000fc8000bf21270 */
[----:B------:R-:W-:-:S04]  /*1e80*/  USEL UR13, URZ, UR13, !UP1 ;  /* 0x0000000d3f0d7287 */ /* 0x000fc8000c800000 */
[----:B------:R-:W-:Y:S01]  /*1e90*/  UISETP.GT.AND UP1, UPT, UR47, UR13, UPT ;  /* 0x0000000d2f00728c */ /* 0x000fe2000bf24270 */
[----:B--2---:R-:W-:-:S05]  /*1ea0*/  IMAD R0, R0, UR58, R10 ;  /* 0x0000003a00007c24 */ /* 0x004fca000f8e020a */
[----:B-1----:R-:W-:-:S04]  /*1eb0*/  IADD3 R8, P0, R0, UR43, RZ ;  /* 0x0000002b00087c10 */ /* 0x002fc8000ff1e0ff */
        /* <DEDUP_REMOVED lines=17> */
[----:B---34-:R-:W-:Y:S05]  /*1fd0*/  @P0 BRA `(.L_x_490) ;  /* 0x00000b2000000947 */ /* 0x018fea0003800000 */
        /* <DEDUP_REMOVED lines=11> */
[----:B------:R-:W-:-:S02]  /*2090*/  UIMAD.WIDE.U32 UR8, UR27, UR8, URZ ;  /* 0x000000081b0872a5 */ /* 0x000fc4000f8e003f */
[----:B------:R-:W-:Y:S02]  /*20a0*/  UIMAD UR6, UR53, UR10, URZ ;  /* 0x0000000a350672a4 */ /* 0x000fe4000f8e023f */
[----:B------:R-:W-:Y:S02]  /*20b0*/  UIADD3 UR9, UR9, UR12, URZ ;  /* 0x0000000c09097290 */ /* 0x000fe4000fffe03f */
[----:B------:R-:W-:Y:S02]  /*20c0*/  UIMAD UR6, UR45, UR11, UR6 ;  /* 0x0000000b2d0672a4 */ /* 0x000fe4000f8e0206 */
[----:B------:R-:W-:-:S04]  /*20d0*/  UIMAD.WIDE.U32 UR8, UR45, UR10, UR8 ;  /* 0x0000000a2d0872a5 */ /* 0x000fc8000f8e0008 */
[----:B------:R-:W-:-:S03]  /*20e0*/  UIADD3 UR30, UR9, UR6, URZ ;  /* 0x00000006091e7290 */ /* 0x000fc6000fffe03f */
[----:B------:R-:W-:Y:S02]  /*20f0*/  UMOV UR13, UR8 ;  /* 0x00000008000d7c82 */ /* 0x000fe40008000000 */
.L_x_491:
[----:B------:R-:W-:Y:S02]  /*2100*/  @UP0 UIADD3 UR6, UR27, UR34, URZ ;  /* 0x000000221b060290 */ /* 0x000fe4000fffe03f */
[----:B------:R-:W-:Y:S02]  /*2110*/  ULDC.64 UR10, c[0x0][0x3a8] ;  /* 0x0000ea00000a7ab9 */ /* 0x000fe40000000a00 */
[----:B------:R-:W-:-:S04]  /*2120*/  @UP0 UIMAD.WIDE.U32 UR8, UR6, UR10, URZ ;  /* 0x0000000a060802a5 */ /* 0x000fc8000f8e003f */
[----:B------:R-:W-:Y:S01]  /*2130*/  @UP0 UIMAD UR6, UR6, UR11, UR9 ;  /* 0x0000000b060602a4 */ /* 0x000fe2000f8e0209 */
        /* <DEDUP_REMOVED lines=11> */
[----:B------:R-:W-:Y:S02]  /*21f0*/  UIADD3 UR6, UR9, UR6, URZ ;  /* 0x0000000609067290 */ /* 0x000fe4000fffe03f */
.L_x_492:
[----:B------:R-:W-:Y:S01]  /*2200*/  ULDC.64 UR10, c[0x0][0x3a0] ;  /* 0x0000e800000a7ab9 */ /* 0x000fe20000000a00 */
[----:B------:R-:W-:Y:S01]  /*2210*/  IMAD.U32 R4, RZ, RZ, UR29 ;  /* 0x0000001dff047e24 */ /* 0x000fe2000f8e00ff */
[----:B------:R-:W-:Y:S01]  /*2220*/  UIMAD UR9, UR32, UR10, URZ ;  /* 0x0000000a200972a4 */ /* 0x000fe2000f8e023f */
[----:B------:R-:W-:Y:S01]  /*2230*/  ISETP.GE.AND P4, PT, R220, c[0x0][0x220], PT ;  /* 0x00008800dc007a0c */ /* 0x000fe20003f86270 */
[----:B------:R-:W-:Y:S01]  /*2240*/  UIMAD UR7, UR28, -0x80, UR7 ;  /* 0xffffff801c0778a4 */ /* 0x000fe2000f8e0207 */
[----:B------:R-:W-:Y:S01]  /*2250*/  IMAD.WIDE.U32 R4, R4, c[0x0][0x3a0], R220 ;  /* 0x0000e80004047a25 */ /* 0x000fe200078e00dc */
[----:B------:R-:W-:Y:S01]  /*2260*/  UIMAD UR9, UR29, UR11, UR9 ;  /* 0x0000000b1d0972a4 */ /* 0x000fe2000f8e0209 */
[----:B------:R-:W-:Y:S01]  /*2270*/  BSSY B0, `(.L_x_493) ;  /* 0x0000016000007945 */ /* 0x000fe20003800000 */
[----:B------:R-:W-:Y:S02]  /*2280*/  USHF.R.S32.HI UR12, URZ, 0x1f, UR49 ;  /* 0x0000001f3f0c7899 */ /* 0x000fe40008011431 */
[----:B------:R-:W-:Y:S01]  /*2290*/  IADD3 R4, P0, R4, UR13, RZ ;  /* 0x0000000d04047c10 */ /* 0x000fe2000ff1e0ff */
[----:B------:R-:W-:Y:S01]  /*22a0*/  ULDC.64 UR10, c[0x0][0x3b8] ;  /* 0x0000ee00000a7ab9 */ /* 0x000fe20000000a00 */
[----:B------:R-:W-:Y:S01]  /*22b0*/  IMAD.U32 R0, RZ, RZ, UR9 ;  /* 0x00000009ff007e24 */ /* 0x000fe2000f8e00ff */
[----:B------:R-:W-:Y:S01]  /*22c0*/  ISETP.GE.OR P3, PT, R239, UR7, P4 ;  /* 0x00000007ef007c0c */ /* 0x000fe2000a766670 */
[----:B------:R-:W-:-:S03]  /*22d0*/  UIMAD UR9, UR12, UR10, URZ ;  /* 0x0000000a0c0972a4 */ /* 0x000fc6000f8e023f */
        /* <DEDUP_REMOVED lines=15> */
.L_x_494:
[----:B------:R-:W-:Y:S05]  /*23d0*/  BSYNC B0 ;  /* 0x0000000000007941 */ /* 0x000fea0003800000 */
.L_x_493:
[----:B------:R-:W-:Y:S01]  /*23e0*/  IADD3 R0, R239, 0x20, RZ ;  /* 0x00000020ef007810 */ /* 0x000fe20007ffe0ff */
[----:B------:R-:W-:Y:S03]  /*23f0*/  BSSY B0, `(.L_x_495) ;  /* 0x000000e000007945 */ /* 0x000fe60003800000 */
[----:B------:R-:W-:-:S13]  /*2400*/  ISETP.GE.OR P2, PT, R0, UR7, P4 ;  /* 0x0000000700007c0c */ /* 0x000fda000a746670 */
        /* <DEDUP_REMOVED lines=12> */
.L_x_496:
[----:B------:R-:W-:Y:S05]  /*24d0*/  BSYNC B0 ;  /* 0x0000000000007941 */ /* 0x000fea0003800000 */
.L_x_495:
        /* <DEDUP_REMOVED lines=15> */
.L_x_498:
[----:B------:R-:W-:Y:S05]  /*25d0*/  BSYNC B0 ;  /* 0x0000000000007941 */ /* 0x000fea0003800000 */
.L_x_497:
[----:B------:R-:W-:Y:S01]  /*25e0*/  IADD3 R0, R239, 0x60, RZ ;  /* 0x00000060ef007810 */ /* 0x000fe20007ffe0ff */
[----:B------:R-:W-:Y:S03]  /*25f0*/  BSSY B0, `(.L_x_499) ;  /* 0x000000d000007945 */ /* 0x000fe60003800000 */
[----:B------:R-:W-:-:S13]  /*2600*/  ISETP.GE.OR P0, PT, R0, UR7, P4 ;  /* 0x0000000700007c0c */ /* 0x000fda000a706670 */
        /* <DEDUP_REMOVED lines=11> */
.L_x_500:
[----:B------:R-:W-:Y:S05]  /*26c0*/  BSYNC B0 ;  /* 0x0000000000007941 */ /* 0x000fea0003800000 */
.L_x_499:
[----:B------:R-:W-:Y:S01]  /*26d0*/  ULDC.64 UR10, c[0x0][0x3a8] ;  /* 0x0000ea00000a7ab9 */ /* 0x000fe20000000a00 */
[----:B--2---:R-:W-:Y:S01]  /*26e0*/  IMAD.U32 R4, RZ, RZ, UR29 ;  /* 0x0000001dff047e24 */ /* 0x004fe2000f8e00ff */
[----:B------:R-:W-:Y:S01]  /*26f0*/  UIMAD UR7, UR32, UR10, URZ ;  /* 0x0000000a200772a4 */ /* 0x000fe2000f8e023f */
[----:B------:R-:W-:Y:S01]  /*2700*/  BSSY B0, `(.L_x_501) ;  /* 0x0000017000007945 */ /* 0x000fe20003800000 */
[----:B------:R-:W-:Y:S01]  /*2710*/  USHF.R.S32.HI UR12, URZ, 0x1f, UR49 ;  /* 0x0000001f3f0c7899 */ /* 0x000fe20008011431 */
[----:B------:R-:W-:Y:S01]  /*2720*/  IMAD.WIDE.U32 R4, R4, c[0x0][0x3a8], R220 ;  /* 0x0000ea0004047a25 */ /* 0x000fe200078e00dc */
[----:B------:R-:W-:-:S04]  /*2730*/  UIMAD UR29, UR29, UR11, UR7 ;  /* 0x0000000b1d1d72a4 */ /* 0x000fc8000f8e0207 */
[----:B------:R-:W-:Y:S01]  /*2740*/  IADD3 R4, P4, R4, UR8, RZ ;  /* 0x0000000804047c10 */ /* 0x000fe2000ff9e0ff */
[----:B------:R-:W-:Y:S01]  /*2750*/  ULDC.64 UR8, c[0x0][0x3c0] ;  /* 0x0000f00000087ab9 */ /* 0x000fe20000000a00 */
[----:B------:R-:W-:Y:S01]  /*2760*/  MOV R0, UR29 ;  /* 0x0000001d00007c02 */ /* 0x000fe20008000f00 */
        /* <DEDUP_REMOVED lines=16> */
.L_x_502:
[----:B------:R-:W-:Y:S05]  /*2870*/  BSYNC B0 ;  /* 0x0000000000007941 */ /* 0x000fea0003800000 */
.L_x_501:
        /* <DEDUP_REMOVED lines=13> */
.L_x_504:
[----:B------:R-:W-:Y:S05]  /*2950*/  BSYNC B0 ;  /* 0x0000000000007941 */ /* 0x000fea0003800000 */
.L_x_503:
        /* <DEDUP_REMOVED lines=13> */
.L_x_506:
[----:B------:R-:W-:Y:S05]  /*2a30*/  BSYNC B0 ;  /* 0x0000000000007941 */ /* 0x000fea0003800000 */
.L_x_505:
        /* <DEDUP_REMOVED lines=12> */
.L_x_490:
[----:B------:R-:W-:Y:S01]  /*2b00*/  ULDC.64 UR30, c[0x0][0x1a0] ;  /* 0x00006800001e7ab9 */ /* 0x000fe20000000a00 */
[----:B------:R-:W-:Y:S01]  /*2b10*/  IMAD.U32 R4, RZ, RZ, UR29 ;  /* 0x0000001dff047e24 */ /* 0x000fe2000f8e00ff */
[----:B------:R-:W-:Y:S01]  /*2b20*/  UIMAD UR8, UR32, UR30, URZ ;  /* 0x0000001e200872a4 */ /* 0x000fe2000f8e023f */
[----:B------:R-:W-:Y:S01]  /*2b30*/  IMAD R2, R12, c[0x0][0x1b8], RZ ;  /* 0x00006e000c027a24 */ /* 0x000fe200078e02ff */
[----:B------:R-:W-:Y:S01]  /*2b40*/  BSSY B0, `(.L_x_508) ;  /* 0x0000023000007945 */ /* 0x000fe20003800000 */
[----:B------:R-:W-:Y:S01]  /*2b50*/  IMAD.WIDE.U32 R4, R4, c[0x0][0x1a0], R220 ;  /* 0x0000680004047a25 */ /* 0x000fe200078e00dc */
[----:B------:R-:W-:-:S03]  /*2b60*/  UIMAD UR8, UR29, UR31, UR8 ;  /* 0x0000001f1d0872a4 */ /* 0x000fc6000f8e0208 */
[----:B------:R-:W-:Y:S01]  /*2b70*/  IMAD R2, R11, c[0x0][0x1bc], R2 ;  /* 0x00006f000b027a24 */ /* 0x000fe200078e0202 */
[----:B------:R-:W-:Y:S02]  /*2b80*/  IADD3 R4, P0, R4, UR44, RZ ;  /* 0x0000002c04047c10 */ /* 0x000fe4000ff1e0ff */
[----:B------:R-:W-:Y:S01]  /*2b90*/  IMAD.U32 R0, RZ, RZ, UR8 ;  /* 0x00000008ff007e24 */ /* 0x000fe2000f8e00ff */
[----:B------:R-:W-:-:S04]  /*2ba0*/  ULEA.HI UR8, UR6, UR6, URZ, 0x1 ;  /* 0x0000000606087291 */ /* 0x000fc8000f8f083f */
[----:B------:R-:W-:Y:S01]  /*2bb0*/  IADD3.X R5, R5, UR46, R0, P0, !PT ;  /* 0x0000002e05057c10 */ /* 0x000fe200087fe400 */
[----:B------:R-:W-:Y:S01]  /*2bc0*/  ULOP3.LUT UR8, UR8, 0xfffffffe, URZ, 0xc0, !UPT ;  /* 0xfffffffe08087892 */ /* 0x000fe2000f8ec03f */
[----:B------:R-:W-:Y:S02]  /*2bd0*/  PLOP3.LUT P0, PT, PT, PT, UP6, 0x80, 0x0 ;  /* 0x000000000000781c */ /* 0x000fe40003f0f068 */
[----:B------:R-:W-:Y:S01]  /*2be0*/  SHF.L.U32 R0, R243, 0x1, RZ ;  /* 0x00000001f3007819 */ /* 0x000fe200000006ff */
[----:B------:R-:W-:Y:S01]  /*2bf0*/  UIADD3 UR8, UR6, -UR8, URZ ;  /* 0x8000000806087290 */ /* 0x000fe2000fffe03f */
[----:B------:R-:W-:-:S03]  /*2c00*/  IMAD.WIDE.U32 R4, R11, c[0x0][0x1b8], R4 ;  /* 0x00006e000b047a25 */ /* 0x000fc600078e0004 */
[----:B------:R-:W-:Y:S02]  /*2c10*/  UISETP.NE.AND UP0, UPT, UR8, 0x1, UPT ;  /* 0x000000010800788c */ /* 0x000fe4000bf05270 */
[----:B------:R-:W-:Y:S01]  /*2c20*/  UIMAD UR8, UR28, -0x80, UR7 ;  /* 0xffffff801c0878a4 */ /* 0x000fe2000f8e0207 */
[----:B------:R-:W-:-:S03]  /*2c30*/  IADD3 R10, R5, R2, RZ ;  /* 0x00000002050a7210 */ /* 0x000fc60007ffe0ff */
[----:B------:R-:W-:Y:S02]  /*2c40*/  @P0 BAR.SYNC.DEFER_BLOCKING 0x0 ;  /* 0x0000000000000b1d */ /* 0x000fe40000010000 */
[----:B------:R-:W-:-:S13]  /*2c50*/  ISETP.GE.AND P6, PT, R239, UR8, PT ;  /* 0x00000008ef007c0c */ /* 0x000fda000bfc6270 */
[----:B------:R1:W-:Y:S01]  /*2c60*/  @P6 STS.128 [R0+0xa000], RZ ;  /* 0x00a000ff00006388 */ /* 0x0003e20000000c00 */
        /* <DEDUP_REMOVED lines=16> */
.L_x_509:
[----:B------:R-:W-:Y:S05]  /*2d70*/  BSYNC B0 ;  /* 0x0000000000007941 */ /* 0x000fea0003800000 */
.L_x_508:
        /* <DEDUP_REMOVED lines=22> */
.L_x_511:
[----:B------:R-:W-:Y:S05]  /*2ee0*/  BSYNC B0 ;  /* 0x0000000000007941 */ /* 0x000fea0003800000 */
.L_x_510:
        /* <DEDUP_REMOVED lines=22> */
.L_x_513:
[----:B------:R-:W-:Y:S05]  /*3050*/  BSYNC B0 ;  /* 0x0000000000007941 */ /* 0x000fea0003800000 */
.L_x_512:
        /* <DEDUP_REMOVED lines=21> */
.L_x_515:
[----:B------:R-:W-:Y:S05]  /*31b0*/  BSYNC B0 ;  /* 0x0000000000007941 */ /* 0x000fea0003800000 */
.L_x_514:
[----:B------:R-:W-:Y:S01]  /*31c0*/  UIMAD UR8, UR6, -0x40, UR33 ;  /* 0xffffffc0060878a4 */ /* 0x000fe2000f8e0221 */
[----:B------:R-:W0:Y:S01]  /*31d0*/  LDGDEPBAR ;  /* 0x00000000000079af */ /* 0x000e220000000000 */
[----:B------:R-:W-:Y:S04]  /*31e0*/  BSSY B0, `(.L_x_516) ;  /* 0x000000b000007945 */ /* 0x000fe80003800000 */
[----:B------:R-:W-:-:S13]  /*31f0*/  ISETP.GE.AND P2, PT, R239, UR8, PT ;  /* 0x00000008ef007c0c */ /* 0x000fda000bf46270 */
        /* <DEDUP_REMOVED lines=9> */
.L_x_517:
[----:B------:R-:W-:Y:S05]  /*3290*/  BSYNC B0 ;  /* 0x0000000000007941 */ /* 0x000fea0003800000 */
.L_x_516:
[----:B------:R-:W-:Y:S01]  /*32a0*/  ISETP.GE.AND P1, PT, R13, UR8, PT ;  /* 0x000000080d007c0c */ /* 0x000fe2000bf26270 */
[----:B------:R-:W-:-:S12]  /*32b0*/  BSSY B0, `(.L_x_518) ;  /* 0x000000e000007945 */ /* 0x000fd80003800000 */
[----:B------:R1:W-:Y:S01]  /*32c0*/  @P1 STS.128 [R0+0x5000], RZ ;  /* 0x005000ff00001388 */ /* 0x0003e20000000c00 */
[----:B------:R-:W-:Y:S05]  /*32d0*/  @P1 BRA `(.L_x_519) ;  /* 0x000000b000001947 */ /* 0x000fea0003800000 */
[----:B------:R-:W-:-:S13]  /*32e0*/  ISETP.GE.AND P0, PT, R220, c[0x0][0x220], PT ;  /* 0x00008800dc007a0c */ /* 0x000fda0003f06270 */
[----:B------:R1:W-:Y:S01]  /*32f0*/  @P0 STS.128 [R0+0x5000], RZ ;  /* 0x005000ff00000388 */ /* 0x0003e20000000c00 */
[----:B------:R-:W-:Y:S05]  /*3300*/  @P0 BRA `(.L_x_519) ;  /* 0x0000008000000947 */ /* 0x000fea0003800000 */
[----:B------:R-:W-:Y:S02]  /*3310*/  IMAD.MOV.U32 R2, RZ, RZ, c[0x0][0x370] ;  /* 0x0000dc00ff027624 */ /* 0x000fe400078e00ff */
[----:B---3--:R-:W-:-:S03]  /*3320*/  IMAD.MOV.U32 R5, RZ, RZ, c[0x0][0x374] ;  /* 0x0000dd00ff057624 */ /* 0x008fc600078e00ff */
[----:B------:R-:W-:-:S04]  /*3330*/  LEA R4, P0, R2, R192, 0x6 ;  /* 0x000000c002047211 */ /* 0x000fc800078030ff */
[----:B------:R-:W-:-:S05]  /*3340*/  LEA.HI.X R5, R2, R193, R5, 0x6, P0 ;  /* 0x000000c102057211 */ /* 0x000fca00000f3405 */
[----:B------:R-:W-:Y:S01]  /*3350*/  @!PT LDS RZ, [RZ] ;  /* 0x00000000fffff984 */ /* 0x000fe20000000800 */
[----:B------:R-:W-:Y:S01]  /*3360*/  @!PT LDS RZ, [RZ] ;  /* 0x00000000fffff984 */ /* 0x000fe20000000800 */
[----:B------:R-:W-:Y:S01]  /*3370*/  @!PT LDS RZ, [RZ] ;  /* 0x00000000fffff984 */ /* 0x000fe20000000800 */
[----:B------:R3:W-:Y:S04]  /*3380*/  LDGSTS.E.BYPASS.LTC128B.128 [R0+0x5000], [R4.64] ;  /* 0x0500000004007fae */ /* 0x0007e8000b901d44 */
.L_x_519:
[----:B------:R-:W-:Y:S05]  /*3390*/  BSYNC B0 ;  /* 0x0000000000007941 */ /* 0x000fea0003800000 */
.L_x_518:
[----:B------:R-:W-:Y:S01]  /*33a0*/  PLOP3.LUT P0, PT, PT, PT, UP0, 0x40, 0x0 ;  /* 0x000000000000781c */ /* 0x000fe20003f0e808 */
[----:B------:R-:W-:Y:S01]  /*33b0*/  BSSY B0, `(.L_x_520) ;  /* 0x0000013000007945 */ /* 0x000fe20003800000 */
[----:B------:R-:W-:-:S04]  /*33c0*/  IADD3 R2, R243, 0x1000, RZ ;  /* 0x00001000f3027810 */ /* 0x000fc80007ffe0ff */
[----:B------:R-:W-:-:S05]  /*33d0*/  SEL R2, R2, R243, P0 ;  /* 0x000000f302027207 */ /* 0x000fca0000000000 */
        /* <DEDUP_REMOVED lines=16> */
.L_x_521:
[----:B------:R-:W-:Y:S05]  /*34e0*/  BSYNC B0 ;  /* 0x0000000000007941 */ /* 0x000fea0003800000 */
.L_x_520:
        /* <DEDUP_REMOVED lines=20> */
.L_x_523:
[----:B------:R-:W-:Y:S05]  /*3630*/  BSYNC B0 ;  /* 0x0000000000007941 */ /* 0x000fea0003800000 */
.L_x_522:
[----:B------:R-:W-:Y:S01]  /*3640*/  ULDC.64 UR30, c[0x0][0x198] ;  /* 0x00006600001e7ab9 */ /* 0x000fe20000000a00 */
[----:B---3--:R-:W-:Y:S01]  /*3650*/  IMAD.U32 R4, RZ, RZ, UR29 ;  /* 0x0000001dff047e24 */ /* 0x008fe2000f8e00ff */
[----:B------:R-:W-:Y:S01]  /*3660*/  UIMAD UR30, UR32, UR30, URZ ;  /* 0x0000001e201e72a4 */ /* 0x000fe2000f8e023f */
[----:B------:R-:W-:Y:S01]  /*3670*/  SHF.R.S32.HI R13, RZ, 0x1f, R247 ;  /* 0x0000001fff0d7819 */ /* 0x000fe200000114f7 */
[----:B------:R-:W-:Y:S01]  /*3680*/  IMAD.MOV.U32 R238, RZ, RZ, 0x7f800000 ;  /* 0x7f800000ffee7424 */ /* 0x000fe200078e00ff */
[C---:B------:R-:W-:Y:S01]  /*3690*/  ISETP.GE.AND P2, PT, R247.reuse, UR8, PT ;  /* 0x00000008f7007c0c */ /* 0x040fe2000bf46270 */
[----:B------:R-:W-:Y:S01]  /*36a0*/  UIMAD UR30, UR29, UR31, UR30 ;  /* 0x0000001f1d1e72a4 */ /* 0x000fe2000f8e021e */
[----:B------:R-:W-:Y:S01]  /*36b0*/  IMAD.WIDE.U32 R4, R4, c[0x0][0x198], R220 ;  /* 0x0000660004047a25 */ /* 0x000fe200078e00dc */
[----:B------:R-:W-:-:S04]  /*36c0*/  IADD3 R10, R247, 0x8, RZ ;  /* 0x00000008f70a7810 */ /* 0x000fc80007ffe0ff */
[----:B------:R-:W-:Y:S01]  /*36d0*/  IMAD.U32 R2, RZ, RZ, UR30 ;  /* 0x0000001eff027e24 */ /* 0x000fe2000f8e00ff */
[----:B------:R-:W-:-:S04]  /*36e0*/  IADD3 R6, P0, R4, UR37, RZ ;  /* 0x0000002504067c10 */ /* 0x000fc8000ff1e0ff */
[----:B------:R-:W-:Y:S01]  /*36f0*/  IADD3.X R7, R5, UR40, R2, P0, !PT ;  /* 0x0000002805077c10 */ /* 0x000fe200087fe402 */
[----:B------:R-:W-:Y:S01]  /*3700*/  IMAD.MOV.U32 R236, RZ, RZ, 0x7f800000 ;  /* 0x7f800000ffec7424 */ /* 0x000fe200078e00ff */
[C---:B------:R-:W-:Y:S01]  /*3710*/  IADD3 R2, R247.reuse, 0x28, RZ ;  /* 0x00000028f7027810 */ /* 0x040fe20007ffe0ff */
[----:B------:R-:W-:-:S03]  /*3720*/  IMAD.SHL.U32 R5, R247, 0x4, RZ ;  /* 0x00000004f7057824 */ /* 0x000fc600078e00ff */
[----:B------:R-:W-:Y:S02]  /*3730*/  ISETP.GE.AND P1, PT, R2, UR8, PT ;  /* 0x0000000802007c0c */ /* 0x000fe4000bf26270 */
[----:B------:R-:W-:-:S11]  /*3740*/  SHF.R.S32.HI R4, RZ, 0x1f, R2 ;  /* 0x0000001fff047819 */ /* 0x000fd60000011402 */
[----:B------:R-:W-:-:S04]  /*3750*/  @!P1 LEA R8, P0, R2, UR10, 0x2 ;  /* 0x0000000a02089c11 */ /* 0x000fc8000f8010ff */
[----:B------:R-:W-:Y:S02]  /*3760*/  @!P1 LEA.HI.X R9, R2, UR9, R4, 0x2, P0 ;  /* 0x0000000902099c11 */ /* 0x000fe400080f1404 */
[----:B------:R-:W-:Y:S02]  /*3770*/  IADD3 R4, P0, R5, UR10, RZ ;  /* 0x0000000a05047c10 */ /* 0x000fe4000ff1e0ff */
[C---:B------:R-:W-:Y:S01]  /*3780*/  SHF.L.U64.HI R2, R247.reuse, 0x2, R13 ;  /* 0x00000002f7027819 */ /* 0x040fe2000001020d */
[----:B------:R3:W5:Y:S03]  /*3790*/  @!P1 LDG.E R236, [R8.64] ;  /* 0x0000000408ec9981 */ /* 0x000766000c1e1900 */
[----:B------:R-:W-:Y:S02]  /*37a0*/  IADD3.X R5, R2, UR9, RZ, P0, !PT ;  /* 0x0000000902057c10 */ /* 0x000fe400087fe4ff */
[----:B------:R-:W-:Y:S01]  /*37b0*/  IADD3 R2, R247, 0x20, RZ ;  /* 0x00000020f7027810 */ /* 0x000fe20007ffe0ff */
[----:B------:R3:W-:Y:S01]  /*37c0*/  @P6 STS.128 [R0+0x6000], RZ ;  /* 0x006000ff00006388 */ /* 0x0007e20000000c00 */
[----:B------:R-:W-:-:S03]  /*37d0*/  ISETP.GE.AND P0, PT, R10, UR8, PT ;  /* 0x000000080a007c0c */ /* 0x000fc6000bf06270 */
[----:B------:R1:W5:Y:S01]  /*37e0*/  @!P2 LDG.E R238, [R4.64] ;  /* 0x0000000404eea981 */ /* 0x000362000c1e1900 */
[----:B------:R-:W-:Y:S01]  /*37f0*/  ISETP.GE.AND P2, PT, R2, UR8, PT ;  /* 0x0000000802007c0c */ /* 0x000fe2000bf46270 */
[----:B------:R-:W-:Y:S02]  /*3800*/  IMAD.MOV.U32 R237, RZ, RZ, 0x7f800000 ;  /* 0x7f800000ffed7424 */ /* 0x000fe400078e00ff */
[----:B------:R-:W-:Y:S02]  /*3810*/  IMAD.MOV.U32 R235, RZ, RZ, 0x7f800000 ;  /* 0x7f800000ffeb7424 */ /* 0x000fe400078e00ff */
[----:B------:R-:W-:Y:S01]  /*3820*/  IMAD R2, R12, c[0x0][0x1b0], RZ ;  /* 0x00006c000c027a24 */ /* 0x000fe200078e02ff */
[----:B------:R-:W-:Y:S03]  /*3830*/  BSSY B0, `(.L_x_524) ;  /* 0x0000016000007945 */ /* 0x000fe60003800000 */
[----:B------:R1:W5:Y:S01]  /*3840*/  @!P0 LDG.E R237, [R4.64+0x20] ;  /* 0x0000200404ed8981 */ /* 0x000362000c1e1900 */
[----:B------:R-:W-:-:S03]  /*3850*/  IMAD R2, R11, c[0x0][0x1b4], R2 ;  /* 0x00006d000b027a24 */ /* 0x000fc600078e0202 */
[----:B------:R1:W5:Y:S02]  /*3860*/  @!P2 LDG.E R235, [R4.64+0x80] ;  /* 0x0000800404eba981 */ /* 0x000364000c1e1900 */
[----:B-1----:R-:W-:-:S04]  /*3870*/  IMAD.WIDE.U32 R4, R11, c[0x0][0x1b0], R6 ;  /* 0x00006c000b047a25 */ /* 0x002fc800078e0006 */
        /* <DEDUP_REMOVED lines=17> */
.L_x_525:
[----:B---3--:R-:W-:Y:S05]  /*3990*/  BSYNC B0 ;  /* 0x0000000000007941 */ /* 0x008fea0003800000 */
.L_x_524:
        /* <DEDUP_REMOVED lines=20> */
.L_x_527:
[----:B------:R-:W-:Y:S05]  /*3ae0*/  BSYNC B0 ;  /* 0x0000000000007941 */ /* 0x000fea0003800000 */
.L_x_526:
        /* <DEDUP_REMOVED lines=20> */
.L_x_529:
[----:B------:R-:W-:Y:S05]  /*3c30*/  BSYNC B0 ;  /* 0x0000000000007941 */ /* 0x000fea0003800000 */
.L_x_528:
        /* <DEDUP_REMOVED lines=19> */
.L_x_531:
[----:B------:R-:W-:Y:S05]  /*3d70*/  BSYNC B0 ;  /* 0x0000000000007941 */ /* 0x000fea0003800000 */
.L_x_530:
[----:B------:R-:W0:Y:S01]  /*3d80*/  LDGDEPBAR ;  /* 0x00000000000079af */ /* 0x000e220000000000 */
[----:B-1234-:R-:W-:Y:S01]  /*3d90*/  LEA.HI R0, R15, R16, RZ, 0x4 ;  /* 0x000000100f007211 */ /* 0x01efe200078f20ff */
[----:B------:R-:W-:Y:S01]  /*3da0*/  IMAD.MOV.U32 R182, RZ, RZ, 0x20 ;  /* 0x00000020ffb67424 */ /* 0x000fe200078e00ff */
[----:B------:R-:W-:Y:S01]  /*3db0*/  PLOP3.LUT P3, PT, PT, PT, UP0, 0x40, 0x0 ;  /* 0x000000000000781c */ /* 0x000fe20003f6e808 */
[----:B------:R-:W-:Y:S01]  /*3dc0*/  IMAD.U32 R4, RZ, RZ, UR33 ;  /* 0x00000021ff047e24 */ /* 0x000fe2000f8e00ff */
[----:B------:R-:W-:Y:S01]  /*3dd0*/  LOP3.LUT R0, R0, 0xfffffff0, RZ, 0xc0, !PT ;  /* 0xfffffff000007812 */ /* 0x000fe200078ec0ff */
[----:B------:R-:W-:Y:S01]  /*3de0*/  IMAD.MOV.U32 R128, RZ, RZ, 0x40 ;  /* 0x00000040ff807424 */ /* 0x000fe200078e00ff */
[----:B------:R-:W-:Y:S01]  /*3df0*/  PLOP3.LUT P2, PT, PT, PT, UP0, 0x40, 0x0 ;  /* 0x000000000000781c */ /* 0x000fe20003f4e808 */
[----:B------:R-:W-:Y:S01]  /*3e00*/  IMAD.SHL.U32 R174, R184, 0x2, RZ ;  /* 0x00000002b8ae7824 */ /* 0x000fe200078e00ff */
[----:B------:R-:W-:Y:S01]  /*3e10*/  IADD3 R5, R247, 0x1, RZ ;  /* 0x00000001f7057810 */ /* 0x000fe20007ffe0ff */
[----:B------:R-:W-:Y:S01]  /*3e20*/  IMAD.IADD R0, R16, 0x1, -R0 ;  /* 0x0000000110007824 */ /* 0x000fe200078e0a00 */
[----:B------:R-:W-:Y:S01]  /*3e30*/  UIADD3 UR31, UR33, 0x80, UR29 ;  /* 0x00000080211f7890 */ /* 0x000fe2000fffe01d */
[----:B------:R-:W-:Y:S01]  /*3e40*/  IMAD.MOV.U32 R203, RZ, RZ, R186 ;  /* 0x000000ffffcb7224 */ /* 0x000fe200078e00ba */
[----:B------:R-:W-:Y:S01]  /*3e50*/  IADD3 R242, R5, UR7, -R4 ;  /* 0x0000000705f27c10 */ /* 0x000fe2000fffe804 */
[----:B------:R-:W-:Y:S01]  /*3e60*/  IMAD R252, RZ, RZ, -UR55 ;  /* 0x80000037fffc7e24 */ /* 0x000fe2000f8e02ff */
[----:B------:R-:W-:Y:S01]  /*3e70*/  SHF.R.S32.HI R2, RZ, 0x1f, R0 ;  /* 0x0000001fff027819 */ /* 0x000fe20000011400 */
        /* <DEDUP_REMOVED lines=8> */
[----:B------:R-:W-:-:S04]  /*3f00*/  DEPBAR.LE SB0, 0x1 ;  /* 0x000080400000791a */ /* 0x000fc80000000000 */
[----:B------:R-:W-:Y:S01]  /*3f10*/  BAR.SYNC.DEFER_BLOCKING 0x0 ;  /* 0x0000000000007b1d */ /* 0x000fe20000010000 */
[----:B------:R-:W-:Y:S01]  /*3f20*/  IMAD.IADD R0, R0, 0x1, -R2 ;  /* 0x0000000100007824 */ /* 0x000fe200078e0a02 */
[----:B------:R-:W-:Y:S01]  /*3f30*/  IADD3 R2, R184, 0x1000, RZ ;  /* 0x00001000b8027810 */ /* 0x000fe20007ffe0ff */
[----:B------:R-:W-:Y:S01]  /*3f40*/  CS2R R86, SRZ ;  /* 0x0000000000567805 */ /* 0x000fe2000001ff00 */
[----:B------:R-:W-:Y:S01]  /*3f50*/  CS2R R84, SRZ ;  /* 0x0000000000547805 */ /* 0x000fe2000001ff00 */
[----:B------:R-:W-:Y:S01]  /*3f60*/  CS2R R78, SRZ ;  /* 0x00000000004e7805 */ /* 0x000fe2000001ff00 */
[C---:B------:R-:W-:Y:S01]  /*3f70*/  LOP3.LUT P0, RZ, R0.reuse, 0x2, RZ, 0xc0, !PT ;  /* 0x0000000200ff7812 */ /* 0x040fe2000780c0ff */
[----:B------:R-:W-:Y:S01]  /*3f80*/  CS2R R76, SRZ ;  /* 0x00000000004c7805 */ /* 0x000fe2000001ff00 */
[----:B------:R-:W-:Y:S01]  /*3f90*/  LOP3.LUT P1, RZ, R0, 0x4, RZ, 0xc0, !PT ;  /* 0x0000000400ff7812 */ /* 0x000fe2000782c0ff */
[----:B------:R-:W-:Y:S01]  /*3fa0*/  CS2R R82, SRZ ;  /* 0x0000000000527805 */ /* 0x000fe2000001ff00 */
[----:B------:R-:W-:Y:S01]  /*3fb0*/  IADD3 R0, R183, 0x1000, RZ ;  /* 0x00001000b7007810 */ /* 0x000fe20007ffe0ff */
[----:B------:R-:W-:Y:S01]  /*3fc0*/  CS2R R80, SRZ ;  /* 0x0000000000507805 */ /* 0x000fe2000001ff00 */
[----:B------:R-:W-:Y:S01]  /*3fd0*/  SEL R2, R2, R184, P3 ;  /* 0x000000b802027207 */ /* 0x000fe20001800000 */
[----:B------:R-:W-:Y:S01]  /*3fe0*/  CS2R R74, SRZ ;  /* 0x00000000004a7805 */ /* 0x000fe2000001ff00 */
[----:B------:R-:W-:Y:S01]  /*3ff0*/  SEL R0, R0, R183, P2 ;  /* 0x000000b700007207 */ /* 0x000fe20001000000 */
[----:B------:R-:W-:Y:S01]  /*4000*/  CS2R R72, SRZ ;  /* 0x0000000000487805 */ /* 0x000fe2000001ff00 */
[----:B------:R-:W-:Y:S01]  /*4010*/  SEL R182, R182, 0xffffffe0, !P0 ;  /* 0xffffffe0b6b67807 */ /* 0x000fe20004000000 */
[----:B------:R-:W-:Y:S01]  /*4020*/  CS2R R70, SRZ ;  /* 0x0000000000467805 */ /* 0x000fe2000001ff00 */
[----:B------:R-:W-:Y:S01]  /*4030*/  CS2R R68, SRZ ;  /* 0x0000000000447805 */ /* 0x000fe2000001ff00 */
[----:B------:R-:W-:Y:S01]  /*4040*/  CS2R R62, SRZ ;  /* 0x00000000003e7805 */ /* 0x000fe2000001ff00 */
[----:B------:R-:W-:Y:S01]  /*4050*/  CS2R R60, SRZ ;  /* 0x00000000003c7805 */ /* 0x000fe2000001ff00 */
        /* <DEDUP_REMOVED lines=11> */
[----:B------:R1:W4:Y:S01]  /*4110*/  LDSM.16.M88.4 R148, [R181+0xa000] ;  /* 0x00a00000b594783b */ /* 0x0003220000000200 */
[----:B------:R-:W-:Y:S01]  /*4120*/  CS2R R48, SRZ ;  /* 0x0000000000307805 */ /* 0x000fe2000001ff00 */
[----:B------:R-:W-:Y:S01]  /*4130*/  CS2R R42, SRZ ;  /* 0x00000000002a7805 */ /* 0x000fe2000001ff00 */
[----:B------:R-:W-:Y:S01]  /*4140*/  CS2R R40, SRZ ;  /* 0x0000000000287805 */ /* 0x000fe2000001ff00 */
[----:B------:R1:W1:Y:S01]  /*4150*/  LDSM.16.M88.4 R152, [R181+0xa800] ;  /* 0x00a80000b598783b */ /* 0x0002620000000200 */
[----:B------:R-:W-:Y:S01]  /*4160*/  CS2R R38, SRZ ;  /* 0x0000000000267805 */ /* 0x000fe2000001ff00 */
[----:B------:R-:W-:Y:S01]  /*4170*/  CS2R R36, SRZ ;  /* 0x0000000000247805 */ /* 0x000fe2000001ff00 */
[----:B------:R-:W-:Y:S01]  /*4180*/  IMAD.SHL.U32 R173, R2, 0x2, RZ ;  /* 0x0000000202ad7824 */ /* 0x000fe200078e00ff */
[----:B------:R1:W1:Y:S01]  /*4190*/  LDSM.16.M88.4 R156, [R179+0xa000] ;  /* 0x00a00000b39c783b */ /* 0x0002620000000200 */
[----:B------:R-:W-:Y:S01]  /*41a0*/  IMAD.SHL.U32 R172, R0, 0x2, RZ ;  /* 0x0000000200ac7824 */ /* 0x000fe200078e00ff */
[----:B------:R-:W-:Y:S01]  /*41b0*/  SEL R128, R128, 0xffffffc0, !P1 ;  /* 0xffffffc080807807 */ /* 0x000fe20004800000 */
[C---:B------:R-:W-:Y:S01]  /*41c0*/  IMAD.SHL.U32 R241, R247.reuse, 0x4, RZ ;  /* 0x00000004f7f17824 */ /* 0x040fe200078e00ff */
[----:B------:R1:W1:Y:S01]  /*41d0*/  LDSM.16.M88.4 R160, [R179+0xa800] ;  /* 0x00a80000b3a0783b */ /* 0x0002620000000200 */
[----:B------:R-:W-:Y:S01]  /*41e0*/  SHF.L.U64.HI R240, R247, 0x2, R13 ;  /* 0x00000002f7f07819 */ /* 0x000fe2000001020d */
[----:B------:R-:W-:Y:S01]  /*41f0*/  IMAD.IADD R176, R175, 0x1, R182 ;  /* 0x00000001afb07824 */ /* 0x000fe200078e02b6 */
[----:B------:R-:W-:Y:S01]  /*4200*/  UIADD3 UR31, UR31, -UR7, URZ ;  /* 0x800000071f1f7290 */ /* 0x000fe2000fffe03f */
[----:B------:R1:W1:Y:S01]  /*4210*/  LDSM.16.M88.4 R164, [R180+0xa000] ;  /* 0x00a00000b4a4783b */ /* 0x0002620000000200 */
[----:B------:R-:W-:Y:S01]  /*4220*/  IMAD.IADD R177, R182, 0x1, R174 ;  /* 0x00000001b6b17824 */ /* 0x000fe200078e02ae */
[----:B------:R-:W-:-:S02]  /*4230*/  UIADD3 UR30, UR29, 0x80, URZ ;  /* 0x000000801d1e7890 */ /* 0x000fc4000fffe03f */
[----:B------:R1:W1:Y:S04]  /*4240*/  LDSM.16.M88.4 R168, [R180+0xa800] ;  /* 0x00a80000b4a8783b */ /* 0x0002680000000200 */
.L_x_534:
[----:B------:R-:W0:Y:S01]  /*4250*/  LDGDEPBAR ;  /* 0x00000000000079af */ /* 0x000e220000000000 */
[C---:B------:R-:W-:Y:S01]  /*4260*/  IADD3 R0, R173.reuse, R182, RZ ;  /* 0x000000b6ad007210 */ /* 0x040fe20007ffe0ff */
[----:B------:R-:W-:Y:S01]  /*4270*/  USHF.L.U32 UR8, UR6, 0x6, URZ ;  /* 0x0000000606087899 */ /* 0x000fe2000800063f */
[-C--:B------:R-:W-:Y:S01]  /*4280*/  IADD3 R2, R173, R128.reuse, RZ ;  /* 0x00000080ad027210 */ /* 0x080fe20007ffe0ff */
[----:B------:R-:W-:Y:S01]  /*4290*/  UISETP.GT.AND UP3, UPT, UR6, UR13, UPT ;  /* 0x0000000d0600728c */ /* 0x000fe2000bf64270 */
[----:B-----5:R-:W-:Y:S01]  /*42a0*/  FSETP.NEU.FTZ.AND P2, PT, R238, -INF , PT ;  /* 0xff800000ee00780b */ /* 0x020fe20003f5d000 */
[----:B------:R-:W-:Y:S04]  /*42b0*/  UISETP.GE.AND UP0, UPT, UR8, UR31, UPT ;  /* 0x0000001f0800728c */ /* 0x000fe8000bf06270 */
[----:B------:R-:W-:Y:S06]  /*42c0*/  UISETP.LT.AND UP0, UPT, UR30, UR7, UP0 ;  /* 0x000000071e00728c */ /* 0x000fec0008701270 */
[----:B------:R-:W-:Y:S01]  /*42d0*/  PLOP3.LUT P0, PT, PT, PT, UP0, 0x80, 0x0 ;  /* 0x000000000000781c */ /* 0x000fe20003f0f008 */
[----:B------:R-:W-:Y:S04]  /*42e0*/  DEPBAR.LE SB0, 0x0 ;  /* 0x000080000000791a */ /* 0x000fe80000000000 */
[----:B------:R-:W-:Y:S08]  /*42f0*/  BAR.SYNC.DEFER_BLOCKING 0x0 ;  /* 0x0000000000007b1d */ /* 0x000ff00000010000 */
[----:B------:R-:W-:Y:S01]  /*4300*/  @!P0 IADD3 R185, R242, UR8, RZ ;  /* 0x00000008f2b98c10 */ /* 0x000fe2000fffe0ff */
[----:B------:R-:W-:Y:S08]  /*4310*/  LDSM.16.M88.4 R32, [R173] ;  /* 0x00000000ad20783b */ /* 0x000ff00000000200 */
[----:B------:R-:W4:Y:S08]  /*4320*/  LDSM.16.M88.4 R16, [R178+0x6000] ;  /* 0x00600000b210783b */ /* 0x000f300000000200 */
[----:B------:R-:W3:Y:S08]  /*4330*/  LDSM.16.M88.4 R28, [R173+0x1000] ;  /* 0x00100000ad1c783b */ /* 0x000ef00000000200 */
[----:B------:R-:W2:Y:S08]  /*4340*/  LDSM.16.M88.4 R100, [R178+0x6800] ;  /* 0x00680000b264783b */ /* 0x000eb00000000200 */
[----:B------:R-:W-:Y:S08]  /*4350*/  LDSM.16.M88.4 R104, [R0] ;  /* 0x000000000068783b */ /* 0x000ff00000000200 */
[----:B------:R-:W1:Y:S01]  /*4360*/  LDSM.16.M88.4 R108, [R181+0x6000] ;  /* 0x00600000b56c783b */ /* 0x000e620000000200 */
[-C--:B----4-:R-:W-:Y:S07]  /*4370*/  HMMA.16816.F32 R4, R32, R16.reuse, RZ ;  /* 0x000000102004723c */ /* 0x090fee00000018ff */
[----:B------:R4:W1:Y:S01]  /*4380*/  LDSM.16.M88.4 R112, [R0+0x1000] ;  /* 0x001000000070783b */ /* 0x0008620000000200 */
[C---:B---3--:R-:W-:Y:S07]  /*4390*/  HMMA.16816.F32 R8, R28.reuse, R16, RZ ;  /* 0x000000101c08723c */ /* 0x048fee00000018ff */
[----:B------:R-:W3:Y:S01]  /*43a0*/  LDSM.16.M88.4 R116, [R181+0x6800] ;  /* 0x00680000b574783b */ /* 0x000ee20000000200 */
[-C--:B------:R-:W-:Y:S07]  /*43b0*/  HMMA.16816.F32 R12, R28, R18.reuse, RZ ;  /* 0x000000121c0c723c */ /* 0x080fee00000018ff */
[----:B------:R-:W-:Y:S01]  /*43c0*/  LDSM.16.M88.4 R120, [R2] ;  /* 0x000000000278783b */ /* 0x000fe20000000200 */
[C---:B------:R-:W-:Y:S07]  /*43d0*/  HMMA.16816.F32 R16, R32.reuse, R18, RZ ;  /* 0x000000122010723c */ /* 0x040fee00000018ff */
[----:B------:R-:W3:Y:S01]  /*43e0*/  LDSM.16.M88.4 R124, [R179+0x6000] ;  /* 0x00600000b37c783b */ /* 0x000ee20000000200 */
[----:B----4-:R-:W-:Y:S01]  /*43f0*/  IADD3 R0, R0, R128, RZ ;  /* 0x0000008000007210 */ /* 0x010fe20007ffe0ff */
[-C--:B--2---:R-:W-:Y:S06]  /*4400*/  HMMA.16816.F32 R20, R32, R100.reuse, RZ ;  /* 0x000000642014723c */ /* 0x084fec00000018ff */
[----:B------:R-:W-:Y:S02]  /*4410*/  LDSM.16.M88.4 R128, [R179+0x6800] ;  /* 0x00680000b380783b */ /* 0x000fe40000000200 */
[C---:B------:R-:W-:Y:S06]  /*4420*/  HMMA.16816.F32 R24, R28.reuse, R100, RZ ;  /* 0x000000641c18723c */ /* 0x040fec00000018ff */
[----:B------:R-:W-:Y:S02]  /*4430*/  LDSM.16.M88.4 R132, [R0] ;  /* 0x000000000084783b */ /* 0x000fe40000000200 */
[-C--:B------:R-:W-:Y:S06]  /*4440*/  HMMA.16816.F32 R28, R28, R102.reuse, RZ ;  /* 0x000000661c1c723c */ /* 0x080fec00000018ff */
[----:B------:R-:W-:Y:S02]  /*4450*/  LDSM.16.M88.4 R136, [R180+0x6000] ;  /* 0x00600000b488783b */ /* 0x000fe40000000200 */
[----:B------:R-:W-:Y:S06]  /*4460*/  HMMA.16816.F32 R32, R32, R102, RZ ;  /* 0x000000662020723c */ /* 0x000fec00000018ff */
[----:B------:R-:W2:Y:S02]  /*4470*/  LDSM.16.M88.4 R100, [R2+0x1000] ;  /* 0x001000000264783b */ /* 0x000ea40000000200 */
[-C--:B-1----:R-:W-:Y:S08]  /*4480*/  HMMA.16816.F32 R4, R104, R108.reuse, R4 ;  /* 0x0000006c6804723c */ /* 0x082ff00000001804 */
[C---:B------:R-:W-:Y:S07]  /*4490*/  HMMA.16816.F32 R8, R112.reuse, R108, R8 ;  /* 0x0000006c7008723c */ /* 0x040fee0000001808 */
[----:B------:R-:W-:Y:S01]  /*44a0*/  MOV R108, 0x40 ;  /* 0x00000040006c7802 */ /* 0x000fe20000000f00 */
[-C--:B------:R-:W-:Y:S08]  /*44b0*/  HMMA.16816.F32 R12, R112, R110.reuse, R12 ;  /* 0x0000006e700c723c */ /* 0x080ff0000000180c */
[C---:B------:R-:W-:Y:S08]  /*44c0*/  HMMA.16816.F32 R16, R104.reuse, R110, R16 ;  /* 0x0000006e6810723c */ /* 0x040ff00000001810 */
[-C--:B---3--:R-:W-:Y:S08]  /*44d0*/  HMMA.16816.F32 R20, R104, R116.reuse, R20 ;  /* 0x000000746814723c */ /* 0x088ff00000001814 */
[C---:B------:R-:W-:Y:S08]  /*44e0*/  HMMA.16816.F32 R24, R112.reuse, R116, R24 ;  /* 0x000000747018723c */ /* 0x040ff00000001818 */
[-C--:B------:R-:W-:Y:S08]  /*44f0*/  HMMA.16816.F32 R28, R112, R118.reuse, R28 ;  /* 0x00000076701c723c */ /* 0x080ff0000000181c */
[----:B------:R-:W-:Y:S01]  /*4500*/  HMMA.16816.F32 R32, R104, R118, R32 ;  /* 0x000000766820723c */ /* 0x000fe20000001820 */
[----:B------:R1:W3:Y:S07]  /*4510*/  LDSM.16.M88.4 R104, [R0+0x1000] ;  /* 0x001000000068783b */ /* 0x0002ee0000000200 */
[-C--:B------:R-:W-:Y:S08]  /*4520*/  HMMA.16816.F32 R4, R120, R124.reuse, R4 ;  /* 0x0000007c7804723c */ /* 0x080ff00000001804 */
[C---:B--2---:R-:W-:Y:S08]  /*4530*/  HMMA.16816.F32 R8, R100.reuse, R124, R8 ;  /* 0x0000007c6408723c */ /* 0x044ff00000001808 */
[-C--:B------:R-:W-:Y:S01]  /*4540*/  HMMA.16816.F32 R12, R100, R126.reuse, R12 ;  /* 0x0000007e640c723c */ /* 0x080fe2000000180c */
[----:B-1----:R-:W-:Y:S04]  /*4550*/  MOV R0, UR28 ;  /* 0x0000001c00007c02 */ /* 0x002fe80008000f00 */
[----:B------:R-:W-:Y:S03]  /*4560*/  @!P0 LEA R0, R0, R246, 0x7 ;  /* 0x000000f600008211 */ /* 0x000fe600078e38ff */
[C---:B------:R-:W-:Y:S08]  /*4570*/  HMMA.16816.F32 R16, R120.reuse, R126, R16 ;  /* 0x0000007e7810723c */ /* 0x040ff00000001810 */
[-C--:B------:R-:W-:Y:S08]  /*4580*/  HMMA.16816.F32 R20, R120, R128.reuse, R20 ;  /* 0x000000807814723c */ /* 0x080ff00000001814 */
[C---:B------:R-:W-:Y:S07]  /*4590*/  HMMA.16816.F32 R24, R100.reuse, R128, R24 ;  /* 0x000000806418723c */ /* 0x040fee0000001818 */
[----:B------:R-:W-:Y:S01]  /*45a0*/  SEL R128, R108, 0xffffffc0, !P1 ;  /* 0xffffffc06c807807 */ /* 0x000fe20004800000 */
[-C--:B------:R-:W-:Y:S08]  /*45b0*/  HMMA.16816.F32 R28, R100, R130.reuse, R28 ;  /* 0x00000082641c723c */ /* 0x080ff0000000181c */
[----:B------:R-:W-:Y:S08]  /*45c0*/  HMMA.16816.F32 R32, R120, R130, R32 ;  /* 0x000000827820723c */ /* 0x000ff00000001820 */
[-C--:B------:R-:W-:Y:S08]  /*45d0*/  HMMA.16816.F32 R4, R132, R136.reuse, R4 ;  /* 0x000000888404723c */ /* 0x080ff00000001804 */
[C---:B---3--:R-:W-:Y:S08]  /*45e0*/  HMMA.16816.F32 R8, R104.reuse, R136, R8 ;  /* 0x000000886808723c */ /* 0x048ff00000001808 */
[-C--:B------:R-:W-:Y:S08]  /*45f0*/  HMMA.16816.F32 R12, R104, R138.reuse, R12 ;  /* 0x0000008a680c723c */ /* 0x080ff0000000180c */
[----:B------:R-:W-:Y:S01]  /*4600*/  FMUL.FTZ R4, R4, c[0x0][0x2ec] ;  /* 0x0000bb0004047a20 */ /* 0x000fe20000410000 */
[C---:B------:R-:W-:Y:S03]  /*4610*/  HMMA.16816.F32 R16, R132.reuse, R138, R16 ;  /* 0x0000008a8410723c */ /* 0x040fe60000001810 */
[----:B------:R-:W1:Y:S01]  /*4620*/  MUFU.TANH R109, R4 ;  /* 0x00000004006d7308 */ /* 0x000e620000002400 */
[----:B------:R-:W-:Y:S02]  /*4630*/  FMUL.FTZ R5, R5, c[0x0][0x2ec] ;  /* 0x0000bb0005057a20 */ /* 0x000fe40000410000 */
[----:B------:R-:W-:Y:S02]  /*4640*/  FMUL.FTZ R6, R6, c[0x0][0x2ec] ;  /* 0x0000bb0006067a20 */ /* 0x000fe40000410000 */
[----:B------:R-:W-:Y:S04]  /*4650*/  FMUL.FTZ R7, R7, c[0x0][0x2ec] ;  /* 0x0000bb0007077a20 */ /* 0x000fe80000410000 */
[----:B------:R-:W-:Y:S01]  /*4660*/  FMUL.FTZ R11, R11, c[0x0][0x2ec] ;  /* 0x0000bb000b0b7a20 */ /* 0x000fe20000410000 */
[----:B------:R-:W2:Y:S01]  /*4670*/  MUFU.TANH R112, R5 ;  /* 0x0000000500707308 */ /* 0x000ea20000002400 */
[----:B------:R-:W-:Y:S02]  /*4680*/  FMUL.FTZ R10, R10, c[0x0][0x2ec] ;  /* 0x0000bb000a0a7a20 */ /* 0x000fe40000410000 */
[----:B------:R-:W-:Y:S02]  /*4690*/  FMUL.FTZ R14, R14, c[0x0][0x2ec] ;  /* 0x0000bb000e0e7a20 */ /* 0x000fe40000410000 */
[----:B------:R-:W-:Y:S02]  /*46a0*/  FMUL.FTZ R13, R13, c[0x0][0x2ec] ;  /* 0x0000bb000d0d7a20 */ /* 0x000fe40000410000 */
[----:B------:R-:W-:Y:S02]  /*46b0*/  FMUL.FTZ R8, R8, c[0x0][0x2ec] ;  /* 0x0000bb0008087a20 */ /* 0x000fe40000410000 */
[----:B------:R-:W-:Y:S01]  /*46c0*/  FMUL.FTZ R9, R9, c[0x0][0x2ec] ;  /* 0x0000bb0009097a20 */ /* 0x000fe20000410000 */
[----:B------:R3:W-:Y:S01]  /*46d0*/  MUFU.TANH R218, R14 ;  /* 0x0000000e00da7308 */ /* 0x0007e20000002400 */
[----:B------:R-:W-:Y:S02]  /*46e0*/  FMUL.FTZ R17, R17, c[0x0][0x2ec] ;  /* 0x0000bb0011117a20 */ /* 0x000fe40000410000 */
[----:B------:R-:W-:Y:S01]  /*46f0*/  FMUL.FTZ R18, R18, c[0x0][0x2ec] ;  /* 0x0000bb0012127a20 */ /* 0x000fe20000410000 */
[----:B-1----:R-:W-:Y:S01]  /*4700*/  MOV R2, R109 ;  /* 0x0000006d00027202 */ /* 0x002fe20000000f00 */
[----:B------:R-:W-:Y:S02]  /*4710*/  FMUL.FTZ R19, R19, c[0x0][0x2ec] ;  /* 0x0000bb0013137a20 */ /* 0x000fe40000410000 */
[----:B------:R-:W-:Y:S02]  /*4720*/  FMUL.FTZ R12, R12, c[0x0][0x2ec] ;  /* 0x0000bb000c0c7a20 */ /* 0x000fe40000410000 */
[----:B------:R-:W-:Y:S01]  /*4730*/  FMUL.FTZ R15, R15, c[0x0][0x2ec] ;  /* 0x0000bb000f0f7a20 */ /* 0x000fe20000410000 */
[----:B------:R-:W1:Y:S01]  /*4740*/  MUFU.TANH R202, R6 ;  /* 0x0000000600ca7308 */ /* 0x000e620000002400 */
[----:B------:R-:W-:Y:S09]  /*4750*/  FMUL.FTZ R16, R16, c[0x0][0x2ec] ;  /* 0x0000bb0010107a20 */ /* 0x000ff20000410000 */
[----:B------:R4:W-:Y:S01]  /*4760*/  MUFU.TANH R214, R8 ;  /* 0x0000000800d67308 */ /* 0x0009e20000002400 */
[----:B---3--:R-:W-:Y:S04]  /*4770*/  @!P0 IMNMX R14, R185, UR7, PT ;  /* 0x00000007b90e8c17 */ /* 0x008fe8000b800200 */
[-C--:B------:R-:W-:Y:S05]  /*4780*/  @!P0 ISETP.GE.AND P3, PT, R0, R14.reuse, PT ;  /* 0x0000000e0000820c */ /* 0x080fea0003f66270 */
[----:B------:R3:W1:Y:S01]  /*4790*/  MUFU.TANH R201, R7 ;  /* 0x0000000700c97308 */ /* 0x0006620000002400 */
[----:B------:R-:W-:Y:S09]  /*47a0*/  @!P0 FSEL R2, R109, -INF , !P3 ;  /* 0xff8000006d028808 */ /* 0x000ff20005800000 */
[----:B------:R1:W-:Y:S01]  /*47b0*/  MUFU.TANH R219, R11 ;  /* 0x0000000b00db7308 */ /* 0x0003e20000002400 */
[----:B----4-:R-:W-:Y:S05]  /*47c0*/  FMUL.FTZ R8, R238, 1.4426950216293334961 ;  /* 0x3fb8aa3bee087820 */ /* 0x010fea0000410000 */
[----:B------:R-:W-:Y:S04]  /*47d0*/  FSEL R8, R8, RZ, P2 ;  /* 0x000000ff08087208 */ /* 0x000fe80001000000 */
[----:B------:R4:W2:Y:S01]  /*47e0*/  MUFU.TANH R211, R9 ;  /* 0x0000000900d37308 */ /* 0x0008a20000002400 */
[----:B---3--:R-:W3:Y:S09]  /*47f0*/  LDSM.16.M88.4 R4, [R180+0x6800] ;  /* 0x00680000b404783b */ /* 0x008ef20000000200 */
[----:B------:R2:W-:Y:S01]  /*4800*/  MUFU.TANH R206, R13 ;  /* 0x0000000d00ce7308 */ /* 0x0005e20000002400 */
[----:B-1----:R-:W-:Y:S04]  /*4810*/  @!P0 IADD3 R11, R0, 0x1, RZ ;  /* 0x00000001000b8810 */ /* 0x002fe80007ffe0ff */
[----:B------:R-:W-:Y:S05]  /*4820*/  @!P0 ISETP.GE.AND P2, PT, R11, R14, PT ;  /* 0x0000000e0b00820c */ /* 0x000fea0003f46270 */
[----:B------:R1:W-:Y:S01]  /*4830*/  MUFU.TANH R222, R10 ;  /* 0x0000000a00de7308 */ /* 0x0003e20000002400 */
[--C-:B----4-:R-:W-:Y:S01]  /*4840*/  FFMA.FTZ R9, R2, c[0x0][0x23c], -R8.reuse ;  /* 0x00008f0002097a23 */ /* 0x110fe20000010808 */
[----:B--2---:R-:W-:Y:S02]  /*4850*/  MOV R2, R112 ;  /* 0x0000007000027202 */ /* 0x004fe40000000f00 */
[----:B------:R-:W-:Y:S02]  /*4860*/  @!P0 FSEL R2, R112, -INF , !P2 ;  /* 0xff80000070028808 */ /* 0x000fe40005000000 */
[----:B------:R-:W-:Y:S04]  /*4870*/  FSETP.NEU.FTZ.AND P2, PT, R237, -INF , PT ;  /* 0xff800000ed00780b */ /* 0x000fe80003f5d000 */
[----:B------:R-:W2:Y:S01]  /*4880*/  MUFU.TANH R209, R12 ;  /* 0x0000000c00d17308 */ /* 0x000ea20000002400 */
[----:B------:R-:W-:Y:S04]  /*4890*/  @!P0 IADD3 R13, R185, 0x8, RZ ;  /* 0x00000008b90d8810 */ /* 0x000fe80007ffe0ff */
[----:B------:R-:W-:Y:S05]  /*48a0*/  @!P0 IMNMX R13, R13, UR7, PT ;  /* 0x000000070d0d8c17 */ /* 0x000fea000b800200 */
[----:B------:R4:W-:Y:S01]  /*48b0*/  MUFU.EX2 R198, R9 ;  /* 0x0000000900c67308 */ /* 0x0009e20000000800 */
[-C--:B------:R-:W-:Y:S01]  /*48c0*/  @!P0 ISETP.GE.AND P3, PT, R0, R13.reuse, PT ;  /* 0x0000000d0000820c */ /* 0x080fe20003f66270 */
[-C--:B---3--:R-:W-:Y:S01]  /*48d0*/  HMMA.16816.F32 R20, R132, R4.reuse, R20 ;  /* 0x000000048414723c */ /* 0x088fe20000001814 */
[C---:B-1----:R-:W-:Y:S04]  /*48e0*/  @!P0 IADD3 R10, R185.reuse, 0x20, RZ ;  /* 0x00000020b90a8810 */ /* 0x042fe80007ffe0ff */
[----:B------:R-:W-:Y:S03]  /*48f0*/  @!P0 IMNMX R10, R10, UR7, PT ;  /* 0x000000070a0a8c17 */ /* 0x000fe6000b800200 */
[----:B------:R1:W3:Y:S01]  /*4900*/  MUFU.TANH R216, R15 ;  /* 0x0000000f00d87308 */ /* 0x0002e20000002400 */
[C---:B------:R-:W-:Y:S07]  /*4910*/  HMMA.16816.F32 R24, R104.reuse, R4, R24 ;  /* 0x000000046818723c */ /* 0x040fee0000001818 */
[----:B------:R-:W-:Y:S02]  /*4920*/  FFMA.FTZ R4, R2, c[0x0][0x23c], -R8 ;  /* 0x00008f0002047a23 */ /* 0x000fe40000010808 */
[----:B------:R-:W2:Y:S01]  /*4930*/  MUFU.TANH R125, R16 ;  /* 0x00000010007d7308 */ /* 0x000ea20000002400 */
[-C--:B------:R-:W-:Y:S02]  /*4940*/  HMMA.16816.F32 R28, R104, R6.reuse, R28 ;  /* 0x00000006681c723c */ /* 0x080fe4000000181c */
[----:B----4-:R-:W-:Y:S01]  /*4950*/  @!P0 IADD3 R9, R185, 0x28, RZ ;  /* 0x00000028b9098810 */ /* 0x010fe20007ffe0ff */
[----:B------:R-:W-:Y:S01]  /*4960*/  FMUL.FTZ R5, R237, 1.4426950216293334961 ;  /* 0x3fb8aa3bed057820 */ /* 0x000fe20000410000 */
[----:B------:R-:W-:Y:S02]  /*4970*/  MOV R2, R202 ;  /* 0x000000ca00027202 */ /* 0x000fe40000000f00 */
[----:B------:R-:W-:Y:S02]  /*4980*/  @!P0 FSEL R2, R202, -INF , !P3 ;  /* 0xff800000ca028808 */ /* 0x000fe40005800000 */
[----:B------:R-:W-:Y:S01]  /*4990*/  HMMA.16816.F32 R32, R132, R6, R32 ;  /* 0x000000068420723c */ /* 0x000fe20000001820 */
[----:B------:R4:W-:Y:S01]  /*49a0*/  MUFU.EX2 R113, R4 ;  /* 0x0000000400717308 */ /* 0x0009e20000000800 */
[----:B------:R-:W-:Y:S02]  /*49b0*/  @!P0 ISETP.GE.AND P3, PT, R0, R10, PT ;  /* 0x0000000a0000820c */ /* 0x000fe40003f66270 */
[----:B------:R-:W-:Y:S01]  /*49c0*/  FSEL R5, R5, RZ, P2 ;  /* 0x000000ff05057208 */ /* 0x000fe20001000000 */
[----:B-1----:R-:W-:Y:S01]  /*49d0*/  FMUL.FTZ R15, R236, 1.4426950216293334961 ;  /* 0x3fb8aa3bec0f7820 */ /* 0x002fe20000410000 */
[----:B------:R-:W-:Y:S01]  /*49e0*/  @!P0 ISETP.GE.AND P2, PT, R11, R13, PT ;  /* 0x0000000d0b00820c */ /* 0x000fe20003f46270 */
[----:B------:R-:W-:Y:S01]  /*49f0*/  FMUL.FTZ R20, R20, c[0x0][0x2ec] ;  /* 0x0000bb0014147a20 */ /* 0x000fe20000410000 */
[----:B------:R-:W-:Y:S01]  /*4a00*/  @!P0 IMNMX R9, R9, UR7, PT ;  /* 0x0000000709098c17 */ /* 0x000fe2000b800200 */
[----:B------:R-:W-:Y:S02]  /*4a10*/  FMUL.FTZ R21, R21, c[0x0][0x2ec] ;  /* 0x0000bb0015157a20 */ /* 0x000fe40000410000 */
[----:B------:R-:W1:Y:S01]  /*4a20*/  MUFU.TANH R123, R17 ;  /* 0x00000011007b7308 */ /* 0x000e620000002400 */
[----:B------:R-:W-:Y:S01]  /*4a30*/  MOV R6, R218 ;  /* 0x000000da00067202 */ /* 0x000fe20000000f00 */
[----:B------:R-:W-:Y:S02]  /*4a40*/  FMUL.FTZ R22, R22, c[0x0][0x2ec] ;  /* 0x0000bb0016167a20 */ /* 0x000fe40000410000 */
[----:B------:R-:W-:Y:S02]  /*4a50*/  FMUL.FTZ R23, R23, c[0x0][0x2ec] ;  /* 0x0000bb0017177a20 */ /* 0x000fe40000410000 */
[----:B------:R-:W-:Y:S02]  /*4a60*/  FMUL.FTZ R28, R28, c[0x0][0x2ec] ;  /* 0x0000bb001c1c7a20 */ /* 0x000fe40000410000 */
[----:B------:R-:W-:Y:S02]  /*4a70*/  FMUL.FTZ R29, R29, c[0x0][0x2ec] ;  /* 0x0000bb001d1d7a20 */ /* 0x000fe40000410000 */
[----:B------:R-:W-:Y:S01]  /*4a80*/  MUFU.TANH R136, R28 ;  /* 0x0000001c00887308 */ /* 0x000fe20000002400 */
[----:B------:R-:W-:Y:S02]  /*4a90*/  FMUL.FTZ R30, R30, c[0x0][0x2ec] ;  /* 0x0000bb001e1e7a20 */ /* 0x000fe40000410000 */
[----:B------:R-:W-:Y:S02]  /*4aa0*/  FMUL.FTZ R32, R32, c[0x0][0x2ec] ;  /* 0x0000bb0020207a20 */ /* 0x000fe40000410000 */
[--C-:B----4-:R-:W-:Y:S01]  /*4ab0*/  FFMA.FTZ R4, R2, c[0x0][0x23c], -R5.reuse ;  /* 0x00008f0002047a23 */ /* 0x110fe20000010805 */
[----:B------:R-:W-:Y:S01]  /*4ac0*/  MOV R2, R201 ;  /* 0x000000c900027202 */ /* 0x000fe20000000f00 */
[----:B------:R-:W-:Y:S01]  /*4ad0*/  FMUL.FTZ R33, R33, c[0x0][0x2ec] ;  /* 0x0000bb0021217a20 */ /* 0x000fe20000410000 */
[----:B------:R-:W-:Y:S01]  /*4ae0*/  @!P0 FSEL R2, R201, -INF , !P2 ;  /* 0xff800000c9028808 */ /* 0x000fe20005000000 */
[----:B------:R-:W-:Y:S01]  /*4af0*/  FMUL.FTZ R34, R34, c[0x0][0x2ec] ;  /* 0x0000bb0022227a20 */ /* 0x000fe20000410000 */
[----:B------:R-:W4:Y:S01]  /*4b00*/  MUFU.TANH R138, R18 ;  /* 0x00000012008a7308 */ /* 0x000f220000002400 */
[----:B------:R-:W-:Y:S01]  /*4b10*/  FMUL.FTZ R35, R35, c[0x0][0x2ec] ;  /* 0x0000bb0023237a20 */ /* 0x000fe20000410000 */
[----:B------:R-:W-:Y:S01]  /*4b20*/  FSETP.NEU.FTZ.AND P2, PT, R235, -INF , PT ;  /* 0xff800000eb00780b */ /* 0x000fe20003f5d000 */
[----:B------:R-:W-:Y:S02]  /*4b30*/  FMUL.FTZ R31, R31, c[0x0][0x2ec] ;  /* 0x0000bb001f1f7a20 */ /* 0x000fe40000410000 */
[--C-:B------:R-:W-:Y:S02]  /*4b40*/  FFMA.FTZ R2, R2, c[0x0][0x23c], -R5.reuse ;  /* 0x00008f0002027a23 */ /* 0x100fe40000010805 */
[----:B------:R-:W-:Y:S02]  /*4b50*/  FMUL.FTZ R24, R24, c[0x0][0x2ec] ;  /* 0x0000bb0018187a20 */ /* 0x000fe40000410000 */
[----:B------:R-:W-:Y:S01]  /*4b60*/  FMUL.FTZ R25, R25, c[0x0][0x2ec] ;  /* 0x0000bb0019197a20 */ /* 0x000fe20000410000 */
[----:B------:R1:W-:Y:S01]  /*4b70*/  MUFU.EX2 R226, R4 ;  /* 0x0000000400e27308 */ /* 0x0003e20000000800 */
[----:B------:R-:W-:Y:S02]  /*4b80*/  FMUL.FTZ R26, R26, c[0x0][0x2ec] ;  /* 0x0000bb001a1a7a20 */ /* 0x000fe40000410000 */
[----:B------:R-:W-:Y:S07]  /*4b90*/  FMUL.FTZ R27, R27, c[0x0][0x2ec] ;  /* 0x0000bb001b1b7a20 */ /* 0x000fee0000410000 */
[----:B------:R-:W2:Y:S10]  /*4ba0*/  MUFU.TANH R137, R19 ;  /* 0x0000001300897308 */ /* 0x000eb40000002400 */
[----:B------:R2:W-:Y:S01]  /*4bb0*/  MUFU.EX2 R224, R2 ;  /* 0x0000000200e07308 */ /* 0x0005e20000000800 */
[----:B-1----:R-:W-:Y:S05]  /*4bc0*/  FMUL.FTZ R4, R235, 1.4426950216293334961 ;  /* 0x3fb8aa3beb047820 */ /* 0x002fea0000410000 */
[----:B------:R-:W-:Y:S04]  /*4bd0*/  FSEL R4, R4, RZ, P2 ;  /* 0x000000ff04047208 */ /* 0x000fe80001000000 */
[----:B------:R-:W1:Y:S01]  /*4be0*/  MUFU.TANH R127, R20 ;  /* 0x00000014007f7308 */ /* 0x000e620000002400 */
[----:B------:R-:W-:Y:S09]  /*4bf0*/  @!P0 ISETP.GE.AND P2, PT, R11, R10, PT ;  /* 0x0000000a0b00820c */ /* 0x000ff20003f46270 */
[----:B------:R-:W-:Y:S01]  /*4c00*/  MUFU.TANH R131, R29 ;  /* 0x0000001d00837308 */ /* 0x000fe20000002400 */
[----:B--2---:R-:W-:Y:S02]  /*4c10*/  MOV R2, R214 ;  /* 0x000000d600027202 */ /* 0x004fe40000000f00 */
[----:B------:R-:W-:Y:S02]  /*4c20*/  @!P0 FSEL R2, R214, -INF , !P3 ;  /* 0xff800000d6028808 */ /* 0x000fe40005800000 */
[----:B------:R-:W-:Y:S05]  /*4c30*/  @!P0 ISETP.GE.AND P3, PT, R0, R9, PT ;  /* 0x000000090000820c */ /* 0x000fea0003f66270 */
[----:B------:R-:W2:Y:S01]  /*4c40*/  MUFU.TANH R126, R21 ;  /* 0x00000015007e7308 */ /* 0x000ea20000002400 */
[--C-:B------:R-:W-:Y:S01]  /*4c50*/  FFMA.FTZ R12, R2, c[0x0][0x23c], -R4.reuse ;  /* 0x00008f00020c7a23 */ /* 0x100fe20000010804 */
[----:B------:R-:W-:Y:S02]  /*4c60*/  MOV R2, R211 ;  /* 0x000000d300027202 */ /* 0x000fe40000000f00 */
[----:B------:R-:W-:Y:S02]  /*4c70*/  @!P0 FSEL R2, R211, -INF , !P2 ;  /* 0xff800000d3028808 */ /* 0x000fe40005000000 */
[----:B------:R-:W-:Y:S03]  /*4c80*/  FSETP.NEU.FTZ.AND P2, PT, R236, -INF , PT ;  /* 0xff800000ec00780b */ /* 0x000fe60003f5d000 */
[----:B------:R-:W-:Y:S01]  /*4c90*/  FFMA.FTZ R16, R2, c[0x0][0x23c], -R4 ;  /* 0x00008f0002107a23 */ /* 0x000fe20000010804 */
[----:B------:R1:W-:Y:S01]  /*4ca0*/  MUFU.EX2 R230, R12 ;  /* 0x0000000c00e67308 */ /* 0x0003e20000000800 */
[----:B------:R-:W-:Y:S02]  /*4cb0*/  FSEL R2, R15, RZ, P2 ;  /* 0x000000ff0f027208 */ /* 0x000fe40001000000 */
[----:B------:R-:W-:Y:S02]  /*4cc0*/  @!P0 ISETP.GE.AND P2, PT, R11, R9, PT ;  /* 0x000000090b00820c */ /* 0x000fe40003f46270 */
[----:B------:R-:W-:Y:S02]  /*4cd0*/  MOV R11, R219 ;  /* 0x000000db000b7202 */ /* 0x000fe40000000f00 */
[----:B------:R-:W-:Y:S02]  /*4ce0*/  @!P0 FSEL R11, R219, -INF , !P2 ;  /* 0xff800000db0b8808 */ /* 0x000fe40005000000 */
[----:B------:R-:W-:Y:S01]  /*4cf0*/  MOV R15, R209 ;  /* 0x000000d1000f7202 */ /* 0x000fe20000000f00 */
[----:B------:R-:W2:Y:S02]  /*4d00*/  MUFU.TANH R197, R22 ;  /* 0x0000001600c57308 */ /* 0x000ea40000002400 */
[--C-:B------:R-:W-:Y:S08]  /*4d10*/  FFMA.FTZ R11, R11, c[0x0][0x23c], -R2.reuse ;  /* 0x00008f000b0b7a23 */ /* 0x100ff00000010802 */
[----:B------:R-:W-:Y:S01]  /*4d20*/  MUFU.EX2 R229, R16 ;  /* 0x0000001000e57308 */ /* 0x000fe20000000800 */
[----:B-1----:R-:W-:Y:S02]  /*4d30*/  MOV R12, R222 ;  /* 0x000000de000c7202 */ /* 0x002fe40000000f00 */
[----:B------:R-:W-:Y:S07]  /*4d40*/  @!P0 FSEL R12, R222, -INF , !P3 ;  /* 0xff800000de0c8808 */ /* 0x000fee0005800000 */
[----:B------:R1:W-:Y:S01]  /*4d50*/  MUFU.EX2 R233, R11 ;  /* 0x0000000b00e97308 */ /* 0x0003e20000000800 */
[----:B------:R-:W-:Y:S09]  /*4d60*/  FFMA.FTZ R12, R12, c[0x0][0x23c], -R2 ;  /* 0x00008f000c0c7a23 */ /* 0x000ff20000010802 */
[----:B------:R2:W-:Y:S10]  /*4d70*/  MUFU.EX2 R234, R12 ;  /* 0x0000000c00ea7308 */ /* 0x0005f40000000800 */
[----:B------:R-:W3:Y:S01]  /*4d80*/  MUFU.TANH R139, R23 ;  /* 0x00000017008b7308 */ /* 0x000ee20000002400 */
[C---:B-1----:R-:W-:Y:S09]  /*4d90*/  @!P0 IADD3 R11, R0.reuse, 0x9, RZ ;  /* 0x00000009000b8810 */ /* 0x042ff20007ffe0ff */
[----:B------:R-:W1:Y:S01]  /*4da0*/  MUFU.TANH R200, R24 ;  /* 0x0000001800c87308 */ /* 0x000e620000002400 */
[----:B--2---:R-:W-:Y:S04]  /*4db0*/  @!P0 IADD3 R12, R0, 0x8, RZ ;  /* 0x00000008000c8810 */ /* 0x004fe80007ffe0ff */
[-C--:B------:R-:W-:Y:S05]  /*4dc0*/  @!P0 ISETP.GE.AND P2, PT, R12, R10.reuse, PT ;  /* 0x0000000a0c00820c */ /* 0x080fea0003f46270 */
[----:B------:R-:W2:Y:S01]  /*4dd0*/  MUFU.TANH R199, R25 ;  /* 0x0000001900c77308 */ /* 0x000ea20000002400 */
[----:B------:R-:W-:Y:S02]  /*4de0*/  @!P0 FSEL R15, R209, -INF , !P2 ;  /* 0xff800000d10f8808 */ /* 0x000fe40005000000 */
[----:B------:R-:W-:Y:S03]  /*4df0*/  @!P0 ISETP.GE.AND P2, PT, R11, R10, PT ;  /* 0x0000000a0b00820c */ /* 0x000fe60003f46270 */
[--C-:B------:R-:W-:Y:S01]  /*4e00*/  FFMA.FTZ R16, R15, c[0x0][0x23c], -R4.reuse ;  /* 0x00008f000f107a23 */ /* 0x100fe20000010804 */
[----:B------:R-:W-:Y:S02]  /*4e10*/  MOV R15, R206 ;  /* 0x000000ce000f7202 */ /* 0x000fe40000000f00 */
[----:B------:R-:W-:Y:S01]  /*4e20*/  @!P0 FSEL R15, R206, -INF , !P2 ;  /* 0xff800000ce0f8808 */ /* 0x000fe20005000000 */
[----:B------:R-:W-:Y:S01]  /*4e30*/  MUFU.TANH R204, R30 ;  /* 0x0000001e00cc7308 */ /* 0x000fe20000002400 */
[-C--:B------:R-:W-:Y:S03]  /*4e40*/  @!P0 ISETP.GE.AND P2, PT, R12, R9.reuse, PT ;  /* 0x000000090c00820c */ /* 0x080fe60003f46270 */
[----:B------:R-:W-:Y:S01]  /*4e50*/  FFMA.FTZ R7, R15, c[0x0][0x23c], -R4 ;  /* 0x00008f000f077a23 */ /* 0x000fe20000010804 */
[----:B------:R-:W-:Y:S02]  /*4e60*/  @!P0 FSEL R6, R218, -INF , !P2 ;  /* 0xff800000da068808 */ /* 0x000fe40005000000 */
[----:B------:R-:W-:Y:S03]  /*4e70*/  @!P0 ISETP.GE.AND P2, PT, R11, R9, PT ;  /* 0x000000090b00820c */ /* 0x000fe60003f46270 */
[----:B------:R1:W-:Y:S10]  /*4e80*/  MUFU.EX2 R217, R7 ;  /* 0x0000000700d97308 */ /* 0x0003f40000000800 */
[----:B------:R-:W-:Y:S10]  /*4e90*/  MUFU.TANH R115, R32 ;  /* 0x0000002000737308 */ /* 0x000ff40000002400 */
[----:B------:R-:W-:Y:S01]  /*4ea0*/  MUFU.TANH R114, R33 ;  /* 0x0000002100727308 */ /* 0x000fe20000002400 */
[--C-:B-1----:R-:W-:Y:S01]  /*4eb0*/  FFMA.FTZ R7, R6, c[0x0][0x23c], -R2.reuse ;  /* 0x00008f0006077a23 */ /* 0x102fe20000010802 */
[----:B---3--:R-:W-:Y:S02]  /*4ec0*/  MOV R6, R216 ;  /* 0x000000d800067202 */ /* 0x008fe40000000f00 */
[----:B------:R-:W-:Y:S02]  /*4ed0*/  @!P0 FSEL R6, R216, -INF , !P2 ;  /* 0xff800000d8068808 */ /* 0x000fe40005000000 */
[-C--:B------:R-:W-:Y:S04]  /*4ee0*/  @!P0 ISETP.GE.AND P2, PT, R12, R14.reuse, PT ;  /* 0x0000000e0c00820c */ /* 0x080fe80003f46270 */
[----:B------:R-:W-:Y:S01]  /*4ef0*/  MUFU.TANH R117, R34 ;  /* 0x0000002200757308 */ /* 0x000fe20000002400 */
[----:B------:R-:W-:Y:S09]  /*4f00*/  FFMA.FTZ R6, R6, c[0x0][0x23c], -R2 ;  /* 0x00008f0006067a23 */ /* 0x000ff20000010802 */
[----:B------:R1:W-:Y:S10]  /*4f10*/  MUFU.EX2 R231, R6 ;  /* 0x0000000600e77308 */ /* 0x0003f40000000800 */
[----:B------:R3:W-:Y:S10]  /*4f20*/  MUFU.EX2 R232, R7 ;  /* 0x0000000700e87308 */ /* 0x0007f40000000800 */
[----:B------:R-:W2:Y:S01]  /*4f30*/  MUFU.TANH R210, R26 ;  /* 0x0000001a00d27308 */ /* 0x000ea20000002400 */
[----:B-1----:R-:W-:Y:S02]  /*4f40*/  MOV R6, R125 ;  /* 0x0000007d00067202 */ /* 0x002fe40000000f00 */
[----:B------:R-:W-:Y:S02]  /*4f50*/  @!P0 FSEL R6, R125, -INF , !P2 ;  /* 0xff8000007d068808 */ /* 0x000fe40005000000 */
[----:B------:R-:W-:Y:S05]  /*4f60*/  @!P0 ISETP.GE.AND P2, PT, R11, R14, PT ;  /* 0x0000000e0b00820c */ /* 0x000fea0003f46270 */
[----:B------:R-:W-:Y:S01]  /*4f70*/  MUFU.TANH R116, R35 ;  /* 0x0000002300747308 */ /* 0x000fe20000002400 */
[--C-:B---3--:R-:W-:Y:S01]  /*4f80*/  FFMA.FTZ R7, R6, c[0x0][0x23c], -R8.reuse ;  /* 0x00008f0006077a23 */ /* 0x108fe20000010808 */
[----:B------:R-:W-:Y:S02]  /*4f90*/  MOV R6, R123 ;  /* 0x0000007b00067202 */ /* 0x000fe40000000f00 */
[----:B------:R-:W-:Y:S02]  /*4fa0*/  @!P0 FSEL R6, R123, -INF , !P2 ;  /* 0xff8000007b068808 */ /* 0x000fe40005000000 */
[-C--:B------:R-:W-:Y:S04]  /*4fb0*/  @!P0 ISETP.GE.AND P2, PT, R12, R13.reuse, PT ;  /* 0x0000000d0c00820c */ /* 0x080fe80003f46270 */
[----:B------:R1:W-:Y:S10]  /*4fc0*/  MUFU.EX2 R124, R7 ;  /* 0x00000007007c7308 */ /* 0x0003f40000000800 */
[----:B------:R-:W-:Y:S10]  /*4fd0*/  MUFU.TANH R185, R31 ;  /* 0x0000001f00b97308 */ /* 0x000ff40000002400 */
[----:B------:R-:W-:Y:S01]  /*4fe0*/  MUFU.EX2 R225, R16 ;  /* 0x0000001000e17308 */ /* 0x000fe20000000800 */
[--C-:B-1----:R-:W-:Y:S01]  /*4ff0*/  FFMA.FTZ R7, R6, c[0x0][0x23c], -R8.reuse ;  /* 0x00008f0006077a23 */ /* 0x102fe20000010808 */
[----:B----4-:R-:W-:Y:S02]  /*5000*/  MOV R6, R138 ;  /* 0x0000008a00067202 */ /* 0x010fe40000000f00 */
[----:B------:R-:W-:Y:S02]  /*5010*/  @!P0 FSEL R6, R138, -INF , !P2 ;  /* 0xff8000008a068808 */ /* 0x000fe40005000000 */
[----:B------:R-:W-:Y:S04]  /*5020*/  @!P0 ISETP.GE.AND P2, PT, R11, R13, PT ;  /* 0x0000000d0b00820c */ /* 0x000fe80003f46270 */
[----:B------:R1:W-:Y:S01]  /*5030*/  MUFU.EX2 R122, R7 ;  /* 0x00000007007a7308 */ /* 0x0003e20000000800 */
[--C-:B------:R-:W-:Y:S01]  /*5040*/  FFMA.FTZ R11, R6, c[0x0][0x23c], -R5.reuse ;  /* 0x00008f00060b7a23 */ /* 0x100fe20000010805 */
[----:B------:R-:W-:Y:S02]  /*5050*/  MOV R6, R137 ;  /* 0x0000008900067202 */ /* 0x000fe40000000f00 */
[----:B------:R-:W-:Y:S05]  /*5060*/  @!P0 FSEL R6, R137, -INF , !P2 ;  /* 0xff80000089068808 */ /* 0x000fea0005000000 */
[--C-:B------:R-:W-:Y:S01]  /*5070*/  FFMA.FTZ R12, R6, c[0x0][0x23c], -R5.reuse ;  /* 0x00008f00060c7a23 */ /* 0x100fe20000010805 */
[----:B------:R3:W-:Y:S01]  /*5080*/  MUFU.EX2 R135, R11 ;  /* 0x0000000b00877308 */ /* 0x0007e20000000800 */
[C---:B------:R-:W-:Y:S09]  /*5090*/  @!P0 IADD3 R6, R0.reuse, 0x11, RZ ;  /* 0x0000001100068810 */ /* 0x040ff20007ffe0ff */
[----:B------:R4:W-:Y:S01]  /*50a0*/  MUFU.EX2 R134, R12 ;  /* 0x0000000c00867308 */ /* 0x0009e20000000800 */
[----:B-1----:R-:W-:Y:S04]  /*50b0*/  @!P0 IADD3 R7, R0, 0x10, RZ ;  /* 0x0000001000078810 */ /* 0x002fe80007ffe0ff */
[-C--:B------:R-:W-:Y:S05]  /*50c0*/  @!P0 ISETP.GE.AND P2, PT, R7, R14.reuse, PT ;  /* 0x0000000e0700820c */ /* 0x080fea0003f46270 */
[----:B------:R-:W1:Y:S01]  /*50d0*/  MUFU.TANH R208, R27 ;  /* 0x0000001b00d07308 */ /* 0x000e620000002400 */
[----:B---3--:R-:W-:Y:S02]  /*50e0*/  MOV R11, R127 ;  /* 0x0000007f000b7202 */ /* 0x008fe40000000f00 */
[----:B------:R-:W-:Y:S02]  /*50f0*/  @!P0 FSEL R11, R127, -INF , !P2 ;  /* 0xff8000007f0b8808 */ /* 0x000fe40005000000 */
[----:B------:R-:W-:Y:S03]  /*5100*/  @!P0 ISETP.GE.AND P2, PT, R6, R14, PT ;  /* 0x0000000e0600820c */ /* 0x000fe60003f46270 */
[--C-:B----4-:R-:W-:Y:S01]  /*5110*/  FFMA.FTZ R12, R11, c[0x0][0x23c], -R8.reuse ;  /* 0x00008f000b0c7a23 */ /* 0x110fe20000010808 */
[----:B------:R-:W-:Y:S02]  /*5120*/  MOV R11, R126 ;  /* 0x0000007e000b7202 */ /* 0x000fe40000000f00 */
[----:B------:R-:W-:Y:S01]  /*5130*/  @!P0 FSEL R11, R126, -INF , !P2 ;  /* 0xff8000007e0b8808 */ /* 0x000fe20005000000 */
[----:B------:R3:W-:Y:S01]  /*5140*/  MUFU.EX2 R121, R12 ;  /* 0x0000000c00797308 */ /* 0x0007e20000000800 */
[----:B------:R-:W-:Y:S03]  /*5150*/  @!P0 ISETP.GE.AND P2, PT, R7, R13, PT ;  /* 0x0000000d0700820c */ /* 0x000fe60003f46270 */
[----:B---3--:R-:W-:Y:S01]  /*5160*/  FFMA.FTZ R12, R11, c[0x0][0x23c], -R8 ;  /* 0x00008f000b0c7a23 */ /* 0x008fe20000010808 */
[----:B------:R-:W-:Y:S02]  /*5170*/  MOV R11, R197 ;  /* 0x000000c5000b7202 */ /* 0x000fe40000000f00 */
[----:B------:R-:W-:Y:S03]  /*5180*/  @!P0 FSEL R11, R197, -INF , !P2 ;  /* 0xff800000c50b8808 */ /* 0x000fe60005000000 */
[----:B------:R3:W-:Y:S01]  /*5190*/  MUFU.EX2 R120, R12 ;  /* 0x0000000c00787308 */ /* 0x0007e20000000800 */
[----:B------:R-:W-:Y:S01]  /*51a0*/  @!P0 ISETP.GE.AND P2, PT, R6, R13, PT ;  /* 0x0000000d0600820c */ /* 0x000fe20003f46270 */
[--C-:B---3--:R-:W-:Y:S01]  /*51b0*/  FFMA.FTZ R12, R11, c[0x0][0x23c], -R5.reuse ;  /* 0x00008f000b0c7a23 */ /* 0x108fe20000010805 */
[----:B------:R-:W-:Y:S02]  /*51c0*/  MOV R11, R139 ;  /* 0x0000008b000b7202 */ /* 0x000fe40000000f00 */
[----:B------:R-:W-:Y:S05]  /*51d0*/  @!P0 FSEL R11, R139, -INF , !P2 ;  /* 0xff8000008b0b8808 */ /* 0x000fea0005000000 */
        /* <DEDUP_REMOVED lines=8> */
[----:B--2---:R-:W-:Y:S02]  /*5260*/  MOV R11, R199 ;  /* 0x000000c7000b7202 */ /* 0x004fe40000000f00 */
[----:B------:R-:W-:Y:S05]  /*5270*/  @!P0 FSEL R11, R199, -INF , !P2 ;  /* 0xff800000c70b8808 */ /* 0x000fea0005000000 */
[----:B------:R-:W-:Y:S01]  /*5280*/  MUFU.EX2 R213, R12 ;  /* 0x0000000c00d57308 */ /* 0x000fe20000000800 */
[-C--:B------:R-:W-:Y:S02]  /*5290*/  @!P0 ISETP.GE.AND P2, PT, R7, R9.reuse, PT ;  /* 0x000000090700820c */ /* 0x080fe40003f46270 */
[----:B------:R-:W-:Y:S01]  /*52a0*/  MOV R7, R210 ;  /* 0x000000d200077202 */ /* 0x000fe20000000f00 */
[----:B------:R-:W-:Y:S01]  /*52b0*/  FFMA.FTZ R11, R11, c[0x0][0x23c], -R4 ;  /* 0x00008f000b0b7a23 */ /* 0x000fe20000010804 */
[----:B------:R-:W-:Y:S02]  /*52c0*/  @!P0 FSEL R7, R210, -INF , !P2 ;  /* 0xff800000d2078808 */ /* 0x000fe40005000000 */
[----:B------:R-:W-:Y:S02]  /*52d0*/  @!P0 ISETP.GE.AND P2, PT, R6, R9, PT ;  /* 0x000000090600820c */ /* 0x000fe40003f46270 */
[C---:B------:R-:W-:Y:S01]  /*52e0*/  @!P0 IADD3 R6, R0.reuse, 0x18, RZ ;  /* 0x0000001800068810 */ /* 0x040fe20007ffe0ff */
[----:B------:R2:W-:Y:S01]  /*52f0*/  MUFU.EX2 R212, R11 ;  /* 0x0000000b00d47308 */ /* 0x0005e20000000800 */
[----:B------:R-:W-:Y:S02]  /*5300*/  @!P0 IADD3 R0, R0, 0x19, RZ ;  /* 0x0000001900008810 */ /* 0x000fe40007ffe0ff */
[----:B------:R-:W-:Y:S01]  /*5310*/  @!P0 ISETP.GE.AND P3, PT, R6, R10, PT ;  /* 0x0000000a0600820c */ /* 0x000fe20003f66270 */
[--C-:B--2---:R-:W-:Y:S01]  /*5320*/  FFMA.FTZ R11, R7, c[0x0][0x23c], -R2.reuse ;  /* 0x00008f00070b7a23 */ /* 0x104fe20000010802 */
[----:B-1----:R-:W-:Y:S02]  /*5330*/  MOV R7, R208 ;  /* 0x000000d000077202 */ /* 0x002fe40000000f00 */
[----:B------:R-:W-:Y:S03]  /*5340*/  @!P0 FSEL R7, R208, -INF , !P2 ;  /* 0xff800000d0078808 */ /* 0x000fe60005000000 */
[----:B------:R1:W-:Y:S01]  /*5350*/  MUFU.EX2 R228, R11 ;  /* 0x0000000b00e47308 */ /* 0x0003e20000000800 */
[----:B------:R-:W-:Y:S01]  /*5360*/  @!P0 ISETP.GE.AND P2, PT, R0, R10, PT ;  /* 0x0000000a0000820c */ /* 0x000fe20003f46270 */
[----:B------:R-:W-:Y:S01]  /*5370*/  FFMA.FTZ R12, R7, c[0x0][0x23c], -R2 ;  /* 0x00008f00070c7a23 */ /* 0x000fe20000010802 */
[----:B------:R-:W-:Y:S02]  /*5380*/  MOV R7, R131 ;  /* 0x0000008300077202 */ /* 0x000fe40000000f00 */
[----:B------:R-:W-:Y:S02]  /*5390*/  @!P0 FSEL R7, R131, -INF , !P2 ;  /* 0xff80000083078808 */ /* 0x000fe40005000000 */
[----:B------:R-:W-:Y:S03]  /*53a0*/  @!P0 ISETP.GE.AND P2, PT, R6, R9, PT ;  /* 0x000000090600820c */ /* 0x000fe60003f46270 */
[----:B------:R-:W-:Y:S01]  /*53b0*/  MUFU.EX2 R227, R12 ;  /* 0x0000000c00e37308 */ /* 0x000fe20000000800 */
[----:B-1----:R-:W-:Y:S02]  /*53c0*/  MOV R11, R136 ;  /* 0x00000088000b7202 */ /* 0x002fe40000000f00 */
[----:B------:R-:W-:Y:S05]  /*53d0*/  @!P0 FSEL R11, R136, -INF , !P3 ;  /* 0xff800000880b8808 */ /* 0x000fea0005800000 */
[--C-:B------:R-:W-:Y:S02]  /*53e0*/  FFMA.FTZ R10, R11, c[0x0][0x23c], -R4.reuse ;  /* 0x00008f000b0a7a23 */ /* 0x100fe40000010804 */
[----:B------:R-:W-:Y:S01]  /*53f0*/  FFMA.FTZ R4, R7, c[0x0][0x23c], -R4 ;  /* 0x00008f0007047a23 */ /* 0x000fe20000010804 */
[----:B------:R-:W-:Y:S01]  /*5400*/  MOV R7, R204 ;  /* 0x000000cc00077202 */ /* 0x000fe20000000f00 */
[----:B------:R-:W-:Y:S01]  /*5410*/  MUFU.EX2 R207, R10 ;  /* 0x0000000a00cf7308 */ /* 0x000fe20000000800 */
[----:B------:R-:W-:Y:S02]  /*5420*/  @!P0 FSEL R7, R204, -INF , !P2 ;  /* 0xff800000cc078808 */ /* 0x000fe40005000000 */
[-C--:B------:R-:W-:Y:S03]  /*5430*/  @!P0 ISETP.GE.AND P2, PT, R6, R14.reuse, PT ;  /* 0x0000000e0600820c */ /* 0x080fe60003f46270 */
[----:B------:R-:W-:Y:S04]  /*5440*/  FFMA.FTZ R7, R7, c[0x0][0x23c], -R2 ;  /* 0x00008f0007077a23 */ /* 0x000fe80000010802 */
[----:B------:R1:W-:Y:S10]  /*5450*/  MUFU.EX2 R205, R4 ;  /* 0x0000000400cd7308 */ /* 0x0003f40000000800 */
[----:B------:R2:W-:Y:S01]  /*5460*/  MUFU.EX2 R223, R7 ;  /* 0x0000000700df7308 */ /* 0x0005e20000000800 */
[----:B-1----:R-:W-:Y:S02]  /*5470*/  MOV R4, R115 ;  /* 0x0000007300047202 */ /* 0x002fe40000000f00 */
[----:B------:R-:W-:Y:S02]  /*5480*/  @!P0 FSEL R4, R115, -INF , !P2 ;  /* 0xff80000073048808 */ /* 0x000fe40005000000 */
[----:B------:R-:W-:Y:S03]  /*5490*/  @!P0 ISETP.GE.AND P2, PT, R0, R14, PT ;  /* 0x0000000e0000820c */ /* 0x000fe60003f46270 */
[--C-:B--2---:R-:W-:Y:S01]  /*54a0*/  FFMA.FTZ R7, R4, c[0x0][0x23c], -R8.reuse ;  /* 0x00008f0004077a23 */ /* 0x104fe20000010808 */
[----:B------:R-:W-:Y:S02]  /*54b0*/  MOV R4, R114 ;  /* 0x0000007200047202 */ /* 0x000fe40000000f00 */
[----:B------:R-:W-:Y:S01]  /*54c0*/  @!P0 FSEL R4, R114, -INF , !P2 ;  /* 0xff80000072048808 */ /* 0x000fe20005000000 */
[----:B------:R-:W-:Y:S01]  /*54d0*/  MUFU.EX2 R119, R7 ;  /* 0x0000000700777308 */ /* 0x000fe20000000800 */
[----:B------:R-:W-:Y:S03]  /*54e0*/  @!P0 ISETP.GE.AND P2, PT, R6, R13, PT ;  /* 0x0000000d0600820c */ /* 0x000fe60003f46270 */
[----:B------:R-:W-:Y:S01]  /*54f0*/  FFMA.FTZ R8, R4, c[0x0][0x23c], -R8 ;  /* 0x00008f0004087a23 */ /* 0x000fe20000010808 */
[----:B------:R-:W-:Y:S02]  /*5500*/  MOV R4, R117 ;  /* 0x0000007500047202 */ /* 0x000fe40000000f00 */
[----:B------:R-:W-:Y:S02]  /*5510*/  @!P0 FSEL R4, R117, -INF , !P2 ;  /* 0xff80000075048808 */ /* 0x000fe40005000000 */
[----:B------:R-:W-:Y:S01]  /*5520*/  @!P0 ISETP.GE.AND P2, PT, R0, R13, PT ;  /* 0x0000000d0000820c */ /* 0x000fe20003f46270 */
[----:B------:R-:W1:Y:S02]  /*5530*/  MUFU.EX2 R118, R8 ;  /* 0x0000000800767308 */ /* 0x000e640000000800 */
[--C-:B------:R-:W-:Y:S01]  /*5540*/  FFMA.FTZ R6, R4, c[0x0][0x23c], -R5.reuse ;  /* 0x00008f0004067a23 */ /* 0x100fe20000010805 */
[----:B------:R-:W-:Y:S02]  /*5550*/  MOV R4, R116 ;  /* 0x0000007400047202 */ /* 0x000fe40000000f00 */
[----:B------:R-:W-:Y:S02]  /*5560*/  @!P0 FSEL R4, R116, -INF , !P2 ;  /* 0xff80000074048808 */ /* 0x000fe40005000000 */
[----:B------:R-:W-:Y:S02]  /*5570*/  @!P0 ISETP.GE.AND P2, PT, R0, R9, PT ;  /* 0x000000090000820c */ /* 0x000fe40003f46270 */
[----:B------:R-:W-:Y:S01]  /*5580*/  F2FP.PACK_AB R0, R113, R198 ;  /* 0x000000c67100723e */ /* 0x000fe200000000ff */
[----:B------:R-:W-:Y:S01]  /*5590*/  FFMA.FTZ R5, R4, c[0x0][0x23c], -R5 ;  /* 0x00008f0004057a23 */ /* 0x000fe20000010805 */
[----:B------:R-:W-:Y:S01]  /*55a0*/  MOV R4, R185 ;  /* 0x000000b900047202 */ /* 0x000fe20000000f00 */
[----:B------:R2:W-:Y:S01]  /*55b0*/  MUFU.EX2 R130, R6 ;  /* 0x0000000600827308 */ /* 0x0005e20000000800 */
[----:B------:R-:W-:Y:S01]  /*55c0*/  @!P0 FSEL R4, R185, -INF , !P2 ;  /* 0xff800000b9048808 */ /* 0x000fe20005000000 */
[----:B------:R3:W-:Y:S01]  /*55d0*/  STS [R189+0xe000], R0 ;  /* 0x00e00000bd007388 */ /* 0x0007e20000000800 */
[----:B------:R-:W-:Y:S02]  /*55e0*/  IADD3 R110, P0, R241, UR12, RZ ;  /* 0x0000000cf16e7c10 */ /* 0x000fe4000ff1e0ff */
[----:B------:R-:W-:Y:S01]  /*55f0*/  PLOP3.LUT P2, PT, PT, PT, UP3, 0x80, 0x0 ;  /* 0x000000000000781c */ /* 0x000fe20003f4f038 */
[----:B------:R-:W-:Y:S01]  /*5600*/  FFMA.FTZ R2, R4, c[0x0][0x23c], -R2 ;  /* 0x00008f0004027a23 */ /* 0x000fe20000010802 */
[----:B------:R-:W-:Y:S02]  /*5610*/  F2FP.PACK_AB R4, R233, R234 ;  /* 0x000000eae904723e */ /* 0x000fe400000000ff */
[----:B------:R-:W-:Y:S01]  /*5620*/  IADD3.X R111, R240, UR11, RZ, P0, !PT ;  /* 0x0000000bf06f7c10 */ /* 0x000fe200087fe4ff */
[----:B------:R3:W-:Y:S04]  /*5630*/  MUFU.EX2 R215, R2 ;  /* 0x0000000200d77308 */ /* 0x0007e80000000800 */
[----:B------:R-:W4:Y:S06]  /*5640*/  LDG.E R108, [R110.64] ;  /* 0x000000046e6c7981 */ /* 0x000f2c000c1e1900 */
[----:B------:R1:W1:Y:S01]  /*5650*/  MUFU.EX2 R129, R5 ;  /* 0x0000000500817308 */ /* 0x0002620000000800 */
[----:B--2---:R-:W-:Y:S02]  /*5660*/  F2FP.PACK_AB R6, R224, R226 ;  /* 0x000000e2e006723e */ /* 0x004fe400000000ff */
[----:B---3--:R-:W-:Y:S03]  /*5670*/  F2FP.PACK_AB R0, R134, R135 ;  /* 0x000000878600723e */ /* 0x008fe600000000ff */
[----:B------:R2:W-:Y:S04]  /*5680*/  STS [R189+0xe400], R6 ;  /* 0x00e40006bd007388 */ /* 0x0005e80000000800 */
[----:B------:R3:W-:Y:S01]  /*5690*/  STS [R190+0xe400], R0 ;  /* 0x00e40000be007388 */ /* 0x0007e20000000800 */
[----:B------:R-:W-:Y:S05]  /*56a0*/  F2FP.PACK_AB R2, R122, R124 ;  /* 0x0000007c7a02723e */ /* 0x000fea00000000ff */
[----:B------:R3:W-:Y:S04]  /*56b0*/  STS [R190+0xe000], R2 ;  /* 0x00e00002be007388 */ /* 0x0007e80000000800 */
[----:B------:R3:W-:Y:S01]  /*56c0*/  STS [R189+0xf400], R4 ;  /* 0x00f40004bd007388 */ /* 0x0007e20000000800 */
[----:B-1----:R-:W-:Y:S05]  /*56d0*/  F2FP.PACK_AB R5, R229, R230 ;  /* 0x000000e6e505723e */ /* 0x002fea00000000ff */
[----:B------:R1:W-:Y:S01]  /*56e0*/  STS [R189+0xf000], R5 ;  /* 0x00f00005bd007388 */ /* 0x0003e20000000800 */
[----:B--2---:R-:W-:Y:S02]  /*56f0*/  F2FP.PACK_AB R6, R217, R225 ;  /* 0x000000e1d906723e */ /* 0x004fe400000000ff */
[----:B---3--:R-:W-:Y:S03]  /*5700*/  F2FP.PACK_AB R0, R118, R119 ;  /* 0x000000777600723e */ /* 0x008fe600000000ff */
[----:B------:R2:W-:Y:S01]  /*5710*/  STS [R190+0xf000], R6 ;  /* 0x00f00006be007388 */ /* 0x0005e20000000800 */
[----:B------:R-:W-:Y:S02]  /*5720*/  F2FP.PACK_AB R2, R132, R133 ;  /* 0x000000858402723e */ /* 0x000fe400000000ff */
[----:B------:R-:W-:Y:S02]  /*5730*/  F2FP.PACK_AB R4, R120, R121 ;  /* 0x000000797804723e */ /* 0x000fe400000000ff */
[----:B-1----:R-:W-:Y:S05]  /*5740*/  F2FP.PACK_AB R5, R231, R232 ;  /* 0x000000e8e705723e */ /* 0x002fea00000000ff */
[----:B------:R1:W-:Y:S04]  /*5750*/  STS [R190+0xf400], R5 ;  /* 0x00f40005be007388 */ /* 0x0003e80000000800 */
[----:B------:R3:W-:Y:S01]  /*5760*/  STS [R188+0xe000], R4 ;  /* 0x00e00004bc007388 */ /* 0x0007e20000000800 */
[----:B--2---:R-:W-:Y:S03]  /*5770*/  F2FP.PACK_AB R6, R212, R213 ;  /* 0x000000d5d406723e */ /* 0x004fe600000000ff */
[----:B------:R2:W-:Y:S04]  /*5780*/  STS [R188+0xe400], R2 ;  /* 0x00e40002bc007388 */ /* 0x0005e80000000800 */
[----:B------:R2:W-:Y:S01]  /*5790*/  STS [R187+0xe000], R0 ;  /* 0x00e00000bb007388 */ /* 0x0005e20000000800 */
[----:B-1----:R-:W-:Y:S02]  /*57a0*/  F2FP.PACK_AB R5, R227, R228 ;  /* 0x000000e4e305723e */ /* 0x002fe400000000ff */
[----:B---3--:R-:W-:Y:S02]  /*57b0*/  F2FP.PACK_AB R4, R129, R130 ;  /* 0x000000828104723e */ /* 0x008fe400000000ff */
[----:B--2---:R-:W-:Y:S03]  /*57c0*/  F2FP.PACK_AB R2, R205, R207 ;  /* 0x000000cfcd02723e */ /* 0x004fe600000000ff */
[----:B------:R-:W-:Y:S01]  /*57d0*/  STS [R187+0xe400], R4 ;  /* 0x00e40004bb007388 */ /* 0x000fe20000000800 */
[----:B------:R-:W-:Y:S03]  /*57e0*/  F2FP.PACK_AB R0, R215, R223 ;  /* 0x000000dfd700723e */ /* 0x000fe600000000ff */
[----:B------:R-:W-:Y:S04]  /*57f0*/  STS [R188+0xf000], R6 ;  /* 0x00f00006bc007388 */ /* 0x000fe80000000800 */
[----:B------:R-:W-:Y:S04]  /*5800*/  STS [R188+0xf400], R5 ;  /* 0x00f40005bc007388 */ /* 0x000fe80000000800 */
[----:B------:R1:W-:Y:S04]  /*5810*/  STS [R187+0xf000], R2 ;  /* 0x00f00002bb007388 */ /* 0x0003e80000000800 */
[----:B------:R2:W-:Y:S04]  /*5820*/  STS [R187+0xf400], R0 ;  /* 0x00f40000bb007388 */ /* 0x0005e80000000800 */
[----:B------:R-:W3:Y:S08]  /*5830*/  LDSM.16.M88.4 R32, [R174+0x4000] ;  /* 0x00400000ae20783b */ /* 0x000ef00000000200 */
[----:B------:R-:W3:Y:S08]  /*5840*/  LDSM.16.M88.4 R28, [R174+0x5000] ;  /* 0x00500000ae1c783b */ /* 0x000ef00000000200 */
[----:B------:R-:W3:Y:S01]  /*5850*/  LDSM.16.M88.4 R100, [R177+0x4000] ;  /* 0x00400000b164783b */ /* 0x000ee20000000200 */
[----:B-1----:R-:W-:Y:S02]  /*5860*/  FFMA.FTZ R2, -R112, R112, 1 ;  /* 0x3f80000070027423 */ /* 0x002fe40000010170 */
[----:B--2---:R-:W-:Y:S05]  /*5870*/  FFMA.FTZ R0, -R109, R109, 1 ;  /* 0x3f8000006d007423 */ /* 0x004fea000001016d */
[----:B------:R-:W1:Y:S01]  /*5880*/  LDSM.16.M88.4 R104, [R177+0x5000] ;  /* 0x00500000b168783b */ /* 0x000e620000000200 */
[----:B------:R-:W-:Y:S01]  /*5890*/  FMUL.FTZ R0, R0, c[0x0][0x2ec] ;  /* 0x0000bb0000007a20 */ /* 0x000fe20000410000 */
[-C--:B---3--:R-:W-:Y:S08]  /*58a0*/  HMMA.16816.F32 R4, R32, R140.reuse, RZ ;  /* 0x0000008c2004723c */ /* 0x088ff000000018ff */
[C---:B------:R-:W-:Y:S08]  /*58b0*/  HMMA.16816.F32 R8, R28.reuse, R140, RZ ;  /* 0x0000008c1c08723c */ /* 0x040ff000000018ff */
        /* <DEDUP_REMOVED lines=12> */
[-C--:B------:R-:W-:Y:S07]  /*5980*/  HMMA.16816.F32 R28, R104, R154.reuse, R28 ;  /* 0x0000009a681c723c */ /* 0x080fee000000181c */
[C---:B------:R-:W-:Y:S01]  /*5990*/  IADD3 R104, R128.reuse, R174, RZ ;  /* 0x000000ae80687210 */ /* 0x040fe20007ffe0ff */
[----:B------:R-:W-:Y:S04]  /*59a0*/  HMMA.16816.F32 R32, R100, R154, R32 ;  /* 0x0000009a6420723c */ /* 0x000fe80000001820 */
[----:B------:R-:W1:Y:S08]  /*59b0*/  LDSM.16.M88.4 R100, [R104+0x4000] ;  /* 0x004000006864783b */ /* 0x000e700000000200 */
[----:B------:R-:W2:Y:S01]  /*59c0*/  LDSM.16.M88.4 R104, [R104+0x5000] ;  /* 0x005000006868783b */ /* 0x000ea20000000200 */
[-C--:B-1----:R-:W-:Y:S08]  /*59d0*/  HMMA.16816.F32 R4, R100, R156.reuse, R4 ;  /* 0x0000009c6404723c */ /* 0x082ff00000001804 */
[C---:B--2---:R-:W-:Y:S08]  /*59e0*/  HMMA.16816.F32 R8, R104.reuse, R156, R8 ;  /* 0x0000009c6808723c */ /* 0x044ff00000001808 */
[-C--:B------:R-:W-:Y:S08]  /*59f0*/  HMMA.16816.F32 R12, R104, R158.reuse, R12 ;  /* 0x0000009e680c723c */ /* 0x080ff0000000180c */
[C---:B------:R-:W-:Y:S08]  /*5a00*/  HMMA.16816.F32 R16, R100.reuse, R158, R16 ;  /* 0x0000009e6410723c */ /* 0x040ff00000001810 */
[-C--:B------:R-:W-:Y:S08]  /*5a10*/  HMMA.16816.F32 R20, R100, R160.reuse, R20 ;  /* 0x000000a06414723c */ /* 0x080ff00000001814 */
[C---:B------:R-:W-:Y:S08]  /*5a20*/  HMMA.16816.F32 R24, R104.reuse, R160, R24 ;  /* 0x000000a06818723c */ /* 0x040ff00000001818 */
[-C--:B------:R-:W-:Y:S07]  /*5a30*/  HMMA.16816.F32 R28, R104, R162.reuse, R28 ;  /* 0x000000a2681c723c */ /* 0x080fee000000181c */
[----:B------:R-:W-:Y:S01]  /*5a40*/  IADD3 R104, R128, R177, RZ ;  /* 0x000000b180687210 */ /* 0x000fe20007ffe0ff */
[----:B------:R-:W-:Y:S04]  /*5a50*/  HMMA.16816.F32 R32, R100, R162, R32 ;  /* 0x000000a26420723c */ /* 0x000fe80000001820 */
[----:B------:R-:W1:Y:S08]  /*5a60*/  LDSM.16.M88.4 R100, [R104+0x4000] ;  /* 0x004000006864783b */ /* 0x000e700000000200 */
[----:B------:R-:W2:Y:S01]  /*5a70*/  LDSM.16.M88.4 R104, [R104+0x5000] ;  /* 0x005000006868783b */ /* 0x000ea20000000200 */
[-C--:B-1----:R-:W-:Y:S08]  /*5a80*/  HMMA.16816.F32 R4, R100, R164.reuse, R4 ;  /* 0x000000a46404723c */ /* 0x082ff00000001804 */
[C---:B--2---:R-:W-:Y:S08]  /*5a90*/  HMMA.16816.F32 R8, R104.reuse, R164, R8 ;  /* 0x000000a46808723c */ /* 0x044ff00000001808 */
[-C--:B------:R-:W-:Y:S08]  /*5aa0*/  HMMA.16816.F32 R12, R104, R166.reuse, R12 ;  /* 0x000000a6680c723c */ /* 0x080ff0000000180c */
[C---:B----4-:R-:W-:Y:S01]  /*5ab0*/  FADD.FTZ R4, -R108.reuse, R4 ;  /* 0x000000046c047221 */ /* 0x050fe20000010100 */
[C---:B------:R-:W-:Y:S03]  /*5ac0*/  HMMA.16816.F32 R16, R100.reuse, R166, R16 ;  /* 0x000000a66410723c */ /* 0x040fe60000001810 */
[----:B------:R-:W-:Y:S02]  /*5ad0*/  FADD.FTZ R5, -R108, R5 ;  /* 0x000000056c057221 */ /* 0x000fe40000010100 */
[----:B------:R-:W-:Y:S02]  /*5ae0*/  FMUL.FTZ R4, R198, R4 ;  /* 0x00000004c6047220 */ /* 0x000fe40000410000 */
[----:B------:R-:W-:Y:S01]  /*5af0*/  FMUL.FTZ R5, R113, R5 ;  /* 0x0000000571057220 */ /* 0x000fe20000410000 */
[-C--:B------:R-:W-:Y:S01]  /*5b00*/  HMMA.16816.F32 R20, R100, R168.reuse, R20 ;  /* 0x000000a86414723c */ /* 0x080fe20000001814 */
[----:B------:R-:W-:Y:S02]  /*5b10*/  FMUL.FTZ R113, R4, R0 ;  /* 0x0000000004717220 */ /* 0x000fe40000410000 */
[----:B------:R-:W2:Y:S01]  /*5b20*/  LDG.E R4, [R110.64+0x20] ;  /* 0x000020046e047981 */ /* 0x000ea2000c1e1900 */
[----:B------:R-:W-:Y:S03]  /*5b30*/  FMUL.FTZ R0, R2, c[0x0][0x2ec] ;  /* 0x0000bb0002007a20 */ /* 0x000fe60000410000 */
[----:B------:R-:W3:Y:S01]  /*5b40*/  LDG.E R2, [R110.64+0x80] ;  /* 0x000080046e027981 */ /* 0x000ee2000c1e1900 */
[----:B------:R-:W-:Y:S01]  /*5b50*/  FMUL.FTZ R112, R5, R0 ;  /* 0x0000000005707220 */ /* 0x000fe20000410000 */
[C---:B------:R-:W-:Y:S02]  /*5b60*/  HMMA.16816.F32 R24, R104.reuse, R168, R24 ;  /* 0x000000a86818723c */ /* 0x040fe40000001818 */
[----:B------:R-:W4:Y:S01]  /*5b70*/  LDG.E R0, [R110.64+0xa0] ;  /* 0x0000a0046e007981 */ /* 0x000f22000c1e1900 */
[----:B------:R-:W-:Y:S04]  /*5b80*/  FFMA.FTZ R5, -R123, R123, 1 ;  /* 0x3f8000007b057423 */ /* 0x000fe8000001017b */
[C---:B------:R-:W-:Y:S01]  /*5b90*/  FADD.FTZ R16, -R108.reuse, R16 ;  /* 0x000000106c107221 */ /* 0x040fe20000010100 */
[-C--:B------:R-:W-:Y:S01]  /*5ba0*/  HMMA.16816.F32 R28, R104, R170.reuse, R28 ;  /* 0x000000aa681c723c */ /* 0x080fe2000000181c */
[----:B------:R-:W-:Y:S03]  /*5bb0*/  FADD.FTZ R17, -R108, R17 ;  /* 0x000000116c117221 */ /* 0x000fe60000010100 */
[----:B------:R-:W-:Y:S02]  /*5bc0*/  FMUL.FTZ R5, R5, c[0x0][0x2ec] ;  /* 0x0000bb0005057a20 */ /* 0x000fe40000410000 */
[----:B------:R-:W-:Y:S02]  /*5bd0*/  FMUL.FTZ R17, R122, R17 ;  /* 0x000000117a117220 */ /* 0x000fe40000410000 */
[C---:B------:R-:W-:Y:S01]  /*5be0*/  FADD.FTZ R21, -R108.reuse, R21 ;  /* 0x000000156c157221 */ /* 0x040fe20000010100 */
[----:B------:R-:W-:Y:S03]  /*5bf0*/  HMMA.16816.F32 R32, R100, R170, R32 ;  /* 0x000000aa6420723c */ /* 0x000fe60000001820 */
[----:B------:R-:W-:Y:S04]  /*5c00*/  FADD.FTZ R20, -R108, R20 ;  /* 0x000000146c147221 */ /* 0x000fe80000010100 */
[----:B------:R-:W-:Y:S02]  /*5c10*/  FMUL.FTZ R100, R124, R16 ;  /* 0x000000107c647220 */ /* 0x000fe40000410000 */
[----:B------:R-:W-:Y:S03]  /*5c20*/  FFMA.FTZ R16, -R125, R125, 1 ;  /* 0x3f8000007d107423 */ /* 0x000fe6000001017d */
[----:B------:R-:W-:Y:S02]  /*5c30*/  FMUL.FTZ R101, R120, R21 ;  /* 0x0000001578657220 */ /* 0x000fe40000410000 */
[----:B------:R-:W-:Y:S02]  /*5c40*/  FMUL.FTZ R16, R16, c[0x0][0x2ec] ;  /* 0x0000bb0010107a20 */ /* 0x000fe40000410000 */
[----:B------:R-:W-:Y:S02]  /*5c50*/  FMUL.FTZ R102, R121, R20 ;  /* 0x0000001479667220 */ /* 0x000fe40000410000 */
[----:B------:R-:W-:Y:S02]  /*5c60*/  FMUL.FTZ R109, R100, R16 ;  /* 0x00000010646d7220 */ /* 0x000fe40000410000 */
[----:B------:R-:W-:Y:S02]  /*5c70*/  FFMA.FTZ R16, -R115, R115, 1 ;  /* 0x3f80000073107423 */ /* 0x000fe40000010173 */
[----:B------:R-:W-:Y:S02]  /*5c80*/  FFMA.FTZ R20, -R127, R127, 1 ;  /* 0x3f8000007f147423 */ /* 0x000fe4000001017f */
[C---:B------:R-:W-:Y:S02]  /*5c90*/  FADD.FTZ R32, -R108.reuse, R32 ;  /* 0x000000206c207221 */ /* 0x040fe40000010100 */
[----:B------:R-:W-:Y:S02]  /*5ca0*/  FADD.FTZ R21, -R108, R33 ;  /* 0x000000216c157221 */ /* 0x000fe40000010100 */
[----:B------:R-:W-:Y:S02]  /*5cb0*/  FMUL.FTZ R108, R17, R5 ;  /* 0x00000005116c7220 */ /* 0x000fe40000410000 */
[----:B------:R-:W-:Y:S02]  /*5cc0*/  FFMA.FTZ R5, -R114, R114, 1 ;  /* 0x3f80000072057423 */ /* 0x000fe40000010172 */
[----:B------:R-:W-:Y:S02]  /*5cd0*/  FMUL.FTZ R32, R119, R32 ;  /* 0x0000002077207220 */ /* 0x000fe40000410000 */
[----:B------:R-:W-:Y:S02]  /*5ce0*/  FMUL.FTZ R21, R118, R21 ;  /* 0x0000001576157220 */ /* 0x000fe40000410000 */
[----:B------:R-:W-:Y:S02]  /*5cf0*/  FMUL.FTZ R16, R16, c[0x0][0x2ec] ;  /* 0x0000bb0010107a20 */ /* 0x000fe40000410000 */
[----:B------:R-:W-:Y:S02]  /*5d00*/  FMUL.FTZ R5, R5, c[0x0][0x2ec] ;  /* 0x0000bb0005057a20 */ /* 0x000fe40000410000 */
[----:B------:R-:W-:Y:S02]  /*5d10*/  FMUL.FTZ R105, R32, R16 ;  /* 0x0000001020697220 */ /* 0x000fe40000410000 */
[----:B------:R-:W-:Y:S02]  /*5d20*/  FMUL.FTZ R104, R21, R5 ;  /* 0x0000000515687220 */ /* 0x000fe40000410000 */
[----:B------:R-:W-:Y:S02]  /*5d30*/  FFMA.FTZ R5, -R201, R201, 1 ;  /* 0x3f800000c9057423 */ /* 0x000fe400000101c9 */
[----:B------:R-:W-:Y:S02]  /*5d40*/  FMUL.FTZ R20, R20, c[0x0][0x2ec] ;  /* 0x0000bb0014147a20 */ /* 0x000fe40000410000 */
[----:B------:R-:W-:Y:S02]  /*5d50*/  FMUL.FTZ R5, R5, c[0x0][0x2ec] ;  /* 0x0000bb0005057a20 */ /* 0x000fe40000410000 */
[----:B------:R-:W-:Y:S02]  /*5d60*/  FFMA.FTZ R17, -R126, R126, 1 ;  /* 0x3f8000007e117423 */ /* 0x000fe4000001017e */
[----:B------:R-:W-:Y:S02]  /*5d70*/  FMUL.FTZ R107, R102, R20 ;  /* 0x00000014666b7220 */ /* 0x000fe40000410000 */
[----:B------:R-:W-:Y:S02]  /*5d80*/  FMUL.FTZ R17, R17, c[0x0][0x2ec] ;  /* 0x0000bb0011117a20 */ /* 0x000fe40000410000 */
[----:B------:R-:W-:Y:S02]  /*5d90*/  FFMA.FTZ R20, -R210, R210, 1 ;  /* 0x3f800000d2147423 */ /* 0x000fe400000101d2 */
[----:B------:R-:W-:Y:S02]  /*5da0*/  FMUL.FTZ R106, R101, R17 ;  /* 0x00000011656a7220 */ /* 0x000fe40000410000 */
[----:B------:R-:W-:Y:S02]  /*5db0*/  FFMA.FTZ R21, -R185, R185, 1 ;  /* 0x3f800000b9157423 */ /* 0x000fe400000101b9 */
[----:B------:R-:W-:Y:S02]  /*5dc0*/  FMUL.FTZ R20, R20, c[0x0][0x2ec] ;  /* 0x0000bb0014147a20 */ /* 0x000fe40000410000 */
[----:B------:R-:W-:Y:S02]  /*5dd0*/  FMUL.FTZ R21, R21, c[0x0][0x2ec] ;  /* 0x0000bb0015157a20 */ /* 0x000fe40000410000 */
[C---:B--2---:R-:W-:Y:S02]  /*5de0*/  FADD.FTZ R16, -R4.reuse, R6 ;  /* 0x0000000604107221 */ /* 0x044fe40000010100 */
[----:B------:R-:W-:Y:S02]  /*5df0*/  FADD.FTZ R7, -R4, R7 ;  /* 0x0000000704077221 */ /* 0x000fe40000010100 */
[----:B------:R-:W-:Y:S02]  /*5e00*/  FFMA.FTZ R6, -R202, R202, 1 ;  /* 0x3f800000ca067423 */ /* 0x000fe400000101ca */
[----:B------:R-:W-:Y:S02]  /*5e10*/  FMUL.FTZ R16, R226, R16 ;  /* 0x00000010e2107220 */ /* 0x000fe40000410000 */
[----:B------:R-:W-:Y:S02]  /*5e20*/  FMUL.FTZ R7, R224, R7 ;  /* 0x00000007e0077220 */ /* 0x000fe40000410000 */
[----:B------:R-:W-:Y:S02]  /*5e30*/  FMUL.FTZ R6, R6, c[0x0][0x2ec] ;  /* 0x0000bb0006067a20 */ /* 0x000fe40000410000 */
[C---:B------:R-:W-:Y:S02]  /*5e40*/  FADD.FTZ R18, -R4.reuse, R18 ;  /* 0x0000001204127221 */ /* 0x040fe40000010100 */
[----:B------:R-:W-:Y:S02]  /*5e50*/  FADD.FTZ R19, -R4, R19 ;  /* 0x0000001304137221 */ /* 0x000fe40000010100 */
[----:B------:R-:W-:Y:S02]  /*5e60*/  FMUL.FTZ R103, R16, R6 ;  /* 0x0000000610677220 */ /* 0x000fe40000410000 */
[----:B------:R-:W-:Y:S02]  /*5e70*/  FMUL.FTZ R102, R7, R5 ;  /* 0x0000000507667220 */ /* 0x000fe40000410000 */
[----:B------:R-:W-:Y:S02]  /*5e80*/  FFMA.FTZ R6, -R138, R138, 1 ;  /* 0x3f8000008a067423 */ /* 0x000fe4000001018a */
[----:B------:R-:W-:Y:S02]  /*5e90*/  FFMA.FTZ R5, -R137, R137, 1 ;  /* 0x3f80000089057423 */ /* 0x000fe40000010189 */
[----:B------:R-:W-:Y:S02]  /*5ea0*/  FMUL.FTZ R16, R135, R18 ;  /* 0x0000001287107220 */ /* 0x000fe40000410000 */
[----:B------:R-:W-:Y:S02]  /*5eb0*/  FMUL.FTZ R7, R134, R19 ;  /* 0x0000001386077220 */ /* 0x000fe40000410000 */
[----:B------:R-:W-:Y:S02]  /*5ec0*/  FMUL.FTZ R6, R6, c[0x0][0x2ec] ;  /* 0x0000bb0006067a20 */ /* 0x000fe40000410000 */
[----:B------:R-:W-:Y:S02]  /*5ed0*/  FMUL.FTZ R5, R5, c[0x0][0x2ec] ;  /* 0x0000bb0005057a20 */ /* 0x000fe40000410000 */
[C---:B------:R-:W-:Y:S02]  /*5ee0*/  FADD.FTZ R19, -R4.reuse, R22 ;  /* 0x0000001604137221 */ /* 0x040fe40000010100 */
[C---:B------:R-:W-:Y:S02]  /*5ef0*/  FADD.FTZ R18, -R4.reuse, R23 ;  /* 0x0000001704127221 */ /* 0x040fe40000010100 */
[C---:B------:R-:W-:Y:S02]  /*5f00*/  FADD.FTZ R17, -R4.reuse, R34 ;  /* 0x0000002204117221 */ /* 0x040fe40000010100 */
[----:B------:R-:W-:Y:S02]  /*5f10*/  FADD.FTZ R35, -R4, R35 ;  /* 0x0000002304237221 */ /* 0x000fe40000010100 */
[----:B------:R-:W-:Y:S02]  /*5f20*/  FMUL.FTZ R101, R16, R6 ;  /* 0x0000000610657220 */ /* 0x000fe40000410000 */
[----:B------:R-:W-:Y:S02]  /*5f30*/  FMUL.FTZ R100, R7, R5 ;  /* 0x0000000507647220 */ /* 0x000fe40000410000 */
[----:B------:R-:W-:Y:S02]  /*5f40*/  FFMA.FTZ R6, -R139, R139, 1 ;  /* 0x3f8000008b067423 */ /* 0x000fe4000001018b */
[----:B------:R-:W-:Y:S01]  /*5f50*/  FFMA.FTZ R5, -R117, R117, 1 ;  /* 0x3f80000075057423 */ /* 0x000fe20000010175 */
[----:B------:R-:W-:Y:S01]  /*5f60*/  MOV R117, R191 ;  /* 0x000000bf00757202 */ /* 0x000fe20000000f00 */
[----:B------:R-:W-:Y:S01]  /*5f70*/  FFMA.FTZ R4, -R116, R116, 1 ;  /* 0x3f80000074047423 */ /* 0x000fe20000010174 */
[----:B------:R-:W-:Y:S01]  /*5f80*/  MOV R116, R196 ;  /* 0x000000c400747202 */ /* 0x000fe20000000f00 */
[----:B------:R-:W-:Y:S02]  /*5f90*/  FMUL.FTZ R18, R132, R18 ;  /* 0x0000001284127220 */ /* 0x000fe40000410000 */
[----:B------:R-:W-:Y:S02]  /*5fa0*/  FMUL.FTZ R17, R130, R17 ;  /* 0x0000001182117220 */ /* 0x000fe40000410000 */
[----:B------:R-:W-:Y:S02]  /*5fb0*/  FMUL.FTZ R16, R129, R35 ;  /* 0x0000002381107220 */ /* 0x000fe40000410000 */
[----:B------:R-:W-:Y:S02]  /*5fc0*/  FMUL.FTZ R6, R6, c[0x0][0x2ec] ;  /* 0x0000bb0006067a20 */ /* 0x000fe40000410000 */
[----:B------:R-:W-:Y:S02]  /*5fd0*/  FMUL.FTZ R5, R5, c[0x0][0x2ec] ;  /* 0x0000bb0005057a20 */ /* 0x000fe40000410000 */
[----:B------:R-:W-:Y:S02]  /*5fe0*/  FMUL.FTZ R4, R4, c[0x0][0x2ec] ;  /* 0x0000bb0004047a20 */ /* 0x000fe40000410000 */
[----:B------:R-:W-:Y:S02]  /*5ff0*/  FFMA.FTZ R7, -R197, R197, 1 ;  /* 0x3f800000c5077423 */ /* 0x000fe400000101c5 */
[----:B------:R-:W-:Y:S02]  /*6000*/  FMUL.FTZ R34, R18, R6 ;  /* 0x0000000612227220 */ /* 0x000fe40000410000 */
[----:B------:R-:W-:Y:S02]  /*6010*/  FMUL.FTZ R33, R17, R5 ;  /* 0x0000000511217220 */ /* 0x000fe40000410000 */
[----:B------:R-:W-:Y:S02]  /*6020*/  FMUL.FTZ R32, R16, R4 ;  /* 0x0000000410207220 */ /* 0x000fe40000410000 */
[C---:B---3--:R-:W-:Y:S02]  /*6030*/  FADD.FTZ R4, -R2.reuse, R8 ;  /* 0x0000000802047221 */ /* 0x048fe40000010100 */
[C---:B------:R-:W-:Y:S02]  /*6040*/  FADD.FTZ R5, -R2.reuse, R9 ;  /* 0x0000000902057221 */ /* 0x040fe40000010100 */
[----:B------:R-:W-:Y:S02]  /*6050*/  FADD.FTZ R6, -R2, R12 ;  /* 0x0000000c02067221 */ /* 0x000fe40000010100 */
[----:B------:R-:W-:Y:S02]  /*6060*/  FFMA.FTZ R9, -R214, R214, 1 ;  /* 0x3f800000d6097423 */ /* 0x000fe400000101d6 */
[----:B------:R-:W-:Y:S02]  /*6070*/  FFMA.FTZ R17, -R211, R211, 1 ;  /* 0x3f800000d3117423 */ /* 0x000fe400000101d3 */
[----:B------:R-:W-:Y:S02]  /*6080*/  FFMA.FTZ R23, -R209, R209, 1 ;  /* 0x3f800000d1177423 */ /* 0x000fe400000101d1 */
[----:B------:R-:W-:Y:S02]  /*6090*/  FMUL.FTZ R19, R133, R19 ;  /* 0x0000001385137220 */ /* 0x000fe40000410000 */
[----:B------:R-:W-:Y:S02]  /*60a0*/  FMUL.FTZ R7, R7, c[0x0][0x2ec] ;  /* 0x0000bb0007077a20 */ /* 0x000fe40000410000 */
[----:B------:R-:W-:Y:S02]  /*60b0*/  FMUL.FTZ R4, R230, R4 ;  /* 0x00000004e6047220 */ /* 0x000fe40000410000 */
[----:B------:R-:W-:Y:S02]  /*60c0*/  FMUL.FTZ R5, R229, R5 ;  /* 0x00000005e5057220 */ /* 0x000fe40000410000 */
[----:B------:R-:W-:Y:S02]  /*60d0*/  FMUL.FTZ R6, R225, R6 ;  /* 0x00000006e1067220 */ /* 0x000fe40000410000 */
[----:B------:R-:W-:Y:S02]  /*60e0*/  FMUL.FTZ R9, R9, c[0x0][0x2ec] ;  /* 0x0000bb0009097a20 */ /* 0x000fe40000410000 */
[----:B------:R-:W-:Y:S02]  /*60f0*/  FMUL.FTZ R17, R17, c[0x0][0x2ec] ;  /* 0x0000bb0011117a20 */ /* 0x000fe40000410000 */
[----:B------:R-:W-:Y:S02]  /*6100*/  FMUL.FTZ R23, R23, c[0x0][0x2ec] ;  /* 0x0000bb0017177a20 */ /* 0x000fe40000410000 */
[C---:B------:R-:W-:Y:S02]  /*6110*/  FADD.FTZ R24, -R2.reuse, R24 ;  /* 0x0000001802187221 */ /* 0x040fe40000010100 */
[----:B------:R-:W-:Y:S02]  /*6120*/  FMUL.FTZ R35, R19, R7 ;  /* 0x0000000713237220 */ /* 0x000fe40000410000 */
[----:B------:R-:W-:Y:S02]  /*6130*/  FADD.FTZ R7, -R2, R13 ;  /* 0x0000000d02077221 */ /* 0x000fe40000010100 */
[----:B------:R-:W-:Y:S02]  /*6140*/  FFMA.FTZ R13, -R206, R206, 1 ;  /* 0x3f800000ce0d7423 */ /* 0x000fe400000101ce */
[----:B------:R-:W-:Y:S02]  /*6150*/  FMUL.FTZ R9, R4, R9 ;  /* 0x0000000904097220 */ /* 0x000fe40000410000 */
[----:B------:R-:W-:Y:S02]  /*6160*/  FMUL.FTZ R17, R5, R17 ;  /* 0x0000001105117220 */ /* 0x000fe40000410000 */
[----:B------:R-:W-:Y:S02]  /*6170*/  FMUL.FTZ R23, R6, R23 ;  /* 0x0000001706177220 */ /* 0x000fe40000410000 */
[C---:B------:R-:W-:Y:S02]  /*6180*/  FADD.FTZ R4, -R2.reuse, R25 ;  /* 0x0000001902047221 */ /* 0x040fe40000010100 */
[C---:B------:R-:W-:Y:S02]  /*6190*/  FADD.FTZ R5, -R2.reuse, R28 ;  /* 0x0000001c02057221 */ /* 0x040fe40000010100 */
[----:B------:R-:W-:Y:S02]  /*61a0*/  FADD.FTZ R6, -R2, R29 ;  /* 0x0000001d02067221 */ /* 0x000fe40000010100 */
[----:B------:R-:W-:Y:S02]  /*61b0*/  FMUL.FTZ R2, R213, R24 ;  /* 0x00000018d5027220 */ /* 0x000fe40000410000 */
[----:B------:R-:W-:Y:S02]  /*61c0*/  FFMA.FTZ R25, -R200, R200, 1 ;  /* 0x3f800000c8197423 */ /* 0x000fe400000101c8 */
        /* <DEDUP_REMOVED lines=11> */
[----:B------:R-:W-:Y:S02]  /*6280*/  FMUL.FTZ R28, R28, c[0x0][0x2ec] ;  /* 0x0000bb001c1c7a20 */ /* 0x000fe40000410000 */
[----:B------:R-:W-:Y:S02]  /*6290*/  FMUL.FTZ R13, R7, R13 ;  /* 0x0000000d070d7220 */ /* 0x000fe40000410000 */
[----:B------:R-:W-:Y:S02]  /*62a0*/  FMUL.FTZ R25, R2, R25 ;  /* 0x0000001902197220 */ /* 0x000fe40000410000 */
[----:B------:R-:W-:Y:S02]  /*62b0*/  FMUL.FTZ R24, R4, R24 ;  /* 0x0000001804187220 */ /* 0x000fe40000410000 */
[----:B------:R-:W-:Y:S02]  /*62c0*/  FMUL.FTZ R29, R5, R29 ;  /* 0x0000001d051d7220 */ /* 0x000fe40000410000 */
[----:B------:R-:W-:Y:S02]  /*62d0*/  FMUL.FTZ R28, R6, R28 ;  /* 0x0000001c061c7220 */ /* 0x000fe40000410000 */
[C---:B----4-:R-:W-:Y:S02]  /*62e0*/  FADD.FTZ R2, -R0.reuse, R10 ;  /* 0x0000000a00027221 */ /* 0x050fe40000010100 */
[C---:B------:R-:W-:Y:S02]  /*62f0*/  FADD.FTZ R4, -R0.reuse, R11 ;  /* 0x0000000b00047221 */ /* 0x040fe40000010100 */
[C---:B------:R-:W-:Y:S02]  /*6300*/  FADD.FTZ R5, -R0.reuse, R14 ;  /* 0x0000000e00057221 */ /* 0x040fe40000010100 */
[----:B------:R-:W-:Y:S02]  /*6310*/  FADD.FTZ R8, -R0, R15 ;  /* 0x0000000f00087221 */ /* 0x000fe40000010100 */
[----:B------:R-:W-:Y:S02]  /*6320*/  FFMA.FTZ R6, -R222, R222, 1 ;  /* 0x3f800000de067423 */ /* 0x000fe400000101de */
[----:B------:R-:W-:Y:S02]  /*6330*/  FFMA.FTZ R16, -R219, R219, 1 ;  /* 0x3f800000db107423 */ /* 0x000fe400000101db */
[----:B------:R-:W-:Y:S02]  /*6340*/  FFMA.FTZ R7, -R218, R218, 1 ;  /* 0x3f800000da077423 */ /* 0x000fe400000101da */
[----:B------:R-:W-:Y:S02]  /*6350*/  FFMA.FTZ R12, -R216, R216, 1 ;  /* 0x3f800000d80c7423 */ /* 0x000fe400000101d8 */
[----:B------:R-:W-:Y:S02]  /*6360*/  FMUL.FTZ R2, R234, R2 ;  /* 0x00000002ea027220 */ /* 0x000fe40000410000 */
        /* <DEDUP_REMOVED lines=23> */
[----:B------:R-:W-:Y:S02]  /*64e0*/  FMUL.FTZ R20, R0, R20 ;  /* 0x0000001400147220 */ /* 0x000fe40000410000 */
[----:B------:R-:W-:Y:S02]  /*64f0*/  FMUL.FTZ R8, R2, R8 ;  /* 0x0000000802087220 */ /* 0x000fe40000410000 */
[----:B------:R-:W-:Y:S02]  /*6500*/  FMUL.FTZ R22, R4, R22 ;  /* 0x0000001604167220 */ /* 0x000fe40000410000 */
[----:B------:R-:W-:Y:S01]  /*6510*/  FMUL.FTZ R21, R5, R21 ;  /* 0x0000001505157220 */ /* 0x000fe20000410000 */
[----:B------:R-:W-:-:S05]  /*6520*/  @!P2 BRA `(.L_x_532) ;  /* 0x000002100000a947 */ /* 0x000fca0003800000 */
[----:B------:R-:W-:Y:S01]  /*6530*/  IMAD.MOV.U32 R10, RZ, RZ, c[0x0][0x190] ;  /* 0x00006400ff0a7624 */ /* 0x000fe200078e00ff */
[----:B------:R-:W-:Y:S01]  /*6540*/  ULOP3.LUT UR8, UR6, 0x1, URZ, 0xc0, !UPT ;  /* 0x0000000106087892 */ /* 0x000fe2000f8ec03f */
[----:B------:R-:W-:Y:S02]  /*6550*/  ISETP.GE.AND P3, PT, R220, c[0x0][0x220], PT ;  /* 0x00008800dc007a0c */ /* 0x000fe40003f66270 */
[----:B------:R-:W-:Y:S01]  /*6560*/  IMAD.U32 R0, R10, -0x40, RZ ;  /* 0xffffffc00a007824 */ /* 0x000fe200078e00ff */
[----:B------:R-:W-:Y:S04]  /*6570*/  UISETP.NE.U32.AND UP0, UPT, UR8, 0x1, UPT ;  /* 0x000000010800788c */ /* 0x000fe8000bf05070 */
[----:B------:R-:W-:Y:S01]  /*6580*/  USEL UR8, UR54, 0x2000, !UP0 ;  /* 0x0000200036087887 */ /* 0x000fe2000c000000 */
[C---:B------:R-:W-:Y:S04]  /*6590*/  LEA R2, P0, R0.reuse, R194, 0x1 ;  /* 0x000000c200027211 */ /* 0x040fe800078008ff */
[----:B------:R-:W-:Y:S01]  /*65a0*/  LEA.HI.X.SX32 R0, R0, R195, 0x1, P0 ;  /* 0x000000c300007211 */ /* 0x000fe200000f0eff */
[----:B------:R-:W-:Y:S01]  /*65b0*/  IMAD.MOV.U32 R194, RZ, RZ, R2 ;  /* 0x000000ffffc27224 */ /* 0x000fe200078e0002 */
[----:B------:R-:W-:Y:S01]  /*65c0*/  IADD3 R186, R186, UR8, RZ ;  /* 0x00000008baba7c10 */ /* 0x000fe2000fffe0ff */
[----:B------:R-:W-:Y:S01]  /*65d0*/  @!P3 IMAD.MOV.U32 R5, RZ, RZ, c[0x0][0x194] ;  /* 0x00006500ff05b624 */ /* 0x000fe200078e00ff */
[----:B------:R-:W-:Y:S01]  /*65e0*/  IADD3 R203, R203, UR8, RZ ;  /* 0x00000008cbcb7c10 */ /* 0x000fe2000fffe0ff */
[----:B------:R-:W-:Y:S01]  /*65f0*/  IMAD.MOV.U32 R195, RZ, RZ, R0 ;  /* 0x000000ffffc37224 */ /* 0x000fe200078e0000 */
[C---:B------:R-:W-:Y:S01]  /*6600*/  @!P3 LEA R4, P0, R10.reuse, R194, 0x6 ;  /* 0x000000c20a04b211 */ /* 0x040fe200078030ff */
[----:B------:R1:W-:Y:S01]  /*6610*/  @P3 STS [R186], RZ ;  /* 0x000000ffba003388 */ /* 0x0003e20000000800 */
[----:B------:R-:W-:Y:S02]  /*6620*/  IADD3 R173, R173, UR8, RZ ;  /* 0x00000008adad7c10 */ /* 0x000fe4000fffe0ff */
[----:B------:R-:W-:Y:S01]  /*6630*/  @!P3 LEA.HI.X R5, R10, R195, R5, 0x6, P0 ;  /* 0x000000c30a05b211 */ /* 0x000fe200000f3405 */
[----:B------:R1:W-:Y:S04]  /*6640*/  @P3 STS [R186+0x4], RZ ;  /* 0x000004ffba003388 */ /* 0x0003e80000000800 */
        /* <DEDUP_REMOVED lines=15> */
.L_x_532:
        /* <DEDUP_REMOVED lines=109> */
.L_x_533:
[----:B------:R-:W-:Y:S01]  /*6e10*/  LDSM.16.M88.4 R16, [R175] ;  /* 0x00000000af10783b */ /* 0x000fe20000000200 */
[--C-:B------:R-:W-:Y:S01]  /*6e20*/  IMAD.IADD R2, R0, 0x1, R128.reuse ;  /* 0x0000000100027824 */ /* 0x100fe200078e0280 */
[----:B------:R-:W-:Y:S01]  /*6e30*/  LEA R196, P0, R252, R116, 0x2 ;  /* 0x00000074fcc47211 */ /* 0x000fe200078010ff */
[----:B------:R-:W-:Y:S01]  /*6e40*/  IMAD.IADD R112, R175, 0x1, R128 ;  /* 0x00000001af707824 */ /* 0x000fe200078e0280 */
[----:B------:R-:W2:Y:S01]  /*6e50*/  LDSM.16.MT88.4 R8, [R0+0x6000] ;  /* 0x006000000008783b */ /* 0x000ea20000004200 */
[----:B------:R-:W-:Y:S01]  /*6e60*/  IMAD.IADD R113, R128, 0x1, R176 ;  /* 0x0000000180717824 */ /* 0x000fe200078e02b0 */
[----:B------:R-:W-:Y:S01]  /*6e70*/  LEA.HI.X.SX32 R191, R252, R117, 0x2, P0 ;  /* 0x00000075fcbf7211 */ /* 0x000fe200000f16ff */
[----:B------:R-:W-:Y:S01]  /*6e80*/  ULOP3.LUT UR8, UR6, 0x1, URZ, 0xc0, !UPT ;  /* 0x0000000106087892 */ /* 0x000fe2000f8ec03f */
[----:B------:R-:W3:Y:S01]  /*6e90*/  LDSM.16.MT88.4 R20, [R2+0x6000] ;  /* 0x006000000214783b */ /* 0x000ee20000004200 */
[----:B------:R-:W-:Y:S02]  /*6ea0*/  UISETP.GT.AND UP2, UPT, UR6, UR13, UPT ;  /* 0x0000000d0600728c */ /* 0x000fe4000bf44270 */
[----:B------:R-:W-:Y:S01]  /*6eb0*/  UISETP.NE.U32.AND UP0, UPT, UR8, 0x1, UPT ;  /* 0x000000010800788c */ /* 0x000fe2000bf05070 */
[----:B------:R-:W-:Y:S01]  /*6ec0*/  LDSM.16.M88.4 R24, [R176] ;  /* 0x00000000b018783b */ /* 0x000fe20000000200 */
[----:B------:R-:W-:Y:S03]  /*6ed0*/  UIADD3 UR6, UR6, -0x1, URZ ;  /* 0xffffffff06067890 */ /* 0x000fe6000fffe03f */
[----:B------:R-:W4:Y:S04]  /*6ee0*/  LDSM.16.MT88.4 R28, [R0+0x6800] ;  /* 0x00680000001c783b */ /* 0x000f280000004200 */
[----:B------:R-:W1:Y:S04]  /*6ef0*/  LDSM.16.MT88.4 R32, [R2+0x6800] ;  /* 0x006800000220783b */ /* 0x000e680000004200 */
[----:B------:R-:W-:Y:S04]  /*6f00*/  LDSM.16.MT88.4 R104, [R0+0x7000] ;  /* 0x007000000068783b */ /* 0x000fe80000004200 */
[----:B------:R-:W1:Y:S04]  /*6f10*/  LDSM.16.M88.4 R100, [R112] ;  /* 0x000000007064783b */ /* 0x000e680000000200 */
[----:B------:R-:W-:Y:S01]  /*6f20*/  LDSM.16.MT88.4 R108, [R0+0x7800] ;  /* 0x00780000006c783b */ /* 0x000fe20000004200 */
[C---:B-12---:R-:W-:Y:S08]  /*6f30*/  HMMA.16816.F32 R4, R16.reuse, R8, RZ ;  /* 0x000000081004723c */ /* 0x046ff000000018ff */
[C---:B------:R-:W-:Y:S08]  /*6f40*/  HMMA.16816.F32 R8, R16.reuse, R10, RZ ;  /* 0x0000000a1008723c */ /* 0x040ff000000018ff */
[C---:B---3--:R-:W-:Y:S08]  /*6f50*/  HMMA.16816.F32 R12, R16.reuse, R20, RZ ;  /* 0x00000014100c723c */ /* 0x048ff000000018ff */
[----:B------:R-:W-:Y:S01]  /*6f60*/  HMMA.16816.F32 R16, R16, R22, RZ ;  /* 0x000000161010723c */ /* 0x000fe200000018ff */
[----:B------:R-:W1:Y:S07]  /*6f70*/  LDSM.16.MT88.4 R20, [R2+0x7000] ;  /* 0x007000000214783b */ /* 0x000e6e0000004200 */
[C---:B----4-:R-:W-:Y:S08]  /*6f80*/  HMMA.16816.F32 R4, R24.reuse, R28, R4 ;  /* 0x0000001c1804723c */ /* 0x050ff00000001804 */
[C---:B------:R-:W-:Y:S01]  /*6f90*/  HMMA.16816.F32 R8, R24.reuse, R30, R8 ;  /* 0x0000001e1808723c */ /* 0x040fe20000001808 */
[----:B------:R-:W2:Y:S07]  /*6fa0*/  LDSM.16.M88.4 R28, [R113] ;  /* 0x00000000711c783b */ /* 0x000eae0000000200 */
[C---:B------:R-:W-:Y:S08]  /*6fb0*/  HMMA.16816.F32 R12, R24.reuse, R32, R12 ;  /* 0x00000020180c723c */ /* 0x040ff0000000180c */
        /* <DEDUP_REMOVED lines=26> */
[----:B------:R2:W1:Y:S07]  /*7160*/  LDSM.16.MT88.4 R108, [R0+0x9800] ;  /* 0x00980000006c783b */ /* 0x00046e0000004200 */
[C---:B---3--:R-:W-:Y:S08]  /*7170*/  HMMA.16816.F32 R12, R100.reuse, R24, R12 ;  /* 0x00000018640c723c */ /* 0x048ff0000000180c */
[----:B------:R-:W-:Y:S01]  /*7180*/  HMMA.16816.F32 R16, R100, R26, R16 ;  /* 0x0000001a6410723c */ /* 0x000fe20000001810 */
[----:B------:R3:W1:Y:S07]  /*7190*/  LDSM.16.MT88.4 R24, [R2+0x9800] ;  /* 0x009800000218783b */ /* 0x00066e0000004200 */
[C---:B----4-:R-:W-:Y:S01]  /*71a0*/  HMMA.16816.F32 R4, R28.reuse, R104, R4 ;  /* 0x000000681c04723c */ /* 0x050fe20000001804 */
[----:B--2---:R-:W-:Y:S07]  /*71b0*/  IMAD.U32 R0, RZ, RZ, UR14 ;  /* 0x0000000eff007e24 */ /* 0x004fee000f8e00ff */
[C---:B------:R-:W-:Y:S08]  /*71c0*/  HMMA.16816.F32 R8, R28.reuse, R106, R8 ;  /* 0x0000006a1c08723c */ /* 0x040ff00000001808 */
[C---:B-1----:R-:W-:Y:S01]  /*71d0*/  HMMA.16816.F32 R12, R28.reuse, R20, R12 ;  /* 0x000000141c0c723c */ /* 0x042fe2000000180c */
[----:B---3--:R-:W-:Y:S06]  /*71e0*/  IMAD.U32 R2, RZ, RZ, UR26 ;  /* 0x0000001aff027e24 */ /* 0x008fec000f8e00ff */
[----:B------:R-:W-:Y:S01]  /*71f0*/  @P2 IADD3 R20, P3, R244, UR10, RZ ;  /* 0x0000000af4142c10 */ /* 0x000fe2000ff7e0ff */
[----:B------:R-:W-:Y:S01]  /*7200*/  HMMA.16816.F32 R16, R28, R22, R16 ;  /* 0x000000161c10723c */ /* 0x000fe20000001810 */
[----:B------:R-:W-:Y:S03]  /*7210*/  @UP3 UIADD3 UR10, UP1, UR10, -0x100, URZ ;  /* 0xffffff000a0a3890 */ /* 0x000fe6000ff3e03f */
[----:B------:R-:W-:Y:S01]  /*7220*/  @P2 IADD3.X R21, R245, UR9, RZ, P3, !PT ;  /* 0x00000009f5152c10 */ /* 0x000fe20009ffe4ff */
[----:B------:R-:W-:Y:S02]  /*7230*/  @UP3 UIADD3.X UR9, UR9, -0x1, URZ, UP1, !UPT ;  /* 0xffffffff09093890 */ /* 0x000fe40008ffe43f */
[----:B------:R-:W-:Y:S01]  /*7240*/  IMAD.U32 R22, RZ, RZ, UR14 ;  /* 0x0000000eff167e24 */ /* 0x000fe2000f8e00ff */
[C---:B------:R-:W-:Y:S01]  /*7250*/  HMMA.16816.F32 R4, R32.reuse, R108, R4 ;  /* 0x0000006c2004723c */ /* 0x040fe20000001804 */
[----:B------:R1:W5:Y:S03]  /*7260*/  @P2 LDG.E R238, [R20.64] ;  /* 0x0000000414ee2981 */ /* 0x000366000c1e1900 */
[----:B------:R-:W-:Y:S01]  /*7270*/  IMAD.U32 R28, RZ, RZ, UR20 ;  /* 0x00000014ff1c7e24 */ /* 0x000fe2000f8e00ff */
[----:B------:R1:W5:Y:S03]  /*7280*/  @P2 LDG.E R237, [R20.64+0x20] ;  /* 0x0000200414ed2981 */ /* 0x000366000c1e1900 */
[C---:B------:R-:W-:Y:S01]  /*7290*/  HMMA.16816.F32 R8, R32.reuse, R110, R8 ;  /* 0x0000006e2008723c */ /* 0x040fe20000001808 */
[----:B------:R1:W5:Y:S04]  /*72a0*/  @P2 LDG.E R235, [R20.64+0x80] ;  /* 0x0000800414eb2981 */ /* 0x000368000c1e1900 */
[----:B------:R1:W5:Y:S03]  /*72b0*/  @P2 LDG.E R236, [R20.64+0xa0] ;  /* 0x0000a00414ec2981 */ /* 0x000366000c1e1900 */
[C---:B------:R-:W-:Y:S07]  /*72c0*/  HMMA.16816.F32 R12, R32.reuse, R24, R12 ;  /* 0x00000018200c723c */ /* 0x040fee000000180c */
[----:B------:R-:W-:Y:S01]  /*72d0*/  IMAD.U32 R24, RZ, RZ, UR26 ;  /* 0x0000001aff187e24 */ /* 0x000fe2000f8e00ff */
[----:B------:R-:W-:Y:S01]  /*72e0*/  HMMA.16816.F32 R16, R32, R26, R16 ;  /* 0x0000001a2010723c */ /* 0x000fe20000001810 */
[----:B------:R-:W-:Y:S01]  /*72f0*/  IMAD.U32 R25, RZ, RZ, UR20 ;  /* 0x00000014ff197e24 */ /* 0x000fe2000f8e00ff */
[----:B------:R-:W-:Y:S05]  /*7300*/  LDSM.16.MT88.4 R32, [R3+0xc800] ;  /* 0x00c800000320783b */ /* 0x000fea0000004200 */
[----:B------:R-:W-:Y:S02]  /*7310*/  IMAD.U32 R26, RZ, RZ, UR25 ;  /* 0x00000019ff1a7e24 */ /* 0x000fe4000f8e00ff */
[----:B-1----:R-:W-:Y:S03]  /*7320*/  IMAD.MOV.U32 R20, RZ, RZ, R196 ;  /* 0x000000ffff147224 */ /* 0x002fe600078e00c4 */
[----:B------:R-:W-:Y:S02]  /*7330*/  IMAD.MOV.U32 R21, RZ, RZ, R191 ;  /* 0x000000ffff157224 */ /* 0x000fe400078e00bf */
[-C--:B------:R-:W-:Y:S02]  /*7340*/  LEA R22, P3, R22, R20.reuse, 0x2 ;  /* 0x0000001416167211 */ /* 0x080fe400078610ff */
[-C--:B------:R-:W-:Y:S01]  /*7350*/  LEA R28, P2, R28, R20.reuse, 0x2 ;  /* 0x000000141c1c7211 */ /* 0x080fe200078410ff */
[----:B------:R1:W-:Y:S01]  /*7360*/  RED.E.ADD.F32.FTZ.RN.STRONG.GPU [R20.64], R4 ;  /* 0x000000041400798e */ /* 0x0003e2000c10e784 */
[-C--:B------:R-:W-:Y:S01]  /*7370*/  LEA.HI.X.SX32 R23, R0, R21.reuse, 0x2, P3 ;  /* 0x0000001500177211 */ /* 0x080fe200018f16ff */
[----:B------:R-:W-:Y:S01]  /*7380*/  IMAD.U32 R0, RZ, RZ, UR25 ;  /* 0x00000019ff007e24 */ /* 0x000fe2000f8e00ff */
[-C--:B------:R-:W-:Y:S02]  /*7390*/  LEA R24, P0, R24, R20.reuse, 0x2 ;  /* 0x0000001418187211 */ /* 0x080fe400078010ff */
[-C--:B------:R-:W-:Y:S01]  /*73a0*/  LEA.HI.X.SX32 R29, R25, R21.reuse, 0x2, P2 ;  /* 0x00000015191d7211 */ /* 0x080fe200010f16ff */
[----:B------:R2:W-:Y:S01]  /*73b0*/  RED.E.ADD.F32.FTZ.RN.STRONG.GPU [R22.64], R5 ;  /* 0x000000051600798e */ /* 0x0005e2000c10e784 */
[-C--:B------:R-:W-:Y:S01]  /*73c0*/  LEA.HI.X.SX32 R25, R2, R21.reuse, 0x2, P0 ;  /* 0x0000001502197211 */ /* 0x080fe200000f16ff */
[----:B------:R-:W-:Y:S01]  /*73d0*/  IMAD.U32 R2, RZ, RZ, UR23 ;  /* 0x00000017ff027e24 */ /* 0x000fe2000f8e00ff */
[-C--:B------:R-:W-:Y:S01]  /*73e0*/  LEA R26, P0, R26, R20.reuse, 0x2 ;  /* 0x000000141a1a7211 */ /* 0x080fe200078010ff */
[----:B------:R3:W-:Y:S03]  /*73f0*/  RED.E.ADD.F32.FTZ.RN.STRONG.GPU [R28.64], R6 ;  /* 0x000000061c00798e */ /* 0x0007e6000c10e784 */
[-C--:B------:R-:W-:Y:S01]  /*7400*/  LEA.HI.X.SX32 R27, R0, R21.reuse, 0x2, P0 ;  /* 0x00000015001b7211 */ /* 0x080fe200000f16ff */
[----:B------:R4:W-:Y:S01]  /*7410*/  RED.E.ADD.F32.FTZ.RN.STRONG.GPU [R24.64], R7 ;  /* 0x000000071800798e */ /* 0x0009e2000c10e784 */
[----:B------:R-:W-:Y:S03]  /*7420*/  IMAD.U32 R0, RZ, RZ, UR22 ;  /* 0x00000016ff007e24 */ /* 0x000fe6000f8e00ff */
[----:B------:R4:W-:Y:S04]  /*7430*/  RED.E.ADD.F32.FTZ.RN.STRONG.GPU [R26.64], R8 ;  /* 0x000000081a00798e */ /* 0x0009e8000c10e784 */
[----:B------:R-:W-:Y:S01]  /*7440*/  LDSM.16.MT88.4 R28, [R3+0xa800] ;  /* 0x00a80000031c783b */ /* 0x000fe20000004200 */
[----:B-1----:R-:W-:Y:S05]  /*7450*/  IMAD.U32 R4, RZ, RZ, UR22 ;  /* 0x00000016ff047e24 */ /* 0x002fea000f8e00ff */
[-C--:B------:R-:W-:Y:S01]  /*7460*/  LEA R4, P0, R4, R20.reuse, 0x2 ;  /* 0x0000001404047211 */ /* 0x080fe200078010ff */
[----:B--2---:R-:W-:Y:S02]  /*7470*/  IMAD.U32 R5, RZ, RZ, UR24 ;  /* 0x00000018ff057e24 */ /* 0x004fe4000f8e00ff */
[----:B---3--:R-:W-:Y:S02]  /*7480*/  IMAD.U32 R6, RZ, RZ, UR23 ;  /* 0x00000017ff067e24 */ /* 0x008fe4000f8e00ff */
[----:B----4-:R-:W-:Y:S03]  /*7490*/  IMAD.U32 R24, RZ, RZ, UR24 ;  /* 0x00000018ff187e24 */ /* 0x010fe6000f8e00ff */
[-C--:B------:R-:W-:Y:S01]  /*74a0*/  LEA R6, P2, R6, R20.reuse, 0x2 ;  /* 0x0000001406067211 */ /* 0x080fe200078410ff */
[----:B------:R-:W-:Y:S01]  /*74b0*/  IMAD.U32 R26, RZ, RZ, UR19 ;  /* 0x00000013ff1a7e24 */ /* 0x000fe2000f8e00ff */
[-C--:B------:R-:W-:Y:S01]  /*74c0*/  LEA R24, P3, R24, R20.reuse, 0x2 ;  /* 0x0000001418187211 */ /* 0x080fe200078610ff */
[----:B------:R-:W-:Y:S01]  /*74d0*/  IMAD.U32 R8, RZ, RZ, UR16 ;  /* 0x00000010ff087e24 */ /* 0x000fe2000f8e00ff */
[-C--:B------:R-:W-:Y:S01]  /*74e0*/  LEA.HI.X.SX32 R7, R2, R21.reuse, 0x2, P2 ;  /* 0x0000001502077211 */ /* 0x080fe200010f16ff */
[----:B------:R-:W-:Y:S01]  /*74f0*/  IMAD.U32 R2, RZ, RZ, UR15 ;  /* 0x0000000fff027e24 */ /* 0x000fe2000f8e00ff */
[-C--:B------:R-:W-:Y:S02]  /*7500*/  LEA.HI.X.SX32 R25, R5, R21.reuse, 0x2, P3 ;  /* 0x0000001505197211 */ /* 0x080fe400018f16ff */
[-C--:B------:R-:W-:Y:S01]  /*7510*/  LEA.HI.X.SX32 R5, R0, R21.reuse, 0x2, P0 ;  /* 0x0000001500057211 */ /* 0x080fe200000f16ff */
[----:B------:R-:W-:Y:S01]  /*7520*/  IMAD.U32 R0, RZ, RZ, UR21 ;  /* 0x00000015ff007e24 */ /* 0x000fe2000f8e00ff */
[-C--:B------:R-:W-:Y:S01]  /*7530*/  LEA R26, P6, R26, R20.reuse, 0x2 ;  /* 0x000000141a1a7211 */ /* 0x080fe200078c10ff */
[----:B------:R1:W-:Y:S01]  /*7540*/  RED.E.ADD.F32.FTZ.RN.STRONG.GPU [R24.64], R9 ;  /* 0x000000091800798e */ /* 0x0003e2000c10e784 */
[-C--:B------:R-:W-:Y:S03]  /*7550*/  LEA R8, P3, R8, R20.reuse, 0x2 ;  /* 0x0000001408087211 */ /* 0x080fe600078610ff */
[----:B------:R2:W-:Y:S04]  /*7560*/  RED.E.ADD.F32.FTZ.RN.STRONG.GPU [R6.64], R10 ;  /* 0x0000000a0600798e */ /* 0x0005e8000c10e784 */
[----:B------:R3:W-:Y:S04]  /*7570*/  RED.E.ADD.F32.FTZ.RN.STRONG.GPU [R4.64], R11 ;  /* 0x0000000b0400798e */ /* 0x0007e8000c10e784 */
[----:B------:R-:W-:Y:S04]  /*7580*/  RED.E.ADD.F32.FTZ.RN.STRONG.GPU [R20.64+0x80], R12 ;  /* 0x0000800c1400798e */ /* 0x000fe8000c10e784 */
[----:B------:R-:W-:Y:S01]  /*7590*/  RED.E.ADD.F32.FTZ.RN.STRONG.GPU [R22.64+0x80], R13 ;  /* 0x0000800d1600798e */ /* 0x000fe2000c10e784 */
[----:B-1----:R-:W-:Y:S02]  /*75a0*/  IMAD.U32 R24, RZ, RZ, UR18 ;  /* 0x00000012ff187e24 */ /* 0x002fe4000f8e00ff */
[----:B------:R-:W-:Y:S02]  /*75b0*/  IMAD.U32 R9, RZ, RZ, UR18 ;  /* 0x00000012ff097e24 */ /* 0x000fe4000f8e00ff */
[----:B--2---:R-:W-:Y:S01]  /*75c0*/  IMAD.U32 R10, RZ, RZ, UR17 ;  /* 0x00000011ff0a7e24 */ /* 0x004fe2000f8e00ff */
[-C--:B------:R-:W-:Y:S01]  /*75d0*/  LEA R24, P5, R24, R20.reuse, 0x2 ;  /* 0x0000001418187211 */ /* 0x080fe200078a10ff */
[----:B------:R-:W-:Y:S02]  /*75e0*/  IMAD.U32 R7, RZ, RZ, UR17 ;  /* 0x00000011ff077e24 */ /* 0x000fe4000f8e00ff */
[----:B---3--:R-:W-:Y:S01]  /*75f0*/  IMAD.U32 R11, RZ, RZ, UR19 ;  /* 0x00000013ff0b7e24 */ /* 0x008fe2000f8e00ff */
[-C--:B------:R-:W-:Y:S01]  /*7600*/  LEA R10, P4, R10, R20.reuse, 0x2 ;  /* 0x000000140a0a7211 */ /* 0x080fe200078810ff */
[----:B------:R-:W-:Y:S01]  /*7610*/  IMAD.U32 R6, RZ, RZ, UR15 ;  /* 0x0000000fff067e24 */ /* 0x000fe2000f8e00ff */
[-C--:B------:R-:W-:Y:S01]  /*7620*/  LEA.HI.X.SX32 R25, R9, R21.reuse, 0x2, P5 ;  /* 0x0000001509197211 */ /* 0x080fe200028f16ff */
[----:B------:R-:W-:Y:S01]  /*7630*/  IMAD.U32 R5, RZ, RZ, UR16 ;  /* 0x00000010ff057e24 */ /* 0x000fe2000f8e00ff */
[-C--:B------:R-:W-:Y:S01]  /*7640*/  LEA.HI.X.SX32 R27, R11, R21.reuse, 0x2, P6 ;  /* 0x000000150b1b7211 */ /* 0x080fe200030f16ff */
[----:B------:R-:W-:Y:S01]  /*7650*/  IMAD.U32 R4, RZ, RZ, UR21 ;  /* 0x00000015ff047e24 */ /* 0x000fe2000f8e00ff */
[-C--:B------:R-:W-:Y:S02]  /*7660*/  LEA.HI.X.SX32 R11, R7, R21.reuse, 0x2, P4 ;  /* 0x00000015070b7211 */ /* 0x080fe400020f16ff */
[-C--:B------:R-:W-:Y:S01]  /*7670*/  LEA R6, P2, R6, R20.reuse, 0x2 ;  /* 0x0000001406067211 */ /* 0x080fe200078410ff */
[----:B------:R-:W-:Y:S01]  /*7680*/  RED.E.ADD.F32.FTZ.RN.STRONG.GPU [R26.64], R14 ;  /* 0x0000000e1a00798e */ /* 0x000fe2000c10e784 */
[-C--:B------:R-:W-:Y:S02]  /*7690*/  LEA.HI.X.SX32 R9, R5, R21.reuse, 0x2, P3 ;  /* 0x0000001505097211 */ /* 0x080fe400018f16ff */
[----:B------:R-:W-:Y:S01]  /*76a0*/  LEA R4, P0, R4, R20, 0x2 ;  /* 0x0000001404047211 */ /* 0x000fe200078010ff */
[----:B------:R-:W-:Y:S01]  /*76b0*/  RED.E.ADD.F32.FTZ.RN.STRONG.GPU [R24.64], R15 ;  /* 0x0000000f1800798e */ /* 0x000fe2000c10e784 */
[-C--:B------:R-:W-:Y:S02]  /*76c0*/  LEA.HI.X.SX32 R7, R2, R21.reuse, 0x2, P2 ;  /* 0x0000001502077211 */ /* 0x080fe400010f16ff */
[----:B------:R-:W-:Y:S01]  /*76d0*/  LEA.HI.X.SX32 R5, R0, R21, 0x2, P0 ;  /* 0x0000001500057211 */ /* 0x000fe200000f16ff */
[----:B------:R-:W-:Y:S01]  /*76e0*/  RED.E.ADD.F32.FTZ.RN.STRONG.GPU [R10.64], R16 ;  /* 0x000000100a00798e */ /* 0x000fe2000c10e784 */
[----:B------:R-:W-:Y:S01]  /*76f0*/  IMAD.IADD R0, R128, 0x1, R172 ;  /* 0x0000000180007824 */ /* 0x000fe200078e02ac */
[----:B------:R-:W-:Y:S01]  /*7700*/  PLOP3.LUT P2, PT, PT, PT, UP0, 0x80, 0x0 ;  /* 0x000000000000781c */ /* 0x000fe20003f4f008 */
[----:B------:R-:W-:Y:S01]  /*7710*/  @UP3 UIADD3 UR12, UP0, UR12, -0x100, URZ ;  /* 0xffffff000c0c3890 */ /* 0x000fe2000ff1e03f */
[----:B------:R-:W-:Y:S01]  /*7720*/  RED.E.ADD.F32.FTZ.RN.STRONG.GPU [R8.64], R17 ;  /* 0x000000110800798e */ /* 0x000fe2000c10e784 */
[----:B------:R-:W-:Y:S02]  /*7730*/  PLOP3.LUT P0, PT, PT, PT, UP2, 0x80, 0x0 ;  /* 0x000000000000781c */ /* 0x000fe40003f0f028 */
[----:B------:R-:W-:Y:S01]  /*7740*/  @UP3 UIADD3.X UR11, UR11, -0x1, URZ, UP0, !UPT ;  /* 0xffffffff0b0b3890 */ /* 0x000fe200087fe43f */
[----:B------:R-:W-:Y:S04]  /*7750*/  RED.E.ADD.F32.FTZ.RN.STRONG.GPU [R6.64], R18 ;  /* 0x000000120600798e */ /* 0x000fe8000c10e784 */
[----:B------:R-:W-:Y:S04]  /*7760*/  LDSM.16.MT88.4 R8, [R172] ;  /* 0x00000000ac08783b */ /* 0x000fe80000004200 */
[----:B------:R-:W-:Y:S04]  /*7770*/  RED.E.ADD.F32.FTZ.RN.STRONG.GPU [R4.64], R19 ;  /* 0x000000130400798e */ /* 0x000fe8000c10e784 */
[----:B------:R-:W1:Y:S04]  /*7780*/  LDSM.16.MT88.4 R4, [R3+0xa000] ;  /* 0x00a000000304783b */ /* 0x000e680000004200 */
[----:B------:R-:W2:Y:S04]  /*7790*/  LDSM.16.MT88.4 R20, [R3+0xc000] ;  /* 0x00c000000314783b */ /* 0x000ea80000004200 */
[----:B------:R-:W3:Y:S04]  /*77a0*/  LDSM.16.MT88.4 R24, [R0] ;  /* 0x000000000018783b */ /* 0x000ee80000004200 */
[----:B------:R-:W4:Y:S04]  /*77b0*/  LDSM.16.MT88.4 R12, [R172+0x800] ;  /* 0x00080000ac0c783b */ /* 0x000f280000004200 */
        /* <DEDUP_REMOVED lines=14> */
[C---:B------:R-:W-:Y:S08]  /*78a0*/  HMMA.16816.F32 R72, R32.reuse, R12, R72 ;  /* 0x0000000c2048723c */ /* 0x040ff00000001848 */
[-C--:B------:R-:W-:Y:S08]  /*78b0*/  HMMA.16816.F32 R76, R32, R14.reuse, R76 ;  /* 0x0000000e204c723c */ /* 0x080ff0000000184c */
[C---:B------:R-:W-:Y:S01]  /*78c0*/  HMMA.16816.F32 R80, R28.reuse, R14, R80 ;  /* 0x0000000e1c50723c */ /* 0x040fe20000001850 */
[----:B------:R-:W-:Y:S07]  /*78d0*/  LDSM.16.MT88.4 R12, [R3+0xb800] ;  /* 0x00b80000030c783b */ /* 0x000fee0000004200 */
[-C--:B------:R-:W-:Y:S08]  /*78e0*/  HMMA.16816.F32 R84, R28, R16.reuse, R84 ;  /* 0x000000101c54723c */ /* 0x080ff00000001854 */
[C---:B------:R-:W-:Y:S08]  /*78f0*/  HMMA.16816.F32 R88, R32.reuse, R16, R88 ;  /* 0x000000102058723c */ /* 0x040ff00000001858 */
[-C--:B------:R-:W-:Y:S01]  /*7900*/  HMMA.16816.F32 R92, R32, R18.reuse, R92 ;  /* 0x00000012205c723c */ /* 0x080fe2000000185c */
[----:B------:R3:W-:Y:S07]  /*7910*/  LDSM.16.MT88.4 R32, [R0+0x1800] ;  /* 0x001800000020783b */ /* 0x0007ee0000004200 */
[----:B------:R-:W-:Y:S01]  /*7920*/  HMMA.16816.F32 R96, R28, R18, R96 ;  /* 0x000000121c60723c */ /* 0x000fe20000001860 */
[----:B------:R4:W2:Y:S04]  /*7930*/  LDSM.16.MT88.4 R16, [R172+0x1800] ;  /* 0x00180000ac10783b */ /* 0x0008a80000004200 */
[----:B------:R-:W2:Y:S03]  /*7940*/  LDSM.16.MT88.4 R28, [R3+0xd800] ;  /* 0x00d80000031c783b */ /* 0x000ea60000004200 */
[-C--:B-1----:R-:W-:Y:S08]  /*7950*/  HMMA.16816.F32 R68, R4, R8.reuse, R68 ;  /* 0x000000080444723c */ /* 0x082ff00000001844 */
[C---:B------:R-:W-:Y:S04]  /*7960*/  HMMA.16816.F32 R72, R20.reuse, R8, R72 ;  /* 0x000000081448723c */ /* 0x040fe80000001848 */
[C---:B---3--:R-:W-:Y:S02]  /*7970*/  IADD3 R0, R172.reuse, -0x2000, RZ ;  /* 0xffffe000ac007810 */ /* 0x048fe40007ffe0ff */
[----:B------:R-:W-:Y:S02]  /*7980*/  @P2 IADD3 R0, R172, 0x2000, RZ ;  /* 0x00002000ac002810 */ /* 0x000fe40007ffe0ff */
[-C--:B------:R-:W-:Y:S04]  /*7990*/  HMMA.16816.F32 R76, R20, R10.reuse, R76 ;  /* 0x0000000a144c723c */ /* 0x080fe8000000184c */
[----:B----4-:R-:W-:Y:S04]  /*79a0*/  IMAD.MOV.U32 R172, RZ, RZ, R0 ;  /* 0x000000ffffac7224 */ /* 0x010fe800078e0000 */
[C---:B------:R-:W-:Y:S08]  /*79b0*/  HMMA.16816.F32 R80, R4.reuse, R10, R80 ;  /* 0x0000000a0450723c */ /* 0x040ff00000001850 */
[-C--:B--2---:R-:W-:Y:S08]  /*79c0*/  HMMA.16816.F32 R84, R4, R24.reuse, R84 ;  /* 0x000000180454723c */ /* 0x084ff00000001854 */
[C---:B------:R-:W-:Y:S08]  /*79d0*/  HMMA.16816.F32 R88, R20.reuse, R24, R88 ;  /* 0x000000181458723c */ /* 0x040ff00000001858 */
[-C--:B------:R-:W-:Y:S08]  /*79e0*/  HMMA.16816.F32 R92, R20, R26.reuse, R92 ;  /* 0x0000001a145c723c */ /* 0x080ff0000000185c */
[----:B------:R-:W-:Y:S08]  /*79f0*/  HMMA.16816.F32 R96, R4, R26, R96 ;  /* 0x0000001a0460723c */ /* 0x000ff00000001860 */
[-C--:B------:R-:W-:Y:S08]  /*7a00*/  HMMA.16816.F32 R68, R12, R16.reuse, R68 ;  /* 0x000000100c44723c */ /* 0x080ff00000001844 */
[C---:B------:R-:W-:Y:S08]  /*7a10*/  HMMA.16816.F32 R72, R28.reuse, R16, R72 ;  /* 0x000000101c48723c */ /* 0x040ff00000001848 */
        /* <DEDUP_REMOVED lines=50> */
[----:B------:R1:W-:Y:S01]  /*7d40*/  STS [R251], R13 ;  /* 0x0000000dfb007388 */ /* 0x0003e20000000800 */
        /* <DEDUP_REMOVED lines=22> */
[----:B------:R-:W-:Y:S01]  /*7eb0*/  UISETP.NE.AND UP0, UPT, UR34, -0x1, UPT ;  /* 0xffffffff2200788c */ /* 0x000fe2000bf05270 */
[----:B------:R-:W-:Y:S01]  /*7ec0*/  F2FP.PACK_AB R60, R61, R60 ;  /* 0x0000003c3d3c723e */ /* 0x000fe200000000ff */
[----:B------:R-:W-:Y:S01]  /*7ed0*/  ULDC.64 UR10, c[0x0][0x3a0] ;  /* 0x0000e800000a7ab9 */ /* 0x000fe20000000a00 */
[----:B------:R-:W-:-:S02]  /*7ee0*/  F2FP.PACK_AB R0, R0, R94 ;  /* 0x0000005e0000723e */ /* 0x000fc400000000ff */
[----:B------:R-:W-:Y:S02]  /*7ef0*/  F2FP.PACK_AB R62, R63, R62 ;  /* 0x0000003e3f3e723e */ /* 0x000fe400000000ff */
[----:B------:R-:W-:-:S04]  /*7f00*/  PLOP3.LUT P0, PT, PT, PT, UP0, 0x80, 0x0 ;  /* 0x000000000000781c */ /* 0x000fc80003f0f008 */
[----:B------:R-:W-:-:S04]  /*7f10*/  @UP0 UIADD3 UR6, UR27, UR34, URZ ;  /* 0x000000221b060290 */ /* 0x000fc8000fffe03f */
[----:B------:R-:W-:-:S04]  /*7f20*/  @UP0 UIMAD.WIDE.U32 UR8, UR6, UR10, URZ ;  /* 0x0000000a060802a5 */ /* 0x000fc8000f8e003f */
[----:B------:R-:W-:-:S03]  /*7f30*/  @UP0 UIMAD UR30, UR6, UR11, UR9 ;  /* 0x0000000b061e02a4 */ /* 0x000fc6000f8e0209 */
[----:B------:R-:W-:Y:S01]  /*7f40*/  @UP0 UMOV UR13, UR8 ;  /* 0x00000008000d0c82 */ /* 0x000fe20008000000 */
[----:B--2---:R1:W-:Y:S04]  /*7f50*/  STS [R115], R12 ;  /* 0x0000000c73007388 */ /* 0x0043e80000000800 */
[----:B------:R1:W-:Y:S04]  /*7f60*/  STS [R248+0x2000], R15 ;  /* 0x0020000ff8007388 */ /* 0x0003e80000000800 */
[----:B------:R1:W-:Y:S04]  /*7f70*/  STS [R248+0x2400], R14 ;  /* 0x0024000ef8007388 */ /* 0x0003e80000000800 */
[----:B------:R1:W-:Y:S04]  /*7f80*/  STS [R251+0x2000], R11 ;  /* 0x0020000bfb007388 */ /* 0x0003e80000000800 */
[----:B------:R1:W-:Y:S04]  /*7f90*/  STS [R251+0x2400], R10 ;  /* 0x0024000afb007388 */ /* 0x0003e80000000800 */
[----:B------:R1:W-:Y:S04]  /*7fa0*/  STS [R249], R9 ;  /* 0x00000009f9007388 */ /* 0x0003e80000000800 */
[----:B------:R1:W-:Y:S04]  /*7fb0*/  STS [R249+0x400], R8 ;  /* 0x00040008f9007388 */ /* 0x0003e80000000800 */
        /* <DEDUP_REMOVED lines=26> */
[----:B------:R-:W-:Y:S02]  /*8160*/  USHF.R.S32.HI UR13, URZ, 0x1f, UR45 ;  /* 0x0000001f3f0d7899 */ /* 0x000fe4000801142d */
[----:B------:R-:W-:Y:S02]  /*8170*/  UIMAD UR12, UR27, UR9, UR6 ;  /* 0x000000091b0c72a4 */ /* 0x000fe4000f8e0206 */
[----:B------:R-:W-:Y:S02]  /*8180*/  UIMAD.WIDE.U32 UR8, UR27, UR8, URZ ;  /* 0x000000081b0872a5 */ /* 0x000fe4000f8e003f */
[----:B------:R-:W-:Y:S02]  /*8190*/  ULDC.64 UR10, c[0x0][0x388] ;  /* 0x0000e200000a7ab9 */ /* 0x000fe40000000a00 */
[----:B------:R-:W-:-:S02]  /*81a0*/  UIADD3 UR9, UR9, UR12, URZ ;  /* 0x0000000c09097290 */ /* 0x000fc4000fffe03f */
[----:B------:R-:W-:Y:S02]  /*81b0*/  UIMAD UR6, UR13, UR10, URZ ;  /* 0x0000000a0d0672a4 */ /* 0x000fe4000f8e023f */
[----:B------:R-:W-:Y:S02]  /*81c0*/  UIMAD.WIDE.U32 UR8, UR45, UR10, UR8 ;  /* 0x0000000a2d0872a5 */ /* 0x000fe4000f8e0008 */
[----:B------:R-:W-:-:S04]  /*81d0*/  UIMAD UR6, UR45, UR11, UR6 ;  /* 0x0000000b2d0672a4 */ /* 0x000fc8000f8e0206 */
[----:B------:R-:W-:Y:S02]  /*81e0*/  UIADD3 UR30, UR9, UR6, URZ ;  /* 0x00000006091e7290 */ /* 0x000fe4000fffe03f */
[----:B------:R-:W-:Y:S02]  /*81f0*/  UMOV UR13, UR8 ;  /* 0x00000008000d7c82 */ /* 0x000fe40008000000 */
.L_x_535:
        /* <DEDUP_REMOVED lines=8> */
[----:B------:R-:W-:Y:S02]  /*8280*/  USHF.R.S32.HI UR31, URZ, 0x1f, UR45 ;  /* 0x0000001f3f1f7899 */ /* 0x000fe4000801142d */
[----:B------:R-:W-:Y:S02]  /*8290*/  UIMAD UR12, UR27, UR9, UR6 ;  /* 0x000000091b0c72a4 */ /* 0x000fe4000f8e0206 */
[----:B------:R-:W-:-:S02]  /*82a0*/  UIMAD.WIDE.U32 UR8, UR27, UR8, URZ ;  /* 0x000000081b0872a5 */ /* 0x000fc4000f8e003f */
[----:B------:R-:W-:Y:S02]  /*82b0*/  ULDC.64 UR10, c[0x0][0x390] ;  /* 0x0000e400000a7ab9 */ /* 0x000fe40000000a00 */
[----:B------:R-:W-:Y:S02]  /*82c0*/  UIMAD UR6, UR31, UR10, URZ ;  /* 0x0000000a1f0672a4 */ /* 0x000fe4000f8e023f */
[----:B------:R-:W-:Y:S02]  /*82d0*/  UIADD3 UR9, UR9, UR12, URZ ;  /* 0x0000000c09097290 */ /* 0x000fe4000fffe03f */
[----:B------:R-:W-:Y:S02]  /*82e0*/  UIMAD UR6, UR45, UR11, UR6 ;  /* 0x0000000b2d0672a4 */ /* 0x000fe4000f8e0206 */
[----:B------:R-:W-:-:S04]  /*82f0*/  UIMAD.WIDE.U32 UR8, UR45, UR10, UR8 ;  /* 0x0000000a2d0872a5 */ /* 0x000fc8000f8e0008 */
[----:B------:R-:W-:Y:S02]  /*8300*/  UIADD3 UR9, UR9, UR6, URZ ;  /* 0x0000000609097290 */ /* 0x000fe4000fffe03f */
.L_x_536:
[----:B------:R-:W-:Y:S01]  /*8310*/  BAR.SYNC.DEFER_BLOCKING 0x0 ;  /* 0x0000000000007b1d */ /* 0x000fe20000010000 */
[----:B------:R-:W-:Y:S01]  /*8320*/  USHF.R.S32.HI UR6, URZ, 0x1f, UR29 ;  /* 0x0000001f3f067899 */ /* 0x000fe2000801141d */
[--C-:B-1----:R-:W-:Y:S01]  /*8330*/  SHF.R.S32.HI R7, RZ, 0x1f, R220.reuse ;  /* 0x0000001fff077819 */ /* 0x102fe200000114dc */
[----:B------:R-:W-:Y:S01]  /*8340*/  IMAD.U32 R4, RZ, RZ, UR29 ;  /* 0x0000001dff047e24 */ /* 0x000fe2000f8e00ff */
[----:B------:R-:W-:Y:S01]  /*8350*/  UIMAD UR7, UR28, -0x80, UR7 ;  /* 0xffffff801c0778a4 */ /* 0x000fe2000f8e0207 */
[----:B------:R-:W-:Y:S01]  /*8360*/  IMAD.MOV.U32 R6, RZ, RZ, R220 ;  /* 0x000000ffff067224 */ /* 0x000fe200078e00dc */
[----:B------:R-:W-:Y:S01]  /*8370*/  ULDC.64 UR10, c[0x0][0x3a0] ;  /* 0x0000e800000a7ab9 */ /* 0x000fe20000000a00 */
[----:B------:R-:W-:Y:S01]  /*8380*/  ISETP.GE.AND P1, PT, R220, c[0x0][0x220], PT ;  /* 0x00008800dc007a0c */ /* 0x000fe20003f26270 */
[----:B------:R-:W-:Y:S01]  /*8390*/  UIMAD UR10, UR6, UR10, URZ ;  /* 0x0000000a060a72a4 */ /* 0x000fe2000f8e023f */
[----:B------:R-:W-:Y:S01]  /*83a0*/  IMAD.WIDE.U32 R4, R4, c[0x0][0x3a0], R6 ;  /* 0x0000e80004047a25 */ /* 0x000fe200078e0006 */
[----:B------:R-:W-:Y:S01]  /*83b0*/  USHF.R.S32.HI UR12, URZ, 0x1f, UR49 ;  /* 0x0000001f3f0c7899 */ /* 0x000fe20008011431 */
[----:B------:R-:W-:Y:S01]  /*83c0*/  ISETP.GE.OR P4, PT, R239, UR7, P1 ;  /* 0x00000007ef007c0c */ /* 0x000fe20008f86670 */
[----:B------:R-:W-:Y:S01]  /*83d0*/  UIMAD UR10, UR29, UR11, UR10 ;  /* 0x0000000b1d0a72a4 */ /* 0x000fe2000f8e020a */
[----:B------:R-:W-:Y:S01]  /*83e0*/  BSSY B0, `(.L_x_537) ;  /* 0x000001d000007945 */ /* 0x000fe20003800000 */
[----:B------:R-:W-:-:S02]  /*83f0*/  IADD3 R4, P0, R4, UR13, RZ ;  /* 0x0000000d04047c10 */ /* 0x000fc4000ff1e0ff */
[----:B------:R-:W-:Y:S02]  /*8400*/  SHF.R.S32.HI R13, RZ, 0x1f, R239 ;  /* 0x0000001fff0d7819 */ /* 0x000fe400000114ef */
[----:B------:R-:W-:Y:S01]  /*8410*/  IMAD.U32 R0, RZ, RZ, UR10 ;  /* 0x0000000aff007e24 */ /* 0x000fe2000f8e00ff */
[----:B------:R-:W-:Y:S02]  /*8420*/  ULDC.64 UR10, c[0x0][0x3b8] ;  /* 0x0000ee00000a7ab9 */ /* 0x000fe40000000a00 */
[----:B------:R-:W-:Y:S02]  /*8430*/  UIMAD UR10, UR12, UR10, URZ ;  /* 0x0000000a0c0a72a4 */ /* 0x000fe4000f8e023f */
[----:B------:R-:W-:Y:S01]  /*8440*/  IADD3.X R5, R5, UR30, R0, P0, !PT ;  /* 0x0000001e05057c10 */ /* 0x000fe200087fe400 */
[----:B------:R1:W2:Y:S01]  /*8450*/  LDS.128 R16, [R114+0x7000] ;  /* 0x0070000072107984 */ /* 0x0002a20000000c00 */
[----:B------:R-:W-:Y:S01]  /*8460*/  IMAD.U32 R0, RZ, RZ, UR49 ;  /* 0x00000031ff007e24 */ /* 0x000fe2000f8e00ff */
[----:B------:R-:W-:-:S02]  /*8470*/  UIMAD UR10, UR49, UR11, UR10 ;  /* 0x0000000b310a72a4 */ /* 0x000fc4000f8e020a */
[----:B------:R1:W3:Y:S01]  /*8480*/  LDS.128 R20, [R114+0x8000] ;  /* 0x0080000072147984 */ /* 0x0002e20000000c00 */
[----:B------:R-:W-:-:S03]  /*8490*/  IMAD.WIDE.U32 R4, R0, c[0x0][0x3b8], R4 ;  /* 0x0000ee0000047a25 */ /* 0x000fc600078e0004 */
[----:B------:R1:W4:Y:S02]  /*84a0*/  LDS.128 R24, [R114+0x9000] ;  /* 0x0090000072187984 */ /* 0x0003240000000c00 */
[----:B------:R-:W-:Y:S02]  /*84b0*/  IADD3 R12, R5, UR10, RZ ;  /* 0x0000000a050c7c10 */ /* 0x000fe4000fffe0ff */
        /* <DEDUP_REMOVED lines=15> */
.L_x_538:
[----:B------:R-:W-:Y:S05]  /*85b0*/  BSYNC B0 ;  /* 0x0000000000007941 */ /* 0x000fea0003800000 */
.L_x_537:
        /* <DEDUP_REMOVED lines=15> */
.L_x_540:
[----:B------:R-:W-:Y:S05]  /*86b0*/  BSYNC B0 ;  /* 0x0000000000007941 */ /* 0x000fea0003800000 */
.L_x_539:
        /* <DEDUP_REMOVED lines=15> */
.L_x_542:
[----:B------:R-:W-:Y:S05]  /*87b0*/  BSYNC B0 ;  /* 0x0000000000007941 */ /* 0x000fea0003800000 */
.L_x_541:
        /* <DEDUP_REMOVED lines=14> */
.L_x_544:
[----:B------:R-:W-:Y:S05]  /*88a0*/  BSYNC B0 ;  /* 0x0000000000007941 */ /* 0x000fea0003800000 */
.L_x_543:
        /* <DEDUP_REMOVED lines=8> */
[----:B----4-:R-:W-:Y:S01]  /*8930*/  IADD3 R4, P0, R6, UR8, RZ ;  /* 0x0000000806047c10 */ /* 0x010fe2000ff1e0ff */
[----:B------:R-:W-:Y:S01]  /*8940*/  UIMAD UR6, UR12, UR6, URZ ;  /* 0x000000060c0672a4 */ /* 0x000fe2000f8e023f */
[----:B------:R-:W-:-:S03]  /*8950*/  MOV R0, UR29 ;  /* 0x0000001d00007c02 */ /* 0x000fc60008000f00 */
[----:B------:R-:W-:Y:S01]  /*8960*/  UIMAD UR6, UR49, UR7, UR6 ;  /* 0x00000007310672a4 */ /* 0x000fe2000f8e0206 */
[----:B------:R-:W-:Y:S01]  /*8970*/  IADD3.X R5, R7, UR9, R0, P0, !PT ;  /* 0x0000000907057c10 */ /* 0x000fe200087fe400 */
[----:B------:R-:W-:-:S04]  /*8980*/  IMAD.U32 R0, RZ, RZ, UR49 ;  /* 0x00000031ff007e24 */ /* 0x000fc8000f8e00ff */
        /* <DEDUP_REMOVED lines=12> */
.L_x_546:
[----:B------:R-:W-:Y:S05]  /*8a50*/  BSYNC B0 ;  /* 0x0000000000007941 */ /* 0x000fea0003800000 */
.L_x_545:
        /* <DEDUP_REMOVED lines=13> */
.L_x_548:
[----:B------:R-:W-:Y:S05]  /*8b30*/  BSYNC B0 ;  /* 0x0000000000007941 */ /* 0x000fea0003800000 */
.L_x_547:
        /* <DEDUP_REMOVED lines=13> */
.L_x_550:
[----:B------:R-:W-:Y:S05]  /*8c10*/  BSYNC B0 ;  /* 0x0000000000007941 */ /* 0x000fea0003800000 */
.L_x_549:
        /* <DEDUP_REMOVED lines=11> */
.L_x_507:
[----:B------:R-:W-:Y:S05]  /*8cd0*/  BSYNC B1 ;  /* 0x0000000000017941 */ /* 0x000fea0003800000 */
.L_x_485:
        /* <DEDUP_REMOVED lines=11> */
.L_x_551:
[----:B------:R-:W-:Y:S05]  /*8d90*/  EXIT ;  /* 0x000000000000794d */ /* 0x000fea0003800000 */
.L_x_553:
        /* <DEDUP_REMOVED lines=14> */
.L_x_1261:


//--------------------- .text._ZN5flash44flash_bwd_dq_dk_dv_loop_seqk_parallel_kernelI23Flash_bwd_kernel_traitsILi64ELi64ELi128ELi8ELi2ELi4ELi4ELb1ELb0EN7cutlass6half_tE19Flash_kernel_traitsILi64ELi64ELi128ELi8ES3_EELb1ELb1ELb0ELb0ELb1ELb1ELb0EEEvNS_16Flash_bwd_paramsE --------------------------
	.section	.text._ZN5flash44flash_bwd_dq_dk_dv_loop_seqk_parallel_kernelI23Flash_bwd_kernel_traitsILi64ELi64ELi128ELi8ELi2ELi4ELi4ELb1ELb0EN7cutlass6half_tE19Flash_kernel_traitsILi64ELi64ELi128ELi8ES3_EELb1ELb1ELb0ELb0ELb1ELb1ELb0EEEvNS_16Flash_bwd_paramsE,"ax",@progbits
	.sectioninfo	@"SHI_REGISTERS=255"
	.align	128
        .global         _ZN5flash44flash_bwd_dq_dk_dv_loop_seqk_parallel_kernelI23Flash_bwd_kernel_traitsILi64ELi64ELi128ELi8ELi2ELi4ELi4ELb1ELb0EN7cutlass6half_tE19Flash_kernel_traitsILi64ELi64ELi128ELi8ES3_EELb1ELb1ELb0ELb0ELb1ELb1ELb0EEEvNS_16Flash_bwd_paramsE
        .type           _ZN5flash44flash_bwd_dq_dk_dv_loop_seqk_parallel_kernelI23Flash_bwd_kernel_traitsILi64ELi64ELi128ELi8ELi2ELi4ELi4ELb1ELb0EN7cutlass6half_tE19Flash_kernel_traitsILi64ELi64ELi128ELi8ES3_EELb1ELb1ELb0ELb0ELb1ELb1ELb0EEEvNS_16Flash_bwd_paramsE,@function
        .size           _ZN5flash44flash_bwd_dq_dk_dv_loop_seqk_parallel_kernelI23Flash_bwd_kernel_traitsILi64ELi64ELi128ELi8ELi2ELi4ELi4ELb1ELb0EN7cutlass6half_tE19Flash_kernel_traitsILi64ELi64ELi128ELi8ES3_EELb1ELb1ELb0ELb0ELb1ELb1ELb0EEEvNS_16Flash_bwd_paramsE,(.L_x_1262 - _ZN5flash44flash_bwd_dq_dk_dv_loop_seqk_parallel_kernelI23Flash_bwd_kernel_traitsILi64ELi64ELi128ELi8ELi2ELi4ELi4ELb1ELb0EN7cutlass6half_tE19Flash_kernel_traitsILi64ELi64ELi128ELi8ES3_EELb1ELb1ELb0ELb0ELb1ELb1ELb0EEEvNS_16Flash_bwd_paramsE)
        .other          _ZN5flash44flash_bwd_dq_dk_dv_loop_seqk_parallel_kernelI23Flash_bwd_kernel_traitsILi64ELi64ELi128ELi8ELi2ELi4ELi4ELb1ELb0EN7cutlass6half_tE19Flash_kernel_traitsILi64ELi64ELi128ELi8ES3_EELb1ELb1ELb0ELb0ELb1ELb1ELb0EEEvNS_16Flash_bwd_paramsE,@"STO_CUDA_ENTRY STV_DEFAULT"
_ZN5flash44flash_bwd_dq_dk_dv_loop_seqk_parallel_kernelI23Flash_bwd_kernel_traitsILi64ELi64ELi128ELi8ELi2ELi4ELi4ELb1ELb0EN7cutlass6half_tE19Flash_kernel_traitsILi64ELi64ELi128ELi8ES3_EELb1ELb1ELb0ELb0ELb1ELb1ELb0EEEvNS_16Flash_bwd_paramsE:
.text._ZN5flash44flash_bwd_dq_dk_dv_loop_seqk_parallel_kernelI23Flash_bwd_kernel_traitsILi64ELi64ELi128ELi8ELi2ELi4ELi4ELb1ELb0EN7cutlass6half_tE19Flash_kernel_traitsILi64ELi64ELi128ELi8ES3_EELb1ELb1ELb0ELb0ELb1ELb1ELb0EEEvNS_16Flash_bwd_paramsE:
        /* <DEDUP_REMOVED lines=11> */
[----:B------:R-:W-:Y:S01]  /*00b0*/  IMAD.MOV.U32 R220, RZ, RZ, -0x10 ;  /* 0xfffffff0ffdc7424 */ /* 0x000fe200078e00ff */
[----:B------:R-:W-:Y:S02]  /*00c0*/  ULDC UR10, c[0x0][0x1c0] ;  /* 0x00007000000a7ab9 */ /* 0x000fe40000000800 */
[----:B------:R-:W-:Y:S02]  /*00d0*/  UIMAD UR26, UR9, UR10, URZ ;  /* 0x0000000a091a72a4 */ /* 0x000fe4000f8e023f */
        /* <DEDUP_REMOVED lines=16> */
[CC--:B------:R-:W-:Y:S01]  /*01e0*/  LEA.HI R14, R3.reuse, R0.reuse, RZ, 0x3 ;  /* 0x00000000030e7211 */ /* 0x0c0fe200078f18ff */
[----:B------:R-:W-:Y:S01]  /*01f0*/  UIMAD UR10, UR4, UR10, URZ ;  /* 0x0000000a040a72a4 */ /* 0x000fe2000f8e023f */
[CC--:B------:R-:W-:Y:S01]  /*0200*/  LEA.HI R5, R3.reuse, R0.reuse, RZ, 0x4 ;  /* 0x0000000003057211 */ /* 0x0c0fe200078f20ff */
[----:B------:R-:W-:Y:S01]  /*0210*/  UIMAD UR22, UR26, 0x18, URZ ;  /* 0x000000181a1678a4 */ /* 0x000fe2000f8e023f */
[CC--:B------:R-:W-:Y:S01]  /*0220*/  LEA.HI R193, R3.reuse, R0.reuse, RZ, 0x6 ;  /* 0x0000000003c17211 */ /* 0x0c0fe200078f30ff */
[----:B------:R-:W-:Y:S01]  /*0230*/  USHF.L.U32 UR21, UR26, 0x5, URZ ;  /* 0x000000051a157899 */ /* 0x000fe2000800063f */
[----:B------:R-:W-:Y:S01]  /*0240*/  LEA.HI R8, R3, R0, RZ, 0x7 ;  /* 0x0000000003087211 */ /* 0x000fe200078f38ff */
[----:B------:R-:W-:Y:S01]  /*0250*/  UIMAD UR20, UR26, 0x28, URZ ;  /* 0x000000281a1478a4 */ /* 0x000fe2000f8e023f */
[----:B------:R-:W-:Y:S01]  /*0260*/  LOP3.LUT R7, R10, 0xffffffe0, RZ, 0xc0, !PT ;  /* 0xffffffe00a077812 */ /* 0x000fe200078ec0ff */
[----:B------:R-:W-:Y:S01]  /*0270*/  UIMAD UR19, UR26, 0x30, URZ ;  /* 0x000000301a1378a4 */ /* 0x000fe2000f8e023f */
[----:B------:R-:W-:Y:S01]  /*0280*/  LOP3.LUT R9, R195, 0x7ffffffc, RZ, 0xc0, !PT ;  /* 0x7ffffffcc3097812 */ /* 0x000fe200078ec0ff */
[----:B------:R-:W-:Y:S01]  /*0290*/  UIMAD UR18, UR26, 0x38, URZ ;  /* 0x000000381a1278a4 */ /* 0x000fe2000f8e023f */
[----:B------:R-:W-:Y:S01]  /*02a0*/  LOP3.LUT R13, R14, 0xfffffff8, RZ, 0xc0, !PT ;  /* 0xfffffff80e0d7812 */ /* 0x000fe200078ec0ff */
[C---:B------:R-:W-:Y:S01]  /*02b0*/  IMAD.IADD R7, R0.reuse, 0x1, -R7 ;  /* 0x0000000100077824 */ /* 0x040fe200078e0a07 */
[----:B------:R-:W-:Y:S01]  /*02c0*/  LOP3.LUT R3, R5, 0xfffffff0, RZ, 0xc0, !PT ;  /* 0xfffffff005037812 */ /* 0x000fe200078ec0ff */
[C---:B------:R-:W-:Y:S01]  /*02d0*/  IMAD.IADD R9, R0.reuse, 0x1, -R9 ;  /* 0x0000000100097824 */ /* 0x040fe200078e0a09 */
[--C-:B------:R-:W-:Y:S01]  /*02e0*/  SHF.R.S32.HI R2, RZ, 0x1f, R10.reuse ;  /* 0x0000001fff027819 */ /* 0x100fe2000001140a */
[C---:B------:R-:W-:Y:S01]  /*02f0*/  IMAD.IADD R13, R0.reuse, 0x1, -R13 ;  /* 0x00000001000d7824 */ /* 0x040fe200078e0a0d */
[----:B------:R-:W-:Y:S01]  /*0300*/  SHF.R.S32.HI R6, RZ, 0x2, R195 ;  /* 0x00000002ff067819 */ /* 0x000fe200000114c3 */
[----:B------:R-:W-:Y:S01]  /*0310*/  IMAD.IADD R0, R0, 0x1, -R3 ;  /* 0x0000000100007824 */ /* 0x000fe200078e0a03 */
[----:B------:R-:W-:Y:S01]  /*0320*/  SHF.R.S32.HI R3, RZ, 0x5, R10 ;  /* 0x00000005ff037819 */ /* 0x000fe2000001140a */
[----:B------:R-:W-:Y:S01]  /*0330*/  IMAD.SHL.U32 R198, R13, 0x8, RZ ;  /* 0x000000080dc67824 */ /* 0x000fe200078e00ff */
[----:B------:R-:W-:Y:S01]  /*0340*/  SHF.R.S32.HI R195, RZ, 0x1f, R195 ;  /* 0x0000001fffc37819 */ /* 0x000fe200000114c3 */
[----:B------:R-:W-:Y:S01]  /*0350*/  IMAD.SHL.U32 R9, R9, 0x2, RZ ;  /* 0x0000000209097824 */ /* 0x000fe200078e00ff */
[-C--:B------:R-:W-:Y:S01]  /*0360*/  LEA.HI R10, R10, R3.reuse, RZ, 0x1 ;  /* 0x000000030a0a7211 */ /* 0x080fe200078f08ff */
[----:B------:R-:W-:Y:S01]  /*0370*/  USHF.R.S32.HI UR11, URZ, 0x1f, UR25 ;  /* 0x0000001f3f0b7899 */ /* 0x000fe20008011419 */
[----:B------:R-:W-:Y:S01]  /*0380*/  LEA.HI R2, R2, R3, RZ, 0x2 ;  /* 0x0000000302027211 */ /* 0x000fe200078f10ff */
[----:B------:R-:W-:Y:S01]  /*0390*/  UIADD3 UR12, UR24, UR13, URZ ;  /* 0x0000000d180c7290 */ /* 0x000fe2000fffe03f */
[----:B------:R-:W-:Y:S01]  /*03a0*/  LEA.HI R195, R195, R6, RZ, 0x3 ;  /* 0x00000006c3c37211 */ /* 0x000fe200078f18ff */
[----:B------:R-:W-:Y:S01]  /*03b0*/  UMOV UR6, 0x6 ;  /* 0x0000000600067882 */ /* 0x000fe20000000000 */
[----:B------:R-:W-:-:S02]  /*03c0*/  LOP3.LUT R10, R10, 0xfffffffe, RZ, 0xc0, !PT ;  /* 0xfffffffe0a0a7812 */ /* 0x000fc400078ec0ff */
[----:B------:R-:W-:Y:S02]  /*03d0*/  LOP3.LUT R2, R2, 0xfffffffc, RZ, 0xc0, !PT ;  /* 0xfffffffc02027812 */ /* 0x000fe400078ec0ff */
[----:B------:R-:W-:Y:S01]  /*03e0*/  SHF.R.S32.HI R194, RZ, 0x3, R14 ;  /* 0x00000003ffc27819 */ /* 0x000fe2000001140e */
[----:B------:R-:W-:Y:S01]  /*03f0*/  IMAD.IADD R191, R3, 0x1, -R10 ;  /* 0x0000000103bf7824 */ /* 0x000fe200078e0a0a */
[----:B------:R-:W-:Y:S01]  /*0400*/  LOP3.LUT R195, R195, 0xfffffff8, RZ, 0xc0, !PT ;  /* 0xfffffff8c3c37812 */ /* 0x000fe200078ec0ff */
[----:B------:R-:W-:Y:S01]  /*0410*/  IMAD.IADD R2, R3, 0x1, -R2 ;  /* 0x0000000103027824 */ /* 0x000fe200078e0a02 */
[----:B------:R-:W-:Y:S01]  /*0420*/  SHF.R.S32.HI R11, RZ, 0x1f, R0 ;  /* 0x0000001fff0b7819 */ /* 0x000fe20000011400 */
[----:B------:R-:W-:Y:S01]  /*0430*/  IMAD.SHL.U32 R3, R194, 0x40, RZ ;  /* 0x00000040c2037824 */ /* 0x000fe200078e00ff */
[----:B------:R-:W-:Y:S01]  /*0440*/  SHF.R.S32.HI R4, RZ, 0x4, R5 ;  /* 0x00000004ff047819 */ /* 0x000fe20000011405 */
[----:B------:R-:W-:Y:S01]  /*0450*/  IMAD.IADD R195, R6, 0x1, -R195 ;  /* 0x0000000106c37824 */ /* 0x000fe200078e0ac3 */
[----:B------:R-:W-:-:S02]  /*0460*/  LEA.HI R6, R11, R0, RZ, 0x3 ;  /* 0x000000000b067211 */ /* 0x000fc400078f18ff */
[----:B------:R-:W-:Y:S02]  /*0470*/  LEA.HI R5, R5, R4, RZ, 0x1 ;  /* 0x0000000405057211 */ /* 0x000fe400078f08ff */
[----:B------:R-:W-:Y:S02]  /*0480*/  LOP3.LUT R3, R3, 0x1c0, RZ, 0xc0, !PT ;  /* 0x000001c003037812 */ /* 0x000fe400078ec0ff */
[----:B------:R-:W-:Y:S02]  /*0490*/  LOP3.LUT R11, R6, 0xfffffff8, RZ, 0xc0, !PT ;  /* 0xfffffff8060b7812 */ /* 0x000fe400078ec0ff */
[----:B------:R-:W-:Y:S02]  /*04a0*/  LOP3.LUT R5, R5, 0xfffffffe, RZ, 0xc0, !PT ;  /* 0xfffffffe05057812 */ /* 0x000fe400078ec0ff */
[C---:B------:R-:W-:Y:S01]  /*04b0*/  LOP3.LUT P4, RZ, R13.reuse, 0x2, RZ, 0xc0, !PT ;  /* 0x000000020dff7812 */ /* 0x040fe2000788c0ff */
[----:B------:R-:W-:Y:S01]  /*04c0*/  IMAD.IADD R11, R0, 0x1, -R11 ;  /* 0x00000001000b7824 */ /* 0x000fe200078e0a0b */
[C---:B------:R-:W-:Y:S01]  /*04d0*/  LOP3.LUT P3, RZ, R13.reuse, 0x4, RZ, 0xc0, !PT ;  /* 0x000000040dff7812 */ /* 0x040fe2000786c0ff */
[----:B------:R-:W-:Y:S01]  /*04e0*/  IMAD.SHL.U32 R13, R13, 0x40, RZ ;  /* 0x000000400d0d7824 */ /* 0x000fe200078e00ff */
[----:B------:R-:W-:Y:S01]  /*04f0*/  SHF.R.U32.HI R192, RZ, 0x3, R3 ;  /* 0x00000003ffc07819 */ /* 0x000fe20000011603 */
[----:B------:R-:W-:Y:S01]  /*0500*/  IMAD.IADD R5, R4, 0x1, -R5 ;  /* 0x0000000104057824 */ /* 0x000fe200078e0a05 */
[----:B------:R-:W-:Y:S01]  /*0510*/  LOP3.LUT R3, R3, 0x38, R198, 0xf8, !PT ;  /* 0x0000003803037812 */ /* 0x000fe200078ef8c6 */
[----:B------:R-:W-:Y:S01]  /*0520*/  IMAD.SHL.U32 R0, R2, 0x10, RZ ;  /* 0x0000001002007824 */ /* 0x000fe200078e00ff */
[----:B------:R-:W-:Y:S01]  /*0530*/  SHF.R.S32.HI R4, RZ, 0x1f, R7 ;  /* 0x0000001fff047819 */ /* 0x000fe20000011407 */
[----:B------:R-:W-:Y:S01]  /*0540*/  IMAD.SHL.U32 R10, R5, 0x200, RZ ;  /* 0x00000200050a7824 */ /* 0x000fe200078e00ff */
[----:B------:R-:W-:Y:S01]  /*0550*/  LOP3.LUT R13, R13, 0x1c0, RZ, 0xc0, !PT ;  /* 0x000001c00d0d7812 */ /* 0x000fe200078ec0ff */
[----:B------:R-:W-:Y:S01]  /*0560*/  IMAD.SHL.U32 R11, R11, 0x40, RZ ;  /* 0x000000400b0b7824 */ /* 0x000fe200078e00ff */
[----:B------:R-:W-:-:S02]  /*0570*/  LOP3.LUT R192, R3, R192, RZ, 0x3c, !PT ;  /* 0x000000c003c07212 */ /* 0x000fc400078e3cff */
[----:B------:R-:W-:Y:S02]  /*0580*/  LOP3.LUT R3, R195, 0x1, RZ, 0xc0, !PT ;  /* 0x00000001c3037812 */ /* 0x000fe400078ec0ff */
[----:B------:R-:W-:Y:S02]  /*0590*/  LEA.HI R4, R4, R7, RZ, 0x2 ;  /* 0x0000000704047211 */ /* 0x000fe400078f10ff */
[C---:B------:R-:W-:Y:S02]  /*05a0*/  LOP3.LUT R183, R13.reuse, 0x30, R0, 0xf8, !PT ;  /* 0x000000300db77812 */ /* 0x040fe400078ef800 */
[----:B------:R-:W-:Y:S02]  /*05b0*/  SHF.R.S32.HI R193, RZ, 0x6, R193 ;  /* 0x00000006ffc17819 */ /* 0x000fe400000114c1 */
[----:B------:R-:W-:Y:S02]  /*05c0*/  LOP3.LUT R7, R13, 0x8, R14, 0xf8, !PT ;  /* 0x000000080d077812 */ /* 0x000fe400078ef80e */
[----:B------:R-:W-:Y:S01]  /*05d0*/  SHF.R.U32.HI R0, RZ, 0x3, R13 ;  /* 0x00000003ff007819 */ /* 0x000fe2000001160d */
[----:B------:R-:W-:Y:S01]  /*05e0*/  IMAD R12, R193, 0x800, R10 ;  /* 0x00000800c10c7824 */ /* 0x000fe200078e020a */
[----:B------:R-:W-:Y:S01]  /*05f0*/  ISETP.NE.U32.AND P0, PT, R3, 0x1, PT ;  /* 0x000000010300780c */ /* 0x000fe20003f05070 */
[----:B------:R-:W-:Y:S01]  /*0600*/  IMAD.SHL.U32 R13, R5, 0x10, RZ ;  /* 0x00000010050d7824 */ /* 0x000fe200078e00ff */
[----:B------:R-:W-:Y:S01]  /*0610*/  LOP3.LUT R3, R7, R0, RZ, 0x3c, !PT ;  /* 0x0000000007037212 */ /* 0x000fe200078e3cff */
[----:B------:R-:W-:Y:S01]  /*0620*/  IMAD R192, R193, 0x200, R192 ;  /* 0x00000200c1c07824 */ /* 0x000fe200078e02c0 */
[----:B------:R-:W-:-:S02]  /*0630*/  SHF.R.S32.HI R8, RZ, 0x7, R8 ;  /* 0x00000007ff087819 */ /* 0x000fc40000011408 */
[C---:B------:R-:W-:Y:S01]  /*0640*/  R2P PR, R195.reuse, 0x6 ;  /* 0x00000006c3007804 */ /* 0x040fe20000000000 */
[----:B------:R-:W-:Y:S01]  /*0650*/  IMAD.SHL.U32 R195, R195, 0x40, RZ ;  /* 0x00000040c3c37824 */ /* 0x000fe200078e00ff */
[----:B------:R-:W-:Y:S01]  /*0660*/  LOP3.LUT R183, R183, 0x8, R14, 0xf8, !PT ;  /* 0x00000008b7b77812 */ /* 0x000fe200078ef80e */
[----:B------:R-:W-:Y:S01]  /*0670*/  IMAD.IADD R3, R12, 0x1, R3 ;  /* 0x000000010c037824 */ /* 0x000fe200078e0203 */
[----:B------:R-:W-:Y:S01]  /*0680*/  LOP3.LUT R11, R11, 0x1c0, RZ, 0xc0, !PT ;  /* 0x000001c00b0b7812 */ /* 0x000fe200078ec0ff */
[C---:B------:R-:W-:Y:S01]  /*0690*/  IMAD.SHL.U32 R12, R8.reuse, 0x8, RZ ;  /* 0x00000008080c7824 */ /* 0x040fe200078e00ff */
[----:B------:R-:W-:Y:S01]  /*06a0*/  LOP3.LUT R195, R195, 0x1c0, RZ, 0xc0, !PT ;  /* 0x000001c0c3c37812 */ /* 0x000fe200078ec0ff */
[----:B------:R-:W-:Y:S01]  /*06b0*/  IMAD R8, R8, 0x1000, R9 ;  /* 0x0000100008087824 */ /* 0x000fe200078e0209 */
[----:B------:R-:W-:Y:S01]  /*06c0*/  LOP3.LUT R183, R10, R183, R0, 0xf6, !PT ;  /* 0x000000b70ab77212 */ /* 0x000fe200078ef600 */
[----:B------:R-:W-:Y:S01]  /*06d0*/  IMAD.SHL.U32 R10, R193, 0x20, RZ ;  /* 0x00000020c10a7824 */ /* 0x000fe200078e00ff */
[----:B------:R-:W-:Y:S01]  /*06e0*/  LOP3.LUT R12, R12, 0x8, RZ, 0xc0, !PT ;  /* 0x000000080c0c7812 */ /* 0x000fe200078ec0ff */
[----:B------:R-:W-:Y:S01]  /*06f0*/  IMAD R197, R191, 0x400, R8 ;  /* 0x00000400bfc57824 */ /* 0x000fe200078e0208 */
[----:B------:R-:W-:Y:S01]  /*0700*/  SHF.R.U32.HI R7, RZ, 0x3, R195 ;  /* 0x00000003ff077819 */ /* 0x000fe200000116c3 */
[----:B------:R-:W-:Y:S01]  /*0710*/  IMAD R8, R2, 0x400, R9 ;  /* 0x0000040002087824 */ /* 0x000fe200078e0209 */
[----:B------:R-:W-:Y:S01]  /*0720*/  LOP3.LUT R10, R195, 0x20, R10, 0xf8, !PT ;  /* 0x00000020c30a7812 */ /* 0x000fe200078ef80a */
[----:B------:R-:W-:Y:S01]  /*0730*/  IMAD.SHL.U32 R185, R3, 0x2, RZ ;  /* 0x0000000203b97824 */ /* 0x000fe200078e00ff */
[----:B------:R-:W-:Y:S01]  /*0740*/  LOP3.LUT R195, R7, R195, R12, 0x1e, !PT ;  /* 0x000000c307c37212 */ /* 0x000fe200078e1e0c */
[----:B------:R-:W-:Y:S01]  /*0750*/  IMAD.SHL.U32 R183, R183, 0x2, RZ ;  /* 0x00000002b7b77824 */ /* 0x000fe200078e00ff */
[----:B------:R-:W-:Y:S01]  /*0760*/  LOP3.LUT R10, R10, R7, RZ, 0x3c, !PT ;  /* 0x000000070a0a7212 */ /* 0x000fe200078e3cff */
[----:B------:R-:W-:Y:S01]  /*0770*/  IMAD.SHL.U32 R7, R6, 0x40, RZ ;  /* 0x0000004006077824 */ /* 0x000fe200078e00ff */
[----:B------:R-:W-:Y:S01]  /*0780*/  LOP3.LUT R0, R12, 0x10, R13, 0xf8, !PT ;  /* 0x000000100c007812 */ /* 0x000fe200078ef80d */
[----:B------:R-:W-:Y:S01]  /*0790*/  IMAD.IADD R195, R8, 0x1, R195 ;  /* 0x0000000108c37824 */ /* 0x000fe200078e02c3 */
[----:B------:R-:W-:Y:S01]  /*07a0*/  SEL R220, R220, 0x10, !P0 ;  /* 0x00000010dcdc7807 */ /* 0x000fe20004000000 */
[----:B------:R-:W-:Y:S01]  /*07b0*/  IMAD.SHL.U32 R8, R5, 0x8, RZ ;  /* 0x0000000805087824 */ /* 0x000fe200078e00ff */
[----:B------:R-:W-:Y:S01]  /*07c0*/  SHF.R.U32.HI R5, RZ, 0x3, R11 ;  /* 0x00000003ff057819 */ /* 0x000fe2000001160b */
[----:B------:R-:W-:Y:S01]  /*07d0*/  IMAD.IADD R197, R10, 0x1, R197 ;  /* 0x000000010ac57824 */ /* 0x000fe200078e02c5 */
[----:B------:R-:W-:-:S02]  /*07e0*/  LOP3.LUT R7, R7, 0xfffffe00, RZ, 0xc0, !PT ;  /* 0xfffffe0007077812 */ /* 0x000fc400078ec0ff */
[----:B------:R-:W-:Y:S01]  /*07f0*/  LOP3.LUT R0, R5, R0, R11, 0x1e, !PT ;  /* 0x0000000005007212 */ /* 0x000fe200078e1e0b */
[----:B------:R-:W-:Y:S01]  /*0800*/  IMAD.SHL.U32 R197, R197, 0x2, RZ ;  /* 0x00000002c5c57824 */ /* 0x000fe200078e00ff */
[----:B------:R-:W-:Y:S01]  /*0810*/  LOP3.LUT R6, R11, 0x8, R8, 0xf8, !PT ;  /* 0x000000080b067812 */ /* 0x000fe200078ef808 */
[--C-:B------:R-:W-:Y:S01]  /*0820*/  IMAD R184, R2, 0x400, R7.reuse ;  /* 0x0000040002b87824 */ /* 0x100fe200078e0207 */
[----:B------:R-:W-:Y:S01]  /*0830*/  LOP3.LUT R186, R0, R7, RZ, 0xfc, !PT ;  /* 0x0000000700ba7212 */ /* 0x000fe200078efcff */
[----:B------:R-:W-:Y:S01]  /*0840*/  IMAD.MOV.U32 R2, RZ, RZ, 0x20 ;  /* 0x00000020ff027424 */ /* 0x000fe200078e00ff */
[----:B------:R-:W-:Y:S01]  /*0850*/  LOP3.LUT R5, R6, R5, RZ, 0x3c, !PT ;  /* 0x0000000506057212 */ /* 0x000fe200078e3cff */
[----:B------:R-:W-:Y:S01]  /*0860*/  IMAD.MOV.U32 R0, RZ, RZ, 0x40 ;  /* 0x00000040ff007424 */ /* 0x000fe200078e00ff */
[----:B------:R-:W-:Y:S01]  /*0870*/  LEA R195, R195, 0x6000, 0x1 ;  /* 0x00006000c3c37811 */ /* 0x000fe200078e08ff */
[----:B------:R-:W-:Y:S01]  /*0880*/  IMAD R6, R191, 0x400, R7 ;  /* 0x00000400bf067824 */ /* 0x000fe200078e0207 */
[----:B------:R-:W-:Y:S01]  /*0890*/  SEL R176, R2, 0xffffffe0, !P4 ;  /* 0xffffffe002b07807 */ /* 0x000fe20006000000 */
[----:B------:R-:W-:Y:S01]  /*08a0*/  IMAD.IADD R184, R5, 0x1, R184 ;  /* 0x0000000105b87824 */ /* 0x000fe200078e02b8 */
[----:B------:R-:W-:Y:S01]  /*08b0*/  SEL R0, R0, 0xffffffc0, !P3 ;  /* 0xffffffc000007807 */ /* 0x000fe20005800000 */
[----:B------:R-:W-:Y:S01]  /*08c0*/  IMAD.IADD R204, R197, 0x1, R220 ;  /* 0x00000001c5cc7824 */ /* 0x000fe200078e02dc */
[----:B------:R-:W-:Y:S01]  /*08d0*/  SEL R2, R2, 0xffffffe0, !P1 ;  /* 0xffffffe002027807 */ /* 0x000fe20004800000 */
[----:B------:R-:W-:Y:S01]  /*08e0*/  IMAD R178, R3, 0x2, R176 ;  /* 0x0000000203b27824 */ /* 0x000fe200078e02b0 */
[----:B------:R-:W-:Y:S01]  /*08f0*/  IADD3 R200, R195, 0x40, RZ ;  /* 0x00000040c3c87810 */ /* 0x000fe20007ffe0ff */
[----:B------:R-:W-:Y:S01]  /*0900*/  IMAD R177, R3, 0x2, R0 ;  /* 0x0000000203b17824 */ /* 0x000fe200078e0200 */
[----:B------:R-:W-:Y:S01]  /*0910*/  SHF.R.S32.HI R4, RZ, 0x2, R4 ;  /* 0x00000002ff047819 */ /* 0x000fe20000011404 */
[----:B------:R-:W-:Y:S01]  /*0920*/  IMAD.IADD R203, R197, 0x1, R2 ;  /* 0x00000001c5cb7824 */ /* 0x000fe200078e0202 */
[C---:B------:R-:W-:Y:S01]  /*0930*/  @P2 IADD3 R200, R195.reuse, -0x40, RZ ;  /* 0xffffffc0c3c82810 */ /* 0x040fe20007ffe0ff */
[----:B------:R-:W-:Y:S01]  /*0940*/  IMAD.IADD R187, R6, 0x1, R5 ;  /* 0x0000000106bb7824 */ /* 0x000fe200078e0205 */
[----:B------:R-:W-:Y:S01]  /*0950*/  IADD3 R201, R195, 0x420, RZ ;  /* 0x00000420c3c97810 */ /* 0x000fe20007ffe0ff */
[----:B------:R-:W-:Y:S01]  /*0960*/  IMAD R190, R191, 0x10, R4 ;  /* 0x00000010bfbe7824 */ /* 0x000fe200078e0204 */
[----:B------:R-:W-:Y:S01]  /*0970*/  LEA R184, R184, 0xa000, 0x1 ;  /* 0x0000a000b8b87811 */ /* 0x000fe200078e08ff */
[----:B------:R-:W-:Y:S01]  /*0980*/  IMAD.IADD R176, R176, 0x1, R177 ;  /* 0x00000001b0b07824 */ /* 0x000fe200078e02b1 */
[----:B------:R-:W-:Y:S01]  /*0990*/  @P1 IADD3 R201, R195, 0x3e0, RZ ;  /* 0x000003e0c3c91810 */ /* 0x000fe20007ffe0ff */
[----:B------:R-:W-:-:S02]  /*09a0*/  IMAD.IADD R202, R2, 0x1, R195 ;  /* 0x0000000102ca7824 */ /* 0x000fc400078e02c3 */
[----:B------:R-:W-:Y:S02]  /*09b0*/  IMAD.IADD R220, R220, 0x1, R203 ;  /* 0x00000001dcdc7824 */ /* 0x000fe400078e02cb */
[----:B------:R-:W-:Y:S02]  /*09c0*/  IMAD.SHL.U32 R182, R186, 0x2, RZ ;  /* 0x00000002bab67824 */ /* 0x000fe400078e00ff */
[----:B------:R-:W-:Y:S02]  /*09d0*/  IMAD.IADD R209, R2, 0x1, R200 ;  /* 0x0000000102d17824 */ /* 0x000fe400078e02c8 */
.L_x_562:
[----:B------:R-:W-:Y:S01]  /*09e0*/  ISETP.NE.U32.AND P0, PT, RZ, c[0x0][0x250], PT ;  /* 0x00009400ff007a0c */ /* 0x000fe20003f05070 */
[----:B------:R-:W-:Y:S01]  /*09f0*/  IMAD.MOV.U32 R207, RZ, RZ, RZ ;  /* 0x000000ffffcf7224 */ /* 0x000fe200078e00ff */
[----:B------:R-:W-:Y:S02]  /*0a00*/  ISETP.NE.U32.AND P1, PT, RZ, c[0x0][0x258], PT ;  /* 0x00009600ff007a0c */ /* 0x000fe40003f25070 */
[----:B------:R-:W-:Y:S02]  /*0a10*/  ISETP.NE.AND.EX P0, PT, RZ, c[0x0][0x254], PT, P0 ;  /* 0x00009500ff007a0c */ /* 0x000fe40003f05300 */
[----:B------:R-:W-:-:S11]  /*0a20*/  ISETP.NE.AND.EX P1, PT, RZ, c[0x0][0x25c], PT, P1 ;  /* 0x00009700ff007a0c */ /* 0x000fd60003f25310 */
[----:B--2---:R-:W1:Y:S01]  /*0a30*/  @P0 S2R R5, SR_CTAID.Y ;  /* 0x0000000000050919 */ /* 0x004e620000002600 */
[----:B------:R-:W-:Y:S02]  /*0a40*/  @P0 IMAD.MOV.U32 R2, RZ, RZ, 0x4 ;  /* 0x00000004ff020424 */ /* 0x000fe400078e00ff */
[----:B------:R-:W-:Y:S01]  /*0a50*/  @P1 IMAD.MOV.U32 R0, RZ, RZ, 0x4 ;  /* 0x00000004ff001424 */ /* 0x000fe200078e00ff */
[----:B------:R-:W2:Y:S01]  /*0a60*/  @P1 S2R R3, SR_CTAID.Y ;  /* 0x0000000000031919 */ /* 0x000ea20000002600 */
        /* <DEDUP_REMOVED lines=32> */
[----:B------:R-:W-:Y:S02]  /*0c70*/  USHF.R.S32.HI UR4, URZ, 0x1f, UR32 ;  /* 0x0000001f3f047899 */ /* 0x000fe40008011420 */
[----:B------:R-:W-:Y:S01]  /*0c80*/  IMAD.U32 R12, RZ, RZ, UR32 ;  /* 0x00000020ff0c7e24 */ /* 0x000fe2000f8e00ff */
[----:B---3--:R-:W-:-:S03]  /*0c90*/  SHF.R.S32.HI R22, RZ, 0x1f, R7 ;  /* 0x0000001fff167819 */ /* 0x008fc60000011407 */
[----:B------:R-:W-:Y:S01]  /*0ca0*/  IMAD.U32 R13, RZ, RZ, UR4 ;  /* 0x00000004ff0d7e24 */ /* 0x000fe2000f8e00ff */
[----:B--2---:R-:W-:Y:S02]  /*0cb0*/  IADD3 R10, R10, 0xffffffe, RZ ;  /* 0x0ffffffe0a0a7810 */ /* 0x004fe40007ffe0ff */
[----:B------:R-:W-:Y:S02]  /*0cc0*/  LOP3.LUT R5, R6, c[0x0][0x1c8], RZ, 0x3c, !PT ;  /* 0x0000720006057a12 */ /* 0x000fe400078e3cff */
[----:B------:R-:W1:Y:S02]  /*0cd0*/  F2I.FTZ.U32.TRUNC.NTZ R11, R10 ;  /* 0x0000000a000b7305 */ /* 0x000e64000021f000 */
[----:B------:R-:W-:Y:S01]  /*0ce0*/  ISETP.GE.AND P2, PT, R5, RZ, PT ;  /* 0x000000ff0500720c */ /* 0x000fe20003f46270 */
[----:B-1----:R-:W-:Y:S02]  /*0cf0*/  IMAD.MOV R2, RZ, RZ, -R11 ;  /* 0x000000ffff027224 */ /* 0x002fe400078e0a0b */
[----:B------:R-:W-:-:S02]  /*0d00*/  IMAD.MOV.U32 R10, RZ, RZ, RZ ;  /* 0x000000ffff0a7224 */ /* 0x000fc400078e00ff */
[----:B------:R-:W-:Y:S02]  /*0d10*/  IMAD R8, R2, R4, RZ ;  /* 0x0000000402087224 */ /* 0x000fe400078e02ff */
[----:B------:R-:W1:Y:S02]  /*0d20*/  LDC.U8 R2, c[0x0][0x328] ;  /* 0x0000ca00ff027b82 */ /* 0x000e640000000000 */
[----:B------:R-:W-:-:S04]  /*0d30*/  IMAD.HI.U32 R8, R11, R8, R10 ;  /* 0x000000080b087227 */ /* 0x000fc800078e000a */
[----:B------:R-:W-:-:S04]  /*0d40*/  IMAD.WIDE R10, R7, 0x80, RZ ;  /* 0x00000080070a7825 */ /* 0x000fc800078e02ff */
[----:B------:R-:W-:Y:S02]  /*0d50*/  IMAD.HI.U32 R15, R8, R3, RZ ;  /* 0x00000003080f7227 */ /* 0x000fe400078e00ff */
[----:B------:R-:W2:Y:S02]  /*0d60*/  S2R R8, SR_CTAID.X ;  /* 0x0000000000087919 */ /* 0x000ea40000002500 */
[----:B------:R-:W-:-:S04]  /*0d70*/  IMAD.MOV R9, RZ, RZ, -R15 ;  /* 0x000000ffff097224 */ /* 0x000fc800078e0a0f */
[----:B------:R-:W-:Y:S01]  /*0d80*/  IMAD R9, R4, R9, R3 ;  /* 0x0000000904097224 */ /* 0x000fe200078e0203 */
[----:B------:R-:W-:-:S04]  /*0d90*/  SEL R3, R10, RZ, P1 ;  /* 0x000000ff0a037207 */ /* 0x000fc80000800000 */
[----:B------:R-:W-:Y:S02]  /*0da0*/  ISETP.GT.U32.AND P3, PT, R4, R9, PT ;  /* 0x000000090400720c */ /* 0x000fe40003f64070 */
[----:B-1----:R-:W-:Y:S02]  /*0db0*/  ISETP.NE.AND P0, PT, R2, RZ, PT ;  /* 0x000000ff0200720c */ /* 0x002fe40003f05270 */
[----:B------:R-:W-:Y:S02]  /*0dc0*/  SEL R2, R11, RZ, P1 ;  /* 0x000000ff0b027207 */ /* 0x000fe40000800000 */
[----:B------:R-:W-:-:S07]  /*0dd0*/  ISETP.NE.AND P1, PT, RZ, UR5, PT ;  /* 0x00000005ff007c0c */ /* 0x000fce000bf25270 */
[----:B------:R-:W-:Y:S01]  /*0de0*/  @!P3 IMAD.IADD R9, R9, 0x1, -R4 ;  /* 0x000000010909b824 */ /* 0x000fe200078e0a04 */
[----:B------:R-:W-:Y:S01]  /*0df0*/  @!P3 IADD3 R15, R15, 0x1, RZ ;  /* 0x000000010f0fb810 */ /* 0x000fe20007ffe0ff */
[C---:B--2---:R-:W-:Y:S01]  /*0e00*/  IMAD.WIDE.U32 R10, R8.reuse, c[0x0][0x3d8], RZ ;  /* 0x0000f600080a7a25 */ /* 0x044fe200078e00ff */
[----:B------:R-:W-:Y:S02]  /*0e10*/  ISETP.NE.AND P3, PT, RZ, c[0x0][0x1c8], PT ;  /* 0x00007200ff007a0c */ /* 0x000fe40003f65270 */
[----:B------:R-:W-:Y:S01]  /*0e20*/  ISETP.GE.U32.AND P4, PT, R9, R4, PT ;  /* 0x000000040900720c */ /* 0x000fe20003f86070 */
[C---:B------:R-:W-:Y:S02]  /*0e30*/  @P0 IMAD R9, R7.reuse, c[0x0][0x214], RZ ;  /* 0x0000850007090a24 */ /* 0x040fe400078e02ff */
[----:B------:R-:W-:Y:S02]  /*0e40*/  IMAD R8, R8, c[0x0][0x3dc], R11 ;  /* 0x0000f70008087a24 */ /* 0x000fe400078e020b */
[----:B------:R-:W-:-:S02]  /*0e50*/  @!P0 IMAD R5, R7, c[0x0][0x1c0], R6 ;  /* 0x0000700007058a24 */ /* 0x000fc400078e0206 */
[----:B------:R-:W-:Y:S01]  /*0e60*/  IMAD R11, R6, c[0x0][0x22c], RZ ;  /* 0x00008b00060b7a24 */ /* 0x000fe200078e02ff */
[----:B------:R-:W-:Y:S01]  /*0e70*/  SEL R8, R8, RZ, P1 ;  /* 0x000000ff08087207 */ /* 0x000fe20000800000 */
[----:B------:R-:W-:Y:S01]  /*0e80*/  @P0 IMAD R4, R6, c[0x0][0x234], R9 ;  /* 0x00008d0006040a24 */ /* 0x000fe200078e0209 */
[----:B------:R-:W-:Y:S01]  /*0e90*/  SEL R9, R10, RZ, P1 ;  /* 0x000000ff0a097207 */ /* 0x000fe20000800000 */
[----:B------:R-:W-:Y:S01]  /*0ea0*/  @!P0 IMAD R4, R5, c[0x0][0x214], RZ ;  /* 0x0000850005048a24 */ /* 0x000fe200078e02ff */
[----:B------:R-:W-:Y:S02]  /*0eb0*/  SHF.R.S32.HI R5, RZ, 0x1f, R6 ;  /* 0x0000001fff057819 */ /* 0x000fe40000011406 */
[----:B------:R-:W-:Y:S02]  /*0ec0*/  @P4 IADD3 R15, R15, 0x1, RZ ;  /* 0x000000010f0f4810 */ /* 0x000fe40007ffe0ff */
[----:B------:R-:W-:-:S03]  /*0ed0*/  SHF.R.S32.HI R10, RZ, 0x1f, R11 ;  /* 0x0000001fff0a7819 */ /* 0x000fc6000001140b */
        /* <DEDUP_REMOVED lines=11> */
.L_x_555:
[----:B------:R-:W-:-:S04]  /*0f90*/  IMAD R211, R7, c[0x0][0x1c0], R6 ;  /* 0x0000700007d37a24 */ /* 0x000fc800078e0206 */
[----:B------:R-:W-:Y:S02]  /*0fa0*/  IMAD R211, R211, c[0x0][0x224], RZ ;  /* 0x00008900d3d37a24 */ /* 0x000fe400078e02ff */
.L_x_556:
[----:B------:R-:W-:Y:S01]  /*0fb0*/  IADD3 R207, P0, R0, R207, RZ ;  /* 0x000000cf00cf7210 */ /* 0x000fe20007f1e0ff */
[C---:B------:R-:W-:Y:S01]  /*0fc0*/  IMAD R34, R22.reuse, c[0x0][0x368], RZ ;  /* 0x0000da0016227a24 */ /* 0x040fe200078e02ff */
[----:B------:R-:W-:Y:S01]  /*0fd0*/  SHF.R.S32.HI R199, RZ, 0x1f, R198 ;  /* 0x0000001fffc77819 */ /* 0x000fe200000114c6 */
[----:B------:R-:W-:Y:S01]  /*0fe0*/  IMAD R16, R22, c[0x0][0x180], RZ ;  /* 0x0000600016107a24 */ /* 0x000fe200078e02ff */
[----:B------:R-:W-:Y:S01]  /*0ff0*/  SHF.R.S32.HI R25, RZ, 0x1f, R194 ;  /* 0x0000001fff197819 */ /* 0x000fe200000114c2 */
[----:B------:R-:W-:Y:S01]  /*1000*/  IMAD.X R206, R17, 0x1, R206, P0 ;  /* 0x0000000111ce7824 */ /* 0x000fe200000e06ce */
[----:B------:R-:W-:Y:S01]  /*1010*/  IADD3 R23, P0, R194, UR32, RZ ;  /* 0x00000020c2177c10 */ /* 0x000fe2000ff1e0ff */
[C---:B------:R-:W-:Y:S01]  /*1020*/  IMAD R34, R7.reuse, c[0x0][0x36c], R34 ;  /* 0x0000db0007227a24 */ /* 0x040fe200078e0222 */
[----:B------:R-:W-:Y:S01]  /*1030*/  UIADD3 UR36, UR33, -0x1, URZ ;  /* 0xffffffff21247890 */ /* 0x000fe2000fffe03f */
[----:B------:R-:W-:Y:S01]  /*1040*/  IMAD.WIDE.U32 R18, R7, c[0x0][0x368], R198 ;  /* 0x0000da0007127a25 */ /* 0x000fe200078e00c6 */
[----:B------:R-:W-:Y:S01]  /*1050*/  IADD3.X R21, R25, UR4, RZ, P0, !PT ;  /* 0x0000000419157c10 */ /* 0x000fe200087fe4ff */
[----:B------:R-:W-:Y:S01]  /*1060*/  ULDC.64 UR4, c[0x0][0x1a0] ;  /* 0x0000680000047ab9 */ /* 0x000fe20000000a00 */
[----:B------:R-:W-:Y:S01]  /*1070*/  IADD3 R233, R4, UR32, RZ ;  /* 0x0000002004e97c10 */ /* 0x000fe2000fffe0ff */
[----:B------:R-:W-:Y:S01]  /*1080*/  IMAD.IADD R35, R19, 0x1, R34 ;  /* 0x0000000113237824 */ /* 0x000fe200078e0222 */
[----:B------:R-:W-:Y:S01]  /*1090*/  MOV R34, R18 ;  /* 0x0000001200227202 */ /* 0x000fe20000000f00 */
[C---:B------:R-:W-:Y:S01]  /*10a0*/  IMAD R29, R25.reuse, c[0x0][0x1a0], RZ ;  /* 0x00006800191d7a24 */ /* 0x040fe200078e02ff */
[----:B------:R-:W-:Y:S01]  /*10b0*/  USHF.L.U32 UR35, UR4, 0x6, URZ ;  /* 0x0000000604237899 */ /* 0x000fe2000800063f */
[----:B------:R-:W-:Y:S01]  /*10c0*/  IMAD R25, R25, c[0x0][0x198], RZ ;  /* 0x0000660019197a24 */ /* 0x000fe200078e02ff */
[----:B------:R-:W-:Y:S01]  /*10d0*/  USHF.L.U64.HI UR34, UR4, UR8, UR5 ;  /* 0x0000000804227299 */ /* 0x000fe20008010205 */
[----:B------:R-:W-:Y:S01]  /*10e0*/  IMAD R18, R22, c[0x0][0x188], RZ ;  /* 0x0000620016127a24 */ /* 0x000fe200078e02ff */
[----:B------:R-:W-:Y:S01]  /*10f0*/  ULEA.HI UR4, UR36, UR36, URZ, 0x1 ;  /* 0x0000002424047291 */ /* 0x000fe2000f8f083f */
[----:B------:R-:W-:-:S02]  /*1100*/  IMAD R17, R7, c[0x0][0x184], R16 ;  /* 0x0000610007117a24 */ /* 0x000fc400078e0210 */
[----:B------:R-:W-:Y:S01]  /*1110*/  IMAD.WIDE.U32 R26, R194, c[0x0][0x198], RZ ;  /* 0x00006600c21a7a25 */ /* 0x000fe200078e00ff */
[----:B------:R-:W-:-:S03]  /*1120*/  ULOP3.LUT UR4, UR4, 0xfffffffe, URZ, 0xc0, !UPT ;  /* 0xfffffffe04047892 */ /* 0x000fc6000f8ec03f */
[----:B------:R-:W-:Y:S02]  /*1130*/  IMAD R16, R194, c[0x0][0x19c], R25 ;  /* 0x00006700c2107a24 */ /* 0x000fe400078e0219 */
[C---:B------:R-:W-:Y:S02]  /*1140*/  IMAD R19, R7.reuse, c[0x0][0x18c], R18 ;  /* 0x0000630007137a24 */ /* 0x040fe400078e0212 */
[----:B------:R-:W-:-:S04]  /*1150*/  IMAD.WIDE.U32 R32, R7, c[0x0][0x188], R198 ;  /* 0x0000620007207a25 */ /* 0x000fc800078e00c6 */
[----:B------:R-:W-:-:S04]  /*1160*/  IMAD.WIDE.U32 R30, R194, c[0x0][0x1a0], RZ ;  /* 0x00006800c21e7a25 */ /* 0x000fc800078e00ff */
[----:B------:R-:W-:Y:S02]  /*1170*/  IMAD R18, R194, c[0x0][0x1a4], R29 ;  /* 0x00006900c2127a24 */ /* 0x000fe400078e021d */
[----:B------:R-:W-:-:S04]  /*1180*/  IMAD.WIDE.U32 R28, R7, c[0x0][0x180], R198 ;  /* 0x00006000071c7a25 */ /* 0x000fc800078e00c6 */
[----:B------:R-:W-:Y:S01]  /*1190*/  IMAD.IADD R27, R27, 0x1, R16 ;  /* 0x000000011b1b7824 */ /* 0x000fe200078e0210 */
[----:B------:R-:W-:Y:S01]  /*11a0*/  IADD3 R29, R29, R17, RZ ;  /* 0x000000111d1d7210 */ /* 0x000fe20007ffe0ff */
[----:B------:R-:W-:Y:S02]  /*11b0*/  IMAD.IADD R33, R33, 0x1, R19 ;  /* 0x0000000121217824 */ /* 0x000fe400078e0213 */
[C---:B------:R-:W-:Y:S02]  /*11c0*/  IMAD R16, R14.reuse, c[0x0][0x1b8], RZ ;  /* 0x00006e000e107a24 */ /* 0x040fe400078e02ff */
[----:B------:R-:W-:Y:S02]  /*11d0*/  IMAD.IADD R31, R31, 0x1, R18 ;  /* 0x000000011f1f7824 */ /* 0x000fe400078e0212 */
[----:B------:R-:W-:Y:S02]  /*11e0*/  IMAD R20, R21, c[0x0][0x190], RZ ;  /* 0x0000640015147a24 */ /* 0x000fe400078e02ff */
[----:B------:R-:W-:-:S02]  /*11f0*/  IMAD R14, R14, c[0x0][0x1b0], RZ ;  /* 0x00006c000e0e7a24 */ /* 0x000fc400078e02ff */
[C---:B------:R-:W-:Y:S02]  /*1200*/  IMAD R16, R15.reuse, c[0x0][0x1bc], R16 ;  /* 0x00006f000f107a24 */ /* 0x040fe400078e0210 */
[----:B------:R-:W-:-:S04]  /*1210*/  IMAD.WIDE.U32 R32, R15, c[0x0][0x1b8], R32 ;  /* 0x00006e000f207a25 */ /* 0x000fc800078e0020 */
[----:B------:R-:W-:-:S04]  /*1220*/  IMAD.WIDE.U32 R30, R207, c[0x0][0x1a0], R30 ;  /* 0x00006800cf1e7a25 */ /* 0x000fc800078e001e */
[----:B------:R-:W-:-:S04]  /*1230*/  IMAD.WIDE.U32 R36, R23, c[0x0][0x190], R198 ;  /* 0x0000640017247a25 */ /* 0x000fc800078e00c6 */
[----:B------:R-:W-:Y:S02]  /*1240*/  IMAD R20, R23, c[0x0][0x194], R20 ;  /* 0x0000650017147a24 */ /* 0x000fe400078e0214 */
[----:B------:R-:W-:Y:S02]  /*1250*/  IMAD R24, R22, c[0x0][0x178], RZ ;  /* 0x00005e0016187a24 */ /* 0x000fe400078e02ff */
[----:B------:R-:W-:Y:S02]  /*1260*/  IMAD R18, R21, c[0x0][0x370], RZ ;  /* 0x0000dc0015127a24 */ /* 0x000fe400078e02ff */
[----:B------:R-:W-:Y:S02]  /*1270*/  IMAD R22, R206, c[0x0][0x1a0], RZ ;  /* 0x00006800ce167a24 */ /* 0x000fe400078e02ff */
[C---:B------:R-:W-:Y:S02]  /*1280*/  IMAD R14, R15.reuse, c[0x0][0x1b4], R14 ;  /* 0x00006d000f0e7a24 */ /* 0x040fe400078e020e */
[----:B------:R-:W-:Y:S01]  /*1290*/  IMAD.WIDE.U32 R28, R15, c[0x0][0x1b0], R28 ;  /* 0x00006c000f1c7a25 */ /* 0x000fe200078e001c */
[----:B------:R-:W-:-:S02]  /*12a0*/  IADD3 R15, R33, R16, RZ ;  /* 0x00000010210f7210 */ /* 0x000fc40007ffe0ff */
[----:B------:R-:W-:Y:S01]  /*12b0*/  IADD3 R16, P2, R32, R30, RZ ;  /* 0x0000001e20107210 */ /* 0x000fe20007f5e0ff */
[----:B------:R-:W-:Y:S02]  /*12c0*/  IMAD.IADD R37, R37, 0x1, R20 ;  /* 0x0000000125257824 */ /* 0x000fe400078e0214 */
[C---:B------:R-:W-:Y:S02]  /*12d0*/  IMAD R18, R23.reuse, c[0x0][0x374], R18 ;  /* 0x0000dd0017127a24 */ /* 0x040fe400078e0212 */
[----:B------:R-:W-:-:S04]  /*12e0*/  IMAD.WIDE.U32 R34, R23, c[0x0][0x370], R34 ;  /* 0x0000dc0017227a25 */ /* 0x000fc800078e0022 */
[----:B------:R-:W-:Y:S01]  /*12f0*/  IMAD.WIDE.U32 R26, R207, c[0x0][0x198], R26 ;  /* 0x00006600cf1a7a25 */ /* 0x000fe200078e001a */
[----:B------:R-:W-:-:S03]  /*1300*/  IADD3 R35, R35, R18, RZ ;  /* 0x0000001223237210 */ /* 0x000fc60007ffe0ff */
[----:B------:R-:W-:Y:S01]  /*1310*/  IMAD R20, R206, c[0x0][0x198], RZ ;  /* 0x00006600ce147a24 */ /* 0x000fe200078e02ff */
[----:B------:R-:W-:Y:S01]  /*1320*/  IADD3 R17, P0, R28, R26, RZ ;  /* 0x0000001a1c117210 */ /* 0x000fe20007f1e0ff */
[----:B------:R-:W-:Y:S02]  /*1330*/  IMAD R30, R207, c[0x0][0x1a4], R22 ;  /* 0x00006900cf1e7a24 */ /* 0x000fe400078e0216 */
[----:B------:R-:W-:Y:S02]  /*1340*/  IMAD.IADD R14, R29, 0x1, R14 ;  /* 0x000000011d0e7824 */ /* 0x000fe400078e020e */
[----:B------:R-:W-:Y:S01]  /*1350*/  IMAD R19, R207, c[0x0][0x19c], R20 ;  /* 0x00006700cf137a24 */ /* 0x000fe200078e0214 */
[----:B------:R-:W-:Y:S01]  /*1360*/  IADD3.X R31, R15, R31, R30, P2, !PT ;  /* 0x0000001f0f1f7210 */ /* 0x000fe200017fe41e */
[----:B------:R-:W-:Y:S01]  /*1370*/  IMAD R15, R5, c[0x0][0x378], RZ ;  /* 0x0000de00050f7a24 */ /* 0x000fe200078e02ff */
[----:B------:R-:W-:Y:S01]  /*1380*/  LEA R22, P2, R16, c[0x0][0x170], 0x1 ;  /* 0x00005c0010167a11 */ /* 0x000fe200078408ff */
[----:B------:R-:W-:Y:S01]  /*1390*/  IMAD.WIDE.U32 R34, R6, c[0x0][0x378], R34 ;  /* 0x0000de0006227a25 */ /* 0x000fe200078e0022 */
[----:B------:R-:W-:-:S02]  /*13a0*/  IADD3.X R14, R14, R27, R19, P0, !PT ;  /* 0x0000001b0e0e7210 */ /* 0x000fc400007fe413 */
[----:B------:R-:W-:Y:S01]  /*13b0*/  LEA R18, P0, R17, c[0x0][0x168], 0x1 ;  /* 0x00005a0011127a11 */ /* 0x000fe200078008ff */
[----:B------:R-:W-:Y:S01]  /*13c0*/  IMAD R15, R6, c[0x0][0x37c], R15 ;  /* 0x0000df00060f7a24 */ /* 0x000fe200078e020f */
[----:B------:R-:W-:Y:S01]  /*13d0*/  LEA.HI.X R23, R16, c[0x0][0x174], R31, 0x1, P2 ;  /* 0x00005d0010177a11 */ /* 0x000fe200010f0c1f */
[----:B------:R-:W-:Y:S01]  /*13e0*/  IMAD R24, R7, c[0x0][0x17c], R24 ;  /* 0x00005f0007187a24 */ /* 0x000fe200078e0218 */
[----:B------:R-:W-:Y:S01]  /*13f0*/  LEA.HI.X R19, R17, c[0x0][0x16c], R14, 0x1, P0 ;  /* 0x00005b0011137a11 */ /* 0x000fe200000f0c0e */
[----:B------:R-:W-:Y:S01]  /*1400*/  IMAD.WIDE.U32 R36, R7, c[0x0][0x178], R36 ;  /* 0x00005e0007247a25 */ /* 0x000fe200078e0024 */
[----:B------:R-:W-:Y:S02]  /*1410*/  IADD3 R15, R35, R15, RZ ;  /* 0x0000000f230f7210 */ /* 0x000fe40007ffe0ff */
[C---:B------:R-:W-:Y:S01]  /*1420*/  LEA R228, P0, R34.reuse, c[0x0][0x330], 0x1 ;  /* 0x0000cc0022e47a11 */ /* 0x040fe200078008ff */
[----:B------:R-:W-:Y:S01]  /*1430*/  IMAD.IADD R37, R37, 0x1, R24 ;  /* 0x0000000125257824 */ /* 0x000fe200078e0218 */
[----:B------:R-:W-:Y:S01]  /*1440*/  MOV R17, c[0x0][0x374] ;  /* 0x0000dd0000117a02 */ /* 0x000fe20000000f00 */
[----:B------:R-:W-:Y:S01]  /*1450*/  IMAD R5, R5, c[0x0][0x1a8], RZ ;  /* 0x00006a0005057a24 */ /* 0x000fe200078e02ff */
[----:B------:R-:W-:Y:S01]  /*1460*/  LEA.HI.X R229, R34, c[0x0][0x334], R15, 0x1, P0 ;  /* 0x0000cd0022e57a11 */ /* 0x000fe200000f0c0f */
[----:B------:R-:W-:Y:S01]  /*1470*/  IMAD.WIDE.U32 R36, R6, c[0x0][0x1a8], R36 ;  /* 0x00006a0006247a25 */ /* 0x000fe200078e0024 */
[----:B------:R-:W-:Y:S01]  /*1480*/  IADD3 R28, P0, R22, UR35, RZ ;  /* 0x00000023161c7c10 */ /* 0x000fe2000ff1e0ff */
[----:B------:R-:W-:Y:S02]  /*1490*/  @P1 BAR.SYNC.DEFER_BLOCKING 0x0 ;  /* 0x0000000000001b1d */ /* 0x000fe40000010000 */
[----:B------:R-:W-:Y:S01]  /*14a0*/  IMAD R5, R6, c[0x0][0x1ac], R5 ;  /* 0x00006b0006057a24 */ /* 0x000fe200078e0205 */
[----:B------:R-:W-:Y:S01]  /*14b0*/  IADD3.X R29, R23, UR34, RZ, P0, !PT ;  /* 0x00000022171d7c10 */ /* 0x000fe200087fe4ff */
[----:B------:R-:W-:Y:S01]  /*14c0*/  IMAD.MOV.U32 R15, RZ, RZ, c[0x0][0x190] ;  /* 0x00006400ff0f7624 */ /* 0x000fe200078e00ff */
[----:B------:R-:W-:Y:S01]  /*14d0*/  IADD3 R26, P0, R28, UR35, RZ ;  /* 0x000000231c1a7c10 */ /* 0x000fe2000ff1e0ff */
[----:B------:R-:W-:Y:S01]  /*14e0*/  IMAD.MOV.U32 R21, RZ, RZ, c[0x0][0x370] ;  /* 0x0000dc00ff157624 */ /* 0x000fe200078e00ff */
[----:B------:R-:W-:Y:S01]  /*14f0*/  IADD3 R5, R37, R5, RZ ;  /* 0x0000000525057210 */ /* 0x000fe20007ffe0ff */
[----:B------:R-:W-:Y:S01]  /*1500*/  IMAD.SHL.U32 R218, R192, 0x2, RZ ;  /* 0x00000002c0da7824 */ /* 0x000fe200078e00ff */
[----:B------:R-:W-:Y:S01]  /*1510*/  IADD3.X R27, R29, UR34, RZ, P0, !PT ;  /* 0x000000221d1b7c10 */ /* 0x000fe200087fe4ff */
[----:B------:R-:W-:Y:S01]  /*1520*/  IMAD.MOV.U32 R210, RZ, RZ, 0x4 ;  /* 0x00000004ffd27424 */ /* 0x000fe200078e00ff */
[----:B------:R-:W-:Y:S01]  /*1530*/  IADD3 R24, P0, R26, UR35, RZ ;  /* 0x000000231a187c10 */ /* 0x000fe2000ff1e0ff */
[----:B------:R-:W-:Y:S01]  /*1540*/  UIADD3 UR35, UR36, -UR4, URZ ;  /* 0x8000000424237290 */ /* 0x000fe2000fffe03f */
[C---:B------:R-:W-:Y:S01]  /*1550*/  LEA R230, P1, R36.reuse, c[0x0][0x160], 0x1 ;  /* 0x0000580024e67a11 */ /* 0x040fe200078208ff */
[----:B------:R-:W-:Y:S01]  /*1560*/  UIMAD UR27, UR27, UR9, UR10 ;  /* 0x000000091b1b72a4 */ /* 0x000fe2000f8e020a */
[----:B------:R-:W-:Y:S01]  /*1570*/  IADD3.X R25, R27, UR34, RZ, P0, !PT ;  /* 0x000000221b197c10 */ /* 0x000fe200087fe4ff */
[----:B------:R-:W-:Y:S01]  /*1580*/  UISETP.NE.AND UP0, UPT, UR35, 0x1, UPT ;  /* 0x000000012300788c */ /* 0x000fe2000bf05270 */
[----:B------:R-:W-:Y:S01]  /*1590*/  LEA.HI.X R231, R36, c[0x0][0x164], R5, 0x1, P1 ;  /* 0x0000590024e77a11 */ /* 0x000fe200008f0c05 */
[----:B------:R-:W-:Y:S01]  /*15a0*/  ULDC.64 UR4, c[0x0][0x198] ;  /* 0x0000660000047ab9 */ /* 0x000fe20000000a00 */
[----:B------:R-:W-:Y:S01]  /*15b0*/  MOV R5, c[0x0][0x194] ;  /* 0x0000650000057a02 */ /* 0x000fe20000000f00 */
[----:B------:R-:W-:Y:S01]  /*15c0*/  USHF.L.U32 UR34, UR4, 0x6, URZ ;  /* 0x0000000604227899 */ /* 0x000fe2000800063f */
[C---:B------:R-:W-:Y:S01]  /*15d0*/  LEA R14, P0, R15.reuse, R230, 0x6 ;  /* 0x000000e60f0e7211 */ /* 0x040fe200078030ff */
[----:B------:R-:W-:Y:S01]  /*15e0*/  USHF.L.U64.HI UR5, UR4, UR8, UR5 ;  /* 0x0000000804057299 */ /* 0x000fe20008010205 */
[----:B------:R-:W-:Y:S01]  /*15f0*/  PLOP3.LUT P2, PT, PT, PT, UP0, 0x80, 0x0 ;  /* 0x000000000000781c */ /* 0x000fe20003f4f008 */
[----:B------:R-:W-:Y:S01]  /*1600*/  @!PT LDS RZ, [RZ] ;  /* 0x00000000fffff984 */ /* 0x000fe20000000800 */
[----:B------:R-:W-:Y:S01]  /*1610*/  @!PT LDS RZ, [RZ] ;  /* 0x00000000fffff984 */ /* 0x000fe20000000800 */
[----:B------:R-:W-:Y:S01]  /*1620*/  @!PT LDS RZ, [RZ] ;  /* 0x00000000fffff984 */ /* 0x000fe20000000800 */
[----:B------:R1:W-:Y:S01]  /*1630*/  LDGSTS.E.BYPASS.LTC128B.128 [R218+0xa000], [R22.64] ;  /* 0x0a00000016da7fae */ /* 0x0003e2000b901d5e */
[----:B------:R-:W-:Y:S01]  /*1640*/  LEA.HI.X R15, R15, R231, R5, 0x6, P0 ;  /* 0x000000e70f0f7211 */ /* 0x000fe200000f3405 */
[----:B------:R-:W-:Y:S01]  /*1650*/  IMAD.WIDE R232, R233, R210, c[0x0][0x200] ;  /* 0x00008000e9e87625 */ /* 0x000fe200078e02d2 */
[----:B------:R-:W-:Y:S01]  /*1660*/  IADD3 R5, R192, 0x1000, RZ ;  /* 0x00001000c0057810 */ /* 0x000fe20007ffe0ff */
[----:B------:R2:W-:Y:S01]  /*1670*/  LDGSTS.E.BYPASS.LTC128B.128 [R218+0xb000], [R28.64] ;  /* 0x0b0000001cda7fae */ /* 0x0005e2000b901d5e */
[----:B------:R-:W-:-:S02]  /*1680*/  LEA R16, P1, R21, R228, 0x6 ;  /* 0x000000e415107211 */ /* 0x000fc400078230ff */
[----:B------:R-:W-:Y:S01]  /*1690*/  SEL R5, R5, R192, !P2 ;  /* 0x000000c005057207 */ /* 0x000fe20005000000 */
[----:B------:R3:W-:Y:S01]  /*16a0*/  LDGSTS.E.BYPASS.LTC128B.128 [R218+0xc000], [R26.64] ;  /* 0x0c0000001ada7fae */ /* 0x0007e2000b901d5e */
[----:B------:R-:W-:Y:S02]  /*16b0*/  LEA.HI.X R17, R21, R229, R17, 0x6, P1 ;  /* 0x000000e515117211 */ /* 0x000fe400008f3411 */
[----:B------:R-:W-:Y:S01]  /*16c0*/  SHF.L.U32 R217, R5, 0x1, RZ ;  /* 0x0000000105d97819 */ /* 0x000fe200000006ff */
[----:B------:R4:W-:Y:S01]  /*16d0*/  LDGSTS.E.BYPASS.LTC128B.128 [R218+0xd000], [R24.64] ;  /* 0x0d00000018da7fae */ /* 0x0009e2000b901d5e */
[----:B------:R-:W-:-:S03]  /*16e0*/  IADD3 R20, P0, R18, UR34, RZ ;  /* 0x0000002212147c10 */ /* 0x000fc6000ff1e0ff */
[----:B------:R-:W2:Y:S01]  /*16f0*/  S2R R5, SR_TID.X ;  /* 0x0000000000057919 */ /* 0x000ea20000002100 */
[----:B------:R-:W-:-:S03]  /*1700*/  IADD3.X R21, R19, UR5, RZ, P0, !PT ;  /* 0x0000000513157c10 */ /* 0x000fc600087fe4ff */
[----:B------:R-:W0:Y:S04]  /*1710*/  LDGDEPBAR ;  /* 0x00000000000079af */ /* 0x000e280000000000 */
[----:B------:R4:W-:Y:S01]  /*1720*/  LDGSTS.E.BYPASS.LTC128B.128 [R218+0x4000], [R228.64] ;  /* 0x04000000e4da7fae */ /* 0x0009e2000b901d5e */
[----:B-1----:R-:W-:-:S03]  /*1730*/  IADD3 R22, P0, R20, UR34, RZ ;  /* 0x0000002214167c10 */ /* 0x002fc6000ff1e0ff */
[----:B------:R1:W-:Y:S01]  /*1740*/  LDGSTS.E.BYPASS.LTC128B.128 [R218+0x5000], [R16.64] ;  /* 0x0500000010da7fae */ /* 0x0003e2000b901d5e */
[----:B------:R-:W-:-:S03]  /*1750*/  IADD3.X R23, R21, UR5, RZ, P0, !PT ;  /* 0x0000000515177c10 */ /* 0x000fc600087fe4ff */
[----:B------:R1:W-:Y:S01]  /*1760*/  LDGSTS.E.BYPASS.LTC128B.128 [R217], [R230.64] ;  /* 0x00000000e6d97fae */ /* 0x0003e2000b901d5e */
[----:B---3--:R-:W-:-:S03]  /*1770*/  IADD3 R26, P0, R22, UR34, RZ ;  /* 0x00000022161a7c10 */ /* 0x008fc6000ff1e0ff */
[----:B------:R3:W-:Y:S01]  /*1780*/  LDGSTS.E.BYPASS.LTC128B.128 [R217+0x1000], [R14.64] ;  /* 0x010000000ed97fae */ /* 0x0007e2000b901d5e */
[----:B------:R-:W-:-:S03]  /*1790*/  IADD3.X R27, R23, UR5, RZ, P0, !PT ;  /* 0x00000005171b7c10 */ /* 0x000fc600087fe4ff */
[----:B------:R3:W-:Y:S01]  /*17a0*/  LDGSTS.E.BYPASS.LTC128B.128 [R218+0x6000], [R18.64] ;  /* 0x0600000012da7fae */ /* 0x0007e2000b901d5e */
[----:B--2---:R-:W-:Y:S01]  /*17b0*/  SHF.R.S32.HI R4, RZ, 0x1f, R5 ;  /* 0x0000001fff047819 */ /* 0x004fe20000011405 */
[----:B------:R-:W-:Y:S01]  /*17c0*/  UIADD3 UR27, UR29, UR27, URZ ;  /* 0x0000001b1d1b7290 */ /* 0x000fe2000fffe03f */
[----:B----4-:R-:W-:Y:S01]  /*17d0*/  IMAD.WIDE R24, R190, 0x4, R232 ;  /* 0x00000004be187825 */ /* 0x010fe200078e02e8 */
[----:B------:R2:W-:Y:S04]  /*17e0*/  LDGSTS.E.BYPASS.LTC128B.128 [R218+0x7000], [R20.64] ;  /* 0x0700000014da7fae */ /* 0x0005e8000b901d5e */
[----:B------:R2:W-:Y:S04]  /*17f0*/  LDGSTS.E.BYPASS.LTC128B.128 [R218+0x8000], [R22.64] ;  /* 0x0800000016da7fae */ /* 0x0005e8000b901d5e */
[----:B------:R2:W-:Y:S04]  /*1800*/  LDGSTS.E.BYPASS.LTC128B.128 [R218+0x9000], [R26.64] ;  /* 0x090000001ada7fae */ /* 0x0005e8000b901d5e */
[----:B------:R-:W0:Y:S01]  /*1810*/  LDGDEPBAR ;  /* 0x00000000000079af */ /* 0x000e220000000000 */
[----:B-1----:R-:W-:-:S03]  /*1820*/  IMAD.WIDE R16, R7, c[0x0][0x224], R12 ;  /* 0x0000890007107a25 */ /* 0x002fc600078e020c */
[----:B------:R2:W5:Y:S01]  /*1830*/  LDG.E R216, [R24.64] ;  /* 0x0000001e18d87981 */ /* 0x000562000c1e1900 */
[----:B---3--:R-:W-:-:S03]  /*1840*/  LEA.HI R15, R4, R5, RZ, 0x5 ;  /* 0x00000005040f7211 */ /* 0x008fc600078f28ff */
[----:B------:R2:W5:Y:S01]  /*1850*/  LDG.E R215, [R24.64+0x20] ;  /* 0x0000201e18d77981 */ /* 0x000562000c1e1900 */
[----:B------:R-:W-:-:S03]  /*1860*/  LOP3.LUT R236, R15, 0xffffffe0, RZ, 0xc0, !PT ;  /* 0xffffffe00fec7812 */ /* 0x000fc600078ec0ff */
[----:B------:R2:W5:Y:S01]  /*1870*/  LDG.E R214, [R24.64+0x80] ;  /* 0x0000801e18d67981 */ /* 0x000562000c1e1900 */
[----:B------:R-:W-:Y:S01]  /*1880*/  SHF.R.S32.HI R15, RZ, 0x5, R15 ;  /* 0x00000005ff0f7819 */ /* 0x000fe2000001140f */
[----:B------:R-:W-:Y:S02]  /*1890*/  IMAD.IADD R236, R5, 0x1, -R236 ;  /* 0x0000000105ec7824 */ /* 0x000fe400078e0aec */
[----:B------:R2:W5:Y:S01]  /*18a0*/  LDG.E R213, [R24.64+0xa0] ;  /* 0x0000a01e18d57981 */ /* 0x000562000c1e1900 */
[----:B------:R-:W-:Y:S01]  /*18b0*/  IADD3 R211, R211, UR32, RZ ;  /* 0x00000020d3d37c10 */ /* 0x000fe2000fffe0ff */
[----:B------:R-:W-:Y:S01]  /*18c0*/  CS2R R94, SRZ ;  /* 0x00000000005e7805 */ /* 0x000fe2000001ff00 */
[----:B------:R-:W-:Y:S01]  /*18d0*/  IMAD R14, R15, UR26, R236 ;  /* 0x0000001a0f0e7c24 */ /* 0x000fe2000f8e02ec */
[----:B------:R-:W-:Y:S01]  /*18e0*/  CS2R R92, SRZ ;  /* 0x00000000005c7805 */ /* 0x000fe2000001ff00 */
[----:B------:R-:W-:Y:S01]  /*18f0*/  CS2R R98, SRZ ;  /* 0x0000000000627805 */ /* 0x000fe2000001ff00 */
[----:B------:R-:W-:Y:S01]  /*1900*/  CS2R R96, SRZ ;  /* 0x0000000000607805 */ /* 0x000fe2000001ff00 */
[----:B------:R-:W-:-:S04]  /*1910*/  DEPBAR.LE SB0, 0x1 ;  /* 0x000080400000791a */ /* 0x000fc80000000000 */
[----:B------:R-:W-:Y:S01]  /*1920*/  IADD3 R12, P1, P0, R14, UR25, R11 ;  /* 0x000000190e0c7c10 */ /* 0x000fe2000f83e00b */
[----:B------:R-:W-:Y:S01]  /*1930*/  BAR.SYNC.DEFER_BLOCKING 0x0 ;  /* 0x0000000000007b1d */ /* 0x000fe20000010000 */
[----:B------:R-:W-:Y:S01]  /*1940*/  SHF.R.S32.HI R11, RZ, 0x1f, R14 ;  /* 0x0000001fff0b7819 */ /* 0x000fe2000001140e */
[----:B------:R-:W-:Y:S01]  /*1950*/  CS2R R90, SRZ ;  /* 0x00000000005a7805 */ /* 0x000fe2000001ff00 */
[----:B------:R-:W-:Y:S01]  /*1960*/  CS2R R88, SRZ ;  /* 0x0000000000587805 */ /* 0x000fe2000001ff00 */
[----:B------:R-:W-:Y:S01]  /*1970*/  CS2R R86, SRZ ;  /* 0x0000000000567805 */ /* 0x000fe2000001ff00 */
[----:B------:R-:W-:Y:S01]  /*1980*/  IADD3.X R11, R11, UR11, R10, P1, P0 ;  /* 0x0000000b0b0b7c10 */ /* 0x000fe20008fe040a */
[----:B------:R-:W-:Y:S01]  /*1990*/  CS2R R84, SRZ ;  /* 0x0000000000547805 */ /* 0x000fe2000001ff00 */
[----:B------:R-:W-:Y:S01]  /*19a0*/  IADD3 R12, P0, R12, R9, RZ ;  /* 0x000000090c0c7210 */ /* 0x000fe20007f1e0ff */
[----:B------:R-:W-:Y:S01]  /*19b0*/  CS2R R78, SRZ ;  /* 0x00000000004e7805 */ /* 0x000fe2000001ff00 */
[----:B------:R-:W-:Y:S01]  /*19c0*/  IADD3 R3, P1, R16, R3, RZ ;  /* 0x0000000310037210 */ /* 0x000fe20007f3e0ff */
[----:B------:R-:W-:Y:S01]  /*19d0*/  CS2R R76, SRZ ;  /* 0x00000000004c7805 */ /* 0x000fe2000001ff00 */
[----:B------:R-:W-:Y:S01]  /*19e0*/  CS2R R82, SRZ ;  /* 0x0000000000527805 */ /* 0x000fe2000001ff00 */
[----:B------:R-:W-:Y:S01]  /*19f0*/  IMAD.X R13, R11, 0x1, R8, P0 ;  /* 0x000000010b0d7824 */ /* 0x000fe200000e0608 */
[----:B------:R-:W-:Y:S01]  /*1a00*/  IADD3 R8, -R219, c[0x0][0x214], R0 ;  /* 0x00008500db087a10 */ /* 0x000fe20007ffe100 */
[----:B------:R-:W-:Y:S01]  /*1a10*/  IMAD R9, R3, UR27, RZ ;  /* 0x0000001b03097c24 */ /* 0x000fe2000f8e02ff */
[----:B------:R-:W-:Y:S01]  /*1a20*/  IADD3.X R2, R17, R2, RZ, P1, !PT ;  /* 0x0000000211027210 */ /* 0x000fe20000ffe4ff */
[----:B------:R-:W-:Y:S01]  /*1a30*/  IMAD.WIDE.U32 R12, R3, UR28, R12 ;  /* 0x0000001c030c7c25 */ /* 0x000fe2000f8e000c */
[----:B------:R-:W-:Y:S01]  /*1a40*/  IADD3 R3, R8, -c[0x0][0x2e8], RZ ;  /* 0x8000ba0008037a10 */ /* 0x000fe20007ffe0ff */
[----:B------:R-:W-:Y:S01]  /*1a50*/  CS2R R80, SRZ ;  /* 0x0000000000507805 */ /* 0x000fe2000001ff00 */
[----:B------:R-:W-:Y:S01]  /*1a60*/  CS2R R74, SRZ ;  /* 0x00000000004a7805 */ /* 0x000fe2000001ff00 */
[----:B------:R-:W-:Y:S01]  /*1a70*/  IMAD R2, R2, UR28, R9 ;  /* 0x0000001c02027c24 */ /* 0x000fe2000f8e0209 */
[----:B------:R-:W-:Y:S01]  /*1a80*/  SHF.R.S32.HI R208, RZ, 0x1f, R3 ;  /* 0x0000001fffd07819 */ /* 0x000fe20000011403 */
[----:B------:R-:W-:Y:S01]  /*1a90*/  CS2R R72, SRZ ;  /* 0x0000000000487805 */ /* 0x000fe2000001ff00 */
[----:B------:R-:W-:Y:S01]  /*1aa0*/  LEA R226, P0, R12, c[0x0][0x350], 0x2 ;  /* 0x0000d4000ce27a11 */ /* 0x000fe200078010ff */
[----:B------:R2:W1:Y:S01]  /*1ab0*/  LDSM.16.M88.4 R144, [R185+0xa000] ;  /* 0x00a00000b990783b */ /* 0x0004620000000200 */
[----:B------:R-:W-:Y:S01]  /*1ac0*/  LEA.HI R208, R208, R3, RZ, 0x6 ;  /* 0x00000003d0d07211 */ /* 0x000fe200078f30ff */
[----:B------:R-:W-:Y:S01]  /*1ad0*/  CS2R R70, SRZ ;  /* 0x0000000000467805 */ /* 0x000fe2000001ff00 */
[----:B------:R-:W-:Y:S01]  /*1ae0*/  IADD3 R2, R13, R2, RZ ;  /* 0x000000020d027210 */ /* 0x000fe20007ffe0ff */
[----:B------:R2:W3:Y:S01]  /*1af0*/  LDSM.16.M88.4 R148, [R185+0xa800] ;  /* 0x00a80000b994783b */ /* 0x0004e20000000200 */
[----:B------:R-:W-:Y:S01]  /*1b00*/  SHF.R.S32.HI R208, RZ, 0x6, R208 ;  /* 0x00000006ffd07819 */ /* 0x000fe200000114d0 */
[----:B------:R-:W-:Y:S01]  /*1b10*/  CS2R R68, SRZ ;  /* 0x0000000000447805 */ /* 0x000fe2000001ff00 */
[----:B------:R-:W-:Y:S01]  /*1b20*/  LEA.HI.X R227, R12, c[0x0][0x354], R2, 0x2, P0 ;  /* 0x0000d5000ce37a11 */ /* 0x000fe200000f1402 */
[----:B------:R2:W4:Y:S01]  /*1b30*/  LDSM.16.M88.4 R152, [R178+0xa000] ;  /* 0x00a00000b298783b */ /* 0x0005220000000200 */
[----:B------:R-:W-:Y:S01]  /*1b40*/  IMNMX R208, RZ, R208, !PT ;  /* 0x000000d0ffd07217 */ /* 0x000fe20007800200 */
[----:B------:R-:W-:Y:S01]  /*1b50*/  CS2R R62, SRZ ;  /* 0x00000000003e7805 */ /* 0x000fe2000001ff00 */
[----:B------:R-:W-:Y:S01]  /*1b60*/  CS2R R60, SRZ ;  /* 0x00000000003c7805 */ /* 0x000fe2000001ff00 */
[----:B------:R2:W1:Y:S01]  /*1b70*/  LDSM.16.M88.4 R156, [R178+0xa800] ;  /* 0x00a80000b29c783b */ /* 0x0004620000000200 */
[----:B------:R-:W-:Y:S01]  /*1b80*/  ISETP.LT.AND P0, PT, R208, UR33, PT ;  /* 0x00000021d0007c0c */ /* 0x000fe2000bf01270 */
        /* <DEDUP_REMOVED lines=18> */
[----:B------:R-:W-:Y:S01]  /*1cb0*/  IMAD.WIDE R210, R211, R210, c[0x0][0x3c8] ;  /* 0x0000f200d3d27625 */ /* 0x000fe200078e02d2 */
[----:B------:R-:W-:Y:S05]  /*1cc0*/  @!P0 BRA `(.L_x_557) ;  /* 0x00003d0000008947 */ /* 0x000fea0003800000 */
[----:B------:R-:W-:Y:S02]  /*1cd0*/  IMAD.MOV.U32 R10, RZ, RZ, c[0x0][0x308] ;  /* 0x0000c200ff0a7624 */ /* 0x000fe400078e00ff */
[----:B------:R-:W-:-:S05]  /*1ce0*/  IMAD.MOV.U32 R11, RZ, RZ, c[0x0][0x30c] ;  /* 0x0000c300ff0b7624 */ /* 0x000fca00078e00ff */
[----:B--2---:R-:W2:Y:S04]  /*1cf0*/  LDG.E.64 R2, [R10.64] ;  /* 0x0000001e0a027981 */ /* 0x004ea8000c1e1b00 */
[----:B----4-:R-:W4:Y:S01]  /*1d00*/  LDG.E.64 R8, [R10.64+0x8] ;  /* 0x0000081e0a087981 */ /* 0x010f22000c1e1b00 */
[----:B------:R-:W-:Y:S01]  /*1d10*/  LEA.HI R4, R4, R5, RZ, 0x4 ;  /* 0x0000000504047211 */ /* 0x000fe200078f20ff */
[----:B------:R-:W-:Y:S01]  /*1d20*/  IMAD R6, R7, c[0x0][0x1c0], R6 ;  /* 0x0000700007067a24 */ /* 0x000fe200078e0206 */
[----:B------:R-:W-:Y:S01]  /*1d30*/  IADD3 R181, R186, 0x1000, RZ ;  /* 0x00001000bab57810 */ /* 0x000fe20007ffe0ff */
[----:B------:R-:W-:Y:S01]  /*1d40*/  IMAD.MOV.U32 R179, RZ, RZ, 0x20 ;  /* 0x00000020ffb37424 */ /* 0x000fe200078e00ff */
[----:B------:R-:W-:Y:S01]  /*1d50*/  LOP3.LUT R4, R4, 0xfffffff0, RZ, 0xc0, !PT ;  /* 0xfffffff004047812 */ /* 0x000fe200078ec0ff */
[----:B------:R-:W-:Y:S01]  /*1d60*/  IMAD.SHL.U32 R7, R6, 0x20, RZ ;  /* 0x0000002006077824 */ /* 0x000fe200078e00ff */
[----:B------:R-:W-:Y:S01]  /*1d70*/  IADD3 R180, R187, 0x1000, RZ ;  /* 0x00001000bbb47810 */ /* 0x000fe20007ffe0ff */
[----:B------:R-:W-:Y:S01]  /*1d80*/  IMAD.MOV.U32 R189, RZ, RZ, 0x40 ;  /* 0x00000040ffbd7424 */ /* 0x000fe200078e00ff */
[----:B------:R-:W-:Y:S01]  /*1d90*/  SEL R181, R181, R186, !P2 ;  /* 0x000000bab5b57207 */ /* 0x000fe20005000000 */
[----:B------:R-:W-:Y:S01]  /*1da0*/  IMAD.IADD R5, R5, 0x1, -R4 ;  /* 0x0000000105057824 */ /* 0x000fe200078e0a04 */
[----:B------:R-:W-:Y:S01]  /*1db0*/  SEL R180, R180, R187, !P2 ;  /* 0x000000bbb4b47207 */ /* 0x000fe20005000000 */
[----:B------:R-:W-:Y:S01]  /*1dc0*/  IMAD.MOV.U32 R95, RZ, RZ, RZ ;  /* 0x000000ffff5f7224 */ /* 0x000fe200078e00ff */
[----:B------:R-:W-:Y:S01]  /*1dd0*/  IADD3 R0, R0, c[0x0][0x214], RZ ;  /* 0x0000850000007a10 */ /* 0x000fe20007ffe0ff */
[----:B------:R-:W-:Y:S01]  /*1de0*/  IMAD.SHL.U32 R181, R181, 0x2, RZ ;  /* 0x00000002b5b57824 */ /* 0x000fe200078e00ff */
[----:B------:R-:W-:Y:S01]  /*1df0*/  SHF.R.S32.HI R4, RZ, 0x1f, R5 ;  /* 0x0000001fff047819 */ /* 0x000fe20000011405 */
[----:B------:R-:W-:Y:S01]  /*1e00*/  IMAD.SHL.U32 R180, R180, 0x2, RZ ;  /* 0x00000002b4b47824 */ /* 0x000fe200078e00ff */
[----:B------:R-:W-:-:S02]  /*1e10*/  IADD3 R205, -R219, 0x80, R0 ;  /* 0x00000080dbcd7810 */ /* 0x000fc40007ffe100 */
[----:B------:R-:W-:-:S04]  /*1e20*/  LEA.HI R4, R4, R5, RZ, 0x3 ;  /* 0x0000000504047211 */ /* 0x000fc800078f18ff */
[----:B------:R-:W-:-:S05]  /*1e30*/  LOP3.LUT R4, R4, 0xfffffff8, RZ, 0xc0, !PT ;  /* 0xfffffff804047812 */ /* 0x000fca00078ec0ff */
[----:B------:R-:W-:Y:S01]  /*1e40*/  IMAD.IADD R4, R5, 0x1, -R4 ;  /* 0x0000000105047824 */ /* 0x000fe200078e0a04 */
[----:B------:R-:W-:-:S04]  /*1e50*/  SHF.R.S32.HI R5, RZ, 0x1f, R236 ;  /* 0x0000001fff057819 */ /* 0x000fc800000114ec */
[C---:B------:R-:W-:Y:S02]  /*1e60*/  LOP3.LUT P0, RZ, R4.reuse, 0x2, RZ, 0xc0, !PT ;  /* 0x0000000204ff7812 */ /* 0x040fe4000780c0ff */
[----:B------:R-:W-:Y:S02]  /*1e70*/  LOP3.LUT P1, RZ, R4, 0x4, RZ, 0xc0, !PT ;  /* 0x0000000404ff7812 */ /* 0x000fe4000782c0ff */
[----:B------:R-:W-:Y:S02]  /*1e80*/  SEL R179, R179, 0xffffffe0, !P0 ;  /* 0xffffffe0b3b37807 */ /* 0x000fe40004000000 */
[----:B------:R-:W-:Y:S01]  /*1e90*/  SEL R189, R189, 0xffffffc0, !P1 ;  /* 0xffffffc0bdbd7807 */ /* 0x000fe20004800000 */
[----:B--2---:R2:W3:Y:S01]  /*1ea0*/  R2UR UR32, R3 ;  /* 0x00000000032073c2 */ /* 0x0044e200000e0000 */
[----:B----4-:R-:W-:Y:S02]  /*1eb0*/  IADD3 R236, P4, P3, R7, R8, R236 ;  /* 0x0000000807ec7210 */ /* 0x010fe40007b9e0ec */
[----:B------:R-:W-:-:S05]  /*1ec0*/  SHF.R.S32.HI R8, RZ, 0x1f, R7 ;  /* 0x0000001fff087819 */ /* 0x000fca0000011407 */
[----:B------:R-:W4:Y:S01]  /*1ed0*/  R2UR UR33, R2 ;  /* 0x00000000022173c2 */ /* 0x000f2200000e0000 */
[----:B------:R-:W-:Y:S01]  /*1ee0*/  IADD3.X R212, R8, R9, R5, P4, P3 ;  /* 0x0000000908d47210 */ /* 0x000fe200027e6405 */
[----:B--2---:R-:W-:-:S05]  /*1ef0*/  IMAD R3, R196, 0x4, R193 ;  /* 0x00000004c4037824 */ /* 0x004fca00078e02c1 */
[----:B---3--:R-:W-:Y:S02]  /*1f00*/  LOP3.LUT R3, R3, UR32, RZ, 0x3c, !PT ;  /* 0x0000002003037c12 */ /* 0x008fe4000f8e3cff */
[----:B----4-:R-:W-:Y:S02]  /*1f10*/  LOP3.LUT R212, R212, UR33, RZ, 0x3c, !PT ;  /* 0x00000021d4d47c12 */ /* 0x010fe4000f8e3cff */
[----:B------:R-:W-:Y:S01]  /*1f20*/  MOV R223, c[0x0][0x22c] ;  /* 0x00008b0000df7a02 */ /* 0x000fe20000000f00 */
[----:B------:R-:W-:Y:S01]  /*1f30*/  IMAD.WIDE.U32 R236, R236, -0x2daee0ad, RZ ;  /* 0xd2511f53ecec7825 */ /* 0x000fe200078e00ff */
[----:B------:R-:W-:Y:S02]  /*1f40*/  SHF.L.U32 R0, R187, 0x1, RZ ;  /* 0x00000001bb007819 */ /* 0x000fe400000006ff */
[----:B------:R-:W-:Y:S01]  /*1f50*/  MOV R222, 0x40 ;  /* 0x0000004000de7802 */ /* 0x000fe20000000f00 */
[----:B------:R-:W-:Y:S01]  /*1f60*/  IMAD R223, R223, c[0x0][0x1c0], RZ ;  /* 0x00007000dfdf7a24 */ /* 0x000fe200078e02ff */
[----:B------:R-:W-:Y:S01]  /*1f70*/  LOP3.LUT R234, R237, R3, RZ, 0x3c, !PT ;  /* 0x00000003edea7212 */ /* 0x000fe200078e3cff */
[----:B------:R-:W-:Y:S01]  /*1f80*/  IMAD.SHL.U32 R221, R193, 0x20, RZ ;  /* 0x00000020c1dd7824 */ /* 0x000fe200078e00ff */
[----:B------:R-:W-:Y:S01]  /*1f90*/  IADD3 R3, R0, R179, RZ ;  /* 0x000000b300037210 */ /* 0x000fe20007ffe0ff */
[----:B------:R-:W-:Y:S01]  /*1fa0*/  IMAD.MOV.U32 R225, RZ, RZ, 0x1 ;  /* 0x00000001ffe17424 */ /* 0x000fe200078e00ff */
[----:B------:R-:W-:Y:S01]  /*1fb0*/  LEA R223, -R223, RZ, 0x6 ;  /* 0x000000ffdfdf7211 */ /* 0x000fe200078e31ff */
[----:B------:R-:W-:-:S02]  /*1fc0*/  IMAD.IADD R2, R184, 0x1, R179 ;  /* 0x00000001b8027824 */ /* 0x000fc400078e02b3 */
[----:B------:R-:W-:-:S04]  /*1fd0*/  IMAD.WIDE.U32 R234, R234, -0x326172a9, RZ ;  /* 0xcd9e8d57eaea7825 */ /* 0x000fc800078e00ff */
.L_x_560:
[----:B------:R-:W-:Y:S01]  /*1fe0*/  LEA R246, P0, R190, R210, 0x2 ;  /* 0x000000d2bef67211 */ /* 0x000fe200078010ff */
[----:B------:R-:W0:Y:S01]  /*1ff0*/  LDGDEPBAR ;  /* 0x00000000000079af */ /* 0x000e220000000000 */
[----:B-----5:R-:W-:Y:S01]  /*2000*/  FSETP.NEU.FTZ.AND P2, PT, R216, -INF , PT ;  /* 0xff800000d800780b */ /* 0x020fe20003f5d000 */
[----:B------:R-:W-:Y:S01]  /*2010*/  IMAD.IADD R188, R180, 0x1, R179 ;  /* 0x00000001b4bc7824 */ /* 0x000fe200078e02b3 */
[----:B------:R-:W-:Y:S01]  /*2020*/  LEA.HI.X.SX32 R247, R190, R211, 0x2, P0 ;  /* 0x000000d3bef77211 */ /* 0x000fe200000f16ff */
[----:B------:R-:W-:Y:S01]  /*2030*/  USHF.L.U32 UR4, UR36, 0x6, URZ ;  /* 0x0000000624047899 */ /* 0x000fe2000800063f */
[----:B------:R-:W-:Y:S01]  /*2040*/  FSETP.NEU.FTZ.AND P0, PT, R215, -INF , PT ;  /* 0xff800000d700780b */ /* 0x000fe20003f1d000 */
[----:B------:R-:W-:Y:S01]  /*2050*/  UIADD3 UR5, UR33, -0x61c88647, URZ ;  /* 0x9e3779b921057890 */ /* 0x000fe2000fffe03f */
[----:B------:R-:W-:Y:S01]  /*2060*/  IMAD.U32 R224, RZ, RZ, UR36 ;  /* 0x00000024ffe07e24 */ /* 0x000fe2000f8e00ff */
[----:B------:R-:W-:Y:S02]  /*2070*/  UIADD3 UR27, UR32, -0x4498517b, URZ ;  /* 0xbb67ae85201b7890 */ /* 0x000fe4000fffe03f */
[----:B------:R-:W-:Y:S01]  /*2080*/  ISETP.LE.AND P4, PT, R205, UR4, PT ;  /* 0x00000004cd007c0c */ /* 0x000fe2000bf83270 */
[----:B------:R-:W-:Y:S04]  /*2090*/  IMAD R238, R224, 0x4, R191 ;  /* 0x00000004e0ee7824 */ /* 0x000fe800078e02bf */
[C---:B------:R-:W-:Y:S01]  /*20a0*/  IMAD.WIDE.U32 R242, R238.reuse, -0x326172a9, RZ ;  /* 0xcd9e8d57eef27825 */ /* 0x040fe200078e00ff */
[----:B------:R-:W-:Y:S04]  /*20b0*/  IADD3 R224, R238, 0x2, RZ ;  /* 0x00000002eee07810 */ /* 0x000fe80007ffe0ff */
[-C--:B------:R-:W-:Y:S01]  /*20c0*/  LOP3.LUT R238, R243, R212.reuse, RZ, 0x3c, !PT ;  /* 0x000000d4f3ee7212 */ /* 0x080fe200078e3cff */
[----:B------:R-:W-:Y:S01]  /*20d0*/  IMAD.WIDE.U32 R244, R224, -0x326172a9, RZ ;  /* 0xcd9e8d57e0f47825 */ /* 0x000fe200078e00ff */
[----:B------:R-:W-:Y:S01]  /*20e0*/  LOP3.LUT R243, R236, UR27, RZ, 0x3c, !PT ;  /* 0x0000001becf37c12 */ /* 0x000fe2000f8e3cff */
[----:B------:R-:W2:Y:S01]  /*20f0*/  @!P4 S2R R241, SR_TID.X ;  /* 0x0000000000f1c919 */ /* 0x000ea20000002100 */
[C---:B------:R-:W-:Y:S01]  /*2100*/  LOP3.LUT R224, R235.reuse, UR5, R242, 0x96, !PT ;  /* 0x00000005ebe07c12 */ /* 0x040fe2000f8e96f2 */
[----:B------:R-:W-:Y:S01]  /*2110*/  IMAD.WIDE.U32 R250, R238, -0x2daee0ad, RZ ;  /* 0xd2511f53eefa7825 */ /* 0x000fe200078e00ff */
[----:B------:R-:W-:Y:S01]  /*2120*/  LOP3.LUT R244, R235, UR5, R244, 0x96, !PT ;  /* 0x00000005ebf47c12 */ /* 0x000fe2000f8e96f4 */
[----:B------:R-:W-:Y:S01]  /*2130*/  UIADD3 UR5, UR32, 0x76cf5d0a, URZ ;  /* 0x76cf5d0a20057890 */ /* 0x000fe2000fffe03f */
[----:B------:R-:W-:Y:S01]  /*2140*/  @!P4 IADD3 R242, R190, -c[0x0][0x214], R225 ;  /* 0x80008500bef2ca10 */ /* 0x000fe20007ffe0e1 */
[----:B------:R-:W-:Y:S01]  /*2150*/  UIADD3 UR27, UR32, -0x126145ec, URZ ;  /* 0xed9eba14201b7890 */ /* 0x000fe2000fffe03f */
[----:B------:R-:W-:Y:S02]  /*2160*/  LOP3.LUT R245, R245, R212, RZ, 0x3c, !PT ;  /* 0x000000d4f5f57212 */ /* 0x000fe400078e3cff */
[----:B------:R-:W-:Y:S01]  /*2170*/  @!P4 IADD3 R242, R242, UR4, R219 ;  /* 0x00000004f2f2cc10 */ /* 0x000fe2000fffe0db */
[----:B------:R-:W-:Y:S01]  /*2180*/  UIADD3 UR4, UR33, -0x255992d5, URZ ;  /* 0xdaa66d2b21047890 */ /* 0x000fe2000fffe03f */
[----:B--2---:R-:W-:Y:S01]  /*2190*/  @!P4 IMAD.SHL.U32 R248, R241, 0x2, RZ ;  /* 0x00000002f1f8c824 */ /* 0x004fe200078e00ff */
[----:B------:R-:W-:Y:S04]  /*21a0*/  DEPBAR.LE SB0, 0x0 ;  /* 0x000080000000791a */ /* 0x000fe80000000000 */
[----:B------:R-:W-:Y:S01]  /*21b0*/  @!P4 LOP3.LUT R241, R221, 0x6, R248, 0xf8, !PT ;  /* 0x00000006ddf1c812 */ /* 0x000fe200078ef8f8 */
[----:B------:R-:W-:Y:S01]  /*21c0*/  BAR.SYNC.DEFER_BLOCKING 0x0 ;  /* 0x0000000000007b1d */ /* 0x000fe20000010000 */
[----:B------:R-:W-:Y:S04]  /*21d0*/  IMAD.WIDE.U32 R248, R245, -0x2daee0ad, RZ ;  /* 0xd2511f53f5f87825 */ /* 0x000fe800078e00ff */
[----:B------:R-:W-:Y:S03]  /*21e0*/  FMUL.FTZ R245, R213, 1.4426950216293334961 ;  /* 0x3fb8aa3bd5f57820 */ /* 0x000fe60000410000 */
[----:B------:R-:W-:Y:S08]  /*21f0*/  LDSM.16.M88.4 R100, [R180] ;  /* 0x00000000b464783b */ /* 0x000ff00000000200 */
[----:B------:R-:W2:Y:S08]  /*2200*/  LDSM.16.M88.4 R104, [R185+0x6000] ;  /* 0x00600000b968783b */ /* 0x000eb00000000200 */
[----:B------:R-:W3:Y:S08]  /*2210*/  LDSM.16.M88.4 R108, [R180+0x1000] ;  /* 0x00100000b46c783b */ /* 0x000ef00000000200 */
[----:B------:R-:W4:Y:S08]  /*2220*/  LDSM.16.M88.4 R112, [R185+0x6800] ;  /* 0x00680000b970783b */ /* 0x000f300000000200 */
[----:B------:R-:W-:Y:S08]  /*2230*/  LDSM.16.M88.4 R116, [R188] ;  /* 0x00000000bc74783b */ /* 0x000ff00000000200 */
[----:B------:R-:W1:Y:S01]  /*2240*/  LDSM.16.M88.4 R120, [R178+0x6000] ;  /* 0x00600000b278783b */ /* 0x000e620000000200 */
[-C--:B--2---:R-:W-:Y:S07]  /*2250*/  HMMA.16816.F32 R4, R100, R104.reuse, RZ ;  /* 0x000000686404723c */ /* 0x084fee00000018ff */
[----:B------:R-:W2:Y:S01]  /*2260*/  LDSM.16.M88.4 R124, [R188+0x1000] ;  /* 0x00100000bc7c783b */ /* 0x000ea20000000200 */
[C---:B---3--:R-:W-:Y:S07]  /*2270*/  HMMA.16816.F32 R8, R108.reuse, R104, RZ ;  /* 0x000000686c08723c */ /* 0x048fee00000018ff */
[----:B------:R-:W3:Y:S01]  /*2280*/  LDSM.16.M88.4 R128, [R178+0x6800] ;  /* 0x00680000b280783b */ /* 0x000ee20000000200 */
[--C-:B------:R-:W-:Y:S01]  /*2290*/  IMAD.IADD R104, R180, 0x1, R189.reuse ;  /* 0x00000001b4687824 */ /* 0x100fe200078e02bd */
[-C--:B------:R-:W-:Y:S06]  /*22a0*/  HMMA.16816.F32 R12, R108, R106.reuse, RZ ;  /* 0x0000006a6c0c723c */ /* 0x080fec00000018ff */
[----:B------:R-:W-:Y:S02]  /*22b0*/  LDSM.16.M88.4 R136, [R177+0x6000] ;  /* 0x00600000b188783b */ /* 0x000fe40000000200 */
[C---:B------:R-:W-:Y:S06]  /*22c0*/  HMMA.16816.F32 R16, R100.reuse, R106, RZ ;  /* 0x0000006a6410723c */ /* 0x040fec00000018ff */
[----:B------:R-:W2:Y:S02]  /*22d0*/  LDSM.16.M88.4 R132, [R104] ;  /* 0x000000006884783b */ /* 0x000ea40000000200 */
[-C--:B----4-:R-:W-:Y:S06]  /*22e0*/  HMMA.16816.F32 R20, R100, R112.reuse, RZ ;  /* 0x000000706414723c */ /* 0x090fec00000018ff */
[----:B------:R-:W3:Y:S02]  /*22f0*/  LDSM.16.M88.4 R140, [R104+0x1000] ;  /* 0x00100000688c783b */ /* 0x000ee40000000200 */
[C---:B------:R-:W-:Y:S06]  /*2300*/  HMMA.16816.F32 R24, R108.reuse, R112, RZ ;  /* 0x000000706c18723c */ /* 0x040fec00000018ff */
[----:B------:R2:W4:Y:S04]  /*2310*/  LDG.E R240, [R246.64] ;  /* 0x0000001ef6f07981 */ /* 0x000528000c1e1900 */
[----:B------:R2:W4:Y:S02]  /*2320*/  LDG.E R239, [R246.64+0x20] ;  /* 0x0000201ef6ef7981 */ /* 0x000524000c1e1900 */
[----:B------:R-:W-:Y:S01]  /*2330*/  IMAD.IADD R112, R188, 0x1, R189 ;  /* 0x00000001bc707824 */ /* 0x000fe200078e02bd */
[-C--:B------:R-:W-:Y:S01]  /*2340*/  HMMA.16816.F32 R28, R108, R114.reuse, RZ ;  /* 0x000000726c1c723c */ /* 0x080fe200000018ff */
[----:B------:R-:W-:Y:S07]  /*2350*/  LDSM.16.M88.4 R108, [R176+0x6000] ;  /* 0x00600000b06c783b */ /* 0x000fee0000000200 */
[----:B------:R-:W-:Y:S01]  /*2360*/  HMMA.16816.F32 R32, R100, R114, RZ ;  /* 0x000000726420723c */ /* 0x000fe200000018ff */
[----:B------:R-:W3:Y:S07]  /*2370*/  LDSM.16.M88.4 R100, [R177+0x6800] ;  /* 0x00680000b164783b */ /* 0x000eee0000000200 */
[-C--:B-1----:R-:W-:Y:S01]  /*2380*/  HMMA.16816.F32 R4, R116, R120.reuse, R4 ;  /* 0x000000787404723c */ /* 0x082fe20000001804 */
[----:B------:R-:W1:Y:S07]  /*2390*/  LDSM.16.M88.4 R104, [R112] ;  /* 0x000000007068783b */ /* 0x000e6e0000000200 */
[C---:B--2---:R-:W-:Y:S01]  /*23a0*/  HMMA.16816.F32 R8, R124.reuse, R120, R8 ;  /* 0x000000787c08723c */ /* 0x044fe20000001808 */
[----:B------:R-:W2:Y:S07]  /*23b0*/  LDSM.16.M88.4 R112, [R112+0x1000] ;  /* 0x001000007070783b */ /* 0x000eae0000000200 */
[-C--:B------:R-:W-:Y:S01]  /*23c0*/  HMMA.16816.F32 R12, R124, R122.reuse, R12 ;  /* 0x0000007a7c0c723c */ /* 0x080fe2000000180c */
[----:B------:R1:W4:Y:S07]  /*23d0*/  LDG.E R238, [R246.64+0x80] ;  /* 0x0000801ef6ee7981 */ /* 0x00032e000c1e1900 */
[C---:B------:R-:W-:Y:S07]  /*23e0*/  HMMA.16816.F32 R16, R116.reuse, R122, R16 ;  /* 0x0000007a7410723c */ /* 0x040fee0000001810 */
[C---:B------:R-:W-:Y:S01]  /*23f0*/  LOP3.LUT R123, R243.reuse, R251, RZ, 0x3c, !PT ;  /* 0x000000fbf37b7212 */ /* 0x040fe200078e3cff */
[-C--:B---3--:R-:W-:Y:S01]  /*2400*/  HMMA.16816.F32 R20, R116, R128.reuse, R20 ;  /* 0x000000807414723c */ /* 0x088fe20000001814 */
[----:B------:R-:W-:Y:S07]  /*2410*/  LOP3.LUT R122, R243, R249, RZ, 0x3c, !PT ;  /* 0x000000f9f37a7212 */ /* 0x000fee00078e3cff */
[C---:B------:R-:W-:Y:S07]  /*2420*/  HMMA.16816.F32 R24, R124.reuse, R128, R24 ;  /* 0x000000807c18723c */ /* 0x040fee0000001818 */
[-C--:B------:R-:W-:Y:S01]  /*2430*/  @!P4 IMNMX R129, R242, R219.reuse, PT ;  /* 0x000000dbf281c217 */ /* 0x080fe20003800200 */
[-C--:B------:R-:W-:Y:S07]  /*2440*/  HMMA.16816.F32 R28, R124, R130.reuse, R28 ;  /* 0x000000827c1c723c */ /* 0x080fee000000181c */
[----:B------:R-:W-:Y:S01]  /*2450*/  IMAD.WIDE.U32 R126, R123, -0x326172a9, RZ ;  /* 0xcd9e8d577b7e7825 */ /* 0x000fe200078e00ff */
[----:B------:R-:W-:Y:S07]  /*2460*/  HMMA.16816.F32 R32, R116, R130, R32 ;  /* 0x000000827420723c */ /* 0x000fee0000001820 */
[----:B------:R-:W-:Y:S01]  /*2470*/  IMAD.WIDE.U32 R130, R244, -0x2daee0ad, RZ ;  /* 0xd2511f53f4827825 */ /* 0x000fe200078e00ff */
[-C--:B------:R-:W-:Y:S04]  /*2480*/  HMMA.16816.F32 R4, R132, R136.reuse, R4 ;  /* 0x000000888404723c */ /* 0x080fe80000001804 */
[----:B------:R-:W-:Y:S02]  /*2490*/  LOP3.LUT R252, R131, UR5, R248, 0x96, !PT ;  /* 0x0000000583fc7c12 */ /* 0x000fe4000f8e96f8 */
[----:B------:R-:W-:Y:S02]  /*24a0*/  @!P4 IADD3 R248, R242, 0x20, RZ ;  /* 0x00000020f2f8c810 */ /* 0x000fe40007ffe0ff */
[C---:B------:R-:W-:Y:S07]  /*24b0*/  HMMA.16816.F32 R8, R140.reuse, R136, R8 ;  /* 0x000000888c08723c */ /* 0x040fee0000001808 */
[----:B------:R-:W-:Y:S01]  /*24c0*/  IMAD.WIDE.U32 R136, R252, -0x326172a9, RZ ;  /* 0xcd9e8d57fc887825 */ /* 0x000fe200078e00ff */
[-C--:B------:R-:W-:Y:S08]  /*24d0*/  HMMA.16816.F32 R12, R140, R138.reuse, R12 ;  /* 0x0000008a8c0c723c */ /* 0x080ff0000000180c */
[C---:B------:R-:W-:Y:S08]  /*24e0*/  HMMA.16816.F32 R16, R132.reuse, R138, R16 ;  /* 0x0000008a8410723c */ /* 0x040ff00000001810 */
[-C--:B------:R-:W-:Y:S08]  /*24f0*/  HMMA.16816.F32 R20, R132, R100.reuse, R20 ;  /* 0x000000648414723c */ /* 0x080ff00000001814 */
[C---:B------:R-:W-:Y:S08]  /*2500*/  HMMA.16816.F32 R24, R140.reuse, R100, R24 ;  /* 0x000000648c18723c */ /* 0x040ff00000001818 */
[-C--:B------:R-:W-:Y:S08]  /*2510*/  HMMA.16816.F32 R28, R140, R102.reuse, R28 ;  /* 0x000000668c1c723c */ /* 0x080ff0000000181c */
[----:B------:R-:W-:Y:S01]  /*2520*/  HMMA.16816.F32 R32, R132, R102, R32 ;  /* 0x000000668420723c */ /* 0x000fe20000001820 */
[----:B------:R-:W3:Y:S06]  /*2530*/  LDSM.16.M88.4 R100, [R176+0x6800] ;  /* 0x00680000b064783b */ /* 0x000eec0000000200 */
[----:B------:R-:W-:Y:S01]  /*2540*/  @!P4 IMNMX R133, R248, R219, PT ;  /* 0x000000dbf885c217 */ /* 0x000fe20003800200 */
[----:B------:R-:W-:Y:S01]  /*2550*/  IMAD.WIDE.U32 R134, R224, -0x2daee0ad, RZ ;  /* 0xd2511f53e0867825 */ /* 0x000fe200078e00ff */
[-C--:B-1----:R-:W-:Y:S01]  /*2560*/  HMMA.16816.F32 R4, R104, R108.reuse, R4 ;  /* 0x0000006c6804723c */ /* 0x082fe20000001804 */
[----:B------:R1:W4:Y:S03]  /*2570*/  LDG.E R224, [R246.64+0xa0] ;  /* 0x0000a01ef6e07981 */ /* 0x000326000c1e1900 */
[----:B------:R-:W-:Y:S01]  /*2580*/  LOP3.LUT R251, R135, UR5, R250, 0x96, !PT ;  /* 0x0000000587fb7c12 */ /* 0x000fe2000f8e96fa */
[----:B------:R-:W-:Y:S01]  /*2590*/  @!P4 IMAD R250, R196, 0x80, R241 ;  /* 0x00000080c4fac824 */ /* 0x000fe200078e02f1 */
[----:B------:R-:W-:Y:S01]  /*25a0*/  UIADD3 UR5, UR33, 0x3c6ef372, URZ ;  /* 0x3c6ef37221057890 */ /* 0x000fe2000fffe03f */
[----:B------:R-:W-:Y:S01]  /*25b0*/  FMUL.FTZ R241, R215, 1.4426950216293334961 ;  /* 0x3fb8aa3bd7f17820 */ /* 0x000fe20000410000 */
[C---:B--2---:R-:W-:Y:S02]  /*25c0*/  HMMA.16816.F32 R8, R112.reuse, R108, R8 ;  /* 0x0000006c7008723c */ /* 0x044fe40000001808 */
[CC--:B------:R-:W-:Y:S02]  /*25d0*/  @!P4 ISETP.GE.AND P3, PT, R250.reuse, R129.reuse, PT ;  /* 0x00000081fa00c20c */ /* 0x0c0fe40003f66270 */
[----:B------:R-:W-:Y:S02]  /*25e0*/  @!P4 IADD3 R244, R250, 0x1, RZ ;  /* 0x00000001faf4c810 */ /* 0x000fe40007ffe0ff */
[----:B------:R-:W-:Y:S02]  /*25f0*/  FSEL R117, R241, RZ, P0 ;  /* 0x000000fff1757208 */ /* 0x000fe40000000000 */
[C---:B------:R-:W-:Y:S01]  /*2600*/  @!P4 ISETP.GE.AND P0, PT, R244.reuse, R129, PT ;  /* 0x00000081f400c20c */ /* 0x040fe20003f06270 */
[-C--:B------:R-:W-:Y:S01]  /*2610*/  HMMA.16816.F32 R12, R112, R110.reuse, R12 ;  /* 0x0000006e700c723c */ /* 0x080fe2000000180c */
[----:B------:R-:W-:Y:S02]  /*2620*/  @!P4 ISETP.GE.AND P5, PT, R244, R133, PT ;  /* 0x00000085f400c20c */ /* 0x000fe40003fa6270 */
[C---:B------:R-:W-:Y:S02]  /*2630*/  @!P4 IADD3 R249, R250.reuse, 0x11, RZ ;  /* 0x00000011faf9c810 */ /* 0x040fe40007ffe0ff */
[C---:B------:R-:W-:Y:S02]  /*2640*/  @!P4 IADD3 R248, R250.reuse, 0x10, RZ ;  /* 0x00000010faf8c810 */ /* 0x040fe40007ffe0ff */
[----:B------:R-:W-:Y:S01]  /*2650*/  @!P4 FSEL R5, R5, -INF , !P0 ;  /* 0xff8000000505c808 */ /* 0x000fe20004000000 */
[C---:B------:R-:W-:Y:S01]  /*2660*/  HMMA.16816.F32 R16, R104.reuse, R110, R16 ;  /* 0x0000006e6810723c */ /* 0x040fe20000001810 */
[----:B-1----:R-:W-:Y:S03]  /*2670*/  @!P4 IADD3 R247, R250, 0x9, RZ ;  /* 0x00000009faf7c810 */ /* 0x002fe60007ffe0ff */
[----:B------:R-:W-:Y:S01]  /*2680*/  @!P4 FSEL R4, R4, -INF , !P3 ;  /* 0xff8000000404c808 */ /* 0x000fe20005800000 */
[----:B------:R-:W-:Y:S01]  /*2690*/  FMUL.FTZ R246, R216, 1.4426950216293334961 ;  /* 0x3fb8aa3bd8f67820 */ /* 0x000fe20000410000 */
[----:B------:R-:W-:Y:S02]  /*26a0*/  @!P4 IADD3 R138, R250, 0x18, RZ ;  /* 0x00000018fa8ac810 */ /* 0x000fe40007ffe0ff */
[----:B------:R-:W-:Y:S01]  /*26b0*/  @!P4 FSEL R9, R9, -INF , !P5 ;  /* 0xff8000000909c808 */ /* 0x000fe20006800000 */
[-C--:B---3--:R-:W-:Y:S03]  /*26c0*/  HMMA.16816.F32 R20, R104, R100.reuse, R20 ;  /* 0x000000646814723c */ /* 0x088fe60000001814 */
[----:B------:R-:W-:Y:S02]  /*26d0*/  FSEL R189, R246, RZ, P2 ;  /* 0x000000fff6bd7208 */ /* 0x000fe40001000000 */
[----:B------:R-:W-:Y:S02]  /*26e0*/  @!P4 IADD3 R246, R242, 0x8, RZ ;  /* 0x00000008f2f6c810 */ /* 0x000fe40007ffe0ff */
[----:B------:R-:W-:Y:S01]  /*26f0*/  @!P4 IADD3 R142, R250, 0x19, RZ ;  /* 0x00000019fa8ec810 */ /* 0x000fe20007ffe0ff */
[C---:B------:R-:W-:Y:S01]  /*2700*/  HMMA.16816.F32 R24, R112.reuse, R100, R24 ;  /* 0x000000647018723c */ /* 0x040fe20000001818 */
[----:B------:R-:W-:Y:S03]  /*2710*/  @!P4 IMNMX R131, R246, R219, PT ;  /* 0x000000dbf683c217 */ /* 0x000fe60003800200 */
[----:B------:R-:W-:Y:S01]  /*2720*/  @!P4 IADD3 R246, R242, 0x28, RZ ;  /* 0x00000028f2f6c810 */ /* 0x000fe20007ffe0ff */
[--C-:B------:R-:W-:Y:S01]  /*2730*/  FFMA.FTZ R242, R5, c[0x0][0x23c], -R189.reuse ;  /* 0x00008f0005f27a23 */ /* 0x100fe200000108bd */
[-C--:B------:R-:W-:Y:S01]  /*2740*/  @!P4 ISETP.GE.AND P2, PT, R250, R131.reuse, PT ;  /* 0x00000083fa00c20c */ /* 0x080fe20003f46270 */
[----:B------:R-:W-:Y:S01]  /*2750*/  FFMA.FTZ R241, R4, c[0x0][0x23c], -R189 ;  /* 0x00008f0004f17a23 */ /* 0x000fe200000108bd */
[----:B------:R-:W-:Y:S01]  /*2760*/  @!P4 ISETP.GE.AND P0, PT, R244, R131, PT ;  /* 0x00000083f400c20c */ /* 0x000fe20003f06270 */
[-C--:B------:R-:W-:Y:S02]  /*2770*/  HMMA.16816.F32 R28, R112, R102.reuse, R28 ;  /* 0x00000066701c723c */ /* 0x080fe4000000181c */
[----:B------:R-:W-:Y:S01]  /*2780*/  MUFU.EX2 R242, R242 ;  /* 0x000000f200f27308 */ /* 0x000fe20000000800 */
[----:B------:R-:W-:Y:S01]  /*2790*/  @!P4 IMNMX R135, R246, R219, PT ;  /* 0x000000dbf687c217 */ /* 0x000fe20003800200 */
[----:B------:R-:W-:Y:S01]  /*27a0*/  FMUL.FTZ R246, R214, 1.4426950216293334961 ;  /* 0x3fb8aa3bd6f67820 */ /* 0x000fe20000410000 */
[----:B------:R-:W-:Y:S02]  /*27b0*/  @!P4 FSEL R6, R6, -INF , !P2 ;  /* 0xff8000000606c808 */ /* 0x000fe40005000000 */
[----:B------:R-:W-:Y:S01]  /*27c0*/  @!P4 FSEL R7, R7, -INF , !P0 ;  /* 0xff8000000707c808 */ /* 0x000fe20004000000 */
[----:B------:R-:W-:Y:S01]  /*27d0*/  HMMA.16816.F32 R32, R104, R102, R32 ;  /* 0x000000666820723c */ /* 0x000fe20000001820 */
[----:B------:R-:W-:Y:S02]  /*27e0*/  FSETP.NEU.FTZ.AND P2, PT, R214, -INF , PT ;  /* 0xff800000d600780b */ /* 0x000fe40003f5d000 */
[----:B------:R-:W-:Y:S01]  /*27f0*/  FSETP.NEU.FTZ.AND P0, PT, R213, -INF , PT ;  /* 0xff800000d500780b */ /* 0x000fe20003f1d000 */
[--C-:B------:R-:W-:Y:S01]  /*2800*/  FFMA.FTZ R243, R6, c[0x0][0x23c], -R117.reuse ;  /* 0x00008f0006f37a23 */ /* 0x100fe20000010875 */
[----:B------:R-:W-:Y:S01]  /*2810*/  FSEL R143, R246, RZ, P2 ;  /* 0x000000fff68f7208 */ /* 0x000fe20001000000 */
[----:B------:R-:W1:Y:S01]  /*2820*/  MUFU.EX2 R241, R241 ;  /* 0x000000f100f17308 */ /* 0x000e620000000800 */
[C---:B------:R-:W-:Y:S02]  /*2830*/  @!P4 IADD3 R246, R250.reuse, 0x8, RZ ;  /* 0x00000008faf6c810 */ /* 0x040fe40007ffe0ff */
[----:B------:R-:W-:Y:S02]  /*2840*/  FSEL R118, R245, RZ, P0 ;  /* 0x000000fff5767208 */ /* 0x000fe40000000000 */
[----:B------:R-:W-:Y:S02]  /*2850*/  @!P4 ISETP.GE.AND P0, PT, R250, R133, PT ;  /* 0x00000085fa00c20c */ /* 0x000fe40003f06270 */
[-C--:B------:R-:W-:Y:S01]  /*2860*/  @!P4 ISETP.GE.AND P3, PT, R244, R135.reuse, PT ;  /* 0x00000087f400c20c */ /* 0x080fe20003f66270 */
[----:B------:R-:W-:Y:S01]  /*2870*/  FFMA.FTZ R244, R7, c[0x0][0x23c], -R117 ;  /* 0x00008f0007f47a23 */ /* 0x000fe20000010875 */
[----:B------:R-:W-:Y:S01]  /*2880*/  @!P4 FSEL R8, R8, -INF , !P0 ;  /* 0xff8000000808c808 */ /* 0x000fe20004000000 */
[----:B------:R-:W-:Y:S01]  /*2890*/  MUFU.EX2 R243, R243 ;  /* 0x000000f300f37308 */ /* 0x000fe20000000800 */
[C---:B------:R-:W-:Y:S02]  /*28a0*/  @!P4 ISETP.GE.AND P0, PT, R246.reuse, R135, PT ;  /* 0x00000087f600c20c */ /* 0x040fe40003f06270 */
[----:B------:R-:W-:Y:S01]  /*28b0*/  @!P4 ISETP.GE.AND P6, PT, R246, R133, PT ;  /* 0x00000085f600c20c */ /* 0x000fe20003fc6270 */
[--C-:B------:R-:W-:Y:S01]  /*28c0*/  FFMA.FTZ R245, R8, c[0x0][0x23c], -R143.reuse ;  /* 0x00008f0008f57a23 */ /* 0x100fe2000001088f */
[----:B------:R-:W-:Y:S02]  /*28d0*/  @!P4 ISETP.GE.AND P2, PT, R250, R135, PT ;  /* 0x00000087fa00c20c */ /* 0x000fe40003f46270 */
[----:B------:R-:W-:Y:S02]  /*28e0*/  @!P4 FSEL R14, R14, -INF , !P0 ;  /* 0xff8000000e0ec808 */ /* 0x000fe40004000000 */
[----:B------:R-:W-:Y:S01]  /*28f0*/  @!P4 ISETP.GE.AND P0, PT, R247, R131, PT ;  /* 0x00000083f700c20c */ /* 0x000fe20003f06270 */
[----:B------:R-:W2:Y:S01]  /*2900*/  MUFU.EX2 R244, R244 ;  /* 0x000000f400f47308 */ /* 0x000ea20000000800 */
[----:B------:R-:W-:Y:S02]  /*2910*/  @!P4 FSEL R11, R11, -INF , !P3 ;  /* 0xff8000000b0bc808 */ /* 0x000fe40005800000 */
[C---:B------:R-:W-:Y:S02]  /*2920*/  @!P4 ISETP.GE.AND P3, PT, R247.reuse, R133, PT ;  /* 0x00000085f700c20c */ /* 0x040fe40003f66270 */
[----:B------:R-:W-:Y:S02]  /*2930*/  @!P4 FSEL R12, R12, -INF , !P6 ;  /* 0xff8000000c0cc808 */ /* 0x000fe40007000000 */
[----:B------:R-:W-:Y:S02]  /*2940*/  @!P4 ISETP.GE.AND P6, PT, R247, R135, PT ;  /* 0x00000087f700c20c */ /* 0x000fe40003fc6270 */
[----:B------:R-:W-:Y:S01]  /*2950*/  @!P4 ISETP.GE.AND P5, PT, R246, R129, PT ;  /* 0x00000081f600c20c */ /* 0x000fe20003fa6270 */
[----:B------:R-:W-:Y:S01]  /*2960*/  MUFU.EX2 R245, R245 ;  /* 0x000000f500f57308 */ /* 0x000fe20000000800 */
[----:B------:R-:W-:Y:S02]  /*2970*/  @!P4 FSEL R10, R10, -INF , !P2 ;  /* 0xff8000000a0ac808 */ /* 0x000fe40005000000 */
[----:B------:R-:W-:Y:S01]  /*2980*/  @!P4 ISETP.GE.AND P2, PT, R246, R131, PT ;  /* 0x00000083f600c20c */ /* 0x000fe20003f46270 */
[--C-:B------:R-:W-:Y:S01]  /*2990*/  FFMA.FTZ R246, R9, c[0x0][0x23c], -R143.reuse ;  /* 0x00008f0009f67a23 */ /* 0x100fe2000001088f */
[----:B------:R-:W-:Y:S02]  /*29a0*/  @!P4 FSEL R19, R19, -INF , !P0 ;  /* 0xff8000001313c808 */ /* 0x000fe40004000000 */
[-C--:B------:R-:W-:Y:S02]  /*29b0*/  @!P4 ISETP.GE.AND P0, PT, R249, R129.reuse, PT ;  /* 0x00000081f900c20c */ /* 0x080fe40003f06270 */
[----:B------:R-:W-:Y:S01]  /*29c0*/  @!P4 FSEL R13, R13, -INF , !P3 ;  /* 0xff8000000d0dc808 */ /* 0x000fe20005800000 */
[----:B------:R-:W3:Y:S01]  /*29d0*/  MUFU.EX2 R246, R246 ;  /* 0x000000f600f67308 */ /* 0x000ee20000000800 */
[-C--:B------:R-:W-:Y:S01]  /*29e0*/  @!P4 ISETP.GE.AND P3, PT, R247, R129.reuse, PT ;  /* 0x00000081f700c20c */ /* 0x080fe20003f66270 */
[--C-:B------:R-:W-:Y:S01]  /*29f0*/  FFMA.FTZ R247, R10, c[0x0][0x23c], -R118.reuse ;  /* 0x00008f000af77a23 */ /* 0x100fe20000010876 */
[----:B------:R-:W-:Y:S01]  /*2a00*/  @!P4 FSEL R15, R15, -INF , !P6 ;  /* 0xff8000000f0fc808 */ /* 0x000fe20007000000 */
[----:B------:R-:W-:Y:S01]  /*2a10*/  FFMA.FTZ R250, R13, c[0x0][0x23c], -R143 ;  /* 0x00008f000dfa7a23 */ /* 0x000fe2000001088f */
[----:B------:R-:W-:Y:S02]  /*2a20*/  @!P4 ISETP.GE.AND P6, PT, R248, R129, PT ;  /* 0x00000081f800c20c */ /* 0x000fe40003fc6270 */
[----:B------:R-:W-:Y:S01]  /*2a30*/  @!P4 FSEL R16, R16, -INF , !P5 ;  /* 0xff8000001010c808 */ /* 0x000fe20006800000 */
[--C-:B------:R-:W-:Y:S01]  /*2a40*/  FFMA.FTZ R15, R15, c[0x0][0x23c], -R118.reuse ;  /* 0x00008f000f0f7a23 */ /* 0x100fe20000010876 */
[----:B------:R-:W-:Y:S01]  /*2a50*/  @!P4 ISETP.GE.AND P5, PT, R248, R131, PT ;  /* 0x00000083f800c20c */ /* 0x000fe20003fa6270 */
[----:B------:R-:W1:Y:S01]  /*2a60*/  MUFU.EX2 R247, R247 ;  /* 0x000000f700f77308 */ /* 0x000e620000000800 */
[----:B------:R-:W-:Y:S02]  /*2a70*/  @!P4 FSEL R18, R18, -INF , !P2 ;  /* 0xff8000001212c808 */ /* 0x000fe40005000000 */
[----:B------:R-:W-:Y:S02]  /*2a80*/  @!P4 ISETP.GE.AND P2, PT, R248, R135, PT ;  /* 0x00000087f800c20c */ /* 0x000fe40003f46270 */
[----:B------:R-:W-:Y:S01]  /*2a90*/  @!P4 FSEL R21, R21, -INF , !P0 ;  /* 0xff8000001515c808 */ /* 0x000fe20004000000 */
[----:B------:R-:W-:Y:S01]  /*2aa0*/  FFMA.FTZ R18, R18, c[0x0][0x23c], -R117 ;  /* 0x00008f0012127a23 */ /* 0x000fe20000010875 */
[-C--:B------:R-:W-:Y:S02]  /*2ab0*/  @!P4 ISETP.GE.AND P0, PT, R249, R133.reuse, PT ;  /* 0x00000085f900c20c */ /* 0x080fe40003f06270 */
[----:B------:R-:W-:Y:S01]  /*2ac0*/  @!P4 FSEL R17, R17, -INF , !P3 ;  /* 0xff8000001111c808 */ /* 0x000fe20005800000 */
[----:B------:R-:W-:Y:S01]  /*2ad0*/  MUFU.EX2 R252, R15 ;  /* 0x0000000f00fc7308 */ /* 0x000fe20000000800 */
[----:B------:R-:W-:Y:S01]  /*2ae0*/  @!P4 ISETP.GE.AND P3, PT, R248, R133, PT ;  /* 0x00000085f800c20c */ /* 0x000fe20003f66270 */
[--C-:B------:R-:W-:Y:S01]  /*2af0*/  FFMA.FTZ R248, R11, c[0x0][0x23c], -R118.reuse ;  /* 0x00008f000bf87a23 */ /* 0x100fe20000010876 */
[----:B------:R-:W-:Y:S01]  /*2b00*/  @!P4 FSEL R20, R20, -INF , !P6 ;  /* 0xff8000001414c808 */ /* 0x000fe20007000000 */
[----:B------:R-:W-:Y:S01]  /*2b10*/  FFMA.FTZ R17, R17, c[0x0][0x23c], -R189 ;  /* 0x00008f0011117a23 */ /* 0x000fe200000108bd */
[C---:B------:R-:W-:Y:S02]  /*2b20*/  @!P4 ISETP.GE.AND P6, PT, R249.reuse, R131, PT ;  /* 0x00000083f900c20c */ /* 0x040fe40003fc6270 */
[----:B------:R-:W-:Y:S02]  /*2b30*/  @!P4 FSEL R22, R22, -INF , !P5 ;  /* 0xff8000001616c808 */ /* 0x000fe40006800000 */
[-C--:B------:R-:W-:Y:S01]  /*2b40*/  @!P4 ISETP.GE.AND P5, PT, R249, R135.reuse, PT ;  /* 0x00000087f900c20c */ /* 0x080fe20003fa6270 */
[----:B------:R-:W-:Y:S01]  /*2b50*/  MUFU.EX2 R123, R17 ;  /* 0x00000011007b7308 */ /* 0x000fe20000000800 */
[----:B------:R-:W-:Y:S01]  /*2b60*/  @!P4 FSEL R25, R25, -INF , !P0 ;  /* 0xff8000001919c808 */ /* 0x000fe20004000000 */
[--C-:B------:R-:W-:Y:S01]  /*2b70*/  FFMA.FTZ R249, R12, c[0x0][0x23c], -R143.reuse ;  /* 0x00008f000cf97a23 */ /* 0x100fe2000001088f */
[-C--:B------:R-:W-:Y:S02]  /*2b80*/  @!P4 ISETP.GE.AND P0, PT, R138, R135.reuse, PT ;  /* 0x000000878a00c20c */ /* 0x080fe40003f06270 */
[----:B------:R-:W-:Y:S01]  /*2b90*/  @!P4 FSEL R26, R26, -INF , !P2 ;  /* 0xff8000001a1ac808 */ /* 0x000fe20005000000 */
[----:B------:R-:W-:Y:S01]  /*2ba0*/  FFMA.FTZ R25, R25, c[0x0][0x23c], -R143 ;  /* 0x00008f0019197a23 */ /* 0x000fe2000001088f */
[----:B------:R-:W-:Y:S01]  /*2bb0*/  @!P4 ISETP.GE.AND P2, PT, R142, R135, PT ;  /* 0x000000878e00c20c */ /* 0x000fe20003f46270 */
[--C-:B------:R-:W-:Y:S01]  /*2bc0*/  FFMA.FTZ R135, R14, c[0x0][0x23c], -R118.reuse ;  /* 0x00008f000e877a23 */ /* 0x100fe20000010876 */
[----:B------:R-:W-:Y:S01]  /*2bd0*/  @!P4 FSEL R23, R23, -INF , !P6 ;  /* 0xff8000001717c808 */ /* 0x000fe20007000000 */
[----:B------:R-:W1:Y:S01]  /*2be0*/  MUFU.EX2 R248, R248 ;  /* 0x000000f800f87308 */ /* 0x000e620000000800 */
[-C--:B------:R-:W-:Y:S02]  /*2bf0*/  @!P4 ISETP.GE.AND P6, PT, R138, R133.reuse, PT ;  /* 0x000000858a00c20c */ /* 0x080fe40003fc6270 */
[----:B------:R-:W-:Y:S02]  /*2c00*/  @!P4 FSEL R24, R24, -INF , !P3 ;  /* 0xff8000001818c808 */ /* 0x000fe40005800000 */
[----:B------:R-:W-:Y:S01]  /*2c10*/  @!P4 ISETP.GE.AND P3, PT, R142, R133, PT ;  /* 0x000000858e00c20c */ /* 0x000fe20003f66270 */
[----:B------:R-:W-:Y:S01]  /*2c20*/  IMAD.WIDE.U32 R132, R251, -0x326172a9, RZ ;  /* 0xcd9e8d57fb847825 */ /* 0x000fe200078e00ff */
[----:B------:R-:W-:Y:S01]  /*2c30*/  LOP3.LUT R13, R234, UR5, RZ, 0x3c, !PT ;  /* 0x00000005ea0d7c12 */ /* 0x000fe2000f8e3cff */
[----:B------:R-:W-:Y:S01]  /*2c40*/  UIADD3 UR5, UR32, 0x32370b8f, URZ ;  /* 0x32370b8f20057890 */ /* 0x000fe2000fffe03f */
[----:B------:R-:W-:Y:S01]  /*2c50*/  @!P4 FSEL R27, R27, -INF , !P5 ;  /* 0xff8000001b1bc808 */ /* 0x000fe20006800000 */
[----:B------:R1:W-:Y:S01]  /*2c60*/  MUFU.EX2 R251, R135 ;  /* 0x0000008700fb7308 */ /* 0x0003e20000000800 */
[C---:B------:R-:W-:Y:S02]  /*2c70*/  @!P4 ISETP.GE.AND P5, PT, R138.reuse, R129, PT ;  /* 0x000000818a00c20c */ /* 0x040fe40003fa6270 */
[----:B------:R-:W-:Y:S01]  /*2c80*/  @!P4 FSEL R29, R29, -INF , !P3 ;  /* 0xff8000001d1dc808 */ /* 0x000fe20005800000 */
[----:B------:R-:W-:Y:S01]  /*2c90*/  FFMA.FTZ R27, R27, c[0x0][0x23c], -R118 ;  /* 0x00008f001b1b7a23 */ /* 0x000fe20000010876 */
[----:B------:R-:W-:Y:S01]  /*2ca0*/  @!P4 ISETP.GE.AND P3, PT, R138, R131, PT ;  /* 0x000000838a00c20c */ /* 0x000fe20003f66270 */
[----:B------:R-:W-:Y:S01]  /*2cb0*/  IMAD.WIDE.U32 R138, R122, -0x326172a9, RZ ;  /* 0xcd9e8d577a8a7825 */ /* 0x000fe200078e00ff */
[C---:B------:R-:W-:Y:S02]  /*2cc0*/  LOP3.LUT R122, R13.reuse, R127, RZ, 0x3c, !PT ;  /* 0x0000007f0d7a7212 */ /* 0x040fe400078e3cff */
[----:B------:R-:W-:Y:S01]  /*2cd0*/  @!P4 FSEL R28, R28, -INF , !P6 ;  /* 0xff8000001c1cc808 */ /* 0x000fe20007000000 */
[----:B------:R-:W2:Y:S01]  /*2ce0*/  MUFU.EX2 R250, R250 ;  /* 0x000000fa00fa7308 */ /* 0x000ea20000000800 */
[----:B------:R-:W-:Y:S02]  /*2cf0*/  LOP3.LUT R14, R13, R139, RZ, 0x3c, !PT ;  /* 0x0000008b0d0e7212 */ /* 0x000fe400078e3cff */
[----:B------:R-:W-:Y:S02]  /*2d00*/  @!P4 ISETP.GE.AND P6, PT, R142, R129, PT ;  /* 0x000000818e00c20c */ /* 0x000fe40003fc6270 */
[----:B------:R-:W-:Y:S01]  /*2d10*/  LOP3.LUT R129, R133, UR4, R126, 0x96, !PT ;  /* 0x0000000485817c12 */ /* 0x000fe2000f8e967e */
[----:B------:R-:W-:Y:S01]  /*2d20*/  IMAD.WIDE.U32 R126, R122, -0x2daee0ad, RZ ;  /* 0xd2511f537a7e7825 */ /* 0x000fe200078e00ff */
[----:B------:R-:W-:Y:S01]  /*2d30*/  LOP3.LUT R13, R137, UR4, R138, 0x96, !PT ;  /* 0x00000004890d7c12 */ /* 0x000fe2000f8e968a */
[----:B------:R-:W-:Y:S01]  /*2d40*/  UIADD3 UR4, UR33, 0x78dde6e4, URZ ;  /* 0x78dde6e421047890 */ /* 0x000fe2000fffe03f */
[----:B------:R-:W-:Y:S01]  /*2d50*/  @!P4 FSEL R30, R30, -INF , !P0 ;  /* 0xff8000001e1ec808 */ /* 0x000fe20004000000 */
[----:B------:R-:W-:Y:S01]  /*2d60*/  IMAD.WIDE.U32 R138, R14, -0x2daee0ad, RZ ;  /* 0xd2511f530e8a7825 */ /* 0x000fe200078e00ff */
[----:B------:R-:W-:Y:S01]  /*2d70*/  @!P4 ISETP.GE.AND P0, PT, R142, R131, PT ;  /* 0x000000838e00c20c */ /* 0x000fe20003f06270 */
[----:B------:R-:W2:Y:S01]  /*2d80*/  MUFU.EX2 R249, R249 ;  /* 0x000000f900f97308 */ /* 0x000ea20000000800 */
[----:B------:R-:W-:Y:S01]  /*2d90*/  @!P4 FSEL R32, R32, -INF , !P5 ;  /* 0xff8000002020c808 */ /* 0x000fe20006800000 */
[----:B------:R-:W-:Y:S01]  /*2da0*/  IMAD.WIDE.U32 R128, R129, -0x2daee0ad, RZ ;  /* 0xd2511f5381807825 */ /* 0x000fe200078e00ff */
[----:B-1----:R-:W-:Y:S02]  /*2db0*/  LOP3.LUT R135, R127, UR5, R134, 0x96, !PT ;  /* 0x000000057f877c12 */ /* 0x002fe4000f8e9686 */
[----:B------:R-:W-:Y:S01]  /*2dc0*/  LOP3.LUT R130, R139, UR5, R130, 0x96, !PT ;  /* 0x000000058b827c12 */ /* 0x000fe2000f8e9682 */
[----:B------:R-:W-:Y:S01]  /*2dd0*/  FFMA.FTZ R30, R30, c[0x0][0x23c], -R118 ;  /* 0x00008f001e1e7a23 */ /* 0x000fe20000010876 */
[----:B------:R-:W-:Y:S01]  /*2de0*/  LOP3.LUT R134, R129, UR27, R126, 0x96, !PT ;  /* 0x0000001b81867c12 */ /* 0x000fe2000f8e967e */
[----:B------:R-:W-:Y:S01]  /*2df0*/  IMAD.WIDE.U32 R14, R135, -0x326172a9, RZ ;  /* 0xcd9e8d57870e7825 */ /* 0x000fe200078e00ff */
[----:B------:R-:W-:Y:S01]  /*2e00*/  @!P4 FSEL R31, R31, -INF , !P2 ;  /* 0xff8000001f1fc808 */ /* 0x000fe20005000000 */
[----:B------:R-:W-:Y:S01]  /*2e10*/  MUFU.EX2 R129, R18 ;  /* 0x0000001200817308 */ /* 0x000fe20000000800 */
[----:B------:R-:W-:Y:S01]  /*2e20*/  @!P4 FSEL R34, R34, -INF , !P3 ;  /* 0xff8000002222c808 */ /* 0x000fe20005800000 */
[----:B------:R-:W-:Y:S01]  /*2e30*/  IMAD.WIDE.U32 R126, R13, -0x2daee0ad, RZ ;  /* 0xd2511f530d7e7825 */ /* 0x000fe200078e00ff */
[----:B------:R-:W-:Y:S01]  /*2e40*/  LOP3.LUT R15, R15, UR4, R132, 0x96, !PT ;  /* 0x000000040f0f7c12 */ /* 0x000fe2000f8e9684 */
[----:B------:R-:W-:Y:S01]  /*2e50*/  UIADD3 UR5, UR33, 0x1715609d, URZ ;  /* 0x1715609d21057890 */ /* 0x000fe2000fffe03f */
[----:B------:R-:W-:Y:S01]  /*2e60*/  @!P4 FSEL R33, R33, -INF , !P6 ;  /* 0xff8000002121c808 */ /* 0x000fe20007000000 */
[----:B------:R-:W-:Y:S01]  /*2e70*/  IMAD.WIDE.U32 R12, R130, -0x326172a9, RZ ;  /* 0xcd9e8d57820c7825 */ /* 0x000fe200078e00ff */
[----:B------:R-:W-:Y:S01]  /*2e80*/  LOP3.LUT R138, R127, UR27, R138, 0x96, !PT ;  /* 0x0000001b7f8a7c12 */ /* 0x000fe2000f8e968a */
[----:B------:R-:W-:Y:S01]  /*2e90*/  UIADD3 UR27, UR32, 0x646e171e, URZ ;  /* 0x646e171e201b7890 */ /* 0x000fe2000fffe03f */
[----:B------:R-:W-:Y:S01]  /*2ea0*/  @!P4 FSEL R35, R35, -INF , !P0 ;  /* 0xff8000002323c808 */ /* 0x000fe20004000000 */
[----:B------:R-:W-:Y:S01]  /*2eb0*/  IMAD.WIDE.U32 R134, R134, -0x326172a9, RZ ;  /* 0xcd9e8d5786867825 */ /* 0x000fe200078e00ff */
[----:B------:R-:W-:Y:S01]  /*2ec0*/  LOP3.LUT R13, R13, UR4, R136, 0x96, !PT ;  /* 0x000000040d0d7c12 */ /* 0x000fe2000f8e9688 */
[----:B------:R-:W-:Y:S02]  /*2ed0*/  UIADD3 UR4, UR32, -0x56f99767, URZ ;  /* 0xa906689920047890 */ /* 0x000fe4000fffe03f */
[----:B------:R-:W-:Y:S01]  /*2ee0*/  IMAD.WIDE.U32 R130, R15, -0x2daee0ad, RZ ;  /* 0xd2511f530f827825 */ /* 0x000fe200078e00ff */
[----:B------:R-:W-:Y:S03]  /*2ef0*/  LOP3.LUT R14, R135, UR5, R14, 0x96, !PT ;  /* 0x00000005870e7c12 */ /* 0x000fe6000f8e960e */
[----:B------:R-:W-:Y:S01]  /*2f00*/  IMAD.WIDE.U32 R138, R138, -0x326172a9, RZ ;  /* 0xcd9e8d578a8a7825 */ /* 0x000fe200078e00ff */
[----:B------:R-:W-:Y:S03]  /*2f10*/  LOP3.LUT R133, R131, UR4, R128, 0x96, !PT ;  /* 0x0000000483857c12 */ /* 0x000fe6000f8e9680 */
[----:B------:R-:W-:Y:S02]  /*2f20*/  FFMA.FTZ R122, R16, c[0x0][0x23c], -R189 ;  /* 0x00008f00107a7a23 */ /* 0x000fe400000108bd */
[----:B------:R-:W-:Y:S04]  /*2f30*/  IMAD.WIDE.U32 R16, R13, -0x2daee0ad, RZ ;  /* 0xd2511f530d107825 */ /* 0x000fe800078e00ff */
[----:B------:R-:W-:Y:S01]  /*2f40*/  IMAD.WIDE.U32 R140, R14, -0x2daee0ad, RZ ;  /* 0xd2511f530e8c7825 */ /* 0x000fe200078e00ff */
[----:B------:R-:W-:Y:S01]  /*2f50*/  LOP3.LUT R14, R139, UR5, R12, 0x96, !PT ;  /* 0x000000058b0e7c12 */ /* 0x000fe2000f8e960c */
[----:B------:R-:W-:Y:S01]  /*2f60*/  UIADD3 UR5, UR33, -0x4ab325aa, URZ ;  /* 0xb54cda5621057890 */ /* 0x000fe2000fffe03f */
[----:B------:R-:W-:Y:S01]  /*2f70*/  LOP3.LUT R139, R17, UR4, R126, 0x96, !PT ;  /* 0x00000004118b7c12 */ /* 0x000fe2000f8e967e */
[----:B------:R-:W-:Y:S01]  /*2f80*/  IMAD.WIDE.U32 R126, R133, -0x326172a9, RZ ;  /* 0xcd9e8d57857e7825 */ /* 0x000fe200078e00ff */
[----:B------:R-:W-:Y:S01]  /*2f90*/  SHF.R.U32.HI R135, RZ, 0x18, R140 ;  /* 0x00000018ff877819 */ /* 0x000fe2000001168c */
[----:B------:R-:W-:Y:S01]  /*2fa0*/  ULDC.U8 UR4, c[0x0][0x2d8] ;  /* 0x0000b60000047ab9 */ /* 0x000fe20000000000 */
[----:B------:R-:W-:Y:S01]  /*2fb0*/  LOP3.LUT R137, R140, 0xff, RZ, 0xc0, !PT ;  /* 0x000000ff8c897812 */ /* 0x000fe200078ec0ff */
[----:B------:R-:W-:Y:S01]  /*2fc0*/  IMAD.WIDE.U32 R6, R139, -0x326172a9, RZ ;  /* 0xcd9e8d578b067825 */ /* 0x000fe200078e00ff */
[----:B------:R-:W-:Y:S01]  /*2fd0*/  ISETP.LE.U32.AND P5, PT, R135, UR4, PT ;  /* 0x0000000487007c0c */ /* 0x000fe2000bfa3070 */
[----:B------:R-:W-:Y:S01]  /*2fe0*/  MUFU.EX2 R122, R122 ;  /* 0x0000007a007a7308 */ /* 0x000fe20000000800 */
[----:B------:R-:W-:Y:S01]  /*2ff0*/  LOP3.LUT R135, R127, UR5, R134, 0x96, !PT ;  /* 0x000000057f877c12 */ /* 0x000fe2000f8e9686 */
[----:B------:R-:W-:Y:S01]  /*3000*/  FFMA.FTZ R133, R22, c[0x0][0x23c], -R117 ;  /* 0x00008f0016857a23 */ /* 0x000fe20000010875 */
[----:B------:R-:W-:Y:S01]  /*3010*/  ISETP.LE.U32.AND P2, PT, R137, UR4, PT ;  /* 0x0000000489007c0c */ /* 0x000fe2000bf43070 */
[----:B------:R-:W-:Y:S01]  /*3020*/  FFMA.FTZ R131, R20, c[0x0][0x23c], -R189 ;  /* 0x00008f0014837a23 */ /* 0x000fe200000108bd */
[----:B------:R-:W-:Y:S01]  /*3030*/  LOP3.LUT R137, R135, 0xffff, RZ, 0xc0, !PT ;  /* 0x0000ffff87897812 */ /* 0x000fe200078ec0ff */
[----:B------:R-:W-:Y:S01]  /*3040*/  IMAD.WIDE.U32 R12, R14, -0x2daee0ad, RZ ;  /* 0xd2511f530e0c7825 */ /* 0x000fe200078e00ff */
[----:B------:R-:W-:Y:S02]  /*3050*/  LOP3.LUT R22, R7, UR5, R138, 0x96, !PT ;  /* 0x0000000507167c12 */ /* 0x000fe4000f8e968a */
[----:B------:R-:W-:Y:S01]  /*3060*/  SHF.R.U32.HI R137, RZ, 0x8, R137 ;  /* 0x00000008ff897819 */ /* 0x000fe20000011689 */
[----:B------:R-:W-:Y:S01]  /*3070*/  FFMA.FTZ R34, R34, c[0x0][0x23c], -R117 ;  /* 0x00008f0022227a23 */ /* 0x000fe20000010875 */
[----:B------:R-:W-:Y:S01]  /*3080*/  LOP3.LUT R138, R135, 0xff, RZ, 0xc0, !PT ;  /* 0x000000ff878a7812 */ /* 0x000fe200078ec0ff */
[----:B------:R-:W-:Y:S01]  /*3090*/  FFMA.FTZ R142, R21, c[0x0][0x23c], -R189 ;  /* 0x00008f00158e7a23 */ /* 0x000fe200000108bd */
[----:B------:R-:W-:Y:S01]  /*30a0*/  LOP3.LUT R137, R137, 0xffff, RZ, 0xc0, !PT ;  /* 0x0000ffff89897812 */ /* 0x000fe200078ec0ff */
[----:B------:R-:W-:Y:S01]  /*30b0*/  MUFU.EX2 R188, R34 ;  /* 0x0000002200bc7308 */ /* 0x000fe20000000800 */
[----:B------:R-:W-:Y:S01]  /*30c0*/  ISETP.LE.U32.AND P6, PT, R138, UR4, PT ;  /* 0x000000048a007c0c */ /* 0x000fe2000bfc3070 */
[----:B------:R-:W-:Y:S01]  /*30d0*/  FFMA.FTZ R138, R23, c[0x0][0x23c], -R117 ;  /* 0x00008f00178a7a23 */ /* 0x000fe20000010875 */
[----:B------:R-:W-:Y:S02]  /*30e0*/  ISETP.LE.U32.AND P3, PT, R137, UR4, PT ;  /* 0x0000000489007c0c */ /* 0x000fe4000bf63070 */
[--C-:B------:R-:W-:Y:S02]  /*30f0*/  SHF.R.U32.HI R23, RZ, 0x10, R135.reuse ;  /* 0x00000010ff177819 */ /* 0x100fe40000011687 */
[----:B------:R-:W-:Y:S02]  /*3100*/  SHF.R.U32.HI R137, RZ, 0x18, R135 ;  /* 0x00000018ff897819 */ /* 0x000fe40000011687 */
[----:B------:R-:W-:Y:S01]  /*3110*/  LOP3.LUT R135, R22, 0xffff, RZ, 0xc0, !PT ;  /* 0x0000ffff16877812 */ /* 0x000fe200078ec0ff */
[----:B------:R-:W-:Y:S01]  /*3120*/  MUFU.EX2 R134, R142 ;  /* 0x0000008e00867308 */ /* 0x000fe20000000800 */
[----:B------:R-:W-:Y:S02]  /*3130*/  ISETP.LE.U32.AND P4, PT, R137, UR4, PT ;  /* 0x0000000489007c0c */ /* 0x000fe4000bf83070 */
[----:B------:R-:W-:Y:S01]  /*3140*/  SHF.R.U32.HI R135, RZ, 0x8, R135 ;  /* 0x00000008ff877819 */ /* 0x000fe20000011687 */
[----:B------:R-:W-:Y:S01]  /*3150*/  @!P6 FADD.FTZ R241, -R241, -RZ ;  /* 0x800000fff1f1e221 */ /* 0x000fe20000010100 */
[----:B------:R-:W-:Y:S01]  /*3160*/  LOP3.LUT R23, R23, 0xff, RZ, 0xc0, !PT ;  /* 0x000000ff17177812 */ /* 0x000fe200078ec0ff */
[----:B------:R-:W-:Y:S01]  /*3170*/  @!P3 FADD.FTZ R242, -R242, -RZ ;  /* 0x800000fff2f2b221 */ /* 0x000fe20000010100 */
[----:B------:R-:W-:Y:S02]  /*3180*/  LOP3.LUT R137, R135, 0xffff, RZ, 0xc0, !PT ;  /* 0x0000ffff87897812 */ /* 0x000fe400078ec0ff */
[----:B------:R-:W-:Y:S01]  /*3190*/  ISETP.LE.U32.AND P0, PT, R23, UR4, PT ;  /* 0x0000000417007c0c */ /* 0x000fe2000bf03070 */
[----:B------:R1:W-:Y:S01]  /*31a0*/  MUFU.EX2 R142, R25 ;  /* 0x00000019008e7308 */ /* 0x0003e20000000800 */
[----:B------:R-:W-:Y:S02]  /*31b0*/  ISETP.LE.U32.AND P3, PT, R137, UR4, PT ;  /* 0x0000000489007c0c */ /* 0x000fe4000bf63070 */
[----:B------:R-:W-:Y:S01]  /*31c0*/  SHF.R.U32.HI R137, RZ, 0x10, R22 ;  /* 0x00000010ff897819 */ /* 0x000fe20000011616 */
[----:B--2---:R-:W-:Y:S01]  /*31d0*/  @!P4 FADD.FTZ R244, -R244, -RZ ;  /* 0x800000fff4f4c221 */ /* 0x004fe20000010100 */
[----:B------:R-:W-:Y:S02]  /*31e0*/  LOP3.LUT R23, R22, 0xff, RZ, 0xc0, !PT ;  /* 0x000000ff16177812 */ /* 0x000fe400078ec0ff */
[----:B------:R-:W-:Y:S02]  /*31f0*/  LOP3.LUT R137, R137, 0xff, RZ, 0xc0, !PT ;  /* 0x000000ff89897812 */ /* 0x000fe400078ec0ff */
[----:B------:R-:W-:Y:S01]  /*3200*/  ISETP.LE.U32.AND P6, PT, R23, UR4, PT ;  /* 0x0000000417007c0c */ /* 0x000fe2000bfc3070 */
[----:B------:R-:W-:Y:S01]  /*3210*/  MUFU.EX2 R133, R133 ;  /* 0x0000008500857308 */ /* 0x000fe20000000800 */
[----:B------:R-:W-:Y:S01]  /*3220*/  LOP3.LUT R23, R6, 0xffff, RZ, 0xc0, !PT ;  /* 0x0000ffff06177812 */ /* 0x000fe200078ec0ff */
[----:B------:R-:W-:Y:S01]  /*3230*/  @!P0 FADD.FTZ R243, -R243, -RZ ;  /* 0x800000fff3f38221 */ /* 0x000fe20000010100 */
[----:B------:R-:W-:Y:S01]  /*3240*/  ISETP.LE.U32.AND P4, PT, R137, UR4, PT ;  /* 0x0000000489007c0c */ /* 0x000fe2000bf83070 */
[----:B------:R-:W-:Y:S01]  /*3250*/  FFMA.FTZ R137, R26, c[0x0][0x23c], -R118 ;  /* 0x00008f001a897a23 */ /* 0x000fe20000010876 */
[----:B------:R-:W-:Y:S01]  /*3260*/  SHF.R.U32.HI R22, RZ, 0x18, R22 ;  /* 0x00000018ff167819 */ /* 0x000fe20000011616 */
[----:B------:R-:W-:Y:S01]  /*3270*/  FFMA.FTZ R118, R31, c[0x0][0x23c], -R118 ;  /* 0x00008f001f767a23 */ /* 0x000fe20000010876 */
[----:B------:R-:W-:Y:S01]  /*3280*/  SHF.R.U32.HI R23, RZ, 0x8, R23 ;  /* 0x00000008ff177819 */ /* 0x000fe20000011617 */
[----:B---3--:R-:W-:Y:S01]  /*3290*/  @!P3 FADD.FTZ R246, -R246, -RZ ;  /* 0x800000fff6f6b221 */ /* 0x008fe20000010100 */
[----:B------:R-:W-:Y:S01]  /*32a0*/  ISETP.LE.U32.AND P0, PT, R22, UR4, PT ;  /* 0x0000000416007c0c */ /* 0x000fe2000bf03070 */
[----:B------:R-:W-:Y:S01]  /*32b0*/  MUFU.EX2 R132, R118 ;  /* 0x0000007600847308 */ /* 0x000fe20000000800 */
[----:B------:R-:W-:Y:S01]  /*32c0*/  SHF.R.U32.HI R26, RZ, 0x10, R6 ;  /* 0x00000010ff1a7819 */ /* 0x000fe20000011606 */
[----:B------:R-:W-:Y:S01]  /*32d0*/  @!P6 FADD.FTZ R245, -R245, -RZ ;  /* 0x800000fff5f5e221 */ /* 0x000fe20000010100 */
[----:B------:R-:W-:Y:S01]  /*32e0*/  LOP3.LUT R23, R23, 0xffff, RZ, 0xc0, !PT ;  /* 0x0000ffff17177812 */ /* 0x000fe200078ec0ff */
[----:B-1----:R-:W-:Y:S01]  /*32f0*/  FFMA.FTZ R25, R32, c[0x0][0x23c], -R189 ;  /* 0x00008f0020197a23 */ /* 0x002fe200000108bd */
[----:B------:R-:W-:Y:S01]  /*3300*/  LOP3.LUT R125, R141, UR27, R130, 0x96, !PT ;  /* 0x0000001b8d7d7c12 */ /* 0x000fe2000f8e9682 */
[--C-:B------:R-:W-:Y:S01]  /*3310*/  FFMA.FTZ R130, R19, c[0x0][0x23c], -R117.reuse ;  /* 0x00008f0013827a23 */ /* 0x100fe20000010875 */
[----:B------:R-:W-:Y:S01]  /*3320*/  LOP3.LUT R22, R6, 0xff, RZ, 0xc0, !PT ;  /* 0x000000ff06167812 */ /* 0x000fe200078ec0ff */
[----:B------:R-:W-:Y:S01]  /*3330*/  FFMA.FTZ R117, R35, c[0x0][0x23c], -R117 ;  /* 0x00008f0023757a23 */ /* 0x000fe20000010875 */
[----:B------:R-:W-:Y:S01]  /*3340*/  LOP3.LUT R26, R26, 0xff, RZ, 0xc0, !PT ;  /* 0x000000ff1a1a7812 */ /* 0x000fe200078ec0ff */
[----:B------:R-:W-:Y:S01]  /*3350*/  @!P4 FADD.FTZ R247, -R247, -RZ ;  /* 0x800000fff7f7c221 */ /* 0x000fe20000010100 */
[----:B------:R-:W-:Y:S01]  /*3360*/  ISETP.LE.U32.AND P3, PT, R23, UR4, PT ;  /* 0x0000000417007c0c */ /* 0x000fe2000bf63070 */
[----:B------:R-:W1:Y:S01]  /*3370*/  MUFU.EX2 R128, R117 ;  /* 0x0000007500807308 */ /* 0x000e620000000800 */
[----:B------:R-:W-:Y:S01]  /*3380*/  LOP3.LUT R139, R126, 0xffff, RZ, 0xc0, !PT ;  /* 0x0000ffff7e8b7812 */ /* 0x000fe200078ec0ff */
[----:B------:R-:W-:Y:S01]  /*3390*/  @!P0 FADD.FTZ R248, -R248, -RZ ;  /* 0x800000fff8f88221 */ /* 0x000fe20000010100 */
[----:B------:R-:W-:Y:S01]  /*33a0*/  ISETP.LE.U32.AND P6, PT, R22, UR4, PT ;  /* 0x0000000416007c0c */ /* 0x000fe2000bfc3070 */
[----:B------:R-:W-:Y:S01]  /*33b0*/  FFMA.FTZ R127, R24, c[0x0][0x23c], -R143 ;  /* 0x00008f00187f7a23 */ /* 0x000fe2000001088f */
[----:B------:R-:W-:Y:S01]  /*33c0*/  ISETP.LE.U32.AND P4, PT, R26, UR4, PT ;  /* 0x000000041a007c0c */ /* 0x000fe2000bf83070 */
[----:B------:R-:W-:Y:S01]  /*33d0*/  FFMA.FTZ R189, R33, c[0x0][0x23c], -R189 ;  /* 0x00008f0021bd7a23 */ /* 0x000fe200000108bd */
[----:B------:R-:W-:Y:S02]  /*33e0*/  SHF.R.U32.HI R22, RZ, 0x18, R6 ;  /* 0x00000018ff167819 */ /* 0x000fe40000011606 */
[----:B------:R-:W-:Y:S01]  /*33f0*/  SHF.R.U32.HI R23, RZ, 0x8, R139 ;  /* 0x00000008ff177819 */ /* 0x000fe2000001168b */
[----:B------:R-:W2:Y:S01]  /*3400*/  MUFU.EX2 R130, R130 ;  /* 0x0000008200827308 */ /* 0x000ea20000000800 */
[----:B------:R-:W-:Y:S01]  /*3410*/  ISETP.LE.U32.AND P0, PT, R22, UR4, PT ;  /* 0x0000000416007c0c */ /* 0x000fe2000bf03070 */
[----:B------:R-:W-:Y:S01]  /*3420*/  @!P3 FADD.FTZ R250, -R250, -RZ ;  /* 0x800000fffafab221 */ /* 0x000fe20000010100 */
[----:B------:R-:W-:Y:S02]  /*3430*/  LOP3.LUT R23, R23, 0xffff, RZ, 0xc0, !PT ;  /* 0x0000ffff17177812 */ /* 0x000fe400078ec0ff */
[----:B------:R-:W-:Y:S01]  /*3440*/  LOP3.LUT R15, R140, 0xffff, RZ, 0xc0, !PT ;  /* 0x0000ffff8c0f7812 */ /* 0x000fe200078ec0ff */
[----:B------:R-:W-:Y:S01]  /*3450*/  @!P6 FADD.FTZ R249, -R249, -RZ ;  /* 0x800000fff9f9e221 */ /* 0x000fe20000010100 */
[----:B------:R-:W-:Y:S01]  /*3460*/  LOP3.LUT R141, R126, 0xff, RZ, 0xc0, !PT ;  /* 0x000000ff7e8d7812 */ /* 0x000fe200078ec0ff */
[----:B------:R-:W-:Y:S01]  /*3470*/  @!P4 FADD.FTZ R251, -R251, -RZ ;  /* 0x800000fffbfbc221 */ /* 0x000fe20000010100 */
[--C-:B------:R-:W-:Y:S01]  /*3480*/  SHF.R.U32.HI R21, RZ, 0x18, R126.reuse ;  /* 0x00000018ff157819 */ /* 0x100fe2000001167e */
[----:B------:R-:W3:Y:S01]  /*3490*/  MUFU.EX2 R131, R131 ;  /* 0x0000008300837308 */ /* 0x000ee20000000800 */
[----:B------:R-:W-:Y:S02]  /*34a0*/  SHF.R.U32.HI R126, RZ, 0x10, R126 ;  /* 0x00000010ff7e7819 */ /* 0x000fe4000001167e */
[----:B------:R-:W-:Y:S01]  /*34b0*/  LOP3.LUT R22, R125, 0xffff, RZ, 0xc0, !PT ;  /* 0x0000ffff7d167812 */ /* 0x000fe200078ec0ff */
[----:B------:R-:W-:Y:S01]  /*34c0*/  @!P0 FADD.FTZ R252, -R252, -RZ ;  /* 0x800000fffcfc8221 */ /* 0x000fe20000010100 */
[----:B------:R-:W-:Y:S01]  /*34d0*/  ISETP.LE.U32.AND P3, PT, R23, UR4, PT ;  /* 0x0000000417007c0c */ /* 0x000fe2000bf63070 */
[----:B-1----:R-:W-:Y:S01]  /*34e0*/  @!P5 FADD.FTZ R128, -R128, -RZ ;  /* 0x800000ff8080d221 */ /* 0x002fe20000010100 */
[----:B------:R-:W-:Y:S01]  /*34f0*/  ISETP.LE.U32.AND P6, PT, R141, UR4, PT ;  /* 0x000000048d007c0c */ /* 0x000fe2000bfc3070 */
[--C-:B------:R-:W-:Y:S01]  /*3500*/  FFMA.FTZ R141, R28, c[0x0][0x23c], -R143.reuse ;  /* 0x00008f001c8d7a23 */ /* 0x100fe2000001088f */
[----:B------:R-:W-:Y:S01]  /*3510*/  ISETP.LE.U32.AND P4, PT, R21, UR4, PT ;  /* 0x0000000415007c0c */ /* 0x000fe2000bf83070 */
[----:B------:R-:W1:Y:S01]  /*3520*/  MUFU.EX2 R138, R138 ;  /* 0x0000008a008a7308 */ /* 0x000e620000000800 */
[----:B------:R-:W-:Y:S01]  /*3530*/  LOP3.LUT R21, R126, 0xff, RZ, 0xc0, !PT ;  /* 0x000000ff7e157812 */ /* 0x000fe200078ec0ff */
[----:B------:R-:W-:Y:S01]  /*3540*/  FFMA.FTZ R143, R29, c[0x0][0x23c], -R143 ;  /* 0x00008f001d8f7a23 */ /* 0x000fe2000001088f */
[----:B------:R-:W-:Y:S02]  /*3550*/  SHF.R.U32.HI R23, RZ, 0x8, R22 ;  /* 0x00000008ff177819 */ /* 0x000fe40000011616 */
[----:B------:R-:W-:Y:S02]  /*3560*/  ISETP.LE.U32.AND P0, PT, R21, UR4, PT ;  /* 0x0000000415007c0c */ /* 0x000fe4000bf03070 */
[----:B------:R-:W-:Y:S01]  /*3570*/  LOP3.LUT R21, R23, 0xffff, RZ, 0xc0, !PT ;  /* 0x0000ffff17157812 */ /* 0x000fe200078ec0ff */
[----:B------:R-:W-:Y:S01]  /*3580*/  @!P3 FADD.FTZ R123, -R123, -RZ ;  /* 0x800000ff7b7bb221 */ /* 0x000fe20000010100 */
[--C-:B------:R-:W-:Y:S01]  /*3590*/  SHF.R.U32.HI R23, RZ, 0x10, R125.reuse ;  /* 0x00000010ff177819 */ /* 0x100fe2000001167d */
[----:B------:R-:W-:Y:S01]  /*35a0*/  @!P6 FADD.FTZ R122, -R122, -RZ ;  /* 0x800000ff7a7ae221 */ /* 0x000fe20000010100 */
[----:B------:R-:W-:Y:S01]  /*35b0*/  LOP3.LUT R119, R13, UR27, R16, 0x96, !PT ;  /* 0x0000001b0d777c12 */ /* 0x000fe2000f8e9610 */
[----:B--2---:R-:W-:Y:S01]  /*35c0*/  @!P4 FADD.FTZ R130, -R130, -RZ ;  /* 0x800000ff8282c221 */ /* 0x004fe20000010100 */
[----:B------:R-:W-:Y:S01]  /*35d0*/  LOP3.LUT R23, R23, 0xff, RZ, 0xc0, !PT ;  /* 0x000000ff17177812 */ /* 0x000fe200078ec0ff */
[----:B------:R-:W2:Y:S01]  /*35e0*/  MUFU.EX2 R137, R137 ;  /* 0x0000008900897308 */ /* 0x000ea20000000800 */
[----:B------:R-:W-:Y:S02]  /*35f0*/  LOP3.LUT R22, R125, 0xff, RZ, 0xc0, !PT ;  /* 0x000000ff7d167812 */ /* 0x000fe400078ec0ff */
[----:B------:R-:W-:Y:S01]  /*3600*/  ISETP.LE.U32.AND P3, PT, R21, UR4, PT ;  /* 0x0000000415007c0c */ /* 0x000fe2000bf63070 */
[----:B------:R-:W-:Y:S01]  /*3610*/  @!P0 FADD.FTZ R129, -R129, -RZ ;  /* 0x800000ff81818221 */ /* 0x000fe20000010100 */
[----:B------:R-:W-:Y:S02]  /*3620*/  LOP3.LUT R21, R119, 0xffff, RZ, 0xc0, !PT ;  /* 0x0000ffff77157812 */ /* 0x000fe400078ec0ff */
[----:B------:R-:W-:Y:S02]  /*3630*/  ISETP.LE.U32.AND P4, PT, R23, UR4, PT ;  /* 0x0000000417007c0c */ /* 0x000fe4000bf83070 */
[----:B------:R-:W-:Y:S01]  /*3640*/  ISETP.LE.U32.AND P6, PT, R22, UR4, PT ;  /* 0x0000000416007c0c */ /* 0x000fe2000bfc3070 */
[----:B------:R-:W2:Y:S01]  /*3650*/  MUFU.EX2 R135, R127 ;  /* 0x0000007f00877308 */ /* 0x000ea20000000800 */
[----:B------:R-:W-:Y:S02]  /*3660*/  SHF.R.U32.HI R22, RZ, 0x18, R125 ;  /* 0x00000018ff167819 */ /* 0x000fe4000001167d */
[----:B------:R-:W-:Y:S02]  /*3670*/  SHF.R.U32.HI R21, RZ, 0x8, R21 ;  /* 0x00000008ff157819 */ /* 0x000fe40000011615 */
[----:B------:R-:W-:Y:S01]  /*3680*/  ISETP.LE.U32.AND P0, PT, R22, UR4, PT ;  /* 0x0000000416007c0c */ /* 0x000fe2000bf03070 */
[----:B------:R-:W-:Y:S01]  /*3690*/  @!P3 FADD.FTZ R134, -R134, -RZ ;  /* 0x800000ff8686b221 */ /* 0x000fe20000010100 */
[----:B------:R-:W-:Y:S02]  /*36a0*/  SHF.R.U32.HI R22, RZ, 0x10, R119 ;  /* 0x00000010ff167819 */ /* 0x000fe40000011677 */
[----:B------:R-:W-:Y:S01]  /*36b0*/  LOP3.LUT R21, R21, 0xffff, RZ, 0xc0, !PT ;  /* 0x0000ffff15157812 */ /* 0x000fe200078ec0ff */
[----:B------:R4:W-:Y:S01]  /*36c0*/  MUFU.EX2 R125, R30 ;  /* 0x0000001e007d7308 */ /* 0x0009e20000000800 */
[----:B------:R-:W-:Y:S01]  /*36d0*/  LOP3.LUT R22, R22, 0xff, RZ, 0xc0, !PT ;  /* 0x000000ff16167812 */ /* 0x000fe200078ec0ff */
[----:B------:R-:W-:Y:S01]  /*36e0*/  @!P4 FADD.FTZ R133, -R133, -RZ ;  /* 0x800000ff8585c221 */ /* 0x000fe20000010100 */
[----:B------:R-:W-:Y:S01]  /*36f0*/  ISETP.LE.U32.AND P3, PT, R21, UR4, PT ;  /* 0x0000000415007c0c */ /* 0x000fe2000bf63070 */
[----:B---3--:R-:W-:Y:S01]  /*3700*/  @!P6 FADD.FTZ R131, -R131, -RZ ;  /* 0x800000ff8383e221 */ /* 0x008fe20000010100 */
[----:B------:R-:W-:Y:S02]  /*3710*/  LOP3.LUT R23, R119, 0xff, RZ, 0xc0, !PT ;  /* 0x000000ff77177812 */ /* 0x000fe400078ec0ff */
[----:B------:R-:W-:Y:S01]  /*3720*/  ISETP.LE.U32.AND P4, PT, R22, UR4, PT ;  /* 0x0000000416007c0c */ /* 0x000fe2000bf83070 */
[----:B-1----:R-:W-:Y:S01]  /*3730*/  @!P0 FADD.FTZ R138, -R138, -RZ ;  /* 0x800000ff8a8a8221 */ /* 0x002fe20000010100 */
[----:B------:R-:W-:Y:S01]  /*3740*/  ISETP.LE.U32.AND P6, PT, R23, UR4, PT ;  /* 0x0000000417007c0c */ /* 0x000fe2000bfc3070 */
[----:B------:R-:W1:Y:S01]  /*3750*/  MUFU.EX2 R126, R25 ;  /* 0x00000019007e7308 */ /* 0x000e620000000800 */
[----:B------:R-:W-:Y:S02]  /*3760*/  SHF.R.U32.HI R15, RZ, 0x8, R15 ;  /* 0x00000008ff0f7819 */ /* 0x000fe4000001160f */
[----:B------:R-:W-:Y:S02]  /*3770*/  SHF.R.U32.HI R21, RZ, 0x18, R119 ;  /* 0x00000018ff157819 */ /* 0x000fe40000011677 */
[----:B------:R-:W-:Y:S01]  /*3780*/  LOP3.LUT R15, R15, 0xffff, RZ, 0xc0, !PT ;  /* 0x0000ffff0f0f7812 */ /* 0x000fe200078ec0ff */
[----:B------:R-:W-:Y:S01]  /*3790*/  @!P3 FADD.FTZ R142, -R142, -RZ ;  /* 0x800000ff8e8eb221 */ /* 0x000fe20000010100 */
[----:B------:R-:W-:Y:S02]  /*37a0*/  LOP3.LUT R14, R12, 0xff, RZ, 0xc0, !PT ;  /* 0x000000ff0c0e7812 */ /* 0x000fe400078ec0ff */
[----:B------:R-:W-:Y:S01]  /*37b0*/  SHF.R.U32.HI R19, RZ, 0x10, R140 ;  /* 0x00000010ff137819 */ /* 0x000fe2000001168c */
[----:B------:R-:W3:Y:S01]  /*37c0*/  MUFU.EX2 R139, R27 ;  /* 0x0000001b008b7308 */ /* 0x000ee20000000800 */
[----:B------:R-:W-:Y:S01]  /*37d0*/  ISETP.LE.U32.AND P0, PT, R21, UR4, PT ;  /* 0x0000000415007c0c */ /* 0x000fe2000bf03070 */
[----:B--2---:R-:W-:Y:S01]  /*37e0*/  @!P4 FADD.FTZ R137, -R137, -RZ ;  /* 0x800000ff8989c221 */ /* 0x004fe20000010100 */
[----:B------:R-:W-:Y:S01]  /*37f0*/  ISETP.LE.U32.AND P3, PT, R15, UR4, PT ;  /* 0x000000040f007c0c */ /* 0x000fe2000bf63070 */
[----:B------:R-:W-:Y:S01]  /*3800*/  @!P6 FADD.FTZ R135, -R135, -RZ ;  /* 0x800000ff8787e221 */ /* 0x000fe20000010100 */
[----:B----4-:R-:W-:Y:S02]  /*3810*/  F2FP.RELU.PACK_AB R30, R244, R243 ;  /* 0x000000f3f41e723e */ /* 0x010fe400000008ff */
[----:B------:R-:W-:Y:S02]  /*3820*/  LOP3.LUT R13, R12, 0xffff, RZ, 0xc0, !PT ;  /* 0x0000ffff0c0d7812 */ /* 0x000fe400078ec0ff */
[--C-:B------:R-:W-:Y:S01]  /*3830*/  SHF.R.U32.HI R18, RZ, 0x10, R12.reuse ;  /* 0x00000010ff127819 */ /* 0x100fe2000001160c */
[----:B------:R-:W2:Y:S01]  /*3840*/  MUFU.EX2 R127, R189 ;  /* 0x000000bd007f7308 */ /* 0x000ea20000000800 */
[----:B------:R-:W-:Y:S01]  /*3850*/  LOP3.LUT R19, R19, 0xff, RZ, 0xc0, !PT ;  /* 0x000000ff13137812 */ /* 0x000fe200078ec0ff */
[----:B------:R-:W-:Y:S01]  /*3860*/  STS [R197+0xe400], R30 ;  /* 0x00e4001ec5007388 */ /* 0x000fe20000000800 */
[----:B------:R-:W-:Y:S01]  /*3870*/  ISETP.LE.U32.AND P4, PT, R14, UR4, PT ;  /* 0x000000040e007c0c */ /* 0x000fe2000bf83070 */
[----:B-1----:R-:W-:Y:S01]  /*3880*/  @!P2 FADD.FTZ R126, -R126, -RZ ;  /* 0x800000ff7e7ea221 */ /* 0x002fe20000010100 */
[----:B------:R-:W-:Y:S02]  /*3890*/  F2FP.RELU.PACK_AB R14, R242, R241 ;  /* 0x000000f1f20e723e */ /* 0x000fe400000008ff */
[----:B------:R-:W-:Y:S02]  /*38a0*/  F2FP.RELU.PACK_AB R21, R123, R122 ;  /* 0x0000007a7b15723e */ /* 0x000fe400000008ff */
[----:B------:R-:W-:Y:S01]  /*38b0*/  ISETP.LE.U32.AND P6, PT, R19, UR4, PT ;  /* 0x0000000413007c0c */ /* 0x000fe2000bfc3070 */
[----:B------:R1:W-:Y:S01]  /*38c0*/  STS [R197+0xe000], R14 ;  /* 0x00e0000ec5007388 */ /* 0x0003e20000000800 */
[----:B------:R-:W-:Y:S01]  /*38d0*/  F2FP.RELU.PACK_AB R19, R130, R129 ;  /* 0x000000818213723e */ /* 0x000fe200000008ff */
[----:B------:R-:W4:Y:S01]  /*38e0*/  MUFU.EX2 R141, R141 ;  /* 0x0000008d008d7308 */ /* 0x000f220000000800 */
[----:B------:R-:W-:Y:S01]  /*38f0*/  LOP3.LUT R18, R18, 0xff, RZ, 0xc0, !PT ;  /* 0x000000ff12127812 */ /* 0x000fe200078ec0ff */
[----:B------:R-:W-:Y:S01]  /*3900*/  STS [R204+0xe000], R21 ;  /* 0x00e00015cc007388 */ /* 0x000fe20000000800 */
[----:B------:R-:W-:Y:S01]  /*3910*/  SHF.R.U32.HI R13, RZ, 0x8, R13 ;  /* 0x00000008ff0d7819 */ /* 0x000fe2000001160d */
[----:B---3--:R-:W-:Y:S01]  /*3920*/  @!P0 FADD.FTZ R139, -R139, -RZ ;  /* 0x800000ff8b8b8221 */ /* 0x008fe20000010100 */
[----:B------:R-:W-:Y:S01]  /*3930*/  F2FP.RELU.PACK_AB R26, R246, R245 ;  /* 0x000000f5f61a723e */ /* 0x000fe200000008ff */
[----:B------:R-:W-:Y:S01]  /*3940*/  STS [R204+0xe400], R19 ;  /* 0x00e40013cc007388 */ /* 0x000fe20000000800 */
[----:B------:R-:W-:Y:S02]  /*3950*/  SHF.R.U32.HI R17, RZ, 0x18, R12 ;  /* 0x00000018ff117819 */ /* 0x000fe4000001160c */
[----:B------:R-:W-:Y:S01]  /*3960*/  LOP3.LUT R13, R13, 0xffff, RZ, 0xc0, !PT ;  /* 0x0000ffff0d0d7812 */ /* 0x000fe200078ec0ff */
[----:B------:R-:W-:Y:S01]  /*3970*/  STS [R197+0xf000], R26 ;  /* 0x00f0001ac5007388 */ /* 0x000fe20000000800 */
[----:B------:R-:W-:Y:S01]  /*3980*/  ISETP.LE.U32.AND P2, PT, R18, UR4, PT ;  /* 0x0000000412007c0c */ /* 0x000fe2000bf43070 */
[----:B--2---:R-:W-:Y:S01]  /*3990*/  @!P3 FADD.FTZ R127, -R127, -RZ ;  /* 0x800000ff7f7fb221 */ /* 0x004fe20000010100 */
[----:B------:R-:W-:Y:S01]  /*39a0*/  F2FP.RELU.PACK_AB R18, R248, R247 ;  /* 0x000000f7f812723e */ /* 0x000fe200000008ff */
[----:B------:R-:W2:Y:S01]  /*39b0*/  MUFU.EX2 R143, R143 ;  /* 0x0000008f008f7308 */ /* 0x000ea20000000800 */
[----:B------:R-:W-:Y:S01]  /*39c0*/  ISETP.LE.U32.AND P0, PT, R17, UR4, PT ;  /* 0x0000000411007c0c */ /* 0x000fe2000bf03070 */
[----:B------:R-:W-:Y:S01]  /*39d0*/  @!P6 FADD.FTZ R188, -R188, -RZ ;  /* 0x800000ffbcbce221 */ /* 0x000fe20000010100 */
[----:B------:R-:W-:Y:S01]  /*39e0*/  F2FP.RELU.PACK_AB R17, R252, R251 ;  /* 0x000000fbfc11723e */ /* 0x000fe200000008ff */
[----:B------:R3:W-:Y:S01]  /*39f0*/  STS [R197+0xf400], R18 ;  /* 0x00f40012c5007388 */ /* 0x0007e20000000800 */
[----:B------:R-:W-:Y:S02]  /*3a00*/  ISETP.LE.U32.AND P3, PT, R13, UR4, PT ;  /* 0x000000040d007c0c */ /* 0x000fe4000bf63070 */
[----:B------:R-:W-:Y:S01]  /*3a10*/  F2FP.RELU.PACK_AB R13, R250, R249 ;  /* 0x000000f9fa0d723e */ /* 0x000fe200000008ff */
[----:B------:R-:W-:Y:S01]  /*3a20*/  STS [R204+0xf400], R17 ;  /* 0x00f40011cc007388 */ /* 0x000fe20000000800 */
[----:B------:R-:W-:Y:S01]  /*3a30*/  F2FP.RELU.PACK_AB R22, R134, R131 ;  /* 0x000000838616723e */ /* 0x000fe200000008ff */
[----:B----4-:R-:W-:Y:S01]  /*3a40*/  @!P4 FADD.FTZ R141, -R141, -RZ ;  /* 0x800000ff8d8dc221 */ /* 0x010fe20000010100 */
[----:B-1----:R-:W-:Y:S01]  /*3a50*/  F2FP.RELU.PACK_AB R14, R138, R133 ;  /* 0x000000858a0e723e */ /* 0x002fe200000008ff */
[----:B------:R1:W-:Y:S01]  /*3a60*/  STS [R204+0xf000], R13 ;  /* 0x00f0000dcc007388 */ /* 0x0003e20000000800 */
[----:B------:R-:W-:Y:S01]  /*3a70*/  F2FP.RELU.PACK_AB R15, R127, R126 ;  /* 0x0000007e7f0f723e */ /* 0x000fe200000008ff */
[----:B------:R-:W-:Y:S01]  /*3a80*/  @!P2 FADD.FTZ R125, -R125, -RZ ;  /* 0x800000ff7d7da221 */ /* 0x000fe20000010100 */
[----:B------:R-:W-:Y:S01]  /*3a90*/  SEL R189, R222, 0xffffffc0, !P1 ;  /* 0xffffffc0debd7807 */ /* 0x000fe20004800000 */
[----:B------:R4:W-:Y:S01]  /*3aa0*/  STS [R203+0xe000], R22 ;  /* 0x00e00016cb007388 */ /* 0x0009e20000000800 */
[----:B------:R-:W-:Y:S01]  /*3ab0*/  @!P0 FADD.FTZ R132, -R132, -RZ ;  /* 0x800000ff84848221 */ /* 0x000fe20000010100 */
[----:B------:R-:W-:Y:S02]  /*3ac0*/  FSETP.GE.FTZ.AND P2, PT, R123, RZ, PT ;  /* 0x000000ff7b00720b */ /* 0x000fe40003f56000 */
[----:B------:R-:W-:Y:S01]  /*3ad0*/  STS [R203+0xe400], R14 ;  /* 0x00e4000ecb007388 */ /* 0x000fe20000000800 */
[----:B------:R-:W-:Y:S01]  /*3ae0*/  IMAD.IADD R121, R0, 0x1, R189 ;  /* 0x0000000100797824 */ /* 0x000fe200078e02bd */
[----:B------:R-:W-:Y:S01]  /*3af0*/  F2FP.RELU.PACK_AB R25, R132, R125 ;  /* 0x0000007d8419723e */ /* 0x000fe200000008ff */
[----:B------:R-:W-:Y:S01]  /*3b00*/  IMAD.IADD R120, R189, 0x1, R3 ;  /* 0x00000001bd787824 */ /* 0x000fe200078e0203 */
[----:B------:R-:W-:Y:S01]  /*3b10*/  STS [R220+0xe000], R15 ;  /* 0x00e0000fdc007388 */ /* 0x000fe20000000800 */
[----:B--2---:R-:W-:Y:S01]  /*3b20*/  @!P3 FADD.FTZ R143, -R143, -RZ ;  /* 0x800000ff8f8fb221 */ /* 0x004fe20000010100 */
[----:B------:R-:W-:Y:S02]  /*3b30*/  FSETP.GE.FTZ.AND P5, PT, R241, RZ, PT ;  /* 0x000000fff100720b */ /* 0x000fe40003fb6000 */
[----:B------:R-:W-:Y:S02]  /*3b40*/  FSETP.GE.FTZ.AND P3, PT, R122, RZ, PT ;  /* 0x000000ff7a00720b */ /* 0x000fe40003f76000 */
[----:B---3--:R-:W-:Y:S02]  /*3b50*/  F2FP.RELU.PACK_AB R18, R142, R135 ;  /* 0x000000878e12723e */ /* 0x008fe400000008ff */
[----:B------:R-:W-:Y:S02]  /*3b60*/  F2FP.RELU.PACK_AB R27, R143, R141 ;  /* 0x0000008d8f1b723e */ /* 0x000fe400000008ff */
[C---:B------:R-:W-:Y:S02]  /*3b70*/  LEA R226, P0, R223.reuse, R226, 0x2 ;  /* 0x000000e2dfe27211 */ /* 0x040fe400078010ff */
[----:B------:R-:W-:Y:S02]  /*3b80*/  FSETP.GE.FTZ.AND P4, PT, R242, RZ, PT ;  /* 0x000000fff200720b */ /* 0x000fe40003f96000 */
[----:B-1----:R-:W-:Y:S02]  /*3b90*/  F2FP.RELU.PACK_AB R13, R128, R188 ;  /* 0x000000bc800d723e */ /* 0x002fe400000008ff */
[----:B------:R-:W-:Y:S02]  /*3ba0*/  LEA.HI.X.SX32 R227, R223, R227, 0x2, P0 ;  /* 0x000000e3dfe37211 */ /* 0x000fe400000f16ff */
[----:B----4-:R-:W-:Y:S01]  /*3bb0*/  F2FP.RELU.PACK_AB R22, R139, R137 ;  /* 0x000000898b16723e */ /* 0x010fe200000008ff */
[----:B------:R-:W-:Y:S01]  /*3bc0*/  STS [R220+0xe400], R13 ;  /* 0x00e4000ddc007388 */ /* 0x000fe20000000800 */
[----:B------:R-:W-:Y:S03]  /*3bd0*/  FSETP.GE.FTZ.AND P0, PT, R131, RZ, PT ;  /* 0x000000ff8300720b */ /* 0x000fe60003f16000 */
[----:B------:R-:W-:Y:S04]  /*3be0*/  STS [R203+0xf000], R18 ;  /* 0x00f00012cb007388 */ /* 0x000fe80000000800 */
[----:B------:R-:W-:Y:S04]  /*3bf0*/  STS [R203+0xf400], R22 ;  /* 0x00f40016cb007388 */ /* 0x000fe80000000800 */
[----:B------:R-:W-:Y:S04]  /*3c00*/  STS [R220+0xf000], R27 ;  /* 0x00f0001bdc007388 */ /* 0x000fe80000000800 */
[----:B------:R-:W-:Y:S04]  /*3c10*/  STS [R220+0xf400], R25 ;  /* 0x00f40019dc007388 */ /* 0x000fe80000000800 */
[----:B------:R-:W1:Y:S08]  /*3c20*/  LDSM.16.M88.4 R100, [R0+0x4000] ;  /* 0x004000000064783b */ /* 0x000e700000000200 */
[----:B------:R-:W2:Y:S08]  /*3c30*/  LDSM.16.M88.4 R104, [R0+0x5000] ;  /* 0x005000000068783b */ /* 0x000eb00000000200 */
[----:B------:R-:W3:Y:S08]  /*3c40*/  LDSM.16.M88.4 R108, [R3+0x4000] ;  /* 0x00400000036c783b */ /* 0x000ef00000000200 */
[----:B------:R-:W4:Y:S08]  /*3c50*/  LDSM.16.M88.4 R112, [R3+0x5000] ;  /* 0x005000000370783b */ /* 0x000f300000000200 */
        /* <DEDUP_REMOVED lines=12> */
[C---:B----4-:R-:W-:Y:S08]  /*3d20*/  HMMA.16816.F32 R8, R112.reuse, R152, R8 ;  /* 0x000000987008723c */ /* 0x050ff00000001808 */
        /* <DEDUP_REMOVED lines=18> */
[C---:B------:R-:W-:Y:S01]  /*3e50*/  FADD.FTZ R117, -R240.reuse, R4 ;  /* 0x00000004f0757221 */ /* 0x040fe20000010100 */
[C---:B------:R-:W-:Y:S03]  /*3e60*/  HMMA.16816.F32 R16, R100.reuse, R170, R16 ;  /* 0x000000aa6410723c */ /* 0x040fe60000001810 */
[----:B------:R-:W-:Y:S01]  /*3e70*/  FADD.FTZ R119, -R240, R5 ;  /* 0x00000005f0777221 */ /* 0x000fe20000010100 */
[-C--:B------:R-:W-:Y:S02]  /*3e80*/  FSEL R117, R117, R240.reuse, P5 ;  /* 0x000000f075757208 */ /* 0x080fe40002800000 */
[----:B------:R-:W-:Y:S02]  /*3e90*/  FSETP.GE.FTZ.AND P5, PT, R138, RZ, PT ;  /* 0x000000ff8a00720b */ /* 0x000fe40003fb6000 */
[-C--:B------:R-:W-:Y:S01]  /*3ea0*/  HMMA.16816.F32 R20, R100, R172.reuse, R20 ;  /* 0x000000ac6414723c */ /* 0x080fe20000001814 */
[----:B------:R-:W-:Y:S03]  /*3eb0*/  FMUL.FTZ R241, R241, R117 ;  /* 0x00000075f1f17220 */ /* 0x000fe60000410000 */
[-C--:B------:R-:W-:Y:S02]  /*3ec0*/  FSEL R119, R119, R240.reuse, P4 ;  /* 0x000000f077777208 */ /* 0x080fe40002000000 */
[----:B------:R-:W-:Y:S01]  /*3ed0*/  FSETP.GE.FTZ.AND P4, PT, R134, RZ, PT ;  /* 0x000000ff8600720b */ /* 0x000fe20003f96000 */
[----:B------:R-:W-:Y:S01]  /*3ee0*/  FADD.FTZ R13, -R238, R13 ;  /* 0x0000000dee0d7221 */ /* 0x000fe20000010100 */
[C---:B------:R-:W-:Y:S01]  /*3ef0*/  HMMA.16816.F32 R24, R112.reuse, R172, R24 ;  /* 0x000000ac7018723c */ /* 0x040fe20000001818 */
[----:B------:R-:W-:Y:S03]  /*3f00*/  FADD.FTZ R15, -R224, R15 ;  /* 0x0000000fe00f7221 */ /* 0x000fe60000010100 */
[----:B------:R-:W-:Y:S04]  /*3f10*/  FMUL.FTZ R242, R242, R119 ;  /* 0x00000077f2f27220 */ /* 0x000fe80000410000 */
[C---:B------:R-:W-:Y:S01]  /*3f20*/  FADD.FTZ R17, -R240.reuse, R17 ;  /* 0x00000011f0117221 */ /* 0x040fe20000010100 */
[-C--:B------:R-:W-:Y:S03]  /*3f30*/  HMMA.16816.F32 R28, R112, R174.reuse, R28 ;  /* 0x000000ae701c723c */ /* 0x080fe6000000181c */
[C---:B------:R-:W-:Y:S01]  /*3f40*/  FADD.FTZ R118, -R240.reuse, R16 ;  /* 0x00000010f0767221 */ /* 0x040fe20000010100 */
[-C--:B------:R-:W-:Y:S01]  /*3f50*/  FSEL R17, R17, R240.reuse, P2 ;  /* 0x000000f011117208 */ /* 0x080fe20001000000 */
[----:B------:R-:W-:Y:S01]  /*3f60*/  FADD.FTZ R18, -R239, R18 ;  /* 0x00000012ef127221 */ /* 0x000fe20000010100 */
[----:B------:R-:W-:Y:S01]  /*3f70*/  FSETP.GE.FTZ.AND P2, PT, R127, RZ, PT ;  /* 0x000000ff7f00720b */ /* 0x000fe20003f56000 */
[C---:B------:R-:W-:Y:S01]  /*3f80*/  FADD.FTZ R21, -R240.reuse, R21 ;  /* 0x00000015f0157221 */ /* 0x040fe20000010100 */
[----:B------:R-:W-:Y:S01]  /*3f90*/  HMMA.16816.F32 R32, R100, R174, R32 ;  /* 0x000000ae6420723c */ /* 0x000fe20000001820 */
[----:B------:R-:W-:Y:S03]  /*3fa0*/  FMUL.FTZ R17, R123, R17 ;  /* 0x000000117b117220 */ /* 0x000fe60000410000 */
[----:B------:R-:W-:Y:S01]  /*3fb0*/  FADD.FTZ R123, -R240, R20 ;  /* 0x00000014f07b7221 */ /* 0x000fe20000010100 */
[-C--:B------:R-:W-:Y:S01]  /*3fc0*/  FSEL R118, R118, R240.reuse, P3 ;  /* 0x000000f076767208 */ /* 0x080fe20001800000 */
[C---:B------:R-:W-:Y:S01]  /*3fd0*/  FADD.FTZ R19, -R239.reuse, R19 ;  /* 0x00000013ef137221 */ /* 0x040fe20000010100 */
[----:B------:R-:W-:Y:S01]  /*3fe0*/  FSETP.GE.FTZ.AND P3, PT, R126, RZ, PT ;  /* 0x000000ff7e00720b */ /* 0x000fe20003f76000 */
[----:B------:R-:W-:Y:S01]  /*3ff0*/  FADD.FTZ R22, -R239, R22 ;  /* 0x00000016ef167221 */ /* 0x000fe20000010100 */
[----:B------:R-:W-:Y:S02]  /*4000*/  FSEL R123, R123, R240, P0 ;  /* 0x000000f07b7b7208 */ /* 0x000fe40000000000 */
[----:B------:R-:W-:Y:S01]  /*4010*/  FSETP.GE.FTZ.AND P0, PT, R243, RZ, PT ;  /* 0x000000fff300720b */ /* 0x000fe20003f16000 */
[----:B------:R-:W-:Y:S01]  /*4020*/  FMUL.FTZ R122, R122, R118 ;  /* 0x000000767a7a7220 */ /* 0x000fe20000410000 */
[-C--:B------:R-:W-:Y:S01]  /*4030*/  FSEL R21, R21, R240.reuse, P4 ;  /* 0x000000f015157208 */ /* 0x080fe20002000000 */
[----:B------:R-:W-:Y:S01]  /*4040*/  FADD.FTZ R118, -R239, R6 ;  /* 0x00000006ef767221 */ /* 0x000fe20000010100 */
[----:B------:R-:W-:Y:S01]  /*4050*/  FSETP.GE.FTZ.AND P4, PT, R188, RZ, PT ;  /* 0x000000ffbc00720b */ /* 0x000fe20003f96000 */
[----:B------:R-:W-:Y:S02]  /*4060*/  FMUL.FTZ R123, R131, R123 ;  /* 0x0000007b837b7220 */ /* 0x000fe40000410000 */
[C---:B------:R-:W-:Y:S02]  /*4070*/  FADD.FTZ R131, -R239.reuse, R7 ;  /* 0x00000007ef837221 */ /* 0x040fe40000010100 */
[----:B------:R-:W-:Y:S02]  /*4080*/  FADD.FTZ R23, -R239, R23 ;  /* 0x00000017ef177221 */ /* 0x000fe40000010100 */
[----:B------:R-:W-:Y:S02]  /*4090*/  FADD.FTZ R25, -R238, R25 ;  /* 0x00000019ee197221 */ /* 0x000fe40000010100 */
[----:B------:R-:W-:Y:S01]  /*40a0*/  FADD.FTZ R117, -R240, R32 ;  /* 0x00000020f0757221 */ /* 0x000fe20000010100 */
[----:B------:R-:W-:Y:S01]  /*40b0*/  FSEL R23, R23, R239, P5 ;  /* 0x000000ef17177208 */ /* 0x000fe20002800000 */
[----:B------:R-:W-:Y:S01]  /*40c0*/  FADD.FTZ R34, -R239, R34 ;  /* 0x00000022ef227221 */ /* 0x000fe20000010100 */
[----:B------:R-:W-:Y:S01]  /*40d0*/  FSETP.GE.FTZ.AND P5, PT, R252, RZ, PT ;  /* 0x000000fffc00720b */ /* 0x000fe20003fb6000 */
[----:B------:R-:W-:Y:S01]  /*40e0*/  FADD.FTZ R27, -R224, R27 ;  /* 0x0000001be01b7221 */ /* 0x000fe20000010100 */
[----:B------:R-:W-:Y:S01]  /*40f0*/  FSEL R117, R117, R240, P3 ;  /* 0x000000f075757208 */ /* 0x000fe20001800000 */
[----:B------:R-:W-:Y:S01]  /*4100*/  @P2 FADD.FTZ R240, -R240, R33 ;  /* 0x00000021f0f02221 */ /* 0x000fe20000010100 */
[----:B------:R-:W-:Y:S01]  /*4110*/  FSETP.GE.FTZ.AND P3, PT, R129, RZ, PT ;  /* 0x000000ff8100720b */ /* 0x000fe20003f76000 */
[----:B------:R-:W-:Y:S01]  /*4120*/  FMUL.FTZ R23, R138, R23 ;  /* 0x000000178a177220 */ /* 0x000fe20000410000 */
[----:B------:R-:W-:Y:S01]  /*4130*/  FSEL R33, R118, R239, P0 ;  /* 0x000000ef76217208 */ /* 0x000fe20000000000 */
[----:B------:R-:W-:Y:S01]  /*4140*/  FMUL.FTZ R134, R134, R21 ;  /* 0x0000001586867220 */ /* 0x000fe20000410000 */
[----:B------:R-:W-:Y:S01]  /*4150*/  FSETP.GE.FTZ.AND P0, PT, R244, RZ, PT ;  /* 0x000000fff400720b */ /* 0x000fe20003f16000 */
[----:B------:R-:W-:Y:S01]  /*4160*/  FMUL.FTZ R21, R126, R117 ;  /* 0x000000757e157220 */ /* 0x000fe20000410000 */
[----:B------:R-:W-:Y:S01]  /*4170*/  FSETP.GE.FTZ.AND P2, PT, R130, RZ, PT ;  /* 0x000000ff8200720b */ /* 0x000fe20003f56000 */
[----:B------:R-:W-:Y:S01]  /*4180*/  FMUL.FTZ R243, R243, R33 ;  /* 0x00000021f3f37220 */ /* 0x000fe20000410000 */
[-C--:B------:R-:W-:Y:S01]  /*4190*/  FSEL R18, R18, R239.reuse, P3 ;  /* 0x000000ef12127208 */ /* 0x080fe20001800000 */
[----:B------:R-:W-:Y:S01]  /*41a0*/  FADD.FTZ R33, -R238, R8 ;  /* 0x00000008ee217221 */ /* 0x000fe20000010100 */
[----:B------:R-:W-:Y:S01]  /*41b0*/  FSETP.GE.FTZ.AND P3, PT, R128, RZ, PT ;  /* 0x000000ff8000720b */ /* 0x000fe20003f76000 */
[----:B------:R-:W-:Y:S01]  /*41c0*/  FMUL.FTZ R240, R127, R240 ;  /* 0x000000f07ff07220 */ /* 0x000fe20000410000 */
[-C--:B------:R-:W-:Y:S01]  /*41d0*/  FSEL R131, R131, R239.reuse, P0 ;  /* 0x000000ef83837208 */ /* 0x080fe20000000000 */
[----:B------:R-:W-:Y:S01]  /*41e0*/  FMUL.FTZ R18, R129, R18 ;  /* 0x0000001281127220 */ /* 0x000fe20000410000 */
[----:B------:R-:W-:Y:S01]  /*41f0*/  FSETP.GE.FTZ.AND P0, PT, R133, RZ, PT ;  /* 0x000000ff8500720b */ /* 0x000fe20003f16000 */
[----:B------:R-:W-:Y:S01]  /*4200*/  FADD.FTZ R129, -R238, R9 ;  /* 0x00000009ee817221 */ /* 0x000fe20000010100 */
[----:B------:R-:W-:Y:S01]  /*4210*/  FSEL R19, R19, R239, P2 ;  /* 0x000000ef13137208 */ /* 0x000fe20001000000 */
[----:B------:R-:W-:Y:S01]  /*4220*/  FMUL.FTZ R244, R244, R131 ;  /* 0x00000083f4f47220 */ /* 0x000fe20000410000 */
[----:B------:R-:W-:Y:S02]  /*4230*/  FSETP.GE.FTZ.AND P2, PT, R245, RZ, PT ;  /* 0x000000fff500720b */ /* 0x000fe40003f56000 */
[----:B------:R-:W-:Y:S01]  /*4240*/  FSEL R22, R22, R239, P0 ;  /* 0x000000ef16167208 */ /* 0x000fe20000000000 */
[----:B------:R-:W-:Y:S01]  /*4250*/  FMUL.FTZ R19, R130, R19 ;  /* 0x0000001382137220 */ /* 0x000fe20000410000 */
[----:B------:R-:W-:Y:S02]  /*4260*/  FSETP.GE.FTZ.AND P0, PT, R246, RZ, PT ;  /* 0x000000fff600720b */ /* 0x000fe40003f16000 */
[----:B------:R-:W-:Y:S01]  /*4270*/  FSEL R131, R34, R239, P4 ;  /* 0x000000ef22837208 */ /* 0x000fe20002000000 */
[----:B------:R-:W-:Y:S01]  /*4280*/  @P3 FADD.FTZ R239, -R239, R35 ;  /* 0x00000023efef3221 */ /* 0x000fe20000010100 */
[----:B------:R-:W-:Y:S01]  /*4290*/  FSEL R34, R33, R238, P2 ;  /* 0x000000ee21227208 */ /* 0x000fe20001000000 */
[----:B------:R-:W-:Y:S01]  /*42a0*/  FADD.FTZ R33, -R238, R12 ;  /* 0x0000000cee217221 */ /* 0x000fe20000010100 */
[----:B------:R-:W-:Y:S01]  /*42b0*/  FSETP.GE.FTZ.AND P2, PT, R249, RZ, PT ;  /* 0x000000fff900720b */ /* 0x000fe20003f56000 */
[----:B------:R-:W-:Y:S01]  /*42c0*/  FMUL.FTZ R22, R133, R22 ;  /* 0x0000001685167220 */ /* 0x000fe20000410000 */
[----:B------:R-:W-:Y:S01]  /*42d0*/  FSEL R129, R129, R238, P0 ;  /* 0x000000ee81817208 */ /* 0x000fe20000000000 */
[----:B------:R-:W-:Y:S01]  /*42e0*/  FMUL.FTZ R245, R245, R34 ;  /* 0x00000022f5f57220 */ /* 0x000fe20000410000 */
        /* <DEDUP_REMOVED lines=18> */
[----:B------:R-:W-:Y:S01]  /*4410*/  FSEL R13, R13, R238, P4 ;  /* 0x000000ee0d0d7208 */ /* 0x000fe20002000000 */
[----:B------:R-:W-:Y:S01]  /*4420*/  @P0 FADD.FTZ R238, -R238, R29 ;  /* 0x0000001deeee0221 */ /* 0x000fe20000010100 */
        /* <DEDUP_REMOVED lines=10> */
[----:B------:R-:W-:Y:S01]  /*44d0*/  FSEL R15, R15, R224, P5 ;  /* 0x000000e00f0f7208 */ /* 0x000fe20002800000 */
[----:B------:R-:W-:Y:S01]  /*44e0*/  FMUL.FTZ R251, R251, R138 ;  /* 0x0000008afbfb7220 */ /* 0x000fe20000410000 */
[----:B------:R-:W-:Y:S01]  /*44f0*/  ISETP.LT.AND P5, PT, R208, UR36, PT ;  /* 0x00000024d0007c0c */ /* 0x000fe2000bfa1270 */
[----:B------:R-:W-:Y:S01]  /*4500*/  FMUL.FTZ R248, R248, R29 ;  /* 0x0000001df8f87220 */ /* 0x000fe20000410000 */
[----:B------:R-:W-:Y:S01]  /*4510*/  FSETP.GE.FTZ.AND P3, PT, R247, RZ, PT ;  /* 0x000000fff700720b */ /* 0x000fe20003f76000 */
[----:B------:R-:W-:Y:S01]  /*4520*/  FADD.FTZ R29, -R224, R30 ;  /* 0x0000001ee01d7221 */ /* 0x000fe20000010100 */
[----:B------:R-:W-:Y:S01]  /*4530*/  FSETP.GE.FTZ.AND P4, PT, R137, RZ, PT ;  /* 0x000000ff8900720b */ /* 0x000fe20003f96000 */
[----:B------:R-:W-:Y:S01]  /*4540*/  FMUL.FTZ R252, R252, R15 ;  /* 0x0000000ffcfc7220 */ /* 0x000fe20000410000 */
[----:B------:R-:W-:Y:S01]  /*4550*/  FSEL R14, R13, R224, P3 ;  /* 0x000000e00d0e7208 */ /* 0x000fe20001800000 */
[C---:B------:R-:W-:Y:S01]  /*4560*/  FADD.FTZ R13, -R224.reuse, R26 ;  /* 0x0000001ae00d7221 */ /* 0x040fe20000010100 */
[----:B------:R-:W-:Y:S02]  /*4570*/  FSETP.GE.FTZ.AND P3, PT, R139, RZ, PT ;  /* 0x000000ff8b00720b */ /* 0x000fe40003f76000 */
[----:B------:R-:W-:Y:S01]  /*4580*/  FSETP.GE.FTZ.AND P2, PT, R125, RZ, PT ;  /* 0x000000ff7d00720b */ /* 0x000fe20003f56000 */
[----:B------:R-:W-:Y:S01]  /*4590*/  FMUL.FTZ R247, R247, R14 ;  /* 0x0000000ef7f77220 */ /* 0x000fe20000410000 */
[-C--:B------:R-:W-:Y:S02]  /*45a0*/  FSEL R14, R13, R224.reuse, P4 ;  /* 0x000000e00d0e7208 */ /* 0x080fe40002000000 */
[-C--:B------:R-:W-:Y:S02]  /*45b0*/  FSEL R26, R27, R224.reuse, P3 ;  /* 0x000000e01b1a7208 */ /* 0x080fe40001800000 */
[----:B------:R-:W-:Y:S01]  /*45c0*/  FSEL R30, R29, R224, P2 ;  /* 0x000000e01d1e7208 */ /* 0x000fe20001000000 */
[----:B------:R-:W-:Y:S02]  /*45d0*/  @P0 FADD.FTZ R224, -R224, R31 ;  /* 0x0000001fe0e00221 */ /* 0x000fe40000010100 */
        /* <DEDUP_REMOVED lines=13> */
[----:B------:R-:W-:Y:S02]  /*46b0*/  LEA R6, P0, R7, R230, 0x6 ;  /* 0x000000e607067211 */ /* 0x000fe400078030ff */
        /* <DEDUP_REMOVED lines=9> */
.L_x_558:
        /* <DEDUP_REMOVED lines=99> */
.L_x_559:
[----:B------:R-:W-:Y:S01]  /*4d80*/  LDSM.16.M88.4 R20, [R184] ;  /* 0x00000000b814783b */ /* 0x000fe20000000200 */
[--C-:B------:R-:W-:Y:S01]  /*4d90*/  IMAD.IADD R116, R182, 0x1, R189.reuse ;  /* 0x00000001b6747824 */ /* 0x100fe200078e02bd */
[----:B------:R-:W-:Y:S01]  /*4da0*/  ULOP3.LUT UR4, UR36, 0x1, URZ, 0xc0, !UPT ;  /* 0x0000000124047892 */ /* 0x000fe2000f8ec03f */
[----:B------:R-:W-:Y:S01]  /*4db0*/  IMAD.IADD R118, R184, 0x1, R189 ;  /* 0x00000001b8767824 */ /* 0x000fe200078e02bd */
[----:B-1----:R-:W1:Y:S01]  /*4dc0*/  LDSM.16.MT88.4 R8, [R182+0x6000] ;  /* 0x00600000b608783b */ /* 0x002e620000004200 */
[C---:B------:R-:W-:Y:S01]  /*4dd0*/  IMAD.IADD R117, R189.reuse, 0x1, R2 ;  /* 0x00000001bd757824 */ /* 0x040fe200078e0202 */
[----:B------:R-:W-:Y:S02]  /*4de0*/  UISETP.NE.U32.AND UP0, UPT, UR4, 0x1, UPT ;  /* 0x000000010400788c */ /* 0x000fe4000bf05070 */
[----:B------:R-:W2:Y:S04]  /*4df0*/  LDSM.16.MT88.4 R16, [R116+0x6000] ;  /* 0x006000007410783b */ /* 0x000ea80000004200 */
[----:B------:R-:W-:Y:S04]  /*4e00*/  LDSM.16.M88.4 R24, [R2] ;  /* 0x000000000218783b */ /* 0x000fe80000000200 */
[----:B------:R-:W3:Y:S04]  /*4e10*/  LDSM.16.MT88.4 R28, [R182+0x6800] ;  /* 0x00680000b61c783b */ /* 0x000ee80000004200 */
[----:B------:R-:W4:Y:S04]  /*4e20*/  LDSM.16.MT88.4 R32, [R116+0x6800] ;  /* 0x006800007420783b */ /* 0x000f280000004200 */
[----:B------:R-:W-:Y:S04]  /*4e30*/  LDSM.16.MT88.4 R104, [R182+0x7000] ;  /* 0x00700000b668783b */ /* 0x000fe80000004200 */
[----:B------:R-:W3:Y:S04]  /*4e40*/  LDSM.16.M88.4 R100, [R118] ;  /* 0x000000007664783b */ /* 0x000ee80000000200 */
[----:B------:R-:W-:Y:S04]  /*4e50*/  LDSM.16.MT88.4 R112, [R182+0x7800] ;  /* 0x00780000b670783b */ /* 0x000fe80000004200 */
[----:B------:R-:W-:Y:S01]  /*4e60*/  LDSM.16.M88.4 R108, [R117] ;  /* 0x00000000756c783b */ /* 0x000fe20000000200 */
[C---:B-1----:R-:W-:Y:S08]  /*4e70*/  HMMA.16816.F32 R4, R20.reuse, R8, RZ ;  /* 0x000000081404723c */ /* 0x042ff000000018ff */
[C---:B------:R-:W-:Y:S08]  /*4e80*/  HMMA.16816.F32 R8, R20.reuse, R10, RZ ;  /* 0x0000000a1408723c */ /* 0x040ff000000018ff */
[C---:B--2---:R-:W-:Y:S08]  /*4e90*/  HMMA.16816.F32 R12, R20.reuse, R16, RZ ;  /* 0x00000010140c723c */ /* 0x044ff000000018ff */
[----:B------:R-:W-:Y:S01]  /*4ea0*/  HMMA.16816.F32 R16, R20, R18, RZ ;  /* 0x000000121410723c */ /* 0x000fe200000018ff */
[----:B------:R-:W1:Y:S07]  /*4eb0*/  LDSM.16.MT88.4 R20, [R116+0x7000] ;  /* 0x007000007414783b */ /* 0x000e6e0000004200 */
[C---:B---3--:R-:W-:Y:S08]  /*4ec0*/  HMMA.16816.F32 R4, R24.reuse, R28, R4 ;  /* 0x0000001c1804723c */ /* 0x048ff00000001804 */
[C---:B------:R-:W-:Y:S01]  /*4ed0*/  HMMA.16816.F32 R8, R24.reuse, R30, R8 ;  /* 0x0000001e1808723c */ /* 0x040fe20000001808 */
[----:B------:R-:W-:Y:S07]  /*4ee0*/  LDSM.16.M88.4 R28, [R184+0x2000] ;  /* 0x00200000b81c783b */ /* 0x000fee0000000200 */
[C---:B----4-:R-:W-:Y:S08]  /*4ef0*/  HMMA.16816.F32 R12, R24.reuse, R32, R12 ;  /* 0x00000020180c723c */ /* 0x050ff0000000180c */
        /* <DEDUP_REMOVED lines=19> */
[----:B------:R-:W-:Y:S07]  /*5030*/  LDSM.16.MT88.4 R32, [R182+0x9800] ;  /* 0x00980000b620783b */ /* 0x000fee0000004200 */
[C---:B-1----:R-:W-:Y:S08]  /*5040*/  HMMA.16816.F32 R12, R28.reuse, R20, R12 ;  /* 0x000000141c0c723c */ /* 0x042ff0000000180c */
[----:B------:R-:W-:Y:S01]  /*5050*/  HMMA.16816.F32 R16, R28, R22, R16 ;  /* 0x000000161c10723c */ /* 0x000fe20000001810 */
[----:B------:R-:W1:Y:S04]  /*5060*/  LDSM.16.MT88.4 R20, [R116+0x9000] ;  /* 0x009000007414783b */ /* 0x000e680000004200 */
[----:B------:R-:W3:Y:S03]  /*5070*/  LDSM.16.M88.4 R28, [R117+0x2000] ;  /* 0x00200000751c783b */ /* 0x000ee60000000200 */
[C---:B----4-:R-:W-:Y:S08]  /*5080*/  HMMA.16816.F32 R4, R100.reuse, R104, R4 ;  /* 0x000000686404723c */ /* 0x050ff00000001804 */
[C---:B------:R-:W-:Y:S08]  /*5090*/  HMMA.16816.F32 R8, R100.reuse, R106, R8 ;  /* 0x0000006a6408723c */ /* 0x040ff00000001808 */
[C---:B--2---:R-:W-:Y:S08]  /*50a0*/  HMMA.16816.F32 R12, R100.reuse, R24, R12 ;  /* 0x00000018640c723c */ /* 0x044ff0000000180c */
[----:B------:R-:W-:Y:S01]  /*50b0*/  HMMA.16816.F32 R16, R100, R26, R16 ;  /* 0x0000001a6410723c */ /* 0x000fe20000001810 */
[----:B------:R-:W2:Y:S06]  /*50c0*/  LDSM.16.MT88.4 R24, [R116+0x9800] ;  /* 0x009800007418783b */ /* 0x000eac0000004200 */
[----:B------:R-:W-:Y:S01]  /*50d0*/  IMAD.U32 R101, RZ, RZ, UR24 ;  /* 0x00000018ff657e24 */ /* 0x000fe2000f8e00ff */
[C---:B------:R-:W-:Y:S08]  /*50e0*/  HMMA.16816.F32 R4, R108.reuse, R112, R4 ;  /* 0x000000706c04723c */ /* 0x040ff00000001804 */
[C---:B------:R-:W-:Y:S08]  /*50f0*/  HMMA.16816.F32 R8, R108.reuse, R114, R8 ;  /* 0x000000726c08723c */ /* 0x040ff00000001808 */
[C---:B-1----:R-:W-:Y:S08]  /*5100*/  HMMA.16816.F32 R12, R108.reuse, R20, R12 ;  /* 0x000000146c0c723c */ /* 0x042ff0000000180c */
[----:B------:R-:W-:Y:S07]  /*5110*/  HMMA.16816.F32 R16, R108, R22, R16 ;  /* 0x000000166c10723c */ /* 0x000fee0000001810 */
[----:B------:R-:W-:Y:S01]  /*5120*/  IMAD.IADD R108, R189, 0x1, R181 ;  /* 0x00000001bd6c7824 */ /* 0x000fe200078e02b5 */
[C---:B---3--:R-:W-:Y:S04]  /*5130*/  HMMA.16816.F32 R4, R28.reuse, R32, R4 ;  /* 0x000000201c04723c */ /* 0x048fe80000001804 */
[----:B------:R-:W-:Y:S03]  /*5140*/  LDSM.16.MT88.4 R20, [R108] ;  /* 0x000000006c14783b */ /* 0x000fe60000004200 */
[----:B------:R-:W-:Y:S01]  /*5150*/  @P5 IADD3 R33, R190, -0x40, RZ ;  /* 0xffffffc0be215810 */ /* 0x000fe20007ffe0ff */
[C---:B------:R-:W-:Y:S07]  /*5160*/  HMMA.16816.F32 R8, R28.reuse, R34, R8 ;  /* 0x000000221c08723c */ /* 0x040fee0000001808 */
[----:B------:R-:W-:Y:S01]  /*5170*/  @P5 IMAD.WIDE R34, R33, 0x4, R232 ;  /* 0x0000000421225825 */ /* 0x000fe200078e02e8 */
[C---:B--2---:R-:W-:Y:S04]  /*5180*/  HMMA.16816.F32 R12, R28.reuse, R24, R12 ;  /* 0x000000181c0c723c */ /* 0x044fe8000000180c */
[----:B------:R-:W-:Y:S01]  /*5190*/  IMAD.U32 R33, RZ, RZ, UR23 ;  /* 0x00000017ff217e24 */ /* 0x000fe2000f8e00ff */
[----:B------:R1:W5:Y:S02]  /*51a0*/  @P5 LDG.E R216, [R34.64] ;  /* 0x0000001e22d85981 */ /* 0x000364000c1e1900 */
[----:B------:R-:W-:Y:S01]  /*51b0*/  IMAD.U32 R25, RZ, RZ, UR24 ;  /* 0x00000018ff197e24 */ /* 0x000fe2000f8e00ff */
[----:B------:R-:W-:Y:S01]  /*51c0*/  HMMA.16816.F32 R16, R28, R26, R16 ;  /* 0x0000001a1c10723c */ /* 0x000fe20000001810 */
[----:B------:R1:W5:Y:S03]  /*51d0*/  @P5 LDG.E R215, [R34.64+0x20] ;  /* 0x0000201e22d75981 */ /* 0x000366000c1e1900 */
[-C--:B------:R-:W-:Y:S01]  /*51e0*/  LEA R32, P0, R25, R226.reuse, 0x2 ;  /* 0x000000e219207211 */ /* 0x080fe200078010ff */
[----:B------:R1:W5:Y:S01]  /*51f0*/  @P5 LDG.E R214, [R34.64+0x80] ;  /* 0x0000801e22d65981 */ /* 0x000362000c1e1900 */
[-C--:B------:R-:W-:Y:S01]  /*5200*/  LEA R102, P3, R33, R226.reuse, 0x2 ;  /* 0x000000e221667211 */ /* 0x080fe200078610ff */
[----:B------:R-:W-:Y:S01]  /*5210*/  IMAD.U32 R29, RZ, RZ, UR22 ;  /* 0x00000016ff1d7e24 */ /* 0x000fe2000f8e00ff */
[-C--:B------:R-:W-:Y:S01]  /*5220*/  LEA.HI.X.SX32 R33, R101, R227.reuse, 0x2, P0 ;  /* 0x000000e365217211 */ /* 0x080fe200000f16ff */
[----:B------:R1:W5:Y:S03]  /*5230*/  @P5 LDG.E R213, [R34.64+0xa0] ;  /* 0x0000a01e22d55981 */ /* 0x000366000c1e1900 */
[----:B------:R-:W-:Y:S01]  /*5240*/  IMAD.U32 R31, RZ, RZ, UR23 ;  /* 0x00000017ff1f7e24 */ /* 0x000fe2000f8e00ff */
[----:B------:R-:W-:Y:S01]  /*5250*/  RED.E.ADD.F32.FTZ.RN.STRONG.GPU [R226.64], R4 ;  /* 0x00000004e200798e */ /* 0x000fe2000c10e79e */
[----:B------:R-:W-:Y:S01]  /*5260*/  IMAD.U32 R25, RZ, RZ, UR22 ;  /* 0x00000016ff197e24 */ /* 0x000fe2000f8e00ff */
[-C--:B------:R-:W-:Y:S01]  /*5270*/  LEA R104, P2, R29, R226.reuse, 0x2 ;  /* 0x000000e21d687211 */ /* 0x080fe200078410ff */
[----:B------:R-:W-:Y:S01]  /*5280*/  IMAD.U32 R27, RZ, RZ, UR21 ;  /* 0x00000015ff1b7e24 */ /* 0x000fe2000f8e00ff */
[----:B------:R2:W-:Y:S01]  /*5290*/  RED.E.ADD.F32.FTZ.RN.STRONG.GPU [R32.64], R5 ;  /* 0x000000052000798e */ /* 0x0005e2000c10e79e */
[-C--:B------:R-:W-:Y:S01]  /*52a0*/  LEA.HI.X.SX32 R103, R31, R227.reuse, 0x2, P3 ;  /* 0x000000e31f677211 */ /* 0x080fe200018f16ff */
[----:B------:R-:W-:Y:S01]  /*52b0*/  IMAD.U32 R29, RZ, RZ, UR21 ;  /* 0x00000015ff1d7e24 */ /* 0x000fe2000f8e00ff */
[-C--:B------:R-:W-:Y:S01]  /*52c0*/  LEA.HI.X.SX32 R105, R25, R227.reuse, 0x2, P2 ;  /* 0x000000e319697211 */ /* 0x080fe200010f16ff */
[----:B------:R-:W-:Y:S01]  /*52d0*/  IMAD.U32 R25, RZ, RZ, UR20 ;  /* 0x00000014ff197e24 */ /* 0x000fe2000f8e00ff */
[-C--:B------:R-:W-:Y:S01]  /*52e0*/  LEA R106, P0, R27, R226.reuse, 0x2 ;  /* 0x000000e21b6a7211 */ /* 0x080fe200078010ff */
[----:B------:R3:W-:Y:S01]  /*52f0*/  RED.E.ADD.F32.FTZ.RN.STRONG.GPU [R102.64], R6 ;  /* 0x000000066600798e */ /* 0x0007e2000c10e79e */
[----:B------:R-:W-:Y:S02]  /*5300*/  IMAD.U32 R101, RZ, RZ, UR20 ;  /* 0x00000014ff657e24 */ /* 0x000fe4000f8e00ff */
[-C--:B------:R-:W-:Y:S01]  /*5310*/  LEA.HI.X.SX32 R107, R29, R227.reuse, 0x2, P0 ;  /* 0x000000e31d6b7211 */ /* 0x080fe200000f16ff */
[----:B------:R4:W-:Y:S01]  /*5320*/  RED.E.ADD.F32.FTZ.RN.STRONG.GPU [R104.64], R7 ;  /* 0x000000076800798e */ /* 0x0009e2000c10e79e */
[-C--:B------:R-:W-:Y:S01]  /*5330*/  LEA R24, P3, R25, R226.reuse, 0x2 ;  /* 0x000000e219187211 */ /* 0x080fe200078610ff */
[----:B------:R-:W-:Y:S02]  /*5340*/  IMAD.U32 R29, RZ, RZ, UR18 ;  /* 0x00000012ff1d7e24 */ /* 0x000fe4000f8e00ff */
[----:B------:R-:W-:Y:S01]  /*5350*/  IMAD.U32 R31, RZ, RZ, UR19 ;  /* 0x00000013ff1f7e24 */ /* 0x000fe2000f8e00ff */
[-C--:B------:R-:W-:Y:S01]  /*5360*/  LEA.HI.X.SX32 R25, R101, R227.reuse, 0x2, P3 ;  /* 0x000000e365197211 */ /* 0x080fe200018f16ff */
[----:B------:R-:W-:Y:S01]  /*5370*/  RED.E.ADD.F32.FTZ.RN.STRONG.GPU [R106.64], R8 ;  /* 0x000000086a00798e */ /* 0x000fe2000c10e79e */
[----:B-1----:R-:W-:Y:S01]  /*5380*/  IMAD.U32 R35, RZ, RZ, UR19 ;  /* 0x00000013ff237e24 */ /* 0x002fe2000f8e00ff */
[-C--:B------:R-:W-:Y:S01]  /*5390*/  LEA R100, P0, R29, R226.reuse, 0x2 ;  /* 0x000000e21d647211 */ /* 0x080fe200078010ff */
[----:B------:R-:W-:Y:S01]  /*53a0*/  IMAD.U32 R27, RZ, RZ, UR17 ;  /* 0x00000011ff1b7e24 */ /* 0x000fe2000f8e00ff */
[----:B------:R1:W-:Y:S02]  /*53b0*/  RED.E.ADD.F32.FTZ.RN.STRONG.GPU [R24.64], R9 ;  /* 0x000000091800798e */ /* 0x0003e4000c10e79e */
[-C--:B------:R-:W-:Y:S01]  /*53c0*/  LEA R28, P2, R35, R226.reuse, 0x2 ;  /* 0x000000e2231c7211 */ /* 0x080fe200078410ff */
[----:B------:R-:W-:Y:S03]  /*53d0*/  IMAD.U32 R35, RZ, RZ, UR16 ;  /* 0x00000010ff237e24 */ /* 0x000fe6000f8e00ff */
[-C--:B------:R-:W-:Y:S01]  /*53e0*/  LEA.HI.X.SX32 R29, R31, R227.reuse, 0x2, P2 ;  /* 0x000000e31f1d7211 */ /* 0x080fe200010f16ff */
[----:B--2---:R-:W-:Y:S02]  /*53f0*/  IMAD.U32 R5, RZ, RZ, UR18 ;  /* 0x00000012ff057e24 */ /* 0x004fe4000f8e00ff */
[----:B------:R-:W-:Y:S02]  /*5400*/  IMAD.U32 R31, RZ, RZ, UR15 ;  /* 0x0000000fff1f7e24 */ /* 0x000fe4000f8e00ff */
[----:B------:R2:W-:Y:S01]  /*5410*/  RED.E.ADD.F32.FTZ.RN.STRONG.GPU [R28.64], R10 ;  /* 0x0000000a1c00798e */ /* 0x0005e2000c10e79e */
[-C--:B------:R-:W-:Y:S01]  /*5420*/  LEA.HI.X.SX32 R101, R5, R227.reuse, 0x2, P0 ;  /* 0x000000e305657211 */ /* 0x080fe200000f16ff */
[----:B------:R-:W-:Y:S01]  /*5430*/  IMAD.U32 R5, RZ, RZ, UR16 ;  /* 0x00000010ff057e24 */ /* 0x000fe2000f8e00ff */
[-C--:B---3--:R-:W-:Y:S01]  /*5440*/  LEA R102, P2, R27, R226.reuse, 0x2 ;  /* 0x000000e21b667211 */ /* 0x088fe200078410ff */
[----:B------:R-:W-:Y:S02]  /*5450*/  IMAD.U32 R27, RZ, RZ, UR14 ;  /* 0x0000000eff1b7e24 */ /* 0x000fe4000f8e00ff */
[----:B------:R3:W-:Y:S01]  /*5460*/  RED.E.ADD.F32.FTZ.RN.STRONG.GPU [R100.64], R11 ;  /* 0x0000000b6400798e */ /* 0x0007e2000c10e79e */
[----:B----4-:R-:W-:Y:S01]  /*5470*/  IMAD.U32 R7, RZ, RZ, UR17 ;  /* 0x00000011ff077e24 */ /* 0x010fe2000f8e00ff */
[-C--:B------:R-:W-:Y:S01]  /*5480*/  LEA R30, P0, R5, R226.reuse, 0x2 ;  /* 0x000000e2051e7211 */ /* 0x080fe200078010ff */
[----:B------:R-:W-:Y:S01]  /*5490*/  IMAD.U32 R5, RZ, RZ, UR12 ;  /* 0x0000000cff057e24 */ /* 0x000fe2000f8e00ff */
[----:B------:R-:W-:Y:S02]  /*54a0*/  RED.E.ADD.F32.FTZ.RN.STRONG.GPU [R226.64+0x80], R12 ;  /* 0x0000800ce200798e */ /* 0x000fe4000c10e79e */
[-C--:B------:R-:W-:Y:S01]  /*54b0*/  LEA.HI.X.SX32 R103, R7, R227.reuse, 0x2, P2 ;  /* 0x000000e307677211 */ /* 0x080fe200010f16ff */
[----:B------:R-:W-:Y:S01]  /*54c0*/  IMAD.U32 R7, RZ, RZ, UR12 ;  /* 0x0000000cff077e24 */ /* 0x000fe2000f8e00ff */
[----:B------:R4:W-:Y:S01]  /*54d0*/  RED.E.ADD.F32.FTZ.RN.STRONG.GPU [R32.64+0x80], R13 ;  /* 0x0000800d2000798e */ /* 0x0009e2000c10e79e */
[----:B-1----:R-:W-:Y:S03]  /*54e0*/  IMAD.U32 R25, RZ, RZ, UR13 ;  /* 0x0000000dff197e24 */ /* 0x002fe6000f8e00ff */
[----:B------:R-:W-:Y:S01]  /*54f0*/  RED.E.ADD.F32.FTZ.RN.STRONG.GPU [R102.64], R14 ;  /* 0x0000000e6600798e */ /* 0x000fe2000c10e79e */
[----:B------:R-:W-:Y:S01]  /*5500*/  IMAD.U32 R9, RZ, RZ, UR13 ;  /* 0x0000000dff097e24 */ /* 0x000fe2000f8e00ff */
[-C--:B------:R-:W-:Y:S04]  /*5510*/  LEA R104, P2, R25, R226.reuse, 0x2 ;  /* 0x000000e219687211 */ /* 0x080fe800078410ff */
[-C--:B------:R-:W-:Y:S01]  /*5520*/  LEA.HI.X.SX32 R105, R9, R227.reuse, 0x2, P2 ;  /* 0x000000e309697211 */ /* 0x080fe200010f16ff */
[----:B--2---:R-:W-:Y:S02]  /*5530*/  IMAD.U32 R29, RZ, RZ, UR15 ;  /* 0x0000000fff1d7e24 */ /* 0x004fe4000f8e00ff */
[----:B---3--:R-:W-:Y:S01]  /*5540*/  IMAD.U32 R11, RZ, RZ, UR14 ;  /* 0x0000000eff0b7e24 */ /* 0x008fe2000f8e00ff */
[-C--:B------:R-:W-:Y:S02]  /*5550*/  LEA R100, P3, R27, R226.reuse, 0x2 ;  /* 0x000000e21b647211 */ /* 0x080fe400078610ff */
[----:B------:R-:W-:Y:S02]  /*5560*/  LDSM.16.MT88.4 R24, [R183+0xa800] ;  /* 0x00a80000b718783b */ /* 0x000fe40000004200 */
[-C--:B------:R-:W-:Y:S02]  /*5570*/  LEA.HI.X.SX32 R101, R11, R227.reuse, 0x2, P3 ;  /* 0x000000e30b657211 */ /* 0x080fe400018f16ff */
[----:B------:R-:W-:Y:S01]  /*5580*/  LDSM.16.MT88.4 R8, [R181] ;  /* 0x00000000b508783b */ /* 0x000fe20000004200 */
[-C--:B----4-:R-:W-:Y:S02]  /*5590*/  LEA R32, P4, R31, R226.reuse, 0x2 ;  /* 0x000000e21f207211 */ /* 0x090fe400078810ff */
[-C--:B------:R-:W-:Y:S02]  /*55a0*/  LEA.HI.X.SX32 R31, R35, R227.reuse, 0x2, P0 ;  /* 0x000000e3231f7211 */ /* 0x080fe400000f16ff */
[-C--:B------:R-:W-:Y:S02]  /*55b0*/  LEA.HI.X.SX32 R33, R29, R227.reuse, 0x2, P4 ;  /* 0x000000e31d217211 */ /* 0x080fe400020f16ff */
[----:B------:R-:W-:Y:S01]  /*55c0*/  LEA R106, P0, R7, R226, 0x2 ;  /* 0x000000e2076a7211 */ /* 0x000fe200078010ff */
[----:B------:R-:W-:Y:S01]  /*55d0*/  RED.E.ADD.F32.FTZ.RN.STRONG.GPU [R30.64], R15 ;  /* 0x0000000f1e00798e */ /* 0x000fe2000c10e79e */
[----:B------:R-:W-:Y:S01]  /*55e0*/  ISETP.LT.AND P3, PT, R208, UR36, PT ;  /* 0x00000024d0007c0c */ /* 0x000fe2000bf61270 */
[----:B------:R-:W-:Y:S01]  /*55f0*/  UIADD3 UR36, UR36, -0x1, URZ ;  /* 0xffffffff24247890 */ /* 0x000fe2000fffe03f */
[----:B------:R-:W-:Y:S01]  /*5600*/  LEA.HI.X.SX32 R107, R5, R227, 0x2, P0 ;  /* 0x000000e3056b7211 */ /* 0x000fe200000f16ff */
[----:B------:R-:W-:Y:S01]  /*5610*/  RED.E.ADD.F32.FTZ.RN.STRONG.GPU [R32.64], R16 ;  /* 0x000000102000798e */ /* 0x000fe2000c10e79e */
[----:B------:R-:W-:Y:S03]  /*5620*/  PLOP3.LUT P0, PT, PT, PT, UP0, 0x80, 0x0 ;  /* 0x000000000000781c */ /* 0x000fe60003f0f008 */
[----:B------:R-:W1:Y:S04]  /*5630*/  LDSM.16.MT88.4 R4, [R183+0xa000] ;  /* 0x00a00000b704783b */ /* 0x000e680000004200 */
[----:B------:R-:W-:Y:S04]  /*5640*/  RED.E.ADD.F32.FTZ.RN.STRONG.GPU [R100.64], R17 ;  /* 0x000000116400798e */ /* 0x000fe8000c10e79e */
        /* <DEDUP_REMOVED lines=12> */
[----:B------:R-:W1:Y:S07]  /*5710*/  LDSM.16.MT88.4 R8, [R183+0xb000] ;  /* 0x00b00000b708783b */ /* 0x000e6e0000004200 */
[-C--:B------:R-:W-:Y:S08]  /*5720*/  HMMA.16816.F32 R84, R4, R20.reuse, R84 ;  /* 0x000000140454723c */ /* 0x080ff00000001854 */
[C---:B------:R-:W-:Y:S08]  /*5730*/  HMMA.16816.F32 R88, R12.reuse, R20, R88 ;  /* 0x000000140c58723c */ /* 0x040ff00000001858 */
[-C--:B------:R-:W-:Y:S01]  /*5740*/  HMMA.16816.F32 R92, R12, R22.reuse, R92 ;  /* 0x000000160c5c723c */ /* 0x080fe2000000185c */
[----:B------:R-:W2:Y:S07]  /*5750*/  LDSM.16.MT88.4 R12, [R108+0x1000] ;  /* 0x001000006c0c783b */ /* 0x000eae0000004200 */
[----:B------:R-:W-:Y:S01]  /*5760*/  HMMA.16816.F32 R96, R4, R22, R96 ;  /* 0x000000160460723c */ /* 0x000fe20000001860 */
[----:B------:R-:W-:Y:S04]  /*5770*/  LDSM.16.MT88.4 R4, [R183+0xb800] ;  /* 0x00b80000b704783b */ /* 0x000fe80000004200 */
[----:B------:R-:W1:Y:S03]  /*5780*/  LDSM.16.MT88.4 R20, [R181+0x1800] ;  /* 0x00180000b514783b */ /* 0x000e660000004200 */
        /* <DEDUP_REMOVED lines=14> */
[-C--:B--2---:R-:W-:Y:S08]  /*5870*/  HMMA.16816.F32 R84, R8, R12.reuse, R84 ;  /* 0x0000000c0854723c */ /* 0x084ff00000001854 */
[C---:B------:R-:W-:Y:S08]  /*5880*/  HMMA.16816.F32 R88, R104.reuse, R12, R88 ;  /* 0x0000000c6858723c */ /* 0x040ff00000001858 */
[-C--:B------:R-:W-:Y:S08]  /*5890*/  HMMA.16816.F32 R92, R104, R14.reuse, R92 ;  /* 0x0000000e685c723c */ /* 0x080ff0000000185c */
[----:B------:R-:W-:Y:S08]  /*58a0*/  HMMA.16816.F32 R96, R8, R14, R96 ;  /* 0x0000000e0860723c */ /* 0x000ff00000001860 */
[-C--:B------:R-:W-:Y:S08]  /*58b0*/  HMMA.16816.F32 R68, R4, R20.reuse, R68 ;  /* 0x000000140444723c */ /* 0x080ff00000001844 */
[C---:B---3--:R-:W-:Y:S08]  /*58c0*/  HMMA.16816.F32 R72, R28.reuse, R20, R72 ;  /* 0x000000141c48723c */ /* 0x048ff00000001848 */
[-C--:B------:R-:W-:Y:S08]  /*58d0*/  HMMA.16816.F32 R76, R28, R22.reuse, R76 ;  /* 0x000000161c4c723c */ /* 0x080ff0000000184c */
[C---:B------:R-:W-:Y:S08]  /*58e0*/  HMMA.16816.F32 R80, R4.reuse, R22, R80 ;  /* 0x000000160450723c */ /* 0x040ff00000001850 */
[-C--:B----4-:R-:W-:Y:S08]  /*58f0*/  HMMA.16816.F32 R84, R4, R32.reuse, R84 ;  /* 0x000000200454723c */ /* 0x090ff00000001854 */
[C---:B------:R-:W-:Y:S08]  /*5900*/  HMMA.16816.F32 R88, R28.reuse, R32, R88 ;  /* 0x000000201c58723c */ /* 0x040ff00000001858 */
[-C--:B------:R-:W-:Y:S08]  /*5910*/  HMMA.16816.F32 R92, R28, R34.reuse, R92 ;  /* 0x000000221c5c723c */ /* 0x080ff0000000185c */
[----:B------:R-:W-:Y:S07]  /*5920*/  HMMA.16816.F32 R96, R4, R34, R96 ;  /* 0x000000220460723c */ /* 0x000fee0000001860 */
[----:B------:R-:W-:Y:S02]  /*5930*/  @P5 IADD3 R5, P2, R232, -0x100, RZ ;  /* 0xffffff00e8055810 */ /* 0x000fe40007f5e0ff */
[C---:B------:R-:W-:Y:S03]  /*5940*/  IADD3 R6, R181.reuse, -0x2000, RZ ;  /* 0xffffe000b5067810 */ /* 0x040fe60007ffe0ff */
[----:B------:R-:W-:Y:S01]  /*5950*/  @P0 IADD3 R6, R181, 0x2000, RZ ;  /* 0x00002000b5060810 */ /* 0x000fe20007ffe0ff */
[----:B------:R-:W-:Y:S01]  /*5960*/  @P5 IMAD.MOV.U32 R232, RZ, RZ, R5 ;  /* 0x000000ffffe85224 */ /* 0x000fe200078e0005 */
[----:B------:R-:W-:Y:S02]  /*5970*/  @P5 IADD3.X R4, R233, -0x1, RZ, P2, !PT ;  /* 0xffffffffe9045810 */ /* 0x000fe400017fe4ff */
[----:B------:R-:W-:Y:S01]  /*5980*/  @P5 IADD3 R210, P0, R210, -0x100, RZ ;  /* 0xffffff00d2d25810 */ /* 0x000fe20007f1e0ff */
[----:B------:R-:W-:Y:S02]  /*5990*/  IMAD.MOV.U32 R181, RZ, RZ, R6 ;  /* 0x000000ffffb57224 */ /* 0x000fe400078e0006 */
[----:B------:R-:W-:Y:S01]  /*59a0*/  @P5 IMAD.MOV.U32 R233, RZ, RZ, R4 ;  /* 0x000000ffffe95224 */ /* 0x000fe200078e0004 */
[----:B------:R-:W-:Y:S01]  /*59b0*/  @P5 IADD3.X R211, R211, -0x1, RZ, P0, !PT ;  /* 0xffffffffd3d35810 */ /* 0x000fe200007fe4ff */
[----:B------:R-:W-:-:S05]  /*59c0*/  @P3 BRA `(.L_x_560) ;  /* 0xffffc61000003947 */ /* 0x000fca000383ffff */
.L_x_557:
[----:B------:R-:W2:Y:S01]  /*59d0*/  S2R R0, SR_CTAID.Y ;  /* 0x0000000000007919 */ /* 0x000ea20000002600 */
[----:B------:R-:W-:Y:S01]  /*59e0*/  FMUL.FTZ R68, R68, c[0x0][0x2e0] ;  /* 0x0000b80044447a20 */ /* 0x000fe20000410000 */
[----:B------:R-:W-:Y:S01]  /*59f0*/  SHF.R.S32.HI R3, RZ, 0x1f, R194 ;  /* 0x0000001fff037819 */ /* 0x000fe200000114c2 */
[----:B------:R-:W-:Y:S01]  /*5a00*/  FMUL.FTZ R69, R69, c[0x0][0x2e0] ;  /* 0x0000b80045457a20 */ /* 0x000fe20000410000 */
[----:B------:R-:W-:Y:S01]  /*5a10*/  BAR.SYNC.DEFER_BLOCKING 0x0 ;  /* 0x0000000000007b1d */ /* 0x000fe20000010000 */
        /* <DEDUP_REMOVED lines=9> */
[----:B------:R-:W-:Y:S01]  /*5ab0*/  ULDC.64 UR4, c[0x0][0x3a0] ;  /* 0x0000e80000047ab9 */ /* 0x000fe20000000a00 */
[----:B------:R-:W-:Y:S01]  /*5ac0*/  FMUL.FTZ R83, R83, c[0x0][0x2e0] ;  /* 0x0000b80053537a20 */ /* 0x000fe20000410000 */
[----:B------:R-:W-:Y:S01]  /*5ad0*/  F2FP.PACK_AB R81, R81, R80 ;  /* 0x000000505151723e */ /* 0x000fe200000000ff */
[----:B------:R-:W-:Y:S01]  /*5ae0*/  FMUL.FTZ R72, R72, c[0x0][0x2e0] ;  /* 0x0000b80048487a20 */ /* 0x000fe20000410000 */
[----:B------:R-:W-:Y:S01]  /*5af0*/  USHF.L.U32 UR27, UR4, 0x6, URZ ;  /* 0x00000006041b7899 */ /* 0x000fe2000800063f */
[----:B------:R-:W-:Y:S01]  /*5b00*/  FMUL.FTZ R73, R73, c[0x0][0x2e0] ;  /* 0x0000b80049497a20 */ /* 0x000fe20000410000 */
[----:B------:R-:W-:Y:S01]  /*5b10*/  F2FP.PACK_AB R82, R83, R82 ;  /* 0x000000525352723e */ /* 0x000fe200000000ff */
[----:B------:R-:W-:Y:S01]  /*5b20*/  FMUL.FTZ R74, R74, c[0x0][0x2e0] ;  /* 0x0000b8004a4a7a20 */ /* 0x000fe20000410000 */
[----:B------:R-:W-:Y:S01]  /*5b30*/  USHF.L.U64.HI UR32, UR4, UR6, UR5 ;  /* 0x0000000604207299 */ /* 0x000fe20008010205 */
[----:B------:R-:W-:Y:S01]  /*5b40*/  FMUL.FTZ R75, R75, c[0x0][0x2e0] ;  /* 0x0000b8004b4b7a20 */ /* 0x000fe20000410000 */
[----:B------:R-:W-:Y:S01]  /*5b50*/  F2FP.PACK_AB R72, R73, R72 ;  /* 0x000000484948723e */ /* 0x000fe200000000ff */
[----:B------:R-:W-:Y:S01]  /*5b60*/  FMUL.FTZ R76, R76, c[0x0][0x2e0] ;  /* 0x0000b8004c4c7a20 */ /* 0x000fe20000410000 */
[----:B--2---:R-:W-:Y:S01]  /*5b70*/  SHF.R.S32.HI R5, RZ, 0x1f, R0 ;  /* 0x0000001fff057819 */ /* 0x004fe20000011400 */
        /* <DEDUP_REMOVED lines=50> */
[----:B------:R-:W-:Y:S01]  /*5ea0*/  IMAD R7, R3, c[0x0][0x3a0], RZ ;  /* 0x0000e80003077a24 */ /* 0x000fe200078e02ff */
[----:B------:R-:W-:Y:S01]  /*5eb0*/  STS [R200+0x2000], R89 ;  /* 0x00200059c8007388 */ /* 0x000fe20000000800 */
[----:B------:R-:W-:Y:S01]  /*5ec0*/  FMUL.FTZ R50, R50, c[0x0][0x2dc] ;  /* 0x0000b70032327a20 */ /* 0x000fe20000410000 */
[----:B------:R-:W-:Y:S01]  /*5ed0*/  F2FP.PACK_AB R49, R49, R48 ;  /* 0x000000303131723e */ /* 0x000fe200000000ff */
[----:B------:R-:W-:Y:S01]  /*5ee0*/  FMUL.FTZ R51, R51, c[0x0][0x2dc] ;  /* 0x0000b70033337a20 */ /* 0x000fe20000410000 */
[----:B------:R-:W-:Y:S01]  /*5ef0*/  STS [R200+0x2400], R91 ;  /* 0x0024005bc8007388 */ /* 0x000fe20000000800 */
[----:B------:R-:W-:Y:S01]  /*5f00*/  FMUL.FTZ R40, R40, c[0x0][0x2dc] ;  /* 0x0000b70028287a20 */ /* 0x000fe20000410000 */
[----:B------:R-:W-:Y:S01]  /*5f10*/  ULDC.64 UR4, c[0x0][0x3a8] ;  /* 0x0000ea0000047ab9 */ /* 0x000fe20000000a00 */
        /* <DEDUP_REMOVED lines=11> */
[----:B------:R2:W-:Y:S01]  /*5fd0*/  STS [R195+0x4000], R36 ;  /* 0x00400024c3007388 */ /* 0x0005e20000000800 */
[----:B------:R-:W-:Y:S01]  /*5fe0*/  FMUL.FTZ R47, R47, c[0x0][0x2dc] ;  /* 0x0000b7002f2f7a20 */ /* 0x000fe20000410000 */
[----:B------:R-:W-:Y:S01]  /*5ff0*/  F2FP.PACK_AB R45, R45, R44 ;  /* 0x0000002c2d2d723e */ /* 0x000fe200000000ff */
[----:B------:R-:W-:Y:S01]  /*6000*/  FMUL.FTZ R52, R52, c[0x0][0x2dc] ;  /* 0x0000b70034347a20 */ /* 0x000fe20000410000 */
[----:B------:R4:W-:Y:S01]  /*6010*/  STS [R195+0x4400], R38 ;  /* 0x00440026c3007388 */ /* 0x0009e20000000800 */
[----:B------:R-:W-:Y:S01]  /*6020*/  FMUL.FTZ R53, R53, c[0x0][0x2dc] ;  /* 0x0000b70035357a20 */ /* 0x000fe20000410000 */
[----:B------:R-:W-:Y:S01]  /*6030*/  F2FP.PACK_AB R47, R47, R46 ;  /* 0x0000002e2f2f723e */ /* 0x000fe200000000ff */
[----:B------:R-:W-:Y:S01]  /*6040*/  FMUL.FTZ R54, R54, c[0x0][0x2dc] ;  /* 0x0000b70036367a20 */ /* 0x000fe20000410000 */
[----:B------:R-:W-:Y:S01]  /*6050*/  STS [R202+0x4000], R49 ;  /* 0x00400031ca007388 */ /* 0x000fe20000000800 */
[----:B------:R-:W-:Y:S01]  /*6060*/  FMUL.FTZ R55, R55, c[0x0][0x2dc] ;  /* 0x0000b70037377a20 */ /* 0x000fe20000410000 */
[----:B------:R-:W-:Y:S01]  /*6070*/  F2FP.PACK_AB R53, R53, R52 ;  /* 0x000000343535723e */ /* 0x000fe200000000ff */
[----:B------:R-:W-:Y:S01]  /*6080*/  IMAD R8, R194, c[0x0][0x3a4], R7 ;  /* 0x0000e900c2087a24 */ /* 0x000fe200078e0207 */
[----:B------:R-:W-:Y:S01]  /*6090*/  STS [R201+0x4000], R50 ;  /* 0x00400032c9007388 */ /* 0x000fe20000000800 */
[----:B------:R-:W-:Y:S01]  /*60a0*/  FMUL.FTZ R64, R64, c[0x0][0x2dc] ;  /* 0x0000b70040407a20 */ /* 0x000fe20000410000 */
[----:B------:R-:W-:Y:S01]  /*60b0*/  F2FP.PACK_AB R55, R55, R54 ;  /* 0x000000363737723e */ /* 0x000fe200000000ff */
[----:B------:R-:W-:Y:S01]  /*60c0*/  FMUL.FTZ R65, R65, c[0x0][0x2dc] ;  /* 0x0000b70041417a20 */ /* 0x000fe20000410000 */
[----:B------:R3:W-:Y:S01]  /*60d0*/  STS [R195+0x6000], R40 ;  /* 0x00600028c3007388 */ /* 0x0007e20000000800 */
[----:B------:R-:W-:Y:S01]  /*60e0*/  FMUL.FTZ R66, R66, c[0x0][0x2dc] ;  /* 0x0000b70042427a20 */ /* 0x000fe20000410000 */
[----:B------:R-:W-:Y:S01]  /*60f0*/  USHF.L.U32 UR33, UR4, 0x6, URZ ;  /* 0x0000000604217899 */ /* 0x000fe2000800063f */
[----:B------:R-:W-:Y:S01]  /*6100*/  FMUL.FTZ R67, R67, c[0x0][0x2dc] ;  /* 0x0000b70043437a20 */ /* 0x000fe20000410000 */
[----:B------:R-:W-:Y:S01]  /*6110*/  F2FP.PACK_AB R64, R65, R64 ;  /* 0x000000404140723e */ /* 0x000fe200000000ff */
[----:B------:R-:W-:Y:S01]  /*6120*/  IMAD R7, R5, c[0x0][0x388], RZ ;  /* 0x0000e20005077a24 */ /* 0x000fe200078e02ff */
[----:B------:R-:W-:Y:S01]  /*6130*/  STS [R195+0x6400], R42 ;  /* 0x0064002ac3007388 */ /* 0x000fe20000000800 */
[----:B------:R-:W-:Y:S01]  /*6140*/  FMUL.FTZ R56, R56, c[0x0][0x2dc] ;  /* 0x0000b70038387a20 */ /* 0x000fe20000410000 */
[----:B------:R-:W-:Y:S01]  /*6150*/  F2FP.PACK_AB R66, R67, R66 ;  /* 0x000000424342723e */ /* 0x000fe200000000ff */
[----:B------:R-:W-:Y:S01]  /*6160*/  FMUL.FTZ R57, R57, c[0x0][0x2dc] ;  /* 0x0000b70039397a20 */ /* 0x000fe20000410000 */
[----:B------:R1:W-:Y:S01]  /*6170*/  STS [R202+0x6000], R45 ;  /* 0x0060002dca007388 */ /* 0x0003e20000000800 */
[----:B------:R-:W-:Y:S01]  /*6180*/  FMUL.FTZ R58, R58, c[0x0][0x2dc] ;  /* 0x0000b7003a3a7a20 */ /* 0x000fe20000410000 */
[----:B------:R-:W-:Y:S01]  /*6190*/  USHF.L.U64.HI UR5, UR4, UR6, UR5 ;  /* 0x0000000604057299 */ /* 0x000fe20008010205 */
[----:B------:R-:W-:Y:S01]  /*61a0*/  FMUL.FTZ R59, R59, c[0x0][0x2dc] ;  /* 0x0000b7003b3b7a20 */ /* 0x000fe20000410000 */
[----:B------:R-:W-:Y:S01]  /*61b0*/  F2FP.PACK_AB R57, R57, R56 ;  /* 0x000000383939723e */ /* 0x000fe200000000ff */
[----:B------:R-:W-:Y:S01]  /*61c0*/  IMAD R5, R5, c[0x0][0x390], RZ ;  /* 0x0000e40005057a24 */ /* 0x000fe200078e02ff */
[----:B------:R1:W-:Y:S01]  /*61d0*/  STS [R202+0x6400], R47 ;  /* 0x0064002fca007388 */ /* 0x0003e20000000800 */
[----:B------:R-:W-:Y:S01]  /*61e0*/  FMUL.FTZ R60, R60, c[0x0][0x2dc] ;  /* 0x0000b7003c3c7a20 */ /* 0x000fe20000410000 */
[----:B------:R-:W-:Y:S01]  /*61f0*/  F2FP.PACK_AB R59, R59, R58 ;  /* 0x0000003a3b3b723e */ /* 0x000fe200000000ff */
[----:B------:R-:W-:Y:S01]  /*6200*/  FMUL.FTZ R61, R61, c[0x0][0x2dc] ;  /* 0x0000b7003d3d7a20 */ /* 0x000fe20000410000 */
[----:B------:R-:W-:Y:S01]  /*6210*/  STS [R200+0x4000], R53 ;  /* 0x00400035c8007388 */ /* 0x000fe20000000800 */
[----:B------:R-:W-:-:S02]  /*6220*/  FMUL.FTZ R62, R62, c[0x0][0x2dc] ;  /* 0x0000b7003e3e7a20 */ /* 0x000fc40000410000 */
[----:B------:R-:W-:Y:S01]  /*6230*/  FMUL.FTZ R63, R63, c[0x0][0x2dc] ;  /* 0x0000b7003f3f7a20 */ /* 0x000fe20000410000 */
[----:B------:R-:W-:Y:S01]  /*6240*/  F2FP.PACK_AB R60, R61, R60 ;  /* 0x0000003c3d3c723e */ /* 0x000fe200000000ff */
[C-C-:B------:R-:W-:Y:S01]  /*6250*/  IMAD.WIDE.U32 R12, R0.reuse, c[0x0][0x388], R10.reuse ;  /* 0x0000e200000c7a25 */ /* 0x140fe200078e000a */
[----:B------:R-:W-:Y:S02]  /*6260*/  STS [R200+0x4400], R55 ;  /* 0x00440037c8007388 */ /* 0x000fe40000000800 */
[----:B------:R-:W-:Y:S01]  /*6270*/  F2FP.PACK_AB R62, R63, R62 ;  /* 0x0000003e3f3e723e */ /* 0x000fe200000000ff */
[C---:B------:R-:W-:Y:S01]  /*6280*/  IMAD.WIDE.U32 R10, R0.reuse, c[0x0][0x390], R10 ;  /* 0x0000e400000a7a25 */ /* 0x040fe200078e000a */
[----:B------:R-:W-:Y:S01]  /*6290*/  STS [R209+0x4000], R64 ;  /* 0x00400040d1007388 */ /* 0x000fe20000000800 */
[----:B------:R-:W-:Y:S02]  /*62a0*/  MOV R20, R12 ;  /* 0x0000000c00147202 */ /* 0x000fe40000000f00 */
[C---:B------:R-:W-:Y:S01]  /*62b0*/  IMAD R4, R0.reuse, c[0x0][0x38c], R7 ;  /* 0x0000e30000047a24 */ /* 0x040fe200078e0207 */
[----:B------:R-:W-:Y:S01]  /*62c0*/  STS [R209+0x4400], R66 ;  /* 0x00440042d1007388 */ /* 0x000fe20000000800 */
[----:B------:R-:W-:Y:S01]  /*62d0*/  IMAD R5, R0, c[0x0][0x394], R5 ;  /* 0x0000e50000057a24 */ /* 0x000fe200078e0205 */
[----:B------:R-:W-:Y:S01]  /*62e0*/  MOV R18, R10 ;  /* 0x0000000a00127202 */ /* 0x000fe20000000f00 */
[----:B------:R-:W-:Y:S01]  /*62f0*/  IMAD.WIDE.U32 R16, R194, c[0x0][0x3a0], RZ ;  /* 0x0000e800c2107a25 */ /* 0x000fe200078e00ff */
[----:B------:R-:W1:Y:S01]  /*6300*/  S2R R0, SR_CTAID.Z ;  /* 0x0000000000007919 */ /* 0x000e620000002700 */
[----:B------:R-:W-:-:S02]  /*6310*/  IADD3 R21, R13, R4, RZ ;  /* 0x000000040d157210 */ /* 0x000fc40007ffe0ff */
[----:B------:R-:W-:Y:S01]  /*6320*/  IMAD R3, R3, c[0x0][0x3a8], RZ ;  /* 0x0000ea0003037a24 */ /* 0x000fe200078e02ff */
[----:B------:R-:W-:Y:S01]  /*6330*/  STS [R200+0x6000], R57 ;  /* 0x00600039c8007388 */ /* 0x000fe20000000800 */
[C---:B------:R-:W-:Y:S01]  /*6340*/  IMAD.WIDE.U32 R14, R194.reuse, c[0x0][0x3a8], RZ ;  /* 0x0000ea00c20e7a25 */ /* 0x040fe200078e00ff */
[----:B------:R-:W-:Y:S02]  /*6350*/  IADD3 R9, R17, R8, RZ ;  /* 0x0000000811097210 */ /* 0x000fe40007ffe0ff */
[----:B------:R-:W-:Y:S01]  /*6360*/  STS [R200+0x6400], R59 ;  /* 0x0064003bc8007388 */ /* 0x000fe20000000800 */
[----:B------:R-:W-:Y:S01]  /*6370*/  IMAD R2, R194, c[0x0][0x3ac], R3 ;  /* 0x0000eb00c2027a24 */ /* 0x000fe200078e0203 */
[----:B------:R-:W-:Y:S01]  /*6380*/  MOV R8, R16 ;  /* 0x0000001000087202 */ /* 0x000fe20000000f00 */
[----:B--2---:R-:W-:Y:S01]  /*6390*/  IMAD R36, R206, c[0x0][0x3a8], RZ ;  /* 0x0000ea00ce247a24 */ /* 0x004fe200078e02ff */
[----:B------:R-:W-:Y:S01]  /*63a0*/  STS [R209+0x6000], R60 ;  /* 0x0060003cd1007388 */ /* 0x000fe20000000800 */
[----:B------:R-:W-:-:S02]  /*63b0*/  IADD3 R19, R11, R5, RZ ;  /* 0x000000050b137210 */ /* 0x000fc40007ffe0ff */
[----:B------:R-:W-:Y:S01]  /*63c0*/  IADD3 R3, R15, R2, RZ ;  /* 0x000000020f037210 */ /* 0x000fe20007ffe0ff */
[----:B------:R-:W-:Y:S01]  /*63d0*/  STS [R209+0x6400], R62 ;  /* 0x0064003ed1007388 */ /* 0x000fe20000000800 */
[----:B------:R-:W-:Y:S01]  /*63e0*/  MOV R2, R14 ;  /* 0x0000000e00027202 */ /* 0x000fe20000000f00 */
[----:B------:R-:W-:Y:S02]  /*63f0*/  IMAD R14, R206, c[0x0][0x3a0], RZ ;  /* 0x0000e800ce0e7a24 */ /* 0x000fe400078e02ff */
[----:B------:R-:W-:Y:S01]  /*6400*/  BAR.SYNC.DEFER_BLOCKING 0x0 ;  /* 0x0000000000007b1d */ /* 0x000fe20000010000 */
[----:B----4-:R-:W-:Y:S01]  /*6410*/  IMAD.WIDE.U32 R38, R207, c[0x0][0x3a0], R8 ;  /* 0x0000e800cf267a25 */ /* 0x010fe200078e0008 */
[----:B-1----:R-:W-:-:S03]  /*6420*/  SHF.R.S32.HI R17, RZ, 0x1f, R0 ;  /* 0x0000001fff117819 */ /* 0x002fc60000011400 */
[----:B------:R-:W-:-:S04]  /*6430*/  IMAD.WIDE.U32 R20, R0, c[0x0][0x3b8], R20 ;  /* 0x0000ee0000147a25 */ /* 0x000fc800078e0014 */
[C---:B------:R-:W-:Y:S02]  /*6440*/  IMAD R11, R17.reuse, c[0x0][0x3b8], RZ ;  /* 0x0000ee00110b7a24 */ /* 0x040fe400078e02ff */
[----:B------:R-:W-:Y:S02]  /*6450*/  IMAD R17, R17, c[0x0][0x3c0], RZ ;  /* 0x0000f00011117a24 */ /* 0x000fe400078e02ff */
[----:B------:R-:W-:Y:S02]  /*6460*/  IMAD R16, R0, c[0x0][0x3bc], R11 ;  /* 0x0000ef0000107a24 */ /* 0x000fe400078e020b */
[----:B---3--:R-:W-:Y:S01]  /*6470*/  IMAD.WIDE.U32 R40, R207, c[0x0][0x3a8], R2 ;  /* 0x0000ea00cf287a25 */ /* 0x008fe200078e0002 */
[----:B------:R-:W-:-:S03]  /*6480*/  IADD3 R2, P1, R20, R38, RZ ;  /* 0x0000002614027210 */ /* 0x000fc60007f3e0ff */
[----:B------:R-:W-:Y:S02]  /*6490*/  IMAD R37, R207, c[0x0][0x3a4], R14 ;  /* 0x0000e900cf257a24 */ /* 0x000fe400078e020e */
[C---:B------:R-:W-:Y:S02]  /*64a0*/  IMAD R3, R0.reuse, c[0x0][0x3c4], R17 ;  /* 0x0000f10000037a24 */ /* 0x040fe400078e0211 */
[----:B------:R-:W-:Y:S01]  /*64b0*/  IMAD.WIDE.U32 R18, R0, c[0x0][0x3c0], R18 ;  /* 0x0000f00000127a25 */ /* 0x000fe200078e0012 */
[----:B------:R-:W1:Y:S01]  /*64c0*/  LDS.128 R4, [R218+0x6000] ;  /* 0x00600000da047984 */ /* 0x000e620000000c00 */
[----:B------:R-:W-:Y:S02]  /*64d0*/  IADD3 R0, R21, R16, RZ ;  /* 0x0000001015007210 */ /* 0x000fe40007ffe0ff */
[----:B------:R-:W-:Y:S01]  /*64e0*/  IMAD R36, R207, c[0x0][0x3ac], R36 ;  /* 0x0000eb00cf247a24 */ /* 0x000fe200078e0224 */
[----:B------:R-:W2:Y:S01]  /*64f0*/  LDS.128 R12, [R218+0x7000] ;  /* 0x00700000da0c7984 */ /* 0x000ea20000000c00 */
[----:B------:R-:W-:-:S02]  /*6500*/  IADD3 R3, R19, R3, RZ ;  /* 0x0000000313037210 */ /* 0x000fc40007ffe0ff */
[----:B------:R-:W-:Y:S01]  /*6510*/  IADD3 R38, P0, R18, R40, RZ ;  /* 0x0000002812267210 */ /* 0x000fe20007f1e0ff */
[----:B------:R-:W3:Y:S01]  /*6520*/  LDS.128 R8, [R218+0x8000] ;  /* 0x00800000da087984 */ /* 0x000ee20000000c00 */
[----:B------:R-:W-:Y:S02]  /*6530*/  IADD3.X R37, R0, R39, R37, P1, !PT ;  /* 0x0000002700257210 */ /* 0x000fe40000ffe425 */
[----:B------:R-:W-:Y:S01]  /*6540*/  LEA R40, P1, R2, c[0x0][0x340], 0x1 ;  /* 0x0000d00002287a11 */ /* 0x000fe200078208ff */
[----:B------:R-:W4:Y:S01]  /*6550*/  LDS.128 R28, [R218+0x9000] ;  /* 0x00900000da1c7984 */ /* 0x000f220000000c00 */
[----:B------:R-:W-:Y:S02]  /*6560*/  IADD3.X R3, R3, R41, R36, P0, !PT ;  /* 0x0000002903037210 */ /* 0x000fe400007fe424 */
[----:B------:R-:W-:Y:S01]  /*6570*/  LEA R36, P0, R38, c[0x0][0x348], 0x1 ;  /* 0x0000d20026247a11 */ /* 0x000fe200078008ff */
[----:B------:R-:W4:Y:S01]  /*6580*/  LDS.128 R24, [R218+0xa000] ;  /* 0x00a00000da187984 */ /* 0x000f220000000c00 */
[----:B------:R-:W-:-:S02]  /*6590*/  LEA.HI.X R41, R2, c[0x0][0x344], R37, 0x1, P1 ;  /* 0x0000d10002297a11 */ /* 0x000fc400008f0c25 */
[----:B------:R-:W-:Y:S01]  /*65a0*/  IADD3 R2, P1, R40, UR27, RZ ;  /* 0x0000001b28027c10 */ /* 0x000fe2000ff3e0ff */
[----:B------:R-:W4:Y:S01]  /*65b0*/  LDS.128 R20, [R218+0xb000] ;  /* 0x00b00000da147984 */ /* 0x000f220000000c00 */
[----:B------:R-:W-:Y:S02]  /*65c0*/  LEA.HI.X R37, R38, c[0x0][0x34c], R3, 0x1, P0 ;  /* 0x0000d30026257a11 */ /* 0x000fe400000f0c03 */
[----:B------:R-:W-:Y:S01]  /*65d0*/  IADD3.X R3, R41, UR32, RZ, P1, !PT ;  /* 0x0000002029037c10 */ /* 0x000fe20008ffe4ff */
[----:B------:R-:W4:Y:S01]  /*65e0*/  LDS.128 R16, [R218+0xc000] ;  /* 0x00c00000da107984 */ /* 0x000f220000000c00 */
[----:B------:R-:W-:Y:S02]  /*65f0*/  IADD3 R38, P0, R36, UR33, RZ ;  /* 0x0000002124267c10 */ /* 0x000fe4000ff1e0ff */
[----:B------:R-:W-:Y:S01]  /*6600*/  IADD3 R44, P1, R2, UR27, RZ ;  /* 0x0000001b022c7c10 */ /* 0x000fe2000ff3e0ff */
[----:B------:R-:W4:Y:S01]  /*6610*/  LDS.128 R32, [R218+0xd000] ;  /* 0x00d00000da207984 */ /* 0x000f220000000c00 */
[----:B------:R-:W-:-:S02]  /*6620*/  IADD3.X R39, R37, UR5, RZ, P0, !PT ;  /* 0x0000000525277c10 */ /* 0x000fc400087fe4ff */
[----:B------:R-:W-:Y:S02]  /*6630*/  IADD3.X R45, R3, UR32, RZ, P1, !PT ;  /* 0x00000020032d7c10 */ /* 0x000fe40008ffe4ff */
[----:B------:R-:W-:Y:S02]  /*6640*/  IADD3 R46, P0, R38, UR33, RZ ;  /* 0x00000021262e7c10 */ /* 0x000fe4000ff1e0ff */
[----:B------:R-:W-:Y:S02]  /*6650*/  IADD3 R42, P1, R44, UR27, RZ ;  /* 0x0000001b2c2a7c10 */ /* 0x000fe4000ff3e0ff */
[----:B------:R-:W-:Y:S02]  /*6660*/  IADD3.X R47, R39, UR5, RZ, P0, !PT ;  /* 0x00000005272f7c10 */ /* 0x000fe400087fe4ff */
[----:B------:R-:W-:Y:S01]  /*6670*/  IADD3.X R43, R45, UR32, RZ, P1, !PT ;  /* 0x000000202d2b7c10 */ /* 0x000fe20008ffe4ff */
        /* <DEDUP_REMOVED lines=10> */
.L_x_554:
        /* <DEDUP_REMOVED lines=9> */
.L_x_561:
[----:B------:R-:W-:Y:S05]  /*67b0*/  EXIT ;  /* 0x000000000000794d */ /* 0x000fea0003800000 */
.L_x_563:
        /* <DEDUP_REMOVED lines=12> */
.L_x_1262:


//--------------------- .text._ZN5flash44flash_bwd_dq_dk_dv_loop_seqk_parallel_kernelI23Flash_bwd_kernel_traitsILi64ELi64ELi128ELi8ELi2ELi4ELi4ELb1ELb0EN7cutlass6half_tE19Flash_kernel_traitsILi64ELi64ELi128ELi8ES3_EELb0ELb1ELb0ELb0ELb1ELb1ELb1EEEvNS_16Flash_bwd_paramsE --------------------------
	.section	.text._ZN5flash44flash_bwd_dq_dk_dv_loop_seqk_parallel_kernelI23Flash_bwd_kernel_traitsILi64ELi64ELi128ELi8ELi2ELi4ELi4ELb1ELb0EN7cutlass6half_tE19Flash_kernel_traitsILi64ELi64ELi128ELi8ES3_EELb0ELb1ELb0ELb0ELb1ELb1ELb1EEEvNS_16Flash_bwd_paramsE,"ax",@progbits
	.sectioninfo	@"SHI_REGISTERS=255"
	.align	128
        .global         _ZN5flash44flash_bwd_dq_dk_dv_loop_seqk_parallel_kernelI23Flash_bwd_kernel_traitsILi64ELi64ELi128ELi8ELi2ELi4ELi4ELb1ELb0EN7cutlass6half_tE19Flash_kernel_traitsILi64ELi64ELi128ELi8ES3_EELb0ELb1ELb0ELb0ELb1ELb1ELb1EEEvNS_16Flash_bwd_paramsE
        .type           _ZN5flash44flash_bwd_dq_dk_dv_loop_seqk_parallel_kernelI23Flash_bwd_kernel_traitsILi64ELi64ELi128ELi8ELi2ELi4ELi4ELb1ELb0EN7cutlass6half_tE19Flash_kernel_traitsILi64ELi64ELi128ELi8ES3_EELb0ELb1ELb0ELb0ELb1ELb1ELb1EEEvNS_16Flash_bwd_paramsE,@function
        .size           _ZN5flash44flash_bwd_dq_dk_dv_loop_seqk_parallel_kernelI23Flash_bwd_kernel_traitsILi64ELi64ELi128ELi8ELi2ELi4ELi4ELb1ELb0EN7cutlass6half_tE19Flash_kernel_traitsILi64ELi64ELi128ELi8ES3_EELb0ELb1ELb0ELb0ELb1ELb1ELb1EEEvNS_16Flash_bwd_paramsE,(.L_x_1263 - _ZN5flash44flash_bwd_dq_dk_dv_loop_seqk_parallel_kernelI23Flash_bwd_kernel_traitsILi64ELi64ELi128ELi8ELi2ELi4ELi4ELb1ELb0EN7cutlass6half_tE19Flash_kernel_traitsILi64ELi64ELi128ELi8ES3_EELb0ELb1ELb0ELb0ELb1ELb1ELb1EEEvNS_16Flash_bwd_paramsE)
        .other          _ZN5flash44flash_bwd_dq_dk_dv_loop_seqk_parallel_kernelI23Flash_bwd_kernel_traitsILi64ELi64ELi128ELi8ELi2ELi4ELi4ELb1ELb0EN7cutlass6half_tE19Flash_kernel_traitsILi64ELi64ELi128ELi8ES3_EELb0ELb1ELb0ELb0ELb1ELb1ELb1EEEvNS_16Flash_bwd_paramsE,@"STO_CUDA_ENTRY STV_DEFAULT"
_ZN5flash44flash_bwd_dq_dk_dv_loop_seqk_parallel_kernelI23Flash_bwd_kernel_traitsILi64ELi64ELi128ELi8ELi2ELi4ELi4ELb1ELb0EN7cutlass6half_tE19Flash_kernel_traitsILi64ELi64ELi128ELi8ES3_EELb0ELb1ELb0ELb0ELb1ELb1ELb1EEEvNS_16Flash_bwd_paramsE:
.text._ZN5flash44flash_bwd_dq_dk_dv_loop_seqk_parallel_kernelI23Flash_bwd_kernel_traitsILi64ELi64ELi128ELi8ELi2ELi4ELi4ELb1ELb0EN7cutlass6half_tE19Flash_kernel_traitsILi64ELi64ELi128ELi8ES3_EELb0ELb1ELb0ELb0ELb1ELb1ELb1EEEvNS_16Flash_bwd_paramsE:
[----:B------:R-:W-:Y:S02]  /*0000*/  MOV R1, c[0x0][0x28] ;  /* 0x00000a0000017a02 */ /* 0x000fe40000000f00 */
[----:B------:R-:W1:Y:S01]  /*0010*/  S2UR UR27, SR_CTAID.X ;  /* 0x00000000001b79c3 */ /* 0x000e620000002500 */
[----:B------:R-:W-:Y:S02]  /*0020*/  ULDC UR4, c[0x0][0x218] ;  /* 0x0000860000047ab9 */ /* 0x000fe40000000800 */
        /* <DEDUP_REMOVED lines=14> */
[----:B------:R-:W-:Y:S01]  /*0110*/  UMOV UR54, 0x80 ;  /* 0x0000008000367882 */ /* 0x000fe20000000000 */
[----:B------:R-:W-:Y:S01]  /*0120*/  IMAD.MOV.U32 R189, RZ, RZ, 0x1 ;  /* 0x00000001ffbd7424 */ /* 0x000fe200078e00ff */
[----:B------:R-:W-:Y:S02]  /*0130*/  USHF.L.U32 UR20, UR50, 0x4, URZ ;  /* 0x0000000432147899 */ /* 0x000fe4000800063f */
[----:B------:R-:W-:-:S02]  /*0140*/  USHF.L.U32 UR14, UR50, 0x3, URZ ;  /* 0x00000003320e7899 */ /* 0x000fc4000800063f */
[----:B------:R-:W-:Y:S02]  /*0150*/  UIADD3 UR19, UR20, 0x20, URZ ;  /* 0x0000002014137890 */ /* 0x000fe4000fffe03f */
[----:B------:R-:W-:Y:S02]  /*0160*/  ULDC UR6, c[0x0][0x210] ;  /* 0x0000840000067ab9 */ /* 0x000fe40000000800 */
[----:B------:R-:W-:Y:S02]  /*0170*/  UIADD3 UR18, UR14, UR19, URZ ;  /* 0x000000130e127290 */ /* 0x000fe4000fffe03f */
[----:B------:R-:W-:Y:S02]  /*0180*/  ULDC UR55, c[0x0][0x234] ;  /* 0x00008d0000377ab9 */ /* 0x000fe40000000800 */
[----:B------:R-:W-:Y:S02]  /*0190*/  UIADD3 UR17, UR14, UR18, URZ ;  /* 0x000000120e117290 */ /* 0x000fe4000fffe03f */
[----:B------:R-:W-:Y:S01]  /*01a0*/  UIMAD UR55, UR54, UR6, UR55 ;  /* 0x00000006363772a4 */ /* 0x000fe2000f8e0237 */
[----:B-1----:R-:W-:Y:S01]  /*01b0*/  SHF.R.S32.HI R7, RZ, 0x1f, R184 ;  /* 0x0000001fff077819 */ /* 0x002fe200000114b8 */
[----:B------:R-:W-:-:S02]  /*01c0*/  UIADD3 UR16, UR14, UR17, URZ ;  /* 0x000000110e107290 */ /* 0x000fc4000fffe03f */
[----:B------:R-:W-:Y:S01]  /*01d0*/  USHF.R.S32.HI UR6, URZ, 0x1f, UR44 ;  /* 0x0000001f3f067899 */ /* 0x000fe2000801142c */
[CC--:B------:R-:W-:Y:S01]  /*01e0*/  LEA.HI R0, R7.reuse, R184.reuse, RZ, 0x4 ;  /* 0x000000b807007211 */ /* 0x0c0fe200078f20ff */
[----:B------:R-:W-:Y:S01]  /*01f0*/  USHF.L.U32 UR51, UR50, 0x6, URZ ;  /* 0x0000000632337899 */ /* 0x000fe2000800063f */
[C---:B------:R-:W-:Y:S01]  /*0200*/  LEA.HI R5, R7.reuse, R184, RZ, 0x2 ;  /* 0x000000b807057211 */ /* 0x040fe200078f10ff */
[----:B------:R-:W-:Y:S01]  /*0210*/  UIADD3 UR15, UR14, UR16, URZ ;  /* 0x000000100e0f7290 */ /* 0x000fe2000fffe03f */
[----:B------:R-:W-:Y:S01]  /*0220*/  LOP3.LUT R2, R0, 0xfffffff0, RZ, 0xc0, !PT ;  /* 0xfffffff000027812 */ /* 0x000fe200078ec0ff */
[----:B------:R-:W-:Y:S01]  /*0230*/  ULDC UR7, c[0x0][0x224] ;  /* 0x0000890000077ab9 */ /* 0x000fe20000000800 */
[----:B------:R-:W-:Y:S01]  /*0240*/  SHF.R.S32.HI R6, RZ, 0x4, R0 ;  /* 0x00000004ff067819 */ /* 0x000fe20000011400 */
[----:B------:R-:W-:Y:S01]  /*0250*/  UIMAD.WIDE.U32 UR44, UR44, UR52, URZ ;  /* 0x000000342c2c72a5 */ /* 0x000fe2000f8e003f */
[--C-:B------:R-:W-:Y:S01]  /*0260*/  SHF.R.S32.HI R3, RZ, 0x2, R5.reuse ;  /* 0x00000002ff037819 */ /* 0x100fe20000011405 */
[----:B------:R-:W-:Y:S01]  /*0270*/  IMAD.IADD R2, R184, 0x1, -R2 ;  /* 0x00000001b8027824 */ /* 0x000fe200078e0a02 */
[----:B------:R-:W-:Y:S01]  /*0280*/  SHF.R.S32.HI R10, RZ, 0x1f, R5 ;  /* 0x0000001fff0a7819 */ /* 0x000fe20000011405 */
[----:B------:R-:W-:Y:S01]  /*0290*/  ULDC.64 UR4, c[0x0][0x118] ;  /* 0x0000460000047ab9 */ /* 0x000fe20000000a00 */
[----:B------:R-:W-:Y:S01]  /*02a0*/  LEA.HI R0, R0, R6, RZ, 0x1 ;  /* 0x0000000600007211 */ /* 0x000fe200078f08ff */
[----:B------:R-:W-:Y:S01]  /*02b0*/  UMOV UR57, 0x4 ;  /* 0x0000000400397882 */ /* 0x000fe20000000000 */
[----:B------:R-:W-:Y:S01]  /*02c0*/  SHF.R.S32.HI R4, RZ, 0x1f, R2 ;  /* 0x0000001fff047819 */ /* 0x000fe20000011402 */
[----:B------:R-:W-:Y:S01]  /*02d0*/  ULDC.64 UR60, c[0x0][0x3c8] ;  /* 0x0000f200003c7ab9 */ /* 0x000fe20000000a00 */
[----:B------:R-:W-:Y:S01]  /*02e0*/  LEA.HI R10, R10, R3, RZ, 0x3 ;  /* 0x000000030a0a7211 */ /* 0x000fe200078f18ff */
[----:B------:R-:W-:Y:S01]  /*02f0*/  UMOV UR58, 0x6 ;  /* 0x00000006003a7882 */ /* 0x000fe20000000000 */
[----:B------:R-:W-:Y:S01]  /*0300*/  LOP3.LUT R0, R0, 0xfffffffe, RZ, 0xc0, !PT ;  /* 0xfffffffe00007812 */ /* 0x000fe200078ec0ff */
[----:B------:R-:W-:Y:S01]  /*0310*/  ULDC UR59, c[0x0][0x214] ;  /* 0x00008500003b7ab9 */ /* 0x000fe20000000800 */
[----:B------:R-:W-:Y:S01]  /*0320*/  LEA.HI R4, R4, R2, RZ, 0x3 ;  /* 0x0000000204047211 */ /* 0x000fe200078f18ff */
[----:B------:R-:W-:Y:S01]  /*0330*/  UMOV UR48, 0xffffe000 ;  /* 0xffffe00000307882 */ /* 0x000fe20000000000 */
[----:B------:R-:W-:Y:S01]  /*0340*/  LOP3.LUT R10, R10, 0xfffffff8, RZ, 0xc0, !PT ;  /* 0xfffffff80a0a7812 */ /* 0x000fe200078ec0ff */
[----:B------:R-:W-:Y:S01]  /*0350*/  IMAD.IADD R0, R6, 0x1, -R0 ;  /* 0x0000000106007824 */ /* 0x000fe200078e0a00 */
[----:B------:R-:W-:Y:S01]  /*0360*/  LOP3.LUT R6, R4, 0xfffffff8, RZ, 0xc0, !PT ;  /* 0xfffffff804067812 */ /* 0x000fe200078ec0ff */
[----:B------:R-:W-:Y:S01]  /*0370*/  UIADD3 UR54, UR54, UR7, URZ ;  /* 0x0000000736367290 */ /* 0x000fe2000fffe03f */
[-C--:B------:R-:W-:Y:S01]  /*0380*/  LEA.HI R190, R7, R184.reuse, RZ, 0x3 ;  /* 0x000000b807be7211 */ /* 0x080fe200078f18ff */
[----:B------:R-:W-:Y:S01]  /*0390*/  IMAD.IADD R10, R3, 0x1, -R10 ;  /* 0x00000001030a7824 */ /* 0x000fe200078e0a0a */
[CC--:B------:R-:W-:Y:S01]  /*03a0*/  LEA.HI R3, R7.reuse, R184.reuse, RZ, 0x5 ;  /* 0x000000b807037211 */ /* 0x0c0fe200078f28ff */
[----:B------:R-:W-:Y:S01]  /*03b0*/  IMAD.IADD R6, R2, 0x1, -R6 ;  /* 0x0000000102067824 */ /* 0x000fe200078e0a06 */
[----:B------:R-:W-:Y:S01]  /*03c0*/  LOP3.LUT R192, R190, 0xfffffff8, RZ, 0xc0, !PT ;  /* 0xfffffff8bec07812 */ /* 0x000fe200078ec0ff */
[C---:B------:R-:W-:Y:S01]  /*03d0*/  IMAD.SHL.U32 R11, R0.reuse, 0x200, RZ ;  /* 0x00000200000b7824 */ /* 0x040fe200078e00ff */
[--C-:B------:R-:W-:Y:S01]  /*03e0*/  SHF.R.S32.HI R187, RZ, 0x5, R3.reuse ;  /* 0x00000005ffbb7819 */ /* 0x100fe20000011403 */
[----:B------:R-:W-:Y:S01]  /*03f0*/  IMAD.SHL.U32 R181, R0, 0x10, RZ ;  /* 0x0000001000b57824 */ /* 0x000fe200078e00ff */
[----:B------:R-:W-:Y:S01]  /*0400*/  SHF.R.S32.HI R2, RZ, 0x1f, R3 ;  /* 0x0000001fff027819 */ /* 0x000fe20000011403 */
[----:B------:R-:W-:Y:S01]  /*0410*/  IMAD.IADD R192, R184, 0x1, -R192 ;  /* 0x00000001b8c07824 */ /* 0x000fe200078e0ac0 */
[----:B------:R-:W-:Y:S01]  /*0420*/  LOP3.LUT R12, R10, 0x1, RZ, 0xc0, !PT ;  /* 0x000000010a0c7812 */ /* 0x000fe200078ec0ff */
[----:B------:R-:W-:Y:S01]  /*0430*/  IMAD.SHL.U32 R6, R6, 0x40, RZ ;  /* 0x0000004006067824 */ /* 0x000fe200078e00ff */
[-C--:B------:R-:W-:Y:S01]  /*0440*/  LEA.HI R2, R2, R187.reuse, RZ, 0x2 ;  /* 0x000000bb02027211 */ /* 0x080fe200078f10ff */
[----:B------:R-:W-:Y:S01]  /*0450*/  IMAD.SHL.U32 R9, R192, 0x40, RZ ;  /* 0x00000040c0097824 */ /* 0x000fe200078e00ff */
[-C--:B------:R-:W-:Y:S01]  /*0460*/  LEA.HI R8, R7, R184.reuse, RZ, 0x6 ;  /* 0x000000b807087211 */ /* 0x080fe200078f30ff */
[----:B------:R-:W-:Y:S01]  /*0470*/  UIMAD UR52, UR6, UR52, URZ ;  /* 0x00000034063472a4 */ /* 0x000fe2000f8e023f */
[----:B------:R-:W-:Y:S01]  /*0480*/  LOP3.LUT R2, R2, 0xfffffffc, RZ, 0xc0, !PT ;  /* 0xfffffffc02027812 */ /* 0x000fe200078ec0ff */
[----:B------:R-:W-:Y:S01]  /*0490*/  UIMAD UR26, UR50, 0x18, URZ ;  /* 0x00000018321a78a4 */ /* 0x000fe2000f8e023f */
[----:B------:R-:W-:Y:S01]  /*04a0*/  ISETP.NE.U32.AND P0, PT, R12, 0x1, PT ;  /* 0x000000010c00780c */ /* 0x000fe20003f05070 */
[----:B------:R-:W-:Y:S01]  /*04b0*/  USHF.L.U32 UR25, UR50, 0x5, URZ ;  /* 0x0000000532197899 */ /* 0x000fe2000800063f */
[----:B------:R-:W-:Y:S01]  /*04c0*/  LOP3.LUT R9, R9, 0x1c0, RZ, 0xc0, !PT ;  /* 0x000001c009097812 */ /* 0x000fe200078ec0ff */
[----:B------:R-:W-:Y:S01]  /*04d0*/  IMAD.IADD R2, R187, 0x1, -R2 ;  /* 0x00000001bb027824 */ /* 0x000fe200078e0a02 */
[----:B------:R-:W-:Y:S01]  /*04e0*/  SHF.R.S32.HI R8, RZ, 0x6, R8 ;  /* 0x00000006ff087819 */ /* 0x000fe20000011408 */
[----:B------:R-:W-:Y:S01]  /*04f0*/  UIMAD UR24, UR50, 0x28, URZ ;  /* 0x00000028321878a4 */ /* 0x000fe2000f8e023f */
[----:B------:R-:W-:Y:S01]  /*0500*/  LEA.HI R196, R7, R184, RZ, 0x7 ;  /* 0x000000b807c47211 */ /* 0x000fe200078f38ff */
[----:B------:R-:W-:Y:S01]  /*0510*/  IMAD.SHL.U32 R178, R2, 0x10, RZ ;  /* 0x0000001002b27824 */ /* 0x000fe200078e00ff */
[----:B------:R-:W-:Y:S01]  /*0520*/  LOP3.LUT R186, R3, 0xffffffe0, RZ, 0xc0, !PT ;  /* 0xffffffe003ba7812 */ /* 0x000fe200078ec0ff */
[C---:B------:R-:W-:Y:S01]  /*0530*/  IMAD R12, R8.reuse, 0x800, R11 ;  /* 0x00000800080c7824 */ /* 0x040fe200078e020b */
[----:B------:R-:W-:Y:S01]  /*0540*/  LOP3.LUT R5, R5, 0x7ffffffc, RZ, 0xc0, !PT ;  /* 0x7ffffffc05057812 */ /* 0x000fe200078ec0ff */
[----:B------:R-:W-:Y:S01]  /*0550*/  IMAD.SHL.U32 R8, R8, 0x20, RZ ;  /* 0x0000002008087824 */ /* 0x000fe200078e00ff */
[C---:B------:R-:W-:Y:S01]  /*0560*/  R2P PR, R10.reuse, 0x6 ;  /* 0x000000060a007804 */ /* 0x040fe20000000000 */
[----:B------:R-:W-:Y:S01]  /*0570*/  IMAD.SHL.U32 R10, R10, 0x40, RZ ;  /* 0x000000400a0a7824 */ /* 0x000fe200078e00ff */
[----:B------:R-:W-:Y:S01]  /*0580*/  LOP3.LUT R178, R9, 0x30, R178, 0xf8, !PT ;  /* 0x0000003009b27812 */ /* 0x000fe200078ef8b2 */
[C---:B------:R-:W-:Y:S01]  /*0590*/  IMAD.IADD R186, R184.reuse, 0x1, -R186 ;  /* 0x00000001b8ba7824 */ /* 0x040fe200078e0aba */
[----:B------:R-:W-:Y:S01]  /*05a0*/  SHF.R.S32.HI R196, RZ, 0x7, R196 ;  /* 0x00000007ffc47819 */ /* 0x000fe200000114c4 */
[C---:B------:R-:W-:Y:S01]  /*05b0*/  IMAD.IADD R5, R184.reuse, 0x1, -R5 ;  /* 0x00000001b8057824 */ /* 0x040fe200078e0a05 */
[----:B------:R-:W-:Y:S01]  /*05c0*/  LEA.HI R3, R3, R187, RZ, 0x1 ;  /* 0x000000bb03037211 */ /* 0x000fe200078f08ff */
[----:B------:R-:W-:Y:S01]  /*05d0*/  IMAD.SHL.U32 R184, R184, 0x2, RZ ;  /* 0x00000002b8b87824 */ /* 0x000fe200078e00ff */
[--C-:B------:R-:W-:Y:S01]  /*05e0*/  LOP3.LUT R180, R9, 0x8, R190.reuse, 0xf8, !PT ;  /* 0x0000000809b47812 */ /* 0x100fe200078ef8be */
[----:B------:R-:W-:Y:S01]  /*05f0*/  IMAD.SHL.U32 R7, R196, 0x8, RZ ;  /* 0x00000008c4077824 */ /* 0x000fe200078e00ff */
[----:B------:R-:W-:Y:S01]  /*0600*/  SHF.R.U32.HI R9, RZ, 0x3, R9 ;  /* 0x00000003ff097819 */ /* 0x000fe20000011609 */
[----:B------:R-:W-:Y:S01]  /*0610*/  IMAD.SHL.U32 R5, R5, 0x2, RZ ;  /* 0x0000000205057824 */ /* 0x000fe200078e00ff */
[----:B------:R-:W-:Y:S01]  /*0620*/  LOP3.LUT R178, R178, 0x8, R190, 0xf8, !PT ;  /* 0x00000008b2b27812 */ /* 0x000fe200078ef8be */
[----:B------:R-:W-:Y:S01]  /*0630*/  UIMAD UR23, UR50, 0x30, URZ ;  /* 0x00000030321778a4 */ /* 0x000fe2000f8e023f */
[----:B------:R-:W-:Y:S01]  /*0640*/  LOP3.LUT R3, R3, 0xfffffffe, RZ, 0xc0, !PT ;  /* 0xfffffffe03037812 */ /* 0x000fe200078ec0ff */
[--C-:B------:R-:W-:Y:S01]  /*0650*/  IMAD R196, R196, 0x1000, R5.reuse ;  /* 0x00001000c4c47824 */ /* 0x100fe200078e0205 */
[----:B------:R-:W-:Y:S01]  /*0660*/  LOP3.LUT R10, R10, 0x1c0, RZ, 0xc0, !PT ;  /* 0x000001c00a0a7812 */ /* 0x000fe200078ec0ff */
[----:B------:R-:W-:Y:S01]  /*0670*/  IMAD R5, R2, 0x400, R5 ;  /* 0x0000040002057824 */ /* 0x000fe200078e0205 */
[----:B------:R-:W-:Y:S01]  /*0680*/  LOP3.LUT R180, R180, R9, RZ, 0x3c, !PT ;  /* 0x00000009b4b47212 */ /* 0x000fe200078e3cff */
[----:B------:R-:W-:Y:S01]  /*0690*/  IMAD.IADD R3, R187, 0x1, -R3 ;  /* 0x00000001bb037824 */ /* 0x000fe200078e0a03 */
[----:B------:R-:W-:Y:S01]  /*06a0*/  LOP3.LUT R178, R11, R178, R9, 0xf6, !PT ;  /* 0x000000b20bb27212 */ /* 0x000fe200078ef609 */
[----:B------:R-:W-:Y:S01]  /*06b0*/  UIMAD UR22, UR50, 0x38, URZ ;  /* 0x00000038321678a4 */ /* 0x000fe2000f8e023f */
[----:B------:R-:W-:Y:S01]  /*06c0*/  LOP3.LUT R184, R8, 0x6, R184, 0xf8, !PT ;  /* 0x0000000608b87812 */ /* 0x000fe200078ef8b8 */
[----:B------:R-:W-:Y:S01]  /*06d0*/  IMAD R196, R3, 0x400, R196 ;  /* 0x0000040003c47824 */ /* 0x000fe200078e02c4 */
[----:B------:R-:W-:Y:S01]  /*06e0*/  LOP3.LUT R8, R10, 0x20, R8, 0xf8, !PT ;  /* 0x000000200a087812 */ /* 0x000fe200078ef808 */
[----:B------:R-:W-:Y:S01]  /*06f0*/  IMAD.IADD R180, R12, 0x1, R180 ;  /* 0x000000010cb47824 */ /* 0x000fe200078e02b4 */
[----:B------:R-:W-:Y:S01]  /*0700*/  SHF.R.U32.HI R9, RZ, 0x3, R10 ;  /* 0x00000003ff097819 */ /* 0x000fe2000001160a */
[----:B------:R-:W-:Y:S01]  /*0710*/  IMAD.SHL.U32 R178, R178, 0x2, RZ ;  /* 0x00000002b2b27824 */ /* 0x000fe200078e00ff */
[----:B------:R-:W-:Y:S01]  /*0720*/  LOP3.LUT R7, R7, 0x8, RZ, 0xc0, !PT ;  /* 0x0000000807077812 */ /* 0x000fe200078ec0ff */
[----:B------:R-:W-:Y:S01]  /*0730*/  IMAD.SHL.U32 R180, R180, 0x2, RZ ;  /* 0x00000002b4b47824 */ /* 0x000fe200078e00ff */
[----:B------:R-:W-:Y:S01]  /*0740*/  LOP3.LUT R8, R8, R9, RZ, 0x3c, !PT ;  /* 0x0000000908087212 */ /* 0x000fe200078e3cff */
[----:B------:R-:W-:Y:S01]  /*0750*/  USHF.R.S32.HI UR53, URZ, 0x1f, UR51 ;  /* 0x0000001f3f357899 */ /* 0x000fe20008011433 */
[----:B------:R-:W-:Y:S01]  /*0760*/  LOP3.LUT R181, R7, 0x10, R181, 0xf8, !PT ;  /* 0x0000001007b57812 */ /* 0x000fe200078ef8b5 */
[----:B------:R-:W-:Y:S01]  /*0770*/  UIADD3 UR21, UR14, UR15, URZ ;  /* 0x0000000f0e157290 */ /* 0x000fe2000fffe03f */
[----:B------:R-:W-:Y:S01]  /*0780*/  LOP3.LUT R195, R9, R10, R7, 0x1e, !PT ;  /* 0x0000000a09c37212 */ /* 0x000fe200078e1e07 */
[----:B------:R-:W-:Y:S01]  /*0790*/  IMAD.IADD R196, R8, 0x1, R196 ;  /* 0x0000000108c47824 */ /* 0x000fe200078e02c4 */
[----:B------:R-:W-:Y:S01]  /*07a0*/  SHF.R.S32.HI R7, RZ, 0x1f, R186 ;  /* 0x0000001fff077819 */ /* 0x000fe200000114ba */
[----:B------:R-:W-:Y:S01]  /*07b0*/  IMAD.SHL.U32 R8, R0, 0x8, RZ ;  /* 0x0000000800087824 */ /* 0x000fe200078e00ff */
[----:B------:R-:W-:Y:S01]  /*07c0*/  LOP3.LUT R6, R6, 0x1c0, RZ, 0xc0, !PT ;  /* 0x000001c006067812 */ /* 0x000fe200078ec0ff */
[----:B------:R-:W-:Y:S01]  /*07d0*/  IMAD.IADD R195, R5, 0x1, R195 ;  /* 0x0000000105c37824 */ /* 0x000fe200078e02c3 */
[----:B------:R-:W-:Y:S01]  /*07e0*/  LEA.HI R0, R7, R186, RZ, 0x2 ;  /* 0x000000ba07007211 */ /* 0x000fe200078f10ff */
[----:B------:R-:W-:Y:S01]  /*07f0*/  IMAD.SHL.U32 R7, R4, 0x40, RZ ;  /* 0x0000004004077824 */ /* 0x000fe200078e00ff */
[----:B------:R-:W-:Y:S01]  /*0800*/  SHF.R.U32.HI R5, RZ, 0x3, R6 ;  /* 0x00000003ff057819 */ /* 0x000fe20000011606 */
[----:B------:R-:W-:Y:S01]  /*0810*/  IMAD.SHL.U32 R196, R196, 0x2, RZ ;  /* 0x00000002c4c47824 */ /* 0x000fe200078e00ff */
[----:B------:R-:W-:Y:S01]  /*0820*/  SHF.R.S32.HI R185, RZ, 0x2, R0 ;  /* 0x00000002ffb97819 */ /* 0x000fe20000011400 */
[----:B------:R-:W-:Y:S01]  /*0830*/  UMOV UR56, 0x6 ;  /* 0x0000000600387882 */ /* 0x000fe20000000000 */
[----:B------:R-:W-:-:S02]  /*0840*/  LOP3.LUT R0, R7, 0xfffffe00, RZ, 0xc0, !PT ;  /* 0xfffffe0007007812 */ /* 0x000fc400078ec0ff */
[----:B------:R-:W-:Y:S01]  /*0850*/  LOP3.LUT R4, R6, 0x8, R8, 0xf8, !PT ;  /* 0x0000000806047812 */ /* 0x000fe200078ef808 */
[C---:B------:R-:W-:Y:S01]  /*0860*/  IMAD R185, R3.reuse, 0x10, R185 ;  /* 0x0000001003b97824 */ /* 0x040fe200078e02b9 */
[C---:B------:R-:W-:Y:S01]  /*0870*/  LOP3.LUT P4, RZ, R192.reuse, 0x2, RZ, 0xc0, !PT ;  /* 0x00000002c0ff7812 */ /* 0x040fe2000788c0ff */
[--C-:B------:R-:W-:Y:S01]  /*0880*/  IMAD R182, R3, 0x400, R0.reuse ;  /* 0x0000040003b67824 */ /* 0x100fe200078e0200 */
[----:B------:R-:W-:Y:S01]  /*0890*/  LOP3.LUT P3, RZ, R192, 0x4, RZ, 0xc0, !PT ;  /* 0x00000004c0ff7812 */ /* 0x000fe2000786c0ff */
[----:B------:R-:W-:Y:S01]  /*08a0*/  IMAD R179, R2, 0x400, R0 ;  /* 0x0000040002b37824 */ /* 0x000fe200078e0200 */
[----:B------:R-:W-:Y:S01]  /*08b0*/  LOP3.LUT R4, R4, R5, RZ, 0x3c, !PT ;  /* 0x0000000504047212 */ /* 0x000fe200078e3cff */
[----:B------:R-:W-:Y:S01]  /*08c0*/  IMAD.SHL.U32 R192, R192, 0x8, RZ ;  /* 0x00000008c0c07824 */ /* 0x000fe200078e00ff */
[----:B------:R-:W-:Y:S02]  /*08d0*/  SEL R3, R202, 0xffffffe0, !P4 ;  /* 0xffffffe0ca037807 */ /* 0x000fe40006000000 */
[----:B------:R-:W-:Y:S01]  /*08e0*/  LEA R195, R195, 0x6000, 0x1 ;  /* 0x00006000c3c37811 */ /* 0x000fe200078e08ff */
[----:B------:R-:W-:Y:S01]  /*08f0*/  IMAD.IADD R179, R4, 0x1, R179 ;  /* 0x0000000104b37824 */ /* 0x000fe200078e02b3 */
[----:B------:R-:W-:Y:S01]  /*0900*/  SEL R172, R172, 0xffffffc0, !P3 ;  /* 0xffffffc0acac7807 */ /* 0x000fe20005800000 */
[----:B------:R-:W-:Y:S01]  /*0910*/  IMAD.IADD R173, R180, 0x1, R3 ;  /* 0x00000001b4ad7824 */ /* 0x000fe200078e0203 */
[----:B------:R-:W-:Y:S01]  /*0920*/  IADD3 R194, R185, -0x40, RZ ;  /* 0xffffffc0b9c27810 */ /* 0x000fe20007ffe0ff */
[----:B------:R-:W-:Y:S01]  /*0930*/  IMAD.IADD R182, R182, 0x1, R4 ;  /* 0x00000001b6b67824 */ /* 0x000fe200078e0204 */
[----:B------:R-:W-:Y:S01]  /*0940*/  SEL R202, R202, 0xffffffe0, !P1 ;  /* 0xffffffe0caca7807 */ /* 0x000fe20004800000 */
[----:B------:R-:W-:Y:S01]  /*0950*/  IMAD.IADD R172, R180, 0x1, R172 ;  /* 0x00000001b4ac7824 */ /* 0x000fe200078e02ac */
[----:B------:R-:W-:-:S02]  /*0960*/  SEL R209, R209, 0x10, !P0 ;  /* 0x00000010d1d17807 */ /* 0x000fc40004000000 */
[C---:B------:R-:W-:Y:S01]  /*0970*/  IADD3 R197, R195.reuse, 0x40, RZ ;  /* 0x00000040c3c57810 */ /* 0x040fe20007ffe0ff */
[C---:B------:R-:W-:Y:S01]  /*0980*/  IMAD.IADD R200, R196.reuse, 0x1, R202 ;  /* 0x00000001c4c87824 */ /* 0x040fe200078e02ca */
[----:B------:R-:W-:Y:S01]  /*0990*/  SHF.R.S32.HI R191, RZ, 0x1f, R194 ;  /* 0x0000001fffbf7819 */ /* 0x000fe200000114c2 */
[----:B------:R-:W-:Y:S01]  /*09a0*/  IMAD.IADD R201, R196, 0x1, R209 ;  /* 0x00000001c4c97824 */ /* 0x000fe200078e02d1 */
[----:B------:R-:W-:Y:S01]  /*09b0*/  @P2 IADD3 R197, R195, -0x40, RZ ;  /* 0xffffffc0c3c52810 */ /* 0x000fe20007ffe0ff */
[----:B------:R-:W-:Y:S01]  /*09c0*/  IMAD.IADD R199, R202, 0x1, R195 ;  /* 0x00000001cac77824 */ /* 0x000fe200078e02c3 */
[----:B------:R-:W-:Y:S01]  /*09d0*/  LOP3.LUT R181, R5, R181, R6, 0x1e, !PT ;  /* 0x000000b505b57212 */ /* 0x000fe200078e1e06 */
[----:B------:R-:W-:Y:S01]  /*09e0*/  IMAD.IADD R3, R3, 0x1, R172 ;  /* 0x0000000103037824 */ /* 0x000fe200078e02ac */
[C---:B------:R-:W-:Y:S01]  /*09f0*/  SHF.L.U64.HI R191, R194.reuse, 0x2, R191 ;  /* 0x00000002c2bf7819 */ /* 0x040fe200000102bf */
[----:B------:R-:W-:Y:S01]  /*0a00*/  IMAD.SHL.U32 R194, R194, 0x4, RZ ;  /* 0x00000004c2c27824 */ /* 0x000fe200078e00ff */
[----:B------:R-:W-:Y:S01]  /*0a10*/  IADD3 R198, R195, 0x420, RZ ;  /* 0x00000420c3c67810 */ /* 0x000fe20007ffe0ff */
[----:B------:R-:W-:Y:S01]  /*0a20*/  IMAD.IADD R209, R209, 0x1, R200 ;  /* 0x00000001d1d17824 */ /* 0x000fe200078e02c8 */
[----:B------:R-:W-:Y:S01]  /*0a30*/  LOP3.LUT R181, R181, R0, RZ, 0xfc, !PT ;  /* 0x00000000b5b57212 */ /* 0x000fe200078efcff */
[----:B------:R-:W-:Y:S01]  /*0a40*/  IMAD.IADD R202, R202, 0x1, R197 ;  /* 0x00000001caca7824 */ /* 0x000fe200078e02c5 */
[----:B------:R-:W-:-:S02]  /*0a50*/  SHF.R.S32.HI R190, RZ, 0x3, R190 ;  /* 0x00000003ffbe7819 */ /* 0x000fc400000114be */
[----:B------:R-:W-:Y:S02]  /*0a60*/  IADD3 R189, R185, -c[0x0][0x214], R189 ;  /* 0x80008500b9bd7a10 */ /* 0x000fe40007ffe0bd */
[----:B------:R-:W-:Y:S02]  /*0a70*/  SHF.R.S32.HI R188, RZ, 0x1f, R185 ;  /* 0x0000001fffbc7819 */ /* 0x000fe400000114b9 */
[----:B------:R-:W-:Y:S02]  /*0a80*/  LEA R179, R179, 0xa000, 0x1 ;  /* 0x0000a000b3b37811 */ /* 0x000fe400078e08ff */
[----:B------:R-:W-:Y:S02]  /*0a90*/  @P1 IADD3 R198, R195, 0x3e0, RZ ;  /* 0x000003e0c3c61810 */ /* 0x000fe40007ffe0ff */
.L_x_572:
        /* <DEDUP_REMOVED lines=8> */
[----:B------:R-:W1:Y:S07]  /*0b20*/  @P1 S2R R2, SR_CTAID.Y ;  /* 0x0000000000021919 */ /* 0x000e6e0000002600 */
[----:B--2---:R-:W2:Y:S02]  /*0b30*/  @P0 S2R R0, SR_CTAID.Y ;  /* 0x0000000000000919 */ /* 0x004ea40000002600 */
[----:B--2---:R2:W3:Y:S02]  /*0b40*/  @P0 R2UR UR7, R0 ;  /* 0x00000000000703c2 */ /* 0x0044e400000e0000 */
[----:B--2---:R-:W-:Y:S01]  /*0b50*/  @P1 IMAD.MOV.U32 R0, RZ, RZ, 0x4 ;  /* 0x00000004ff001424 */ /* 0x004fe200078e00ff */
[----:B---3--:R-:W-:-:S03]  /*0b60*/  @UP1 UIMAD.WIDE UR6, UR7, UR6, UR8 ;  /* 0x00000006070612a5 */ /* 0x008fc6000f8e0208 */
[----:B-1----:R-:W-:-:S04]  /*0b70*/  @P1 IMAD.WIDE R6, R2, R0, c[0x0][0x250] ;  /* 0x0000940002061625 */ /* 0x002fc800078e0200 */
[----:B------:R-:W-:Y:S01]  /*0b80*/  IMAD.U32 R4, RZ, RZ, UR6 ;  /* 0x00000006ff047e24 */ /* 0x000fe2000f8e00ff */
[----:B------:R-:W2:Y:S01]  /*0b90*/  @P1 LDG.E R2, [R6.64] ;  /* 0x0000000406021981 */ /* 0x000ea2000c1e1900 */
[----:B------:R-:W-:Y:S01]  /*0ba0*/  IMAD.U32 R5, RZ, RZ, UR7 ;  /* 0x00000007ff057e24 */ /* 0x000fe2000f8e00ff */
[----:B------:R-:W-:Y:S02]  /*0bb0*/  UMOV UR29, URZ ;  /* 0x0000003f001d7c82 */ /* 0x000fe40008000000 */
[----:B------:R-:W-:Y:S02]  /*0bc0*/  ULDC.64 UR6, c[0x0][0x268] ;  /* 0x00009a0000067ab9 */ /* 0x000fe40000000a00 */
[----:B------:R-:W3:Y:S01]  /*0bd0*/  @P0 LDG.E R0, [R4.64] ;  /* 0x0000000404000981 */ /* 0x000ee2000c1e1900 */
[----:B------:R-:W-:-:S04]  /*0be0*/  @!UP1 UISETP.NE.U32.AND UP0, UPT, URZ, UR6, UPT ;  /* 0x000000063f00928c */ /* 0x000fc8000bf05070 */
[----:B------:R-:W-:-:S03]  /*0bf0*/  @!UP1 UISETP.NE.AND.EX UP0, UPT, URZ, UR7, UPT, UP0 ;  /* 0x000000073f00928c */ /* 0x000fc6000bf05300 */
[----:B------:R-:W-:Y:S02]  /*0c00*/  ULDC.64 UR6, c[0x0][0x218] ;  /* 0x0000860000067ab9 */ /* 0x000fe40000000a00 */
[----:B------:R-:W-:Y:S01]  /*0c10*/  @!UP1 USEL UR9, URZ, UR7, !UP0 ;  /* 0x000000073f099287 */ /* 0x000fe2000c000000 */
[----:B--2---:R-:W1:Y:S08]  /*0c20*/  @P1 R2UR UR29, R2 ;  /* 0x00000000021d13c2 */ /* 0x004e7000000e0000 */
[----:B---3--:R-:W1:Y:S02]  /*0c30*/  @P0 R2UR UR8, R0 ;  /* 0x00000000000803c2 */ /* 0x008e6400000e0000 */
[----:B-1----:R-:W-:-:S02]  /*0c40*/  @UP1 UIADD3 UR7, UR8, -UR29, URZ ;  /* 0x8000001d08071290 */ /* 0x002fc4000fffe03f */
[----:B------:R-:W-:Y:S02]  /*0c50*/  USHF.L.U32 UR8, UR27, 0x7, URZ ;  /* 0x000000071b087899 */ /* 0x000fe4000800063f */
[----:B------:R-:W-:-:S04]  /*0c60*/  @!UP1 UIADD3 UR7, UR9, UR6, -UR29 ;  /* 0x0000000609079290 */ /* 0x000fc8000fffe81d */
[----:B------:R-:W-:-:S06]  /*0c70*/  UISETP.GE.AND UP0, UPT, UR8, UR7, UPT ;  /* 0x000000070800728c */ /* 0x000fcc000bf06270 */
[----:B------:R-:W-:-:S13]  /*0c80*/  PLOP3.LUT P0, PT, PT, PT, UP0, 0x80, 0x0 ;  /* 0x000000000000781c */ /* 0x000fda0003f0f008 */
[----:B-----5:R-:W-:Y:S05]  /*0c90*/  @P0 BRA `(.L_x_564) ;  /* 0x0000581000000947 */ /* 0x020fea0003800000 */
[----:B------:R-:W-:Y:S01]  /*0ca0*/  IABS R4, c[0x0][0x1c8] ;  /* 0x0000720000047a13 */ /* 0x000fe20000000000 */
[----:B------:R-:W1:Y:S01]  /*0cb0*/  S2R R0, SR_CTAID.Z ;  /* 0x0000000000007919 */ /* 0x000e620000002700 */
[----:B------:R-:W2:Y:S01]  /*0cc0*/  S2UR UR38, SR_CTAID.Y ;  /* 0x00000000002679c3 */ /* 0x000ea20000002600 */
[----:B------:R-:W-:Y:S01]  /*0cd0*/  ULDC UR9, c[0x0][0x214] ;  /* 0x0000850000097ab9 */ /* 0x000fe20000000800 */
[----:B------:R-:W3:Y:S01]  /*0ce0*/  I2F.RP R6, R4 ;  /* 0x0000000400067306 */ /* 0x000ee20000209400 */
[----:B------:R-:W-:Y:S02]  /*0cf0*/  ULDC.64 UR10, c[0x0][0x240] ;  /* 0x00009000000a7ab9 */ /* 0x000fe40000000a00 */
[----:B------:R-:W-:Y:S02]  /*0d00*/  UIADD3 UR9, UR9, 0x3f, URZ ;  /* 0x0000003f09097890 */ /* 0x000fe4000fffe03f */
[----:B------:R-:W-:Y:S01]  /*0d10*/  UISETP.NE.U32.AND UP0, UPT, URZ, UR10, UPT ;  /* 0x0000000a3f00728c */ /* 0x000fe2000bf05070 */
[----:B------:R-:W4:Y:S01]  /*0d20*/  S2UR UR28, SR_CTAID.Z ;  /* 0x00000000001c79c3 */ /* 0x000f220000002700 */
[----:B------:R-:W-:-:S02]  /*0d30*/  USHF.R.S32.HI UR6, URZ, 0x1f, UR9 ;  /* 0x0000001f3f067899 */ /* 0x000fc40008011409 */
[----:B------:R-:W-:Y:S02]  /*0d40*/  UISETP.NE.AND.EX UP0, UPT, URZ, UR11, UPT, UP0 ;  /* 0x0000000b3f00728c */ /* 0x000fe4000bf05300 */
[----:B------:R-:W-:Y:S02]  /*0d50*/  ULDC UR12, c[0x0][0x1c8] ;  /* 0x00007200000c7ab9 */ /* 0x000fe40000000800 */
[----:B------:R-:W-:Y:S02]  /*0d60*/  ULEA.HI UR6, UR6, UR9, URZ, 0x6 ;  /* 0x0000000906067291 */ /* 0x000fe4000f8f303f */
[----:B------:R-:W-:Y:S01]  /*0d70*/  ULDC.U8 UR30, c[0x0][0x328] ;  /* 0x0000ca00001e7ab9 */ /* 0x000fe20000000000 */
[----:B---3--:R-:W3:Y:S01]  /*0d80*/  MUFU.RCP R6, R6 ;  /* 0x0000000600067308 */ /* 0x008ee20000001000 */
[----:B------:R-:W-:Y:S02]  /*0d90*/  ULDC UR13, c[0x0][0x214] ;  /* 0x00008500000d7ab9 */ /* 0x000fe40000000800 */
[----:B------:R-:W-:Y:S01]  /*0da0*/  ULDC UR35, c[0x0][0x1c0] ;  /* 0x0000700000237ab9 */ /* 0x000fe20000000800 */
[----:B-1----:R-:W-:Y:S01]  /*0db0*/  IABS R0, R0 ;  /* 0x0000000000007213 */ /* 0x002fe20000000000 */
[----:B--2---:R-:W-:-:S02]  /*0dc0*/  UIMAD.WIDE UR10, UR38, 0x80, URZ ;  /* 0x00000080260a78a5 */ /* 0x004fc4000f8e023f */
[----:B------:R-:W-:Y:S02]  /*0dd0*/  ULDC UR39, c[0x0][0x22c] ;  /* 0x00008b0000277ab9 */ /* 0x000fe40000000800 */
[----:B------:R-:W-:Y:S02]  /*0de0*/  USEL UR47, UR10, URZ, UP0 ;  /* 0x0000003f0a2f7287 */ /* 0x000fe40008000000 */
[----:B------:R-:W-:Y:S02]  /*0df0*/  USEL UR46, UR11, URZ, UP0 ;  /* 0x0000003f0b2e7287 */ /* 0x000fe40008000000 */
[----:B----4-:R-:W-:Y:S01]  /*0e00*/  ULOP3.LUT UR9, UR28, UR12, URZ, 0x3c, !UPT ;  /* 0x0000000c1c097292 */ /* 0x010fe2000f8e3c3f */
[----:B---3--:R-:W-:Y:S01]  /*0e10*/  IADD3 R6, R6, 0xffffffe, RZ ;  /* 0x0ffffffe06067810 */ /* 0x008fe20007ffe0ff */
[----:B------:R-:W-:Y:S02]  /*0e20*/  UISETP.NE.AND UP0, UPT, UR30, URZ, UPT ;  /* 0x0000003f1e00728c */ /* 0x000fe4000bf05270 */
[----:B------:R-:W-:Y:S01]  /*0e30*/  ULOP3.LUT UR12, UR6, 0xffffffc0, URZ, 0xc0, !UPT ;  /* 0xffffffc0060c7892 */ /* 0x000fe2000f8ec03f */
[----:B------:R-:W1:Y:S01]  /*0e40*/  F2I.FTZ.U32.TRUNC.NTZ R7, R6 ;  /* 0x0000000600077305 */ /* 0x000e62000021f000 */
[----:B------:R-:W-:Y:S01]  /*0e50*/  ISETP.LE.AND P1, PT, RZ, UR9, PT ;  /* 0x00000009ff007c0c */ /* 0x000fe2000bf23270 */
[----:B------:R-:W-:-:S02]  /*0e60*/  ULDC UR37, c[0x0][0x234] ;  /* 0x00008d0000257ab9 */ /* 0x000fc40000000800 */
[----:B------:R-:W-:Y:S02]  /*0e70*/  UIMAD UR39, UR28, UR39, URZ ;  /* 0x000000271c2772a4 */ /* 0x000fe4000f8e023f */
[----:B------:R-:W-:Y:S02]  /*0e80*/  UIADD3 UR12, UR12, -0x40, URZ ;  /* 0xffffffc00c0c7890 */ /* 0x000fe4000fffe03f */
[----:B------:R-:W-:Y:S02]  /*0e90*/  @UP0 UIMAD UR9, UR38, UR13, URZ ;  /* 0x0000000d260902a4 */ /* 0x000fe4000f8e023f */
[----:B------:R-:W-:Y:S02]  /*0ea0*/  @!UP0 UIMAD UR10, UR38, UR35, UR28 ;  /* 0x00000023260a82a4 */ /* 0x000fe4000f8e021c */
[----:B------:R-:W-:Y:S02]  /*0eb0*/  ULDC.U8 UR31, c[0x0][0x3d0] ;  /* 0x0000f400001f7ab9 */ /* 0x000fe40000000000 */
[----:B------:R-:W-:Y:S01]  /*0ec0*/  ULDC UR49, c[0x0][0x1c0] ;  /* 0x0000700000317ab9 */ /* 0x000fe20000000800 */
[----:B------:R-:W-:Y:S01]  /*0ed0*/  ISETP.NE.AND P5, PT, RZ, UR31, PT ;  /* 0x0000001fff007c0c */ /* 0x000fe2000bfa5270 */
[----:B-1----:R-:W-:Y:S01]  /*0ee0*/  IMAD.MOV R2, RZ, RZ, -R7 ;  /* 0x000000ffff027224 */ /* 0x002fe200078e0a07 */
[----:B------:R-:W-:Y:S01]  /*0ef0*/  @UP0 UIMAD UR37, UR28, UR37, UR9 ;  /* 0x000000251c2502a4 */ /* 0x000fe2000f8e0209 */
[----:B------:R-:W-:Y:S01]  /*0f00*/  IMAD.MOV.U32 R6, RZ, RZ, RZ ;  /* 0x000000ffff067224 */ /* 0x000fe200078e00ff */
[----:B------:R-:W-:Y:S01]  /*0f10*/  @!UP0 UIMAD UR37, UR10, UR13, URZ ;  /* 0x0000000d0a2582a4 */ /* 0x000fe2000f8e023f */
[----:B------:R-:W-:Y:S01]  /*0f20*/  IMAD R2, R2, R4, RZ ;  /* 0x0000000402027224 */ /* 0x000fe200078e02ff */
[----:B------:R-:W-:-:S02]  /*0f30*/  USHF.R.S32.HI UR32, URZ, 0x1f, UR29 ;  /* 0x0000001f3f207899 */ /* 0x000fc4000801141d */
[----:B------:R-:W-:Y:S01]  /*0f40*/  USHF.R.S32.HI UR36, URZ, 0x1f, UR8 ;  /* 0x0000001f3f247899 */ /* 0x000fe20008011408 */
[----:B------:R-:W-:Y:S01]  /*0f50*/  IMAD.HI.U32 R6, R7, R2, R6 ;  /* 0x0000000207067227 */ /* 0x000fe200078e0006 */
[----:B------:R-:W-:Y:S02]  /*0f60*/  USHF.R.S32.HI UR34, URZ, 0x1f, UR38 ;  /* 0x0000001f3f227899 */ /* 0x000fe40008011426 */
[----:B------:R-:W-:Y:S01]  /*0f70*/  USHF.R.S32.HI UR33, URZ, 0x1f, UR28 ;  /* 0x0000001f3f217899 */ /* 0x000fe2000801141c */
[----:B------:R-:W-:Y:S01]  /*0f80*/  IMAD.MOV.U32 R2, RZ, RZ, R0 ;  /* 0x000000ffff027224 */ /* 0x000fe200078e0000 */
[----:B------:R-:W-:Y:S02]  /*0f90*/  USHF.R.S32.HI UR49, URZ, 0x1f, UR49 ;  /* 0x0000001f3f317899 */ /* 0x000fe40008011431 */
[----:B------:R-:W-:Y:S01]  /*0fa0*/  USHF.R.S32.HI UR43, URZ, 0x1f, UR39 ;  /* 0x0000001f3f2b7899 */ /* 0x000fe20008011427 */
[----:B------:R-:W-:Y:S01]  /*0fb0*/  IMAD.HI.U32 R11, R6, R2, RZ ;  /* 0x00000002060b7227 */ /* 0x000fe200078e00ff */
[----:B------:R-:W-:-:S02]  /*0fc0*/  USHF.R.S32.HI UR41, URZ, 0x6, UR6 ;  /* 0x000000063f297899 */ /* 0x000fc40008011406 */
[----:B------:R-:W-:Y:S01]  /*0fd0*/  USHF.R.S32.HI UR13, URZ, 0x1f, UR12 ;  /* 0x0000001f3f0d7899 */ /* 0x000fe2000801140c */
[----:B------:R-:W-:-:S04]  /*0fe0*/  IMAD.MOV R0, RZ, RZ, -R11 ;  /* 0x000000ffff007224 */ /* 0x000fc800078e0a0b */
[C---:B------:R-:W-:Y:S02]  /*0ff0*/  IMAD R2, R4.reuse, R0, R2 ;  /* 0x0000000004027224 */ /* 0x040fe400078e0202 */
[----:B------:R-:W1:Y:S03]  /*1000*/  S2R R0, SR_CTAID.X ;  /* 0x0000000000007919 */ /* 0x000e660000002500 */
[----:B------:R-:W-:-:S13]  /*1010*/  ISETP.GT.U32.AND P2, PT, R4, R2, PT ;  /* 0x000000020400720c */ /* 0x000fda0003f44070 */
[----:B------:R-:W-:Y:S01]  /*1020*/  @!P2 IMAD.IADD R2, R2, 0x1, -R4 ;  /* 0x000000010202a824 */ /* 0x000fe200078e0a04 */
[----:B------:R-:W-:Y:S02]  /*1030*/  @!P2 IADD3 R11, R11, 0x1, RZ ;  /* 0x000000010b0ba810 */ /* 0x000fe40007ffe0ff */
[----:B------:R-:W-:Y:S02]  /*1040*/  ISETP.NE.AND P2, PT, RZ, c[0x0][0x1c8], PT ;  /* 0x00007200ff007a0c */ /* 0x000fe40003f45270 */
[----:B------:R-:W-:Y:S01]  /*1050*/  ISETP.GE.U32.AND P0, PT, R2, R4, PT ;  /* 0x000000040200720c */ /* 0x000fe20003f06070 */
[----:B-1----:R-:W-:-:S04]  /*1060*/  IMAD.WIDE.U32 R6, R0, c[0x0][0x3d8], RZ ;  /* 0x0000f60000067a25 */ /* 0x002fc800078e00ff */
[----:B------:R-:W-:Y:S01]  /*1070*/  IMAD R4, R0, c[0x0][0x3dc], R7 ;  /* 0x0000f70000047a24 */ /* 0x000fe200078e0207 */
[----:B------:R-:W-:-:S04]  /*1080*/  SEL R5, R6, RZ, P5 ;  /* 0x000000ff06057207 */ /* 0x000fc80002800000 */
[----:B------:R-:W-:-:S03]  /*1090*/  SEL R4, R4, RZ, P5 ;  /* 0x000000ff04047207 */ /* 0x000fc60002800000 */
        /* <DEDUP_REMOVED lines=9> */
.L_x_565:
[----:B------:R-:W-:Y:S02]  /*1130*/  ULDC UR6, c[0x0][0x1c0] ;  /* 0x0000700000067ab9 */ /* 0x000fe40000000800 */
[----:B------:R-:W-:Y:S02]  /*1140*/  UIMAD UR6, UR38, UR6, UR28 ;  /* 0x00000006260672a4 */ /* 0x000fe4000f8e021c */
[----:B------:R-:W-:Y:S02]  /*1150*/  ULDC UR9, c[0x0][0x224] ;  /* 0x0000890000097ab9 */ /* 0x000fe40000000800 */
[----:B------:R-:W-:Y:S02]  /*1160*/  UIMAD UR40, UR6, UR9, URZ ;  /* 0x00000009062872a4 */ /* 0x000fe4000f8e023f */
.L_x_566:
[----:B------:R-:W1:Y:S01]  /*1170*/  S2R R6, SR_CTAID.Y ;  /* 0x0000000000067919 */ /* 0x000e620000002600 */
[----:B------:R-:W-:Y:S01]  /*1180*/  ULDC.64 UR30, c[0x0][0x1a8] ;  /* 0x00006a00001e7ab9 */ /* 0x000fe20000000a00 */
[----:B------:R-:W-:Y:S01]  /*1190*/  SHF.R.S32.HI R7, RZ, 0x1f, R190 ;  /* 0x0000001fff077819 */ /* 0x000fe200000114be */
[----:B------:R-:W-:Y:S01]  /*11a0*/  ULDC.64 UR10, c[0x0][0x378] ;  /* 0x0000de00000a7ab9 */ /* 0x000fe20000000a00 */
[----:B------:R-:W-:Y:S01]  /*11b0*/  SHF.R.S32.HI R193, RZ, 0x1f, R192 ;  /* 0x0000001fffc17819 */ /* 0x000fe200000114c0 */
[----:B------:R-:W-:Y:S01]  /*11c0*/  UIMAD UR30, UR33, UR30, URZ ;  /* 0x0000001e211e72a4 */ /* 0x000fe2000f8e023f */
[C---:B------:R-:W-:Y:S01]  /*11d0*/  IMAD.WIDE.U32 R12, R190.reuse, c[0x0][0x1a0], RZ ;  /* 0x00006800be0c7a25 */ /* 0x040fe200078e00ff */
[----:B------:R-:W-:Y:S01]  /*11e0*/  UIMAD UR6, UR33, UR10, URZ ;  /* 0x0000000a210672a4 */ /* 0x000fe2000f8e023f */
[----:B------:R-:W2:Y:S01]  /*11f0*/  S2R R26, SR_CTAID.Z ;  /* 0x00000000001a7919 */ /* 0x000ea20000002700 */
[----:B------:R-:W-:Y:S01]  /*1200*/  UIMAD UR42, UR28, UR31, UR30 ;  /* 0x0000001f1c2a72a4 */ /* 0x000fe2000f8e021e */
[----:B------:R-:W-:Y:S01]  /*1210*/  IMAD R0, R7, c[0x0][0x1a0], RZ ;  /* 0x0000680007007a24 */ /* 0x000fe200078e02ff */
[----:B------:R-:W-:Y:S01]  /*1220*/  UIMAD UR31, UR28, UR11, UR6 ;  /* 0x0000000b1c1f72a4 */ /* 0x000fe2000f8e0206 */
[----:B------:R-:W-:Y:S01]  /*1230*/  IMAD R2, R9, c[0x0][0x1b8], RZ ;  /* 0x00006e0009027a24 */ /* 0x000fe200078e02ff */
[----:B------:R-:W-:Y:S01]  /*1240*/  UIADD3 UR29, UP0, UR8, UR29, URZ ;  /* 0x0000001d081d7290 */ /* 0x000fe2000ff1e03f */
[----:B------:R-:W-:Y:S01]  /*1250*/  IMAD R0, R190, c[0x0][0x1a4], R0 ;  /* 0x00006900be007a24 */ /* 0x000fe200078e0200 */
[----:B------:R-:W-:Y:S01]  /*1260*/  ULDC.64 UR10, c[0x0][0x368] ;  /* 0x0000da00000a7ab9 */ /* 0x000fe20000000a00 */
[----:B------:R-:W-:Y:S01]  /*1270*/  IMAD R2, R11, c[0x0][0x1bc], R2 ;  /* 0x00006f000b027a24 */ /* 0x000fe200078e0202 */
[----:B------:R-:W-:Y:S01]  /*1280*/  UIMAD UR6, UR34, UR10, URZ ;  /* 0x0000000a220672a4 */ /* 0x000fe2000f8e023f */
[----:B------:R-:W-:Y:S01]  /*1290*/  IMAD.IADD R13, R13, 0x1, R0 ;  /* 0x000000010d0d7824 */ /* 0x000fe200078e0200 */
[----:B------:R-:W-:Y:S01]  /*12a0*/  UIADD3.X UR36, UR32, UR36, URZ, UP0, !UPT ;  /* 0x0000002420247290 */ /* 0x000fe200087fe43f */
[----:B------:R-:W-:Y:S01]  /*12b0*/  IMAD.U32 R0, RZ, RZ, UR29 ;  /* 0x0000001dff007e24 */ /* 0x000fe2000f8e00ff */
[----:B------:R-:W-:Y:S01]  /*12c0*/  UIMAD UR30, UR38, UR11, UR6 ;  /* 0x0000000b261e72a4 */ /* 0x000fe2000f8e0206 */
[----:B------:R-:W-:Y:S01]  /*12d0*/  IMAD.U32 R10, RZ, RZ, UR15 ;  /* 0x0000000fff0a7e24 */ /* 0x000fe2000f8e00ff */
[----:B------:R-:W-:Y:S01]  /*12e0*/  ULDC.64 UR32, c[0x0][0x1a0] ;  /* 0x0000680000207ab9 */ /* 0x000fe20000000a00 */
[----:B-1----:R-:W-:Y:S01]  /*12f0*/  IMAD.WIDE.U32 R14, R6, c[0x0][0x188], R192 ;  /* 0x00006200060e7a25 */ /* 0x002fe200078e00c0 */
[----:B------:R-:W-:-:S02]  /*1300*/  ULDC.64 UR10, c[0x0][0x188] ;  /* 0x00006200000a7ab9 */ /* 0x000fc40000000a00 */
[----:B------:R-:W-:Y:S01]  /*1310*/  UIMAD UR6, UR34, UR10, URZ ;  /* 0x0000000a220672a4 */ /* 0x000fe2000f8e023f */
[----:B------:R-:W-:-:S03]  /*1320*/  IMAD.WIDE.U32 R12, R0, c[0x0][0x1a0], R12 ;  /* 0x00006800000c7a25 */ /* 0x000fc600078e000c */
[----:B------:R-:W-:Y:S01]  /*1330*/  UIMAD UR9, UR38, UR11, UR6 ;  /* 0x0000000b260972a4 */ /* 0x000fe2000f8e0206 */
[----:B------:R-:W-:Y:S02]  /*1340*/  IMAD.WIDE.U32 R16, R6, c[0x0][0x180], R192 ;  /* 0x0000600006107a25 */ /* 0x000fe400078e00c0 */
[----:B------:R-:W-:Y:S02]  /*1350*/  ULDC.64 UR10, c[0x0][0x180] ;  /* 0x00006000000a7ab9 */ /* 0x000fe40000000a00 */
[----:B------:R-:W-:Y:S01]  /*1360*/  UIMAD UR6, UR34, UR10, URZ ;  /* 0x0000000a220672a4 */ /* 0x000fe2000f8e023f */
[----:B------:R-:W-:Y:S01]  /*1370*/  IADD3 R15, R15, UR9, RZ ;  /* 0x000000090f0f7c10 */ /* 0x000fe2000fffe0ff */
[----:B------:R-:W-:Y:S01]  /*1380*/  IMAD.U32 R8, RZ, RZ, UR14 ;  /* 0x0000000eff087e24 */ /* 0x000fe2000f8e00ff */
[----:B------:R-:W-:Y:S02]  /*1390*/  ULDC.64 UR14, c[0x0][0x200] ;  /* 0x00008000000e7ab9 */ /* 0x000fe40000000a00 */
[----:B------:R-:W-:Y:S01]  /*13a0*/  UIMAD UR28, UR38, UR11, UR6 ;  /* 0x0000000b261c72a4 */ /* 0x000fe2000f8e0206 */
[----:B------:R-:W-:Y:S01]  /*13b0*/  IMAD.WIDE.U32 R14, R11, c[0x0][0x1b8], R14 ;  /* 0x00006e000b0e7a25 */ /* 0x000fe200078e000e */
[----:B------:R-:W-:-:S02]  /*13c0*/  UIMAD UR6, UR36, UR32, URZ ;  /* 0x00000020240672a4 */ /* 0x000fc4000f8e023f */
[----:B------:R-:W-:Y:S01]  /*13d0*/  ULDC.64 UR10, c[0x0][0x178] ;  /* 0x00005e00000a7ab9 */ /* 0x000fe20000000a00 */
[----:B------:R-:W-:Y:S01]  /*13e0*/  IMAD.IADD R0, R15, 0x1, R2 ;  /* 0x000000010f007824 */ /* 0x000fe200078e0202 */
[----:B------:R-:W-:Y:S01]  /*13f0*/  IADD3 R2, P0, R14, R12, RZ ;  /* 0x0000000c0e027210 */ /* 0x000fe20007f1e0ff */
[----:B------:R-:W-:Y:S01]  /*1400*/  UIMAD UR6, UR29, UR33, UR6 ;  /* 0x000000211d0672a4 */ /* 0x000fe2000f8e0206 */
[----:B------:R-:W-:Y:S01]  /*1410*/  IMAD R12, R7, c[0x0][0x198], RZ ;  /* 0x00006600070c7a24 */ /* 0x000fe200078e02ff */
[----:B------:R-:W-:Y:S01]  /*1420*/  UIMAD UR10, UR34, UR10, URZ ;  /* 0x0000000a220a72a4 */ /* 0x000fe2000f8e023f */
[----:B------:R-:W-:Y:S01]  /*1430*/  IMAD.WIDE.U32 R14, R190, c[0x0][0x198], RZ ;  /* 0x00006600be0e7a25 */ /* 0x000fe200078e00ff */
[----:B------:R-:W-:Y:S01]  /*1440*/  LEA R24, P2, R2, c[0x0][0x170], 0x1 ;  /* 0x00005c0002187a11 */ /* 0x000fe200078408ff */
[----:B------:R-:W-:Y:S01]  /*1450*/  ULDC.64 UR34, c[0x0][0x198] ;  /* 0x0000660000227ab9 */ /* 0x000fe20000000a00 */
[----:B------:R-:W-:Y:S01]  /*1460*/  IADD3.X R0, R0, UR6, R13, P0, !PT ;  /* 0x0000000600007c10 */ /* 0x000fe200087fe40d */
[----:B------:R-:W-:Y:S01]  /*1470*/  IMAD R12, R190, c[0x0][0x19c], R12 ;  /* 0x00006700be0c7a24 */ /* 0x000fe200078e020c */
[----:B------:R-:W-:Y:S01]  /*1480*/  IADD3 R13, R17, UR28, RZ ;  /* 0x0000001c110d7c10 */ /* 0x000fe2000fffe0ff */
[----:B------:R-:W-:Y:S01]  /*1490*/  UIMAD UR6, UR36, UR34, URZ ;  /* 0x00000022240672a4 */ /* 0x000fe2000f8e023f */
[----:B------:R-:W-:Y:S01]  /*14a0*/  LEA.HI.X R25, R2, c[0x0][0x174], R0, 0x1, P2 ;  /* 0x00005d0002197a11 */ /* 0x000fe200010f0c00 */
[----:B------:R-:W-:Y:S01]  /*14b0*/  IMAD.IADD R17, R15, 0x1, R12 ;  /* 0x000000010f117824 */ /* 0x000fe200078e020c */
[----:B------:R-:W-:Y:S01]  /*14c0*/  UIMAD UR28, UR38, UR11, UR10 ;  /* 0x0000000b261c72a4 */ /* 0x000fe2000f8e020a */
[----:B------:R-:W-:Y:S01]  /*14d0*/  IMAD R15, R9, c[0x0][0x1b0], RZ ;  /* 0x00006c00090f7a24 */ /* 0x000fe200078e02ff */
[----:B------:R-:W-:Y:S01]  /*14e0*/  UIMAD UR6, UR29, UR35, UR6 ;  /* 0x000000231d0672a4 */ /* 0x000fe2000f8e0206 */
[----:B------:R-:W-:Y:S01]  /*14f0*/  IMAD.MOV.U32 R12, RZ, RZ, R16 ;  /* 0x000000ffff0c7224 */ /* 0x000fe200078e0010 */
[----:B------:R-:W-:Y:S01]  /*1500*/  UIADD3 UR10, UR12, UR37, URZ ;  /* 0x000000250c0a7290 */ /* 0x000fe2000fffe03f */
[----:B------:R-:W-:Y:S01]  /*1510*/  IMAD.U32 R9, RZ, RZ, UR29 ;  /* 0x0000001dff097e24 */ /* 0x000fe2000f8e00ff */
[----:B------:R-:W1:Y:S01]  /*1520*/  S2R R2, SR_TID.X ;  /* 0x0000000000027919 */ /* 0x000e620000002100 */
[----:B------:R-:W-:Y:S01]  /*1530*/  IMAD.MOV.U32 R16, RZ, RZ, R14 ;  /* 0x000000ffff107224 */ /* 0x000fe200078e000e */
[----:B------:R-:W-:Y:S01]  /*1540*/  UIMAD.WIDE UR10, UR10, UR57, UR14 ;  /* 0x000000390a0a72a5 */ /* 0x000fe2000f8e020e */
[C---:B------:R-:W-:Y:S01]  /*1550*/  IMAD R15, R11.reuse, c[0x0][0x1b4], R15 ;  /* 0x00006d000b0f7a24 */ /* 0x040fe200078e020f */
[----:B------:R3:W4:Y:S01]  /*1560*/  R2UR UR14, R8 ;  /* 0x00000000080e73c2 */ /* 0x00072200000e0000 */
[----:B------:R-:W-:-:S04]  /*1570*/  IMAD.WIDE.U32 R12, R11, c[0x0][0x1b0], R12 ;  /* 0x00006c000b0c7a25 */ /* 0x000fc800078e000c */
[----:B------:R-:W-:Y:S01]  /*1580*/  IMAD.WIDE.U32 R16, R9, c[0x0][0x198], R16 ;  /* 0x0000660009107a25 */ /* 0x000fe200078e0010 */
[----:B------:R-:W-:Y:S02]  /*1590*/  UMOV UR9, UR11 ;  /* 0x0000000b00097c82 */ /* 0x000fe40008000000 */
[----:B------:R2:W2:Y:S01]  /*15a0*/  R2UR UR15, R10 ;  /* 0x000000000a0f73c2 */ /* 0x0004a200000e0000 */
[----:B------:R-:W-:Y:S01]  /*15b0*/  IMAD.IADD R9, R13, 0x1, R15 ;  /* 0x000000010d097824 */ /* 0x000fe200078e020f */
[----:B------:R-:W-:Y:S01]  /*15c0*/  IADD3 R11, P0, R12, R16, RZ ;  /* 0x000000100c0b7210 */ /* 0x000fe20007f1e0ff */
[----:B------:R-:W-:-:S03]  /*15d0*/  IMAD.WIDE.U32 R14, R6, c[0x0][0x368], R192 ;  /* 0x0000da00060e7a25 */ /* 0x000fc600078e00c0 */
[----:B------:R-:W-:Y:S01]  /*15e0*/  IADD3.X R9, R9, UR6, R17, P0, !PT ;  /* 0x0000000609097c10 */ /* 0x000fe200087fe411 */
[----:B------:R-:W-:Y:S01]  /*15f0*/  UIADD3 UR6, UR41, -0x1, URZ ;  /* 0xffffffff29067890 */ /* 0x000fe2000fffe03f */
[----:B------:R-:W-:Y:S02]  /*1600*/  IADD3 R12, P0, R190, UR12, RZ ;  /* 0x0000000cbe0c7c10 */ /* 0x000fe4000ff1e0ff */
[----:B------:R-:W-:Y:S01]  /*1610*/  IADD3 R15, R15, UR30, RZ ;  /* 0x0000001e0f0f7c10 */ /* 0x000fe2000fffe0ff */
[----:B------:R-:W-:Y:S01]  /*1620*/  ULEA.HI UR11, UR6, UR6, URZ, 0x1 ;  /* 0x00000006060b7291 */ /* 0x000fe2000f8f083f */
[----:B------:R-:W-:Y:S01]  /*1630*/  IADD3.X R7, R7, UR13, RZ, P0, !PT ;  /* 0x0000000d07077c10 */ /* 0x000fe200087fe4ff */
[C---:B------:R-:W-:Y:S01]  /*1640*/  IMAD.WIDE.U32 R16, R12.reuse, c[0x0][0x190], R192 ;  /* 0x000064000c107a25 */ /* 0x040fe200078e00c0 */
[----:B-1----:R-:W-:Y:S01]  /*1650*/  SHF.R.S32.HI R0, RZ, 0x1f, R2 ;  /* 0x0000001fff007819 */ /* 0x002fe20000011402 */
[----:B------:R-:W-:Y:S02]  /*1660*/  ULOP3.LUT UR11, UR11, 0xfffffffe, URZ, 0xc0, !UPT ;  /* 0xfffffffe0b0b7892 */ /* 0x000fe4000f8ec03f */
[----:B---3--:R-:W-:Y:S01]  /*1670*/  IMAD R8, R7, c[0x0][0x190], RZ ;  /* 0x0000640007087a24 */ /* 0x008fe200078e02ff */
[----:B------:R-:W-:Y:S01]  /*1680*/  USHF.L.U64.HI UR30, UR32, UR58, UR33 ;  /* 0x0000003a201e7299 */ /* 0x000fe20008010221 */
[----:B------:R-:W-:Y:S01]  /*1690*/  IMAD.WIDE.U32 R14, R12, c[0x0][0x370], R14 ;  /* 0x0000dc000c0e7a25 */ /* 0x000fe200078e000e */
[----:B------:R-:W-:-:S03]  /*16a0*/  UIADD3 UR11, UR6, -UR11, URZ ;  /* 0x8000000b060b7290 */ /* 0x000fc6000fffe03f */
[----:B------:R-:W-:Y:S01]  /*16b0*/  IMAD R8, R12, c[0x0][0x194], R8 ;  /* 0x000065000c087a24 */ /* 0x000fe200078e0208 */
[----:B------:R-:W-:Y:S02]  /*16c0*/  UISETP.NE.AND UP0, UPT, UR11, 0x1, UPT ;  /* 0x000000010b00788c */ /* 0x000fe4000bf05270 */
[----:B------:R-:W-:Y:S01]  /*16d0*/  USHF.L.U32 UR11, UR32, 0x6, URZ ;  /* 0x00000006200b7899 */ /* 0x000fe2000800063f */
[----:B------:R-:W-:-:S04]  /*16e0*/  IMAD.IADD R17, R17, 0x1, R8 ;  /* 0x0000000111117824 */ /* 0x000fc800078e0208 */
[----:B------:R-:W-:Y:S01]  /*16f0*/  IMAD.WIDE.U32 R16, R6, c[0x0][0x178], R16 ;  /* 0x00005e0006107a25 */ /* 0x000fe200078e0010 */
[----:B------:R-:W-:-:S03]  /*1700*/  IADD3 R22, P0, R24, UR11, RZ ;  /* 0x0000000b18167c10 */ /* 0x000fc6000ff1e0ff */
[----:B------:R-:W-:Y:S01]  /*1710*/  IMAD R6, R7, c[0x0][0x370], RZ ;  /* 0x0000dc0007067a24 */ /* 0x000fe200078e02ff */
[----:B------:R-:W-:Y:S01]  /*1720*/  IADD3 R13, R17, UR28, RZ ;  /* 0x0000001c110d7c10 */ /* 0x000fe2000fffe0ff */
[----:B------:R-:W-:Y:S01]  /*1730*/  USHF.L.U32 UR28, UR34, 0x6, URZ ;  /* 0x00000006221c7899 */ /* 0x000fe2000800063f */
[----:B------:R-:W-:Y:S01]  /*1740*/  IADD3 R20, P6, R22, UR11, RZ ;  /* 0x0000000b16147c10 */ /* 0x000fe2000ffde0ff */
[----:B------:R-:W-:Y:S01]  /*1750*/  IMAD R6, R12, c[0x0][0x374], R6 ;  /* 0x0000dd000c067a24 */ /* 0x000fe200078e0206 */
[----:B------:R-:W-:Y:S01]  /*1760*/  IADD3.X R23, R25, UR30, RZ, P0, !PT ;  /* 0x0000001e19177c10 */ /* 0x000fe200087fe4ff */
[----:B------:R-:W-:Y:S01]  /*1770*/  IMAD.MOV.U32 R12, RZ, RZ, R16 ;  /* 0x000000ffff0c7224 */ /* 0x000fe200078e0010 */
[----:B------:R-:W-:Y:S01]  /*1780*/  IADD3 R18, P1, R20, UR11, RZ ;  /* 0x0000000b14127c10 */ /* 0x000fe2000ff3e0ff */
[----:B------:R-:W-:Y:S01]  /*1790*/  IMAD.IADD R7, R15, 0x1, R6 ;  /* 0x000000010f077824 */ /* 0x000fe200078e0206 */
[----:B------:R-:W-:Y:S01]  /*17a0*/  LEA.HI R15, R0, R2, RZ, 0x6 ;  /* 0x00000002000f7211 */ /* 0x000fe200078f30ff */
[----:B------:R-:W-:Y:S01]  /*17b0*/  IMAD.MOV.U32 R6, RZ, RZ, R14 ;  /* 0x000000ffff067224 */ /* 0x000fe200078e000e */
[----:B------:R-:W-:Y:S01]  /*17c0*/  IADD3.X R21, R23, UR30, RZ, P6, !PT ;  /* 0x0000001e17157c10 */ /* 0x000fe2000b7fe4ff */
[----:B------:R-:W-:Y:S01]  /*17d0*/  USHF.L.U64.HI UR11, UR34, UR58, UR35 ;  /* 0x0000003a220b7299 */ /* 0x000fe20008010223 */
[----:B------:R-:W-:Y:S01]  /*17e0*/  SHF.R.S32.HI R15, RZ, 0x6, R15 ;  /* 0x00000006ff0f7819 */ /* 0x000fe2000001140f */
[----:B--2---:R-:W-:Y:S01]  /*17f0*/  IMAD.WIDE.U32 R28, R26, c[0x0][0x378], R6 ;  /* 0x0000de001a1c7a25 */ /* 0x004fe200078e0006 */
[----:B------:R-:W-:-:S02]  /*1800*/  LEA R14, P4, R11, c[0x0][0x168], 0x1 ;  /* 0x00005a000b0e7a11 */ /* 0x000fc400078808ff */
[----:B------:R-:W-:Y:S01]  /*1810*/  IADD3.X R19, R21, UR30, RZ, P1, !PT ;  /* 0x0000001e15137c10 */ /* 0x000fe20008ffe4ff */
[----:B------:R-:W-:Y:S01]  /*1820*/  IMAD.WIDE.U32 R26, R26, c[0x0][0x1a8], R12 ;  /* 0x00006a001a1a7a25 */ /* 0x000fe200078e000c */
[----:B------:R-:W-:Y:S02]  /*1830*/  IADD3 R7, R29, UR31, RZ ;  /* 0x0000001f1d077c10 */ /* 0x000fe4000fffe0ff */
[----:B------:R-:W-:Y:S01]  /*1840*/  LEA R216, P6, R28, c[0x0][0x330], 0x1 ;  /* 0x0000cc001cd87a11 */ /* 0x000fe200078c08ff */
[----:B------:R-:W-:Y:S01]  /*1850*/  IMAD.SHL.U32 R13, R190, 0x40, RZ ;  /* 0x00000040be0d7824 */ /* 0x000fe200078e00ff */
[----:B------:R-:W-:Y:S02]  /*1860*/  PLOP3.LUT P1, PT, PT, PT, UP0, 0x80, 0x0 ;  /* 0x000000000000781c */ /* 0x000fe40003f2f008 */
[----:B------:R-:W-:Y:S02]  /*1870*/  IADD3 R6, R27, UR42, RZ ;  /* 0x0000002a1b067c10 */ /* 0x000fe4000fffe0ff */
[----:B------:R-:W-:-:S02]  /*1880*/  LOP3.LUT R13, R13, 0x1c0, RZ, 0xc0, !PT ;  /* 0x000001c00d0d7812 */ /* 0x000fc400078ec0ff */
[----:B------:R-:W-:Y:S01]  /*1890*/  LEA.HI.X R217, R28, c[0x0][0x334], R7, 0x1, P6 ;  /* 0x0000cd001cd97a11 */ /* 0x000fe200030f0c07 */
[----:B------:R-:W-:Y:S01]  /*18a0*/  IMAD.MOV.U32 R7, RZ, RZ, c[0x0][0x190] ;  /* 0x00006400ff077624 */ /* 0x000fe200078e00ff */
[----:B------:R-:W-:Y:S02]  /*18b0*/  LOP3.LUT R16, R13, 0x38, R192, 0xf8, !PT ;  /* 0x000000380d107812 */ /* 0x000fe400078ef8c0 */
[----:B------:R-:W-:Y:S02]  /*18c0*/  SHF.R.U32.HI R13, RZ, 0x3, R13 ;  /* 0x00000003ff0d7819 */ /* 0x000fe4000001160d */
[----:B------:R-:W-:Y:S02]  /*18d0*/  IADD3 R12, P3, R14, UR28, RZ ;  /* 0x0000001c0e0c7c10 */ /* 0x000fe4000ff7e0ff */
[----:B------:R-:W-:Y:S02]  /*18e0*/  LOP3.LUT R13, R16, R13, RZ, 0x3c, !PT ;  /* 0x0000000d100d7212 */ /* 0x000fe400078e3cff */
[----:B------:R-:W-:-:S03]  /*18f0*/  IADD3 R10, P2, R12, UR28, RZ ;  /* 0x0000001c0c0a7c10 */ /* 0x000fc6000ff5e0ff */
[----:B------:R-:W-:Y:S01]  /*1900*/  IMAD R208, R15, 0x200, R13 ;  /* 0x000002000fd07824 */ /* 0x000fe200078e020d */
[----:B------:R-:W-:Y:S01]  /*1910*/  LEA.HI.X R15, R11, c[0x0][0x16c], R9, 0x1, P4 ;  /* 0x00005b000b0f7a11 */ /* 0x000fe200020f0c09 */
[----:B------:R-:W-:Y:S01]  /*1920*/  IMAD.MOV.U32 R11, RZ, RZ, c[0x0][0x370] ;  /* 0x0000dc00ff0b7624 */ /* 0x000fe200078e00ff */
[----:B------:R-:W-:Y:S01]  /*1930*/  LEA R218, P4, R26, c[0x0][0x160], 0x1 ;  /* 0x000058001ada7a11 */ /* 0x000fe200078808ff */
[----:B------:R-:W-:Y:S01]  /*1940*/  IMAD.SHL.U32 R13, R185, 0x4, RZ ;  /* 0x00000004b90d7824 */ /* 0x000fe200078e00ff */
[----:B------:R-:W-:Y:S01]  /*1950*/  IADD3 R207, R208, 0x1000, RZ ;  /* 0x00001000d0cf7810 */ /* 0x000fe20007ffe0ff */
[----:B------:R-:W-:Y:S01]  /*1960*/  IMAD.MOV.U32 R9, RZ, RZ, c[0x0][0x374] ;  /* 0x0000dd00ff097624 */ /* 0x000fe200078e00ff */
[----:B------:R-:W-:Y:S01]  /*1970*/  LEA.HI.X R219, R26, c[0x0][0x164], R6, 0x1, P4 ;  /* 0x000059001adb7a11 */ /* 0x000fe200020f0c06 */
[----:B------:R-:W-:Y:S01]  /*1980*/  IMAD.MOV.U32 R6, RZ, RZ, c[0x0][0x194] ;  /* 0x00006500ff067624 */ /* 0x000fe200078e00ff */
[----:B------:R-:W-:Y:S01]  /*1990*/  SEL R207, R207, R208, !P1 ;  /* 0x000000d0cfcf7207 */ /* 0x000fe20004800000 */
[----:B------:R-:W-:Y:S01]  /*19a0*/  IMAD.SHL.U32 R208, R208, 0x2, RZ ;  /* 0x00000002d0d07824 */ /* 0x000fe200078e00ff */
[----:B------:R-:W-:Y:S01]  /*19b0*/  @P5 BAR.SYNC.DEFER_BLOCKING 0x0 ;  /* 0x0000000000005b1d */ /* 0x000fe20000010000 */
[----:B------:R-:W-:-:S02]  /*19c0*/  LEA R16, P4, R7, R218, 0x6 ;  /* 0x000000da07107211 */ /* 0x000fc400078830ff */
[----:B------:R-:W-:Y:S01]  /*19d0*/  IMAD.SHL.U32 R207, R207, 0x2, RZ ;  /* 0x00000002cfcf7824 */ /* 0x000fe200078e00ff */
[----:B------:R-:W-:Y:S02]  /*19e0*/  IADD3 R8, P0, R10, UR28, RZ ;  /* 0x0000001c0a087c10 */ /* 0x000fe4000ff1e0ff */
[----:B------:R-:W-:Y:S01]  /*19f0*/  LEA.HI.X R17, R7, R219, R6, 0x6, P4 ;  /* 0x000000db07117211 */ /* 0x000fe200020f3406 */
[----:B------:R-:W-:Y:S01]  /*1a00*/  @!PT LDS RZ, [RZ] ;  /* 0x00000000fffff984 */ /* 0x000fe20000000800 */
[----:B------:R-:W-:Y:S01]  /*1a10*/  @!PT LDS RZ, [RZ] ;  /* 0x00000000fffff984 */ /* 0x000fe20000000800 */
[----:B------:R-:W-:Y:S01]  /*1a20*/  @!PT LDS RZ, [RZ] ;  /* 0x00000000fffff984 */ /* 0x000fe20000000800 */
[----:B------:R1:W-:Y:S01]  /*1a30*/  LDGSTS.E.BYPASS.LTC128B.128 [R208+0xa000], [R24.64] ;  /* 0x0a00000018d07fae */ /* 0x0003e2000b901d44 */
[----:B------:R-:W-:-:S03]  /*1a40*/  SHF.L.U64.HI R6, R185, 0x2, R188 ;  /* 0x00000002b9067819 */ /* 0x000fc600000102bc */
[----:B------:R1:W-:Y:S04]  /*1a50*/  LDGSTS.E.BYPASS.LTC128B.128 [R208+0xb000], [R22.64] ;  /* 0x0b00000016d07fae */ /* 0x0003e8000b901d44 */
[----:B------:R2:W-:Y:S04]  /*1a60*/  LDGSTS.E.BYPASS.LTC128B.128 [R208+0xc000], [R20.64] ;  /* 0x0c00000014d07fae */ /* 0x0005e8000b901d44 */
[----:B------:R3:W-:Y:S04]  /*1a70*/  LDGSTS.E.BYPASS.LTC128B.128 [R208+0xd000], [R18.64] ;  /* 0x0d00000012d07fae */ /* 0x0007e8000b901d44 */
[----:B------:R-:W0:Y:S04]  /*1a80*/  LDGDEPBAR ;  /* 0x00000000000079af */ /* 0x000e280000000000 */
[----:B------:R1:W-:Y:S01]  /*1a90*/  LDGSTS.E.BYPASS.LTC128B.128 [R208+0x4000], [R216.64] ;  /* 0x04000000d8d07fae */ /* 0x0003e2000b901d44 */
[----:B--2---:R-:W-:-:S02]  /*1aa0*/  LEA R20, P5, R11, R216, 0x6 ;  /* 0x000000d80b147211 */ /* 0x004fc400078a30ff */
[----:B---3--:R-:W-:Y:S02]  /*1ab0*/  IADD3 R18, P4, R13, UR10, RZ ;  /* 0x0000000a0d127c10 */ /* 0x008fe4000ff9e0ff */
[----:B------:R-:W-:Y:S02]  /*1ac0*/  IADD3.X R13, R15, UR11, RZ, P3, !PT ;  /* 0x0000000b0f0d7c10 */ /* 0x000fe40009ffe4ff */
[----:B------:R-:W-:Y:S02]  /*1ad0*/  LEA.HI.X R21, R11, R217, R9, 0x6, P5 ;  /* 0x000000d90b157211 */ /* 0x000fe400028f3409 */
[----:B------:R-:W-:Y:S01]  /*1ae0*/  IADD3.X R11, R13, UR11, RZ, P2, !PT ;  /* 0x0000000b0d0b7c10 */ /* 0x000fe200097fe4ff */
[----:B------:R-:W-:Y:S01]  /*1af0*/  IMAD.U32 R7, RZ, RZ, UR39 ;  /* 0x00000027ff077e24 */ /* 0x000fe2000f8e00ff */
[----:B------:R-:W-:Y:S01]  /*1b00*/  IADD3.X R19, R6, UR9, RZ, P4, !PT ;  /* 0x0000000906137c10 */ /* 0x000fe2000a7fe4ff */
[----:B------:R1:W-:Y:S01]  /*1b10*/  LDGSTS.E.BYPASS.LTC128B.128 [R208+0x5000], [R20.64] ;  /* 0x0500000014d07fae */ /* 0x0003e2000b901d44 */
[----:B------:R-:W-:-:S03]  /*1b20*/  IADD3.X R9, R11, UR11, RZ, P0, !PT ;  /* 0x0000000b0b097c10 */ /* 0x000fc600087fe4ff */
[----:B------:R1:W-:Y:S04]  /*1b30*/  LDGSTS.E.BYPASS.LTC128B.128 [R207], [R218.64] ;  /* 0x00000000dacf7fae */ /* 0x0003e8000b901d44 */
[----:B------:R1:W-:Y:S04]  /*1b40*/  LDGSTS.E.BYPASS.LTC128B.128 [R207+0x1000], [R16.64] ;  /* 0x0100000010cf7fae */ /* 0x0003e8000b901d44 */
[----:B------:R1:W-:Y:S04]  /*1b50*/  LDGSTS.E.BYPASS.LTC128B.128 [R208+0x6000], [R14.64] ;  /* 0x060000000ed07fae */ /* 0x0003e8000b901d44 */
[----:B------:R1:W-:Y:S04]  /*1b60*/  LDGSTS.E.BYPASS.LTC128B.128 [R208+0x7000], [R12.64] ;  /* 0x070000000cd07fae */ /* 0x0003e8000b901d44 */
[----:B------:R1:W-:Y:S04]  /*1b70*/  LDGSTS.E.BYPASS.LTC128B.128 [R208+0x8000], [R10.64] ;  /* 0x080000000ad07fae */ /* 0x0003e8000b901d44 */
[----:B------:R2:W-:Y:S04]  /*1b80*/  LDGSTS.E.BYPASS.LTC128B.128 [R208+0x9000], [R8.64] ;  /* 0x0900000008d07fae */ /* 0x0005e8000b901d44 */
[----:B------:R-:W0:Y:S01]  /*1b90*/  LDGDEPBAR ;  /* 0x00000000000079af */ /* 0x000e220000000000 */
[----:B------:R-:W-:Y:S01]  /*1ba0*/  IMAD.U32 R6, RZ, RZ, UR43 ;  /* 0x0000002bff067e24 */ /* 0x000fe2000f8e00ff */
[----:B------:R-:W-:-:S02]  /*1bb0*/  ULDC UR31, c[0x0][0x224] ;  /* 0x00008900001f7ab9 */ /* 0x000fc40000000800 */
[----:B------:R-:W-:Y:S01]  /*1bc0*/  ULDC UR37, c[0x0][0x22c] ;  /* 0x00008b0000257ab9 */ /* 0x000fe20000000800 */
[----:B------:R1:W5:Y:S01]  /*1bd0*/  LDG.E R206, [R18.64] ;  /* 0x0000000412ce7981 */ /* 0x000362000c1e1900 */
[----:B------:R-:W-:Y:S02]  /*1be0*/  UIMAD.WIDE UR30, UR38, UR31, UR12 ;  /* 0x0000001f261e72a5 */ /* 0x000fe4000f8e020c */
[----:B------:R-:W-:Y:S01]  /*1bf0*/  UIMAD UR13, UR49, UR37, UR52 ;  /* 0x00000025310d72a4 */ /* 0x000fe2000f8e0234 */
[----:B------:R1:W5:Y:S04]  /*1c00*/  LDG.E R205, [R18.64+0x20] ;  /* 0x0000200412cd7981 */ /* 0x000368000c1e1900 */
[----:B------:R1:W5:Y:S04]  /*1c10*/  LDG.E R204, [R18.64+0x80] ;  /* 0x0000800412cc7981 */ /* 0x000368000c1e1900 */
[----:B------:R1:W5:Y:S01]  /*1c20*/  LDG.E R203, [R18.64+0xa0] ;  /* 0x0000a00412cb7981 */ /* 0x000362000c1e1900 */
[----:B------:R-:W-:Y:S01]  /*1c30*/  UIADD3 UR11, UP0, UR30, UR47, URZ ;  /* 0x0000002f1e0b7290 */ /* 0x000fe2000ff1e03f */
[----:B------:R-:W-:Y:S01]  /*1c40*/  CS2R R94, SRZ ;  /* 0x00000000005e7805 */ /* 0x000fe2000001ff00 */
[----:B------:R-:W-:Y:S01]  /*1c50*/  UIADD3 UR13, UR45, UR13, URZ ;  /* 0x0000000d2d0d7290 */ /* 0x000fe2000fffe03f */
[----:B------:R-:W-:Y:S01]  /*1c60*/  CS2R R92, SRZ ;  /* 0x00000000005c7805 */ /* 0x000fe2000001ff00 */
[----:B------:R-:W-:Y:S01]  /*1c70*/  UIADD3.X UR30, UR31, UR46, URZ, UP0, !UPT ;  /* 0x0000002e1f1e7290 */ /* 0x000fe200087fe43f */
[----:B--2---:R-:W-:Y:S01]  /*1c80*/  IMAD R8, R187, UR50, R186 ;  /* 0x00000032bb087c24 */ /* 0x004fe2000f8e02ba */
[----:B------:R-:W-:Y:S01]  /*1c90*/  UIMAD UR13, UR13, UR11, URZ ;  /* 0x0000000b0d0d72a4 */ /* 0x000fe2000f8e023f */
[----:B------:R-:W-:-:S04]  /*1ca0*/  DEPBAR.LE SB0, 0x1 ;  /* 0x000080400000791a */ /* 0x000fc80000000000 */
[----:B------:R-:W-:Y:S01]  /*1cb0*/  IADD3 R7, P2, P0, R8, UR51, R7 ;  /* 0x0000003308077c10 */ /* 0x000fe2000f85e007 */
[----:B------:R-:W-:Y:S01]  /*1cc0*/  ULDC UR37, c[0x0][0x214] ;  /* 0x0000850000257ab9 */ /* 0x000fe20000000800 */
[----:B------:R-:W-:Y:S01]  /*1cd0*/  SHF.R.S32.HI R8, RZ, 0x1f, R8 ;  /* 0x0000001fff087819 */ /* 0x000fe20000011408 */
[----:B------:R-:W-:Y:S01]  /*1ce0*/  UIMAD UR13, UR30, UR44, UR13 ;  /* 0x0000002c1e0d72a4 */ /* 0x000fe2000f8e020d */
[----:B------:R-:W-:Y:S01]  /*1cf0*/  BAR.SYNC.DEFER_BLOCKING 0x0 ;  /* 0x0000000000007b1d */ /* 0x000fe20000010000 */
[----:B------:R-:W-:Y:S01]  /*1d00*/  UIADD3 UR30, UR12, UR40, URZ ;  /* 0x000000280c1e7290 */ /* 0x000fe2000fffe03f */
[----:B------:R-:W-:Y:S01]  /*1d10*/  IADD3.X R6, R8, UR53, R6, P2, P0 ;  /* 0x0000003508067c10 */ /* 0x000fe200097e0406 */
[----:B------:R-:W-:Y:S01]  /*1d20*/  CS2R R98, SRZ ;  /* 0x0000000000627805 */ /* 0x000fe2000001ff00 */
[----:B------:R-:W-:Y:S01]  /*1d30*/  IADD3 R8, P0, R7, R5, RZ ;  /* 0x0000000507087210 */ /* 0x000fe20007f1e0ff */
[----:B------:R-:W-:Y:S01]  /*1d40*/  IMAD.U32 R5, RZ, RZ, UR45 ;  /* 0x0000002dff057e24 */ /* 0x000fe2000f8e00ff */
[----:B------:R-:W-:Y:S01]  /*1d50*/  ULDC UR12, c[0x0][0x2e8] ;  /* 0x0000ba00000c7ab9 */ /* 0x000fe20000000800 */
[----:B------:R-:W-:Y:S01]  /*1d60*/  CS2R R96, SRZ ;  /* 0x0000000000607805 */ /* 0x000fe2000001ff00 */
[----:B------:R-:W-:Y:S01]  /*1d70*/  UIMAD.WIDE UR30, UR30, UR57, UR60 ;  /* 0x000000391e1e72a5 */ /* 0x000fe2000f8e023c */
[----:B------:R-:W-:Y:S01]  /*1d80*/  IMAD.X R9, R6, 0x1, R4, P0 ;  /* 0x0000000106097824 */ /* 0x000fe200000e0604 */
[----:B------:R-:W-:Y:S01]  /*1d90*/  CS2R R90, SRZ ;  /* 0x00000000005a7805 */ /* 0x000fe2000001ff00 */
[----:B------:R-:W-:Y:S01]  /*1da0*/  IMAD.U32 R4, RZ, RZ, UR44 ;  /* 0x0000002cff047e24 */ /* 0x000fe2000f8e00ff */
[----:B------:R-:W-:Y:S01]  /*1db0*/  CS2R R88, SRZ ;  /* 0x0000000000587805 */ /* 0x000fe2000001ff00 */
[----:B------:R-:W-:Y:S01]  /*1dc0*/  CS2R R86, SRZ ;  /* 0x0000000000567805 */ /* 0x000fe2000001ff00 */
[----:B------:R-:W-:Y:S01]  /*1dd0*/  CS2R R84, SRZ ;  /* 0x0000000000547805 */ /* 0x000fe2000001ff00 */
[----:B------:R-:W-:Y:S01]  /*1de0*/  IMAD.WIDE.U32 R8, R4, UR11, R8 ;  /* 0x0000000b04087c25 */ /* 0x000fe2000f8e0008 */
[----:B------:R-:W-:Y:S01]  /*1df0*/  UIADD3 UR11, -UR7, UR37, UR8 ;  /* 0x00000025070b7290 */ /* 0x000fe2000fffe108 */
[----:B------:R-:W-:Y:S01]  /*1e00*/  CS2R R78, SRZ ;  /* 0x00000000004e7805 */ /* 0x000fe2000001ff00 */
[----:B------:R-:W-:Y:S01]  /*1e10*/  CS2R R76, SRZ ;  /* 0x00000000004c7805 */ /* 0x000fe2000001ff00 */
[----:B------:R-:W-:Y:S01]  /*1e20*/  CS2R R82, SRZ ;  /* 0x0000000000527805 */ /* 0x000fe2000001ff00 */
[----:B------:R-:W-:Y:S01]  /*1e30*/  UIADD3 UR11, UR11, -UR12, URZ ;  /* 0x8000000c0b0b7290 */ /* 0x000fe2000fffe03f */
[----:B------:R-:W-:Y:S01]  /*1e40*/  IADD3 R4, R9, UR13, RZ ;  /* 0x0000000d09047c10 */ /* 0x000fe2000fffe0ff */
[----:B------:R-:W-:Y:S01]  /*1e50*/  CS2R R80, SRZ ;  /* 0x0000000000507805 */ /* 0x000fe2000001ff00 */
[C---:B------:R-:W-:Y:S01]  /*1e60*/  LEA R214, P0, R8.reuse, c[0x0][0x350], 0x2 ;  /* 0x0000d40008d67a11 */ /* 0x040fe200078010ff */
[----:B------:R-:W-:Y:S01]  /*1e70*/  USHF.R.S32.HI UR13, URZ, 0x1f, UR11 ;  /* 0x0000001f3f0d7899 */ /* 0x000fe2000801140b */
[----:B------:R1:W2:Y:S01]  /*1e80*/  LDSM.16.M88.4 R140, [R180+0xa000] ;  /* 0x00a00000b48c783b */ /* 0x0002a20000000200 */
[----:B------:R-:W-:Y:S01]  /*1e90*/  CS2R R74, SRZ ;  /* 0x00000000004a7805 */ /* 0x000fe2000001ff00 */
[----:B------:R-:W-:Y:S01]  /*1ea0*/  LEA.HI.X R215, R8, c[0x0][0x354], R4, 0x2, P0 ;  /* 0x0000d50008d77a11 */ /* 0x000fe200000f1404 */
[----:B------:R-:W-:Y:S01]  /*1eb0*/  ULEA.HI UR13, UR13, UR11, URZ, 0x6 ;  /* 0x0000000b0d0d7291 */ /* 0x000fe2000f8f303f */
[----:B------:R1:W3:Y:S01]  /*1ec0*/  LDSM.16.M88.4 R144, [R180+0xa800] ;  /* 0x00a80000b490783b */ /* 0x0002e20000000200 */
[----:B------:R-:W-:Y:S01]  /*1ed0*/  CS2R R72, SRZ ;  /* 0x0000000000487805 */ /* 0x000fe2000001ff00 */
[----:B------:R-:W-:Y:S01]  /*1ee0*/  CS2R R70, SRZ ;  /* 0x0000000000467805 */ /* 0x000fe2000001ff00 */
[----:B------:R-:W-:Y:S01]  /*1ef0*/  USHF.R.S32.HI UR13, URZ, 0x6, UR13 ;  /* 0x000000063f0d7899 */ /* 0x000fe2000801140d */
[----:B------:R1:W1:Y:S01]  /*1f00*/  LDSM.16.M88.4 R148, [R173+0xa000] ;  /* 0x00a00000ad94783b */ /* 0x0002620000000200 */
[----:B------:R-:W-:Y:S01]  /*1f10*/  CS2R R68, SRZ ;  /* 0x0000000000447805 */ /* 0x000fe2000001ff00 */
[----:B------:R-:W-:Y:S01]  /*1f20*/  CS2R R62, SRZ ;  /* 0x00000000003e7805 */ /* 0x000fe2000001ff00 */
[----:B------:R-:W-:Y:S01]  /*1f30*/  UISETP.LT.AND UP0, UPT, URZ, UR13, UPT ;  /* 0x0000000d3f00728c */ /* 0x000fe2000bf01270 */
[----:B------:R1:W1:Y:S01]  /*1f40*/  LDSM.16.M88.4 R152, [R173+0xa800] ;  /* 0x00a80000ad98783b */ /* 0x0002620000000200 */
[----:B------:R-:W-:Y:S01]  /*1f50*/  CS2R R60, SRZ ;  /* 0x00000000003c7805 */ /* 0x000fe2000001ff00 */
[----:B------:R-:W-:Y:S01]  /*1f60*/  CS2R R66, SRZ ;  /* 0x0000000000427805 */ /* 0x000fe2000001ff00 */
[----:B------:R-:W-:Y:S01]  /*1f70*/  USEL UR13, URZ, UR13, !UP0 ;  /* 0x0000000d3f0d7287 */ /* 0x000fe2000c000000 */
[----:B------:R1:W1:Y:S01]  /*1f80*/  LDSM.16.M88.4 R156, [R172+0xa000] ;  /* 0x00a00000ac9c783b */ /* 0x0002620000000200 */
[----:B------:R-:W-:Y:S01]  /*1f90*/  CS2R R64, SRZ ;  /* 0x0000000000407805 */ /* 0x000fe2000001ff00 */
[----:B------:R-:W-:Y:S01]  /*1fa0*/  CS2R R58, SRZ ;  /* 0x00000000003a7805 */ /* 0x000fe2000001ff00 */
[----:B------:R-:W-:Y:S01]  /*1fb0*/  UISETP.GT.AND UP0, UPT, UR41, UR13, UPT ;  /* 0x0000000d2900728c */ /* 0x000fe2000bf04270 */
[----:B------:R1:W1:Y:S01]  /*1fc0*/  LDSM.16.M88.4 R160, [R172+0xa800] ;  /* 0x00a80000aca0783b */ /* 0x0002620000000200 */
[----:B------:R-:W-:Y:S01]  /*1fd0*/  CS2R R56, SRZ ;  /* 0x0000000000387805 */ /* 0x000fe2000001ff00 */
[----:B------:R-:W-:Y:S01]  /*1fe0*/  CS2R R54, SRZ ;  /* 0x0000000000367805 */ /* 0x000fe2000001ff00 */
[----:B------:R-:W-:Y:S01]  /*1ff0*/  CS2R R52, SRZ ;  /* 0x0000000000347805 */ /* 0x000fe2000001ff00 */
[----:B------:R1:W1:Y:S01]  /*2000*/  LDSM.16.M88.4 R164, [R3+0xa000] ;  /* 0x00a0000003a4783b */ /* 0x0002620000000200 */
[----:B------:R-:W-:Y:S01]  /*2010*/  PLOP3.LUT P0, PT, PT, PT, UP0, 0x80, 0x0 ;  /* 0x000000000000781c */ /* 0x000fe20003f0f008 */
[----:B------:R-:W-:Y:S01]  /*2020*/  CS2R R46, SRZ ;  /* 0x00000000002e7805 */ /* 0x000fe2000001ff00 */
[----:B------:R-:W-:Y:S01]  /*2030*/  CS2R R44, SRZ ;  /* 0x00000000002c7805 */ /* 0x000fe2000001ff00 */
[----:B------:R1:W1:Y:S01]  /*2040*/  LDSM.16.M88.4 R168, [R3+0xa800] ;  /* 0x00a8000003a8783b */ /* 0x0002620000000200 */
[----:B------:R-:W-:Y:S01]  /*2050*/  CS2R R50, SRZ ;  /* 0x0000000000327805 */ /* 0x000fe2000001ff00 */
[----:B------:R-:W-:Y:S01]  /*2060*/  CS2R R48, SRZ ;  /* 0x0000000000307805 */ /* 0x000fe2000001ff00 */
[----:B------:R-:W-:Y:S01]  /*2070*/  CS2R R42, SRZ ;  /* 0x00000000002a7805 */ /* 0x000fe2000001ff00 */
[----:B------:R-:W-:Y:S01]  /*2080*/  CS2R R40, SRZ ;  /* 0x0000000000287805 */ /* 0x000fe2000001ff00 */
[----:B------:R-:W-:Y:S01]  /*2090*/  CS2R R38, SRZ ;  /* 0x0000000000267805 */ /* 0x000fe2000001ff00 */
[----:B------:R-:W-:-:S04]  /*20a0*/  CS2R R36, SRZ ;  /* 0x0000000000247805 */ /* 0x000fc8000001ff00 */
[----:B----4-:R-:W-:Y:S05]  /*20b0*/  @!P0 BRA `(.L_x_567) ;  /* 0x000038a000008947 */ /* 0x010fea0003800000 */
[----:B------:R-:W-:Y:S01]  /*20c0*/  LEA.HI R0, R0, R2, RZ, 0x4 ;  /* 0x0000000200007211 */ /* 0x000fe200078f20ff */
[----:B------:R-:W-:Y:S01]  /*20d0*/  IMAD.MOV.U32 R175, RZ, RZ, 0x20 ;  /* 0x00000020ffaf7424 */ /* 0x000fe200078e00ff */
[----:B------:R-:W-:Y:S01]  /*20e0*/  IADD3 R177, R181, 0x1000, RZ ;  /* 0x00001000b5b17810 */ /* 0x000fe20007ffe0ff */
[----:B------:R-:W-:Y:S01]  /*20f0*/  IMAD.MOV.U32 R128, RZ, RZ, 0x40 ;  /* 0x00000040ff807424 */ /* 0x000fe200078e00ff */
[----:B------:R-:W-:Y:S01]  /*2100*/  LOP3.LUT R0, R0, 0xfffffff0, RZ, 0xc0, !PT ;  /* 0xfffffff000007812 */ /* 0x000fe200078ec0ff */
[----:B------:R-:W-:Y:S01]  /*2110*/  UIADD3 UR28, UR8, UR59, URZ ;  /* 0x0000003b081c7290 */ /* 0x000fe2000fffe03f */
[----:B------:R-:W-:Y:S01]  /*2120*/  IADD3 R176, R182, 0x1000, RZ ;  /* 0x00001000b6b07810 */ /* 0x000fe20007ffe0ff */
[----:B------:R-:W-:Y:S01]  /*2130*/  IMAD.MOV.U32 R95, RZ, RZ, RZ ;  /* 0x000000ffff5f7224 */ /* 0x000fe200078e00ff */
[----:B------:R-:W-:Y:S01]  /*2140*/  SEL R177, R177, R181, !P1 ;  /* 0x000000b5b1b17207 */ /* 0x000fe20004800000 */
[----:B------:R-:W-:Y:S01]  /*2150*/  IMAD.IADD R2, R2, 0x1, -R0 ;  /* 0x0000000102027824 */ /* 0x000fe200078e0a00 */
[----:B------:R-:W-:Y:S01]  /*2160*/  SEL R176, R176, R182, !P1 ;  /* 0x000000b6b0b07207 */ /* 0x000fe20004800000 */
[----:B------:R-:W-:-:S02]  /*2170*/  UMOV UR12, UR30 ;  /* 0x0000001e000c7c82 */ /* 0x000fc40008000000 */
[----:B------:R-:W-:Y:S01]  /*2180*/  IMAD.SHL.U32 R177, R177, 0x2, RZ ;  /* 0x00000002b1b17824 */ /* 0x000fe200078e00ff */
[----:B------:R-:W-:Y:S01]  /*2190*/  SHF.R.S32.HI R0, RZ, 0x1f, R2 ;  /* 0x0000001fff007819 */ /* 0x000fe20000011402 */
[----:B------:R-:W-:Y:S01]  /*21a0*/  IMAD.SHL.U32 R176, R176, 0x2, RZ ;  /* 0x00000002b0b07824 */ /* 0x000fe200078e00ff */
[----:B------:R-:W-:Y:S02]  /*21b0*/  UIADD3 UR28, -UR7, 0x80, UR28 ;  /* 0x00000080071c7890 */ /* 0x000fe4000fffe11c */
[----:B------:R-:W-:Y:S01]  /*21c0*/  LEA.HI R0, R0, R2, RZ, 0x3 ;  /* 0x0000000200007211 */ /* 0x000fe200078f18ff */
[----:B------:R-:W-:-:S03]  /*21d0*/  UMOV UR11, UR31 ;  /* 0x0000001f000b7c82 */ /* 0x000fc60008000000 */
[----:B------:R-:W-:-:S05]  /*21e0*/  LOP3.LUT R0, R0, 0xfffffff8, RZ, 0xc0, !PT ;  /* 0xfffffff800007812 */ /* 0x000fca00078ec0ff */
[----:B------:R-:W-:-:S05]  /*21f0*/  IMAD.IADD R0, R2, 0x1, -R0 ;  /* 0x0000000102007824 */ /* 0x000fca00078e0a00 */
[C---:B------:R-:W-:Y:S02]  /*2200*/  LOP3.LUT P0, RZ, R0.reuse, 0x2, RZ, 0xc0, !PT ;  /* 0x0000000200ff7812 */ /* 0x040fe4000780c0ff */
[----:B------:R-:W-:Y:S02]  /*2210*/  LOP3.LUT P2, RZ, R0, 0x4, RZ, 0xc0, !PT ;  /* 0x0000000400ff7812 */ /* 0x000fe4000784c0ff */
[----:B------:R-:W-:Y:S02]  /*2220*/  SEL R175, R175, 0xffffffe0, !P0 ;  /* 0xffffffe0afaf7807 */ /* 0x000fe40004000000 */
[----:B------:R-:W-:Y:S02]  /*2230*/  SEL R128, R128, 0xffffffc0, !P2 ;  /* 0xffffffc080807807 */ /* 0x000fe40005000000 */
[----:B------:R-:W-:Y:S01]  /*2240*/  MOV R213, c[0x0][0x22c] ;  /* 0x00008b0000d57a02 */ /* 0x000fe20000000f00 */
[----:B------:R-:W-:Y:S01]  /*2250*/  IMAD.SHL.U32 R210, R185, 0x4, RZ ;  /* 0x00000004b9d27824 */ /* 0x000fe200078e00ff */
[----:B------:R-:W-:Y:S01]  /*2260*/  SHF.L.U32 R174, R182, 0x1, RZ ;  /* 0x00000001b6ae7819 */ /* 0x000fe200000006ff */
[----:B------:R-:W-:Y:S01]  /*2270*/  IMAD.IADD R0, R179, 0x1, R175 ;  /* 0x00000001b3007824 */ /* 0x000fe200078e02af */
[----:B------:R-:W-:Y:S01]  /*2280*/  SHF.L.U64.HI R211, R185, 0x2, R188 ;  /* 0x00000002b9d37819 */ /* 0x000fe200000102bc */
[----:B------:R-:W-:Y:S01]  /*2290*/  IMAD R213, R213, c[0x0][0x1c0], RZ ;  /* 0x00007000d5d57a24 */ /* 0x000fe200078e02ff */
[----:B------:R-:W-:-:S02]  /*22a0*/  MOV R212, 0x40 ;  /* 0x0000004000d47802 */ /* 0x000fc40000000f00 */
[----:B------:R-:W-:Y:S01]  /*22b0*/  IADD3 R2, R175, R174, RZ ;  /* 0x000000aeaf027210 */ /* 0x000fe20007ffe0ff */
[----:B------:R-:W-:Y:S02]  /*22c0*/  IMAD.U32 R213, R213, -0x40, RZ ;  /* 0xffffffc0d5d57824 */ /* 0x000fe400078e00ff */
.L_x_570:
[----:B------:R-:W0:Y:S01]  /*22d0*/  LDGDEPBAR ;  /* 0x00000000000079af */ /* 0x000e220000000000 */
[C---:B------:R-:W-:Y:S01]  /*22e0*/  IADD3 R183, R176.reuse, R175, RZ ;  /* 0x000000afb0b77210 */ /* 0x040fe20007ffe0ff */
[----:B------:R-:W-:Y:S01]  /*22f0*/  USHF.L.U32 UR8, UR6, 0x6, URZ ;  /* 0x0000000606087899 */ /* 0x000fe2000800063f */
[-C--:B------:R-:W-:Y:S01]  /*2300*/  IADD3 R129, R176, R128.reuse, RZ ;  /* 0x00000080b0817210 */ /* 0x080fe20007ffe0ff */
[----:B------:R-:W-:Y:S01]  /*2310*/  UISETP.GT.AND UP3, UPT, UR6, UR13, UPT ;  /* 0x0000000d0600728c */ /* 0x000fe2000bf64270 */
[----:B-----5:R-:W-:Y:S01]  /*2320*/  FSETP.NEU.FTZ.AND P1, PT, R206, -INF , PT ;  /* 0xff800000ce00780b */ /* 0x020fe20003f3d000 */
[----:B------:R-:W-:Y:S06]  /*2330*/  UISETP.GE.AND UP0, UPT, UR8, UR28, UPT ;  /* 0x0000001c0800728c */ /* 0x000fec000bf06270 */
[----:B------:R-:W-:Y:S01]  /*2340*/  PLOP3.LUT P0, PT, PT, PT, UP0, 0x80, 0x0 ;  /* 0x000000000000781c */ /* 0x000fe20003f0f008 */
[----:B------:R-:W-:Y:S04]  /*2350*/  DEPBAR.LE SB0, 0x0 ;  /* 0x000080000000791a */ /* 0x000fe80000000000 */
[----:B------:R-:W-:Y:S08]  /*2360*/  BAR.SYNC.DEFER_BLOCKING 0x0 ;  /* 0x0000000000007b1d */ /* 0x000ff00000010000 */
[----:B------:R-:W-:Y:S08]  /*2370*/  LDSM.16.M88.4 R32, [R176] ;  /* 0x00000000b020783b */ /* 0x000ff00000000200 */
[----:B-1----:R-:W1:Y:S08]  /*2380*/  LDSM.16.M88.4 R16, [R180+0x6000] ;  /* 0x00600000b410783b */ /* 0x002e700000000200 */
[----:B------:R-:W4:Y:S08]  /*2390*/  LDSM.16.M88.4 R28, [R176+0x1000] ;  /* 0x00100000b01c783b */ /* 0x000f300000000200 */
[----:B------:R-:W3:Y:S08]  /*23a0*/  LDSM.16.M88.4 R100, [R180+0x6800] ;  /* 0x00680000b464783b */ /* 0x000ef00000000200 */
[----:B------:R-:W-:Y:S08]  /*23b0*/  LDSM.16.M88.4 R104, [R183] ;  /* 0x00000000b768783b */ /* 0x000ff00000000200 */
[----:B------:R-:W2:Y:S01]  /*23c0*/  LDSM.16.M88.4 R108, [R173+0x6000] ;  /* 0x00600000ad6c783b */ /* 0x000ea20000000200 */
[-C--:B-1----:R-:W-:Y:S07]  /*23d0*/  HMMA.16816.F32 R4, R32, R16.reuse, RZ ;  /* 0x000000102004723c */ /* 0x082fee00000018ff */
[----:B------:R1:W2:Y:S01]  /*23e0*/  LDSM.16.M88.4 R112, [R183+0x1000] ;  /* 0x00100000b770783b */ /* 0x0002a20000000200 */
[C---:B----4-:R-:W-:Y:S07]  /*23f0*/  HMMA.16816.F32 R8, R28.reuse, R16, RZ ;  /* 0x000000101c08723c */ /* 0x050fee00000018ff */
[----:B------:R-:W4:Y:S01]  /*2400*/  LDSM.16.M88.4 R116, [R173+0x6800] ;  /* 0x00680000ad74783b */ /* 0x000f220000000200 */
[-C--:B------:R-:W-:Y:S07]  /*2410*/  HMMA.16816.F32 R12, R28, R18.reuse, RZ ;  /* 0x000000121c0c723c */ /* 0x080fee00000018ff */
[----:B------:R-:W-:Y:S01]  /*2420*/  LDSM.16.M88.4 R120, [R129] ;  /* 0x000000008178783b */ /* 0x000fe20000000200 */
[C---:B------:R-:W-:Y:S07]  /*2430*/  HMMA.16816.F32 R16, R32.reuse, R18, RZ ;  /* 0x000000122010723c */ /* 0x040fee00000018ff */
[----:B------:R-:W4:Y:S01]  /*2440*/  LDSM.16.M88.4 R124, [R172+0x6000] ;  /* 0x00600000ac7c783b */ /* 0x000f220000000200 */
[----:B-1----:R-:W-:Y:S01]  /*2450*/  IADD3 R183, R183, R128, RZ ;  /* 0x00000080b7b77210 */ /* 0x002fe20007ffe0ff */
[-C--:B---3--:R-:W-:Y:S06]  /*2460*/  HMMA.16816.F32 R20, R32, R100.reuse, RZ ;  /* 0x000000642014723c */ /* 0x088fec00000018ff */
[----:B------:R-:W-:Y:S02]  /*2470*/  LDSM.16.M88.4 R132, [R183] ;  /* 0x00000000b784783b */ /* 0x000fe40000000200 */
[C---:B------:R-:W-:Y:S06]  /*2480*/  HMMA.16816.F32 R24, R28.reuse, R100, RZ ;  /* 0x000000641c18723c */ /* 0x040fec00000018ff */
[----:B------:R-:W-:Y:S02]  /*2490*/  LDSM.16.M88.4 R136, [R3+0x6000] ;  /* 0x006000000388783b */ /* 0x000fe40000000200 */
[-C--:B------:R-:W-:Y:S08]  /*24a0*/  HMMA.16816.F32 R28, R28, R102.reuse, RZ ;  /* 0x000000661c1c723c */ /* 0x080ff000000018ff */
[----:B------:R-:W-:Y:S01]  /*24b0*/  HMMA.16816.F32 R32, R32, R102, RZ ;  /* 0x000000662020723c */ /* 0x000fe200000018ff */
[----:B------:R-:W1:Y:S07]  /*24c0*/  LDSM.16.M88.4 R100, [R129+0x1000] ;  /* 0x001000008164783b */ /* 0x000e6e0000000200 */
[-C--:B--2---:R-:W-:Y:S01]  /*24d0*/  HMMA.16816.F32 R4, R104, R108.reuse, R4 ;  /* 0x0000006c6804723c */ /* 0x084fe20000001804 */
[----:B------:R-:W2:Y:S07]  /*24e0*/  LDSM.16.M88.4 R128, [R172+0x6800] ;  /* 0x00680000ac80783b */ /* 0x000eae0000000200 */
[C---:B------:R-:W-:Y:S08]  /*24f0*/  HMMA.16816.F32 R8, R112.reuse, R108, R8 ;  /* 0x0000006c7008723c */ /* 0x040ff00000001808 */
[-C--:B------:R-:W-:Y:S08]  /*2500*/  HMMA.16816.F32 R12, R112, R110.reuse, R12 ;  /* 0x0000006e700c723c */ /* 0x080ff0000000180c */
[C---:B------:R-:W-:Y:S08]  /*2510*/  HMMA.16816.F32 R16, R104.reuse, R110, R16 ;  /* 0x0000006e6810723c */ /* 0x040ff00000001810 */
[-C--:B----4-:R-:W-:Y:S08]  /*2520*/  HMMA.16816.F32 R20, R104, R116.reuse, R20 ;  /* 0x000000746814723c */ /* 0x090ff00000001814 */
[C---:B------:R-:W-:Y:S08]  /*2530*/  HMMA.16816.F32 R24, R112.reuse, R116, R24 ;  /* 0x000000747018723c */ /* 0x040ff00000001818 */
[-C--:B------:R-:W-:Y:S08]  /*2540*/  HMMA.16816.F32 R28, R112, R118.reuse, R28 ;  /* 0x00000076701c723c */ /* 0x080ff0000000181c */
[----:B------:R-:W-:Y:S01]  /*2550*/  HMMA.16816.F32 R32, R104, R118, R32 ;  /* 0x000000766820723c */ /* 0x000fe20000001820 */
[----:B------:R-:W3:Y:S07]  /*2560*/  LDSM.16.M88.4 R104, [R183+0x1000] ;  /* 0x00100000b768783b */ /* 0x000eee0000000200 */
[-C--:B------:R-:W-:Y:S08]  /*2570*/  HMMA.16816.F32 R4, R120, R124.reuse, R4 ;  /* 0x0000007c7804723c */ /* 0x080ff00000001804 */
[C---:B-1----:R-:W-:Y:S08]  /*2580*/  HMMA.16816.F32 R8, R100.reuse, R124, R8 ;  /* 0x0000007c6408723c */ /* 0x042ff00000001808 */
[-C--:B------:R-:W-:Y:S08]  /*2590*/  HMMA.16816.F32 R12, R100, R126.reuse, R12 ;  /* 0x0000007e640c723c */ /* 0x080ff0000000180c */
[C---:B------:R-:W-:Y:S08]  /*25a0*/  HMMA.16816.F32 R16, R120.reuse, R126, R16 ;  /* 0x0000007e7810723c */ /* 0x040ff00000001810 */
[-C--:B--2---:R-:W-:Y:S08]  /*25b0*/  HMMA.16816.F32 R20, R120, R128.reuse, R20 ;  /* 0x000000807814723c */ /* 0x084ff00000001814 */
        /* <DEDUP_REMOVED lines=20> */
[----:B------:R-:W-:Y:S01]  /*2700*/  MUFU.TANH R112, R10 ;  /* 0x0000000a00707308 */ /* 0x000fe20000002400 */
[----:B------:R-:W-:Y:S02]  /*2710*/  FMUL.FTZ R18, R18, c[0x0][0x2ec] ;  /* 0x0000bb0012127a20 */ /* 0x000fe40000410000 */
[----:B------:R-:W-:Y:S02]  /*2720*/  FMUL.FTZ R19, R19, c[0x0][0x2ec] ;  /* 0x0000bb0013137a20 */ /* 0x000fe40000410000 */
[----:B------:R-:W-:Y:S02]  /*2730*/  FMUL.FTZ R11, R11, c[0x0][0x2ec] ;  /* 0x0000bb000b0b7a20 */ /* 0x000fe40000410000 */
[----:B------:R-:W-:Y:S02]  /*2740*/  FMUL.FTZ R9, R9, c[0x0][0x2ec] ;  /* 0x0000bb0009097a20 */ /* 0x000fe40000410000 */
[----:B------:R-:W-:Y:S01]  /*2750*/  FMUL.FTZ R16, R16, c[0x0][0x2ec] ;  /* 0x0000bb0010107a20 */ /* 0x000fe20000410000 */
[----:B------:R-:W3:Y:S01]  /*2760*/  MUFU.TANH R108, R6 ;  /* 0x00000006006c7308 */ /* 0x000ee20000002400 */
[----:B------:R-:W-:Y:S09]  /*2770*/  FMUL.FTZ R17, R17, c[0x0][0x2ec] ;  /* 0x0000bb0011117a20 */ /* 0x000ff20000410000 */
[----:B------:R4:W-:Y:S10]  /*2780*/  MUFU.TANH R116, R14 ;  /* 0x0000000e00747308 */ /* 0x0009f40000002400 */
[----:B------:R1:W1:Y:S10]  /*2790*/  MUFU.TANH R109, R7 ;  /* 0x00000007006d7308 */ /* 0x0002740000002400 */
[----:B------:R2:W-:Y:S01]  /*27a0*/  MUFU.TANH R113, R11 ;  /* 0x0000000b00717308 */ /* 0x0005e20000002400 */
[----:B----4-:R-:W-:Y:S04]  /*27b0*/  MOV R14, UR8 ;  /* 0x00000008000e7c02 */ /* 0x010fe80008000f00 */
[----:B------:R-:W-:Y:S05]  /*27c0*/  @!P0 IADD3 R14, R14, UR7, R189 ;  /* 0x000000070e0e8c10 */ /* 0x000fea000fffe0bd */
[----:B------:R4:W-:Y:S01]  /*27d0*/  MUFU.TANH R111, R9 ;  /* 0x00000009006f7308 */ /* 0x0009e20000002400 */
[----:B------:R-:W-:Y:S01]  /*27e0*/  @!P0 IMNMX R10, R14, UR7, PT ;  /* 0x000000070e0a8c17 */ /* 0x000fe2000b800200 */
[----:B-1----:R-:W1:Y:S08]  /*27f0*/  LDSM.16.M88.4 R4, [R3+0x6800] ;  /* 0x006800000304783b */ /* 0x002e700000000200 */
[----:B------:R3:W1:Y:S01]  /*2800*/  MUFU.TANH R110, R8 ;  /* 0x00000008006e7308 */ /* 0x0006620000002400 */
[----:B--2---:R-:W-:Y:S04]  /*2810*/  MOV R11, UR27 ;  /* 0x0000001b000b7c02 */ /* 0x004fe80008000f00 */
[----:B------:R-:W-:Y:S05]  /*2820*/  @!P0 LEA R11, R11, R184, 0x7 ;  /* 0x000000b80b0b8211 */ /* 0x000fea00078e38ff */
[----:B------:R2:W-:Y:S01]  /*2830*/  MUFU.TANH R117, R15 ;  /* 0x0000000f00757308 */ /* 0x0005e20000002400 */
[-C--:B------:R-:W-:Y:S01]  /*2840*/  @!P0 ISETP.GE.AND P3, PT, R11, R10.reuse, PT ;  /* 0x0000000a0b00820c */ /* 0x080fe20003f66270 */
[----:B----4-:R-:W-:Y:S05]  /*2850*/  FMUL.FTZ R9, R206, 1.4426950216293334961 ;  /* 0x3fb8aa3bce097820 */ /* 0x010fea0000410000 */
[----:B------:R-:W-:Y:S03]  /*2860*/  FSEL R9, R9, RZ, P1 ;  /* 0x000000ff09097208 */ /* 0x000fe60000800000 */
[----:B------:R4:W4:Y:S01]  /*2870*/  MUFU.TANH R114, R12 ;  /* 0x0000000c00727308 */ /* 0x0009220000002400 */
[----:B---3--:R-:W-:Y:S04]  /*2880*/  @!P0 IADD3 R8, R14, 0x8, RZ ;  /* 0x000000080e088810 */ /* 0x008fe80007ffe0ff */
[----:B------:R-:W-:Y:S05]  /*2890*/  @!P0 IMNMX R8, R8, UR7, PT ;  /* 0x0000000708088c17 */ /* 0x000fea000b800200 */
[----:B------:R3:W3:Y:S01]  /*28a0*/  MUFU.TANH R115, R13 ;  /* 0x0000000d00737308 */ /* 0x0006e20000002400 */
[-C--:B-1----:R-:W-:Y:S01]  /*28b0*/  HMMA.16816.F32 R20, R132, R4.reuse, R20 ;  /* 0x000000048414723c */ /* 0x082fe20000001814 */
[----:B--2---:R-:W-:Y:S04]  /*28c0*/  @!P0 IADD3 R15, R11, 0x1, RZ ;  /* 0x000000010b0f8810 */ /* 0x004fe80007ffe0ff */
[----:B------:R-:W-:Y:S04]  /*28d0*/  @!P0 ISETP.GE.AND P1, PT, R15, R10, PT ;  /* 0x0000000a0f00820c */ /* 0x000fe80003f26270 */
[----:B------:R-:W1:Y:S01]  /*28e0*/  MUFU.TANH R118, R16 ;  /* 0x0000001000767308 */ /* 0x000e620000002400 */
[C---:B------:R-:W-:Y:S02]  /*28f0*/  HMMA.16816.F32 R24, R104.reuse, R4, R24 ;  /* 0x000000046818723c */ /* 0x040fe40000001818 */
[----:B----4-:R-:W-:Y:S02]  /*2900*/  MOV R12, R125 ;  /* 0x0000007d000c7202 */ /* 0x010fe40000000f00 */
[----:B------:R-:W-:Y:S03]  /*2910*/  @!P0 FSEL R12, R125, -INF , !P3 ;  /* 0xff8000007d0c8808 */ /* 0x000fe60005800000 */
[----:B------:R-:W-:Y:S02]  /*2920*/  FMUL.FTZ R4, R205, 1.4426950216293334961 ;  /* 0x3fb8aa3bcd047820 */ /* 0x000fe40000410000 */
[----:B------:R2:W4:Y:S01]  /*2930*/  MUFU.TANH R119, R17 ;  /* 0x0000001100777308 */ /* 0x0005220000002400 */
[----:B------:R-:W-:Y:S01]  /*2940*/  @!P0 ISETP.GE.AND P3, PT, R11, R8, PT ;  /* 0x000000080b00820c */ /* 0x000fe20003f66270 */
[-C--:B------:R-:W-:Y:S01]  /*2950*/  HMMA.16816.F32 R28, R104, R6.reuse, R28 ;  /* 0x00000006681c723c */ /* 0x080fe2000000181c */
[--C-:B------:R-:W-:Y:S01]  /*2960*/  FFMA.FTZ R226, R12, c[0x0][0x23c], -R9.reuse ;  /* 0x00008f000ce27a23 */ /* 0x100fe20000010809 */
[----:B------:R-:W-:Y:S02]  /*2970*/  MOV R12, R127 ;  /* 0x0000007f000c7202 */ /* 0x000fe40000000f00 */
[----:B------:R-:W-:Y:S01]  /*2980*/  @!P0 FSEL R12, R127, -INF , !P1 ;  /* 0xff8000007f0c8808 */ /* 0x000fe20004800000 */
[----:B------:R-:W-:Y:S01]  /*2990*/  FMUL.FTZ R20, R20, c[0x0][0x2ec] ;  /* 0x0000bb0014147a20 */ /* 0x000fe20000410000 */
[----:B------:R-:W-:Y:S02]  /*29a0*/  FSETP.NEU.FTZ.AND P1, PT, R205, -INF , PT ;  /* 0xff800000cd00780b */ /* 0x000fe40003f3d000 */
[----:B------:R-:W1:Y:S01]  /*29b0*/  MUFU.TANH R120, R18 ;  /* 0x0000001200787308 */ /* 0x000e620000002400 */
[----:B------:R-:W-:Y:S01]  /*29c0*/  MOV R5, R108 ;  /* 0x0000006c00057202 */ /* 0x000fe20000000f00 */
[----:B------:R-:W-:Y:S02]  /*29d0*/  HMMA.16816.F32 R32, R132, R6, R32 ;  /* 0x000000068420723c */ /* 0x000fe40000001820 */
[----:B------:R-:W-:Y:S01]  /*29e0*/  @!P0 FSEL R5, R108, -INF , !P3 ;  /* 0xff8000006c058808 */ /* 0x000fe20005800000 */
[--C-:B------:R-:W-:Y:S01]  /*29f0*/  FFMA.FTZ R251, R12, c[0x0][0x23c], -R9.reuse ;  /* 0x00008f000cfb7a23 */ /* 0x100fe20000010809 */
[----:B------:R-:W-:Y:S01]  /*2a00*/  FSEL R4, R4, RZ, P1 ;  /* 0x000000ff04047208 */ /* 0x000fe20000800000 */
[----:B------:R-:W-:Y:S01]  /*2a10*/  FMUL.FTZ R12, R204, 1.4426950216293334961 ;  /* 0x3fb8aa3bcc0c7820 */ /* 0x000fe20000410000 */
[----:B------:R-:W-:Y:S01]  /*2a20*/  @!P0 ISETP.GE.AND P1, PT, R15, R8, PT ;  /* 0x000000080f00820c */ /* 0x000fe20003f26270 */
[----:B------:R-:W-:Y:S01]  /*2a30*/  FMUL.FTZ R21, R21, c[0x0][0x2ec] ;  /* 0x0000bb0015157a20 */ /* 0x000fe20000410000 */
[----:B------:R-:W-:Y:S01]  /*2a40*/  MUFU.TANH R121, R19 ;  /* 0x0000001300797308 */ /* 0x000fe20000002400 */
[----:B---3--:R-:W-:Y:S03]  /*2a50*/  @!P0 IADD3 R13, R14, 0x20, RZ ;  /* 0x000000200e0d8810 */ /* 0x008fe60007ffe0ff */
[--C-:B------:R-:W-:Y:S01]  /*2a60*/  FFMA.FTZ R250, R5, c[0x0][0x23c], -R4.reuse ;  /* 0x00008f0005fa7a23 */ /* 0x100fe20000010804 */
[----:B------:R-:W-:Y:S01]  /*2a70*/  MOV R5, R109 ;  /* 0x0000006d00057202 */ /* 0x000fe20000000f00 */
[----:B--2---:R-:W-:Y:S01]  /*2a80*/  FMUL.FTZ R17, R203, 1.4426950216293334961 ;  /* 0x3fb8aa3bcb117820 */ /* 0x004fe20000410000 */
[----:B------:R-:W-:Y:S01]  /*2a90*/  @!P0 FSEL R5, R109, -INF , !P1 ;  /* 0xff8000006d058808 */ /* 0x000fe20004800000 */
[----:B------:R-:W-:Y:S01]  /*2aa0*/  FMUL.FTZ R28, R28, c[0x0][0x2ec] ;  /* 0x0000bb001c1c7a20 */ /* 0x000fe20000410000 */
[----:B------:R-:W-:Y:S01]  /*2ab0*/  @!P0 IMNMX R13, R13, UR7, PT ;  /* 0x000000070d0d8c17 */ /* 0x000fe2000b800200 */
[----:B------:R-:W-:Y:S01]  /*2ac0*/  MUFU.EX2 R250, R250 ;  /* 0x000000fa00fa7308 */ /* 0x000fe20000000800 */
[----:B------:R-:W-:Y:S01]  /*2ad0*/  FSETP.NEU.FTZ.AND P1, PT, R204, -INF , PT ;  /* 0xff800000cc00780b */ /* 0x000fe20003f3d000 */
[----:B------:R-:W-:Y:S01]  /*2ae0*/  FFMA.FTZ R129, R5, c[0x0][0x23c], -R4 ;  /* 0x00008f0005817a23 */ /* 0x000fe20000010804 */
[----:B------:R-:W-:Y:S01]  /*2af0*/  @!P0 IADD3 R5, R14, 0x28, RZ ;  /* 0x000000280e058810 */ /* 0x000fe20007ffe0ff */
[----:B------:R-:W-:Y:S01]  /*2b00*/  FMUL.FTZ R29, R29, c[0x0][0x2ec] ;  /* 0x0000bb001d1d7a20 */ /* 0x000fe20000410000 */
[-C--:B------:R-:W-:Y:S01]  /*2b10*/  @!P0 ISETP.GE.AND P3, PT, R11, R13.reuse, PT ;  /* 0x0000000d0b00820c */ /* 0x080fe20003f66270 */
[----:B------:R-:W-:Y:S01]  /*2b20*/  FMUL.FTZ R30, R30, c[0x0][0x2ec] ;  /* 0x0000bb001e1e7a20 */ /* 0x000fe20000410000 */
[----:B------:R-:W-:Y:S01]  /*2b30*/  FSEL R12, R12, RZ, P1 ;  /* 0x000000ff0c0c7208 */ /* 0x000fe20000800000 */
[----:B------:R-:W-:Y:S01]  /*2b40*/  FMUL.FTZ R32, R32, c[0x0][0x2ec] ;  /* 0x0000bb0020207a20 */ /* 0x000fe20000410000 */
[----:B------:R-:W-:Y:S01]  /*2b50*/  @!P0 ISETP.GE.AND P1, PT, R15, R13, PT ;  /* 0x0000000d0f00820c */ /* 0x000fe20003f26270 */
[----:B------:R-:W2:Y:S01]  /*2b60*/  MUFU.TANH R122, R20 ;  /* 0x00000014007a7308 */ /* 0x000ea20000002400 */
[----:B------:R-:W-:Y:S01]  /*2b70*/  @!P0 IMNMX R5, R5, UR7, PT ;  /* 0x0000000705058c17 */ /* 0x000fe2000b800200 */
[----:B------:R-:W-:Y:S01]  /*2b80*/  FMUL.FTZ R33, R33, c[0x0][0x2ec] ;  /* 0x0000bb0021217a20 */ /* 0x000fe20000410000 */
[----:B------:R-:W-:Y:S01]  /*2b90*/  MOV R16, R110 ;  /* 0x0000006e00107202 */ /* 0x000fe20000000f00 */
[----:B------:R-:W-:Y:S01]  /*2ba0*/  FMUL.FTZ R34, R34, c[0x0][0x2ec] ;  /* 0x0000bb0022227a20 */ /* 0x000fe20000410000 */
[----:B------:R-:W-:Y:S01]  /*2bb0*/  @!P0 FSEL R16, R110, -INF , !P3 ;  /* 0xff8000006e108808 */ /* 0x000fe20005800000 */
[----:B------:R-:W-:Y:S01]  /*2bc0*/  FMUL.FTZ R35, R35, c[0x0][0x2ec] ;  /* 0x0000bb0023237a20 */ /* 0x000fe20000410000 */
[----:B------:R-:W-:Y:S01]  /*2bd0*/  MOV R14, R111 ;  /* 0x0000006f000e7202 */ /* 0x000fe20000000f00 */
[----:B------:R-:W-:Y:S01]  /*2be0*/  FMUL.FTZ R31, R31, c[0x0][0x2ec] ;  /* 0x0000bb001f1f7a20 */ /* 0x000fe20000410000 */
[----:B------:R-:W-:Y:S01]  /*2bf0*/  @!P0 FSEL R14, R111, -INF , !P1 ;  /* 0xff8000006f0e8808 */ /* 0x000fe20004800000 */
[----:B------:R-:W-:Y:S01]  /*2c00*/  MUFU.TANH R221, R28 ;  /* 0x0000001c00dd7308 */ /* 0x000fe20000002400 */
[-C--:B------:R-:W-:Y:S01]  /*2c10*/  @!P0 ISETP.GE.AND P3, PT, R11, R5.reuse, PT ;  /* 0x000000050b00820c */ /* 0x080fe20003f66270 */
[--C-:B------:R-:W-:Y:S01]  /*2c20*/  FFMA.FTZ R138, R16, c[0x0][0x23c], -R12.reuse ;  /* 0x00008f00108a7a23 */ /* 0x100fe2000001080c */
[----:B------:R-:W-:Y:S01]  /*2c30*/  FSETP.NEU.FTZ.AND P1, PT, R203, -INF , PT ;  /* 0xff800000cb00780b */ /* 0x000fe20003f3d000 */
[----:B------:R-:W-:Y:S01]  /*2c40*/  FFMA.FTZ R220, R14, c[0x0][0x23c], -R12 ;  /* 0x00008f000edc7a23 */ /* 0x000fe2000001080c */
[----:B------:R-:W-:Y:S01]  /*2c50*/  MOV R16, R112 ;  /* 0x0000007000107202 */ /* 0x000fe20000000f00 */
[----:B------:R-:W-:Y:S01]  /*2c60*/  FMUL.FTZ R22, R22, c[0x0][0x2ec] ;  /* 0x0000bb0016167a20 */ /* 0x000fe20000410000 */
[----:B------:R-:W-:Y:S01]  /*2c70*/  @!P0 FSEL R16, R112, -INF , !P3 ;  /* 0xff80000070108808 */ /* 0x000fe20005800000 */
[----:B------:R-:W-:Y:S01]  /*2c80*/  FMUL.FTZ R23, R23, c[0x0][0x2ec] ;  /* 0x0000bb0017177a20 */ /* 0x000fe20000410000 */
[----:B------:R-:W-:Y:S01]  /*2c90*/  FSEL R14, R17, RZ, P1 ;  /* 0x000000ff110e7208 */ /* 0x000fe20000800000 */
[----:B------:R-:W3:Y:S01]  /*2ca0*/  MUFU.TANH R123, R21 ;  /* 0x00000015007b7308 */ /* 0x000ee20000002400 */
[----:B------:R-:W-:Y:S01]  /*2cb0*/  @!P0 ISETP.GE.AND P1, PT, R15, R5, PT ;  /* 0x000000050f00820c */ /* 0x000fe20003f26270 */
[----:B------:R-:W-:Y:S01]  /*2cc0*/  FMUL.FTZ R24, R24, c[0x0][0x2ec] ;  /* 0x0000bb0018187a20 */ /* 0x000fe20000410000 */
[----:B------:R-:W-:Y:S01]  /*2cd0*/  MOV R15, R113 ;  /* 0x00000071000f7202 */ /* 0x000fe20000000f00 */
[--C-:B------:R-:W-:Y:S01]  /*2ce0*/  FFMA.FTZ R183, R16, c[0x0][0x23c], -R14.reuse ;  /* 0x00008f0010b77a23 */ /* 0x100fe2000001080e */
[----:B------:R-:W-:Y:S01]  /*2cf0*/  @!P0 IADD3 R16, R11, 0x8, RZ ;  /* 0x000000080b108810 */ /* 0x000fe20007ffe0ff */
[----:B------:R-:W-:Y:S01]  /*2d00*/  FMUL.FTZ R25, R25, c[0x0][0x2ec] ;  /* 0x0000bb0019197a20 */ /* 0x000fe20000410000 */
[----:B------:R-:W-:Y:S01]  /*2d10*/  @!P0 FSEL R15, R113, -INF , !P1 ;  /* 0xff800000710f8808 */ /* 0x000fe20004800000 */
[----:B------:R-:W-:Y:S01]  /*2d20*/  FMUL.FTZ R26, R26, c[0x0][0x2ec] ;  /* 0x0000bb001a1a7a20 */ /* 0x000fe20000410000 */
[-C--:B------:R-:W-:Y:S01]  /*2d30*/  @!P0 ISETP.GE.AND P1, PT, R16, R13.reuse, PT ;  /* 0x0000000d1000820c */ /* 0x080fe20003f26270 */
[----:B------:R-:W-:Y:S01]  /*2d40*/  MUFU.TANH R222, R29 ;  /* 0x0000001d00de7308 */ /* 0x000fe20000002400 */
[----:B------:R-:W-:Y:S01]  /*2d50*/  MOV R17, R114 ;  /* 0x0000007200117202 */ /* 0x000fe20000000f00 */
[----:B------:R-:W-:Y:S01]  /*2d60*/  FFMA.FTZ R139, R15, c[0x0][0x23c], -R14 ;  /* 0x00008f000f8b7a23 */ /* 0x000fe2000001080e */
[----:B------:R-:W-:Y:S01]  /*2d70*/  @!P0 IADD3 R15, R11, 0x9, RZ ;  /* 0x000000090b0f8810 */ /* 0x000fe20007ffe0ff */
[----:B------:R-:W-:Y:S01]  /*2d80*/  FMUL.FTZ R27, R27, c[0x0][0x2ec] ;  /* 0x0000bb001b1b7a20 */ /* 0x000fe20000410000 */
[----:B------:R-:W-:Y:S01]  /*2d90*/  @!P0 FSEL R17, R114, -INF , !P1 ;  /* 0xff80000072118808 */ /* 0x000fe20004800000 */
[----:B------:R-:W-:Y:S01]  /*2da0*/  FFMA.FTZ R108, -R108, R108, 1 ;  /* 0x3f8000006c6c7423 */ /* 0x000fe2000001016c */
[----:B------:R-:W-:Y:S01]  /*2db0*/  @!P0 ISETP.GE.AND P1, PT, R15, R13, PT ;  /* 0x0000000d0f00820c */ /* 0x000fe20003f26270 */
[----:B------:R-:W-:Y:S01]  /*2dc0*/  FFMA.FTZ R109, -R109, R109, 1 ;  /* 0x3f8000006d6d7423 */ /* 0x000fe2000001016d */
[----:B------:R-:W-:Y:S01]  /*2dd0*/  MOV R6, R116 ;  /* 0x0000007400067202 */ /* 0x000fe20000000f00 */
[----:B------:R-:W1:Y:S01]  /*2de0*/  MUFU.TANH R124, R22 ;  /* 0x00000016007c7308 */ /* 0x000e620000002400 */
[--C-:B------:R-:W-:Y:S01]  /*2df0*/  FFMA.FTZ R225, R17, c[0x0][0x23c], -R12.reuse ;  /* 0x00008f0011e17a23 */ /* 0x100fe2000001080c */
[----:B------:R-:W-:Y:S01]  /*2e00*/  MOV R17, R115 ;  /* 0x0000007300117202 */ /* 0x000fe20000000f00 */
[----:B------:R-:W-:Y:S01]  /*2e10*/  FFMA.FTZ R110, -R110, R110, 1 ;  /* 0x3f8000006e6e7423 */ /* 0x000fe2000001016e */
[----:B------:R-:W-:Y:S01]  /*2e20*/  @!P0 FSEL R17, R115, -INF , !P1 ;  /* 0xff80000073118808 */ /* 0x000fe20004800000 */
[----:B------:R-:W-:Y:S01]  /*2e30*/  FFMA.FTZ R111, -R111, R111, 1 ;  /* 0x3f8000006f6f7423 */ /* 0x000fe2000001016f */
[----:B------:R-:W-:Y:S01]  /*2e40*/  @!P0 ISETP.GE.AND P1, PT, R16, R5, PT ;  /* 0x000000051000820c */ /* 0x000fe20003f26270 */
[----:B------:R-:W-:Y:S01]  /*2e50*/  FFMA.FTZ R114, -R114, R114, 1 ;  /* 0x3f80000072727423 */ /* 0x000fe20000010172 */
[----:B------:R-:W-:Y:S01]  /*2e60*/  @!P0 IADD3 R7, R11, 0x10, RZ ;  /* 0x000000100b078810 */ /* 0x000fe20007ffe0ff */
[----:B------:R-:W-:Y:S01]  /*2e70*/  FFMA.FTZ R134, R17, c[0x0][0x23c], -R12 ;  /* 0x00008f0011867a23 */ /* 0x000fe2000001080c */
[----:B------:R-:W-:Y:S01]  /*2e80*/  MUFU.TANH R223, R30 ;  /* 0x0000001e00df7308 */ /* 0x000fe20000002400 */
[----:B------:R-:W-:Y:S01]  /*2e90*/  @!P0 FSEL R6, R116, -INF , !P1 ;  /* 0xff80000074068808 */ /* 0x000fe20004800000 */
[----:B------:R-:W-:Y:S01]  /*2ea0*/  FFMA.FTZ R115, -R115, R115, 1 ;  /* 0x3f80000073737423 */ /* 0x000fe20000010173 */
[----:B------:R-:W-:Y:S01]  /*2eb0*/  @!P0 ISETP.GE.AND P1, PT, R15, R5, PT ;  /* 0x000000050f00820c */ /* 0x000fe20003f26270 */
[----:B------:R-:W-:Y:S02]  /*2ec0*/  FFMA.FTZ R112, -R112, R112, 1 ;  /* 0x3f80000070707423 */ /* 0x000fe40000010170 */
[--C-:B------:R-:W-:Y:S01]  /*2ed0*/  FFMA.FTZ R133, R6, c[0x0][0x23c], -R14.reuse ;  /* 0x00008f0006857a23 */ /* 0x100fe2000001080e */
[----:B------:R-:W-:Y:S01]  /*2ee0*/  MOV R6, R117 ;  /* 0x0000007500067202 */ /* 0x000fe20000000f00 */
[----:B------:R-:W-:Y:S01]  /*2ef0*/  FFMA.FTZ R113, -R113, R113, 1 ;  /* 0x3f80000071717423 */ /* 0x000fe20000010171 */
[C---:B------:R-:W-:Y:S01]  /*2f00*/  @!P0 FSEL R6, R117.reuse, -INF , !P1 ;  /* 0xff80000075068808 */ /* 0x040fe20004800000 */
[----:B------:R-:W2:Y:S01]  /*2f10*/  MUFU.TANH R126, R23 ;  /* 0x00000017007e7308 */ /* 0x000ea20000002400 */
[----:B------:R-:W-:Y:S01]  /*2f20*/  @!P0 ISETP.GE.AND P1, PT, R16, R10, PT ;  /* 0x0000000a1000820c */ /* 0x000fe20003f26270 */
[----:B------:R-:W-:Y:S02]  /*2f30*/  FFMA.FTZ R116, -R116, R116, 1 ;  /* 0x3f80000074747423 */ /* 0x000fe40000010174 */
[----:B------:R-:W-:Y:S01]  /*2f40*/  FFMA.FTZ R132, R6, c[0x0][0x23c], -R14 ;  /* 0x00008f0006847a23 */ /* 0x000fe2000001080e */
[-C--:B-1----:R-:W-:Y:S01]  /*2f50*/  MOV R6, R118.reuse ;  /* 0x0000007600067202 */ /* 0x082fe20000000f00 */
[----:B------:R-:W-:Y:S01]  /*2f60*/  FFMA.FTZ R117, -R117, R117, 1 ;  /* 0x3f80000075757423 */ /* 0x000fe20000010175 */
[C---:B------:R-:W-:Y:S01]  /*2f70*/  @!P0 FSEL R6, R118.reuse, -INF , !P1 ;  /* 0xff80000076068808 */ /* 0x040fe20004800000 */
[----:B------:R-:W-:Y:S01]  /*2f80*/  FFMA.FTZ R118, -R118, R118, 1 ;  /* 0x3f80000076767423 */ /* 0x000fe20000010176 */
[----:B------:R-:W-:Y:S01]  /*2f90*/  @!P0 ISETP.GE.AND P1, PT, R15, R10, PT ;  /* 0x0000000a0f00820c */ /* 0x000fe20003f26270 */
[----:B------:R-:W-:Y:S01]  /*2fa0*/  MUFU.TANH R135, R32 ;  /* 0x0000002000877308 */ /* 0x000fe20000002400 */
[----:B------:R-:W-:Y:S02]  /*2fb0*/  FMUL.FTZ R108, R108, c[0x0][0x2ec] ;  /* 0x0000bb006c6c7a20 */ /* 0x000fe40000410000 */
[--C-:B------:R-:W-:Y:S01]  /*2fc0*/  FFMA.FTZ R249, R6, c[0x0][0x23c], -R9.reuse ;  /* 0x00008f0006f97a23 */ /* 0x100fe20000010809 */
[-C--:B----4-:R-:W-:Y:S01]  /*2fd0*/  MOV R6, R119.reuse ;  /* 0x0000007700067202 */ /* 0x090fe20000000f00 */
[----:B------:R-:W-:Y:S01]  /*2fe0*/  FMUL.FTZ R118, R118, c[0x0][0x2ec] ;  /* 0x0000bb0076767a20 */ /* 0x000fe20000410000 */
[C---:B------:R-:W-:Y:S01]  /*2ff0*/  @!P0 FSEL R6, R119.reuse, -INF , !P1 ;  /* 0xff80000077068808 */ /* 0x040fe20004800000 */
[----:B------:R-:W-:Y:S01]  /*3000*/  FFMA.FTZ R119, -R119, R119, 1 ;  /* 0x3f80000077777423 */ /* 0x000fe20000010177 */
[----:B------:R-:W-:Y:S01]  /*3010*/  @!P0 ISETP.GE.AND P1, PT, R16, R8, PT ;  /* 0x000000081000820c */ /* 0x000fe20003f26270 */
[----:B------:R-:W-:Y:S01]  /*3020*/  FMUL.FTZ R109, R109, c[0x0][0x2ec] ;  /* 0x0000bb006d6d7a20 */ /* 0x000fe20000410000 */
[----:B------:R-:W1:Y:S01]  /*3030*/  MUFU.TANH R130, R24 ;  /* 0x0000001800827308 */ /* 0x000e620000002400 */
[--C-:B------:R-:W-:Y:S01]  /*3040*/  FFMA.FTZ R248, R6, c[0x0][0x23c], -R9.reuse ;  /* 0x00008f0006f87a23 */ /* 0x100fe20000010809 */
[-C--:B------:R-:W-:Y:S01]  /*3050*/  MOV R6, R120.reuse ;  /* 0x0000007800067202 */ /* 0x080fe20000000f00 */
[----:B------:R-:W-:Y:S01]  /*3060*/  FMUL.FTZ R119, R119, c[0x0][0x2ec] ;  /* 0x0000bb0077777a20 */ /* 0x000fe20000410000 */
[C---:B------:R-:W-:Y:S01]  /*3070*/  @!P0 FSEL R6, R120.reuse, -INF , !P1 ;  /* 0xff80000078068808 */ /* 0x040fe20004800000 */
[----:B------:R-:W-:Y:S01]  /*3080*/  FFMA.FTZ R120, -R120, R120, 1 ;  /* 0x3f80000078787423 */ /* 0x000fe20000010178 */
[----:B------:R-:W-:Y:S01]  /*3090*/  @!P0 ISETP.GE.AND P1, PT, R15, R8, PT ;  /* 0x000000080f00820c */ /* 0x000fe20003f26270 */
[----:B------:R-:W-:Y:S01]  /*30a0*/  FMUL.FTZ R110, R110, c[0x0][0x2ec] ;  /* 0x0000bb006e6e7a20 */ /* 0x000fe20000410000 */
[----:B--2---:R-:W-:Y:S01]  /*30b0*/  MOV R15, R122 ;  /* 0x0000007a000f7202 */ /* 0x004fe20000000f00 */
[--C-:B------:R-:W-:Y:S01]  /*30c0*/  FFMA.FTZ R243, R6, c[0x0][0x23c], -R4.reuse ;  /* 0x00008f0006f37a23 */ /* 0x100fe20000010804 */
[----:B------:R-:W-:Y:S01]  /*30d0*/  MUFU.TANH R227, R33 ;  /* 0x0000002100e37308 */ /* 0x000fe20000002400 */
[-C--:B------:R-:W-:Y:S01]  /*30e0*/  MOV R6, R121.reuse ;  /* 0x0000007900067202 */ /* 0x080fe20000000f00 */
[----:B------:R-:W-:Y:S01]  /*30f0*/  FMUL.FTZ R120, R120, c[0x0][0x2ec] ;  /* 0x0000bb0078787a20 */ /* 0x000fe20000410000 */
[C---:B------:R-:W-:Y:S01]  /*3100*/  @!P0 FSEL R6, R121.reuse, -INF , !P1 ;  /* 0xff80000079068808 */ /* 0x040fe20004800000 */
[----:B------:R-:W-:Y:S01]  /*3110*/  FFMA.FTZ R121, -R121, R121, 1 ;  /* 0x3f80000079797423 */ /* 0x000fe20000010179 */
[----:B------:R-:W-:Y:S01]  /*3120*/  @!P0 ISETP.GE.AND P1, PT, R7, R10, PT ;  /* 0x0000000a0700820c */ /* 0x000fe20003f26270 */
[----:B------:R-:W-:Y:S02]  /*3130*/  FMUL.FTZ R111, R111, c[0x0][0x2ec] ;  /* 0x0000bb006f6f7a20 */ /* 0x000fe40000410000 */
[--C-:B------:R-:W-:Y:S01]  /*3140*/  FFMA.FTZ R242, R6, c[0x0][0x23c], -R4.reuse ;  /* 0x00008f0006f27a23 */ /* 0x100fe20000010804 */
[----:B------:R-:W-:Y:S01]  /*3150*/  @!P0 IADD3 R6, R11, 0x11, RZ ;  /* 0x000000110b068810 */ /* 0x000fe20007ffe0ff */
[----:B------:R-:W2:Y:S01]  /*3160*/  MUFU.TANH R131, R25 ;  /* 0x0000001900837308 */ /* 0x000ea20000002400 */
[C---:B------:R-:W-:Y:S01]  /*3170*/  @!P0 FSEL R15, R122.reuse, -INF , !P1 ;  /* 0xff8000007a0f8808 */ /* 0x040fe20004800000 */
[----:B------:R-:W-:Y:S01]  /*3180*/  FFMA.FTZ R122, -R122, R122, 1 ;  /* 0x3f8000007a7a7423 */ /* 0x000fe2000001017a */
[----:B------:R-:W-:Y:S01]  /*3190*/  @!P0 ISETP.GE.AND P1, PT, R6, R10, PT ;  /* 0x0000000a0600820c */ /* 0x000fe20003f26270 */
[----:B------:R-:W-:Y:S02]  /*31a0*/  FMUL.FTZ R121, R121, c[0x0][0x2ec] ;  /* 0x0000bb0079797a20 */ /* 0x000fe40000410000 */
[--C-:B------:R-:W-:Y:S01]  /*31b0*/  FFMA.FTZ R247, R15, c[0x0][0x23c], -R9.reuse ;  /* 0x00008f000ff77a23 */ /* 0x100fe20000010809 */
[-C--:B---3--:R-:W-:Y:S01]  /*31c0*/  MOV R15, R123.reuse ;  /* 0x0000007b000f7202 */ /* 0x088fe20000000f00 */
[----:B------:R-:W-:Y:S01]  /*31d0*/  FMUL.FTZ R122, R122, c[0x0][0x2ec] ;  /* 0x0000bb007a7a7a20 */ /* 0x000fe20000410000 */
[----:B------:R-:W-:Y:S01]  /*31e0*/  @!P0 FSEL R15, R123, -INF , !P1 ;  /* 0xff8000007b0f8808 */ /* 0x000fe20004800000 */
[----:B------:R-:W-:Y:S01]  /*31f0*/  MUFU.TANH R228, R34 ;  /* 0x0000002200e47308 */ /* 0x000fe20000002400 */
[----:B------:R-:W-:Y:S01]  /*3200*/  @!P0 ISETP.GE.AND P1, PT, R7, R8, PT ;  /* 0x000000080700820c */ /* 0x000fe20003f26270 */
[----:B------:R-:W-:Y:S02]  /*3210*/  FFMA.FTZ R123, -R123, R123, 1 ;  /* 0x3f8000007b7b7423 */ /* 0x000fe4000001017b */
[--C-:B------:R-:W-:Y:S01]  /*3220*/  FFMA.FTZ R246, R15, c[0x0][0x23c], -R9.reuse ;  /* 0x00008f000ff67a23 */ /* 0x100fe20000010809 */
[-C--:B------:R-:W-:Y:S01]  /*3230*/  MOV R15, R124.reuse ;  /* 0x0000007c000f7202 */ /* 0x080fe20000000f00 */
[----:B------:R-:W-:Y:S01]  /*3240*/  FMUL.FTZ R123, R123, c[0x0][0x2ec] ;  /* 0x0000bb007b7b7a20 */ /* 0x000fe20000410000 */
[C---:B------:R-:W-:Y:S01]  /*3250*/  @!P0 FSEL R15, R124.reuse, -INF , !P1 ;  /* 0xff8000007c0f8808 */ /* 0x040fe20004800000 */
[----:B------:R-:W-:Y:S01]  /*3260*/  FFMA.FTZ R124, -R124, R124, 1 ;  /* 0x3f8000007c7c7423 */ /* 0x000fe2000001017c */
[----:B------:R-:W-:Y:S01]  /*3270*/  @!P0 ISETP.GE.AND P1, PT, R6, R8, PT ;  /* 0x000000080600820c */ /* 0x000fe20003f26270 */
[----:B------:R-:W3:Y:S01]  /*3280*/  MUFU.TANH R136, R26 ;  /* 0x0000001a00887308 */ /* 0x000ee20000002400 */
[----:B------:R-:W-:Y:S02]  /*3290*/  FMUL.FTZ R114, R114, c[0x0][0x2ec] ;  /* 0x0000bb0072727a20 */ /* 0x000fe40000410000 */
[--C-:B------:R-:W-:Y:S01]  /*32a0*/  FFMA.FTZ R241, R15, c[0x0][0x23c], -R4.reuse ;  /* 0x00008f000ff17a23 */ /* 0x100fe20000010804 */
[-C--:B------:R-:W-:Y:S01]  /*32b0*/  MOV R15, R126.reuse ;  /* 0x0000007e000f7202 */ /* 0x080fe20000000f00 */
[----:B------:R-:W-:Y:S01]  /*32c0*/  FMUL.FTZ R124, R124, c[0x0][0x2ec] ;  /* 0x0000bb007c7c7a20 */ /* 0x000fe20000410000 */
[C---:B------:R-:W-:Y:S01]  /*32d0*/  @!P0 FSEL R15, R126.reuse, -INF , !P1 ;  /* 0xff8000007e0f8808 */ /* 0x040fe20004800000 */
[----:B------:R-:W-:Y:S01]  /*32e0*/  FFMA.FTZ R126, -R126, R126, 1 ;  /* 0x3f8000007e7e7423 */ /* 0x000fe2000001017e */
[-C--:B------:R-:W-:Y:S01]  /*32f0*/  @!P0 ISETP.GE.AND P1, PT, R7, R13.reuse, PT ;  /* 0x0000000d0700820c */ /* 0x080fe20003f26270 */
[----:B------:R-:W-:Y:S01]  /*3300*/  FMUL.FTZ R115, R115, c[0x0][0x2ec] ;  /* 0x0000bb0073737a20 */ /* 0x000fe20000410000 */
[----:B------:R-:W-:Y:S01]  /*3310*/  MUFU.TANH R229, R35 ;  /* 0x0000002300e57308 */ /* 0x000fe20000002400 */
[----:B------:R-:W-:Y:S01]  /*3320*/  FFMA.FTZ R240, R15, c[0x0][0x23c], -R4 ;  /* 0x00008f000ff07a23 */ /* 0x000fe20000010804 */
[-C--:B-1----:R-:W-:Y:S01]  /*3330*/  MOV R15, R130.reuse ;  /* 0x00000082000f7202 */ /* 0x082fe20000000f00 */
[----:B------:R-:W-:Y:S01]  /*3340*/  FMUL.FTZ R126, R126, c[0x0][0x2ec] ;  /* 0x0000bb007e7e7a20 */ /* 0x000fe20000410000 */
[C---:B------:R-:W-:Y:S01]  /*3350*/  @!P0 FSEL R15, R130.reuse, -INF , !P1 ;  /* 0xff800000820f8808 */ /* 0x040fe20004800000 */
[----:B------:R-:W-:Y:S01]  /*3360*/  FFMA.FTZ R130, -R130, R130, 1 ;  /* 0x3f80000082827423 */ /* 0x000fe20000010182 */
[----:B------:R-:W-:Y:S01]  /*3370*/  @!P0 ISETP.GE.AND P1, PT, R6, R13, PT ;  /* 0x0000000d0600820c */ /* 0x000fe20003f26270 */
[----:B------:R-:W-:Y:S02]  /*3380*/  FMUL.FTZ R112, R112, c[0x0][0x2ec] ;  /* 0x0000bb0070707a20 */ /* 0x000fe40000410000 */
[--C-:B------:R-:W-:Y:S01]  /*3390*/  FFMA.FTZ R237, R15, c[0x0][0x23c], -R12.reuse ;  /* 0x00008f000fed7a23 */ /* 0x100fe2000001080c */
[----:B------:R-:W1:Y:S01]  /*33a0*/  MUFU.TANH R137, R27 ;  /* 0x0000001b00897308 */ /* 0x000e620000002400 */
[-C--:B--2---:R-:W-:Y:S01]  /*33b0*/  MOV R15, R131.reuse ;  /* 0x00000083000f7202 */ /* 0x084fe20000000f00 */
[----:B------:R-:W-:Y:S01]  /*33c0*/  FMUL.FTZ R130, R130, c[0x0][0x2ec] ;  /* 0x0000bb0082827a20 */ /* 0x000fe20000410000 */
[C---:B------:R-:W-:Y:S01]  /*33d0*/  @!P0 FSEL R15, R131.reuse, -INF , !P1 ;  /* 0xff800000830f8808 */ /* 0x040fe20004800000 */
[----:B------:R-:W-:Y:S01]  /*33e0*/  FFMA.FTZ R131, -R131, R131, 1 ;  /* 0x3f80000083837423 */ /* 0x000fe20000010183 */
[-C--:B------:R-:W-:Y:S01]  /*33f0*/  @!P0 ISETP.GE.AND P1, PT, R7, R5.reuse, PT ;  /* 0x000000050700820c */ /* 0x080fe20003f26270 */
[----:B------:R-:W-:Y:S01]  /*3400*/  FMUL.FTZ R113, R113, c[0x0][0x2ec] ;  /* 0x0000bb0071717a20 */ /* 0x000fe20000410000 */
[-C--:B---3--:R-:W-:Y:S01]  /*3410*/  MOV R7, R136.reuse ;  /* 0x0000008800077202 */ /* 0x088fe20000000f00 */
[----:B------:R-:W-:Y:S01]  /*3420*/  FFMA.FTZ R236, R15, c[0x0][0x23c], -R12 ;  /* 0x00008f000fec7a23 */ /* 0x000fe2000001080c */
[----:B------:R-:W-:Y:S01]  /*3430*/  @!P0 FSEL R7, R136, -INF , !P1 ;  /* 0xff80000088078808 */ /* 0x000fe20004800000 */
[----:B------:R-:W-:Y:S01]  /*3440*/  MUFU.TANH R224, R31 ;  /* 0x0000001f00e07308 */ /* 0x000fe20000002400 */
[----:B------:R-:W-:Y:S01]  /*3450*/  @!P0 ISETP.GE.AND P1, PT, R6, R5, PT ;  /* 0x000000050600820c */ /* 0x000fe20003f26270 */
[----:B------:R-:W-:Y:S01]  /*3460*/  FFMA.FTZ R136, -R136, R136, 1 ;  /* 0x3f80000088887423 */ /* 0x000fe20000010188 */
[----:B------:R-:W-:Y:S01]  /*3470*/  @!P0 IADD3 R6, R11, 0x18, RZ ;  /* 0x000000180b068810 */ /* 0x000fe20007ffe0ff */
[--C-:B------:R-:W-:Y:S01]  /*3480*/  FFMA.FTZ R233, R7, c[0x0][0x23c], -R14.reuse ;  /* 0x00008f0007e97a23 */ /* 0x100fe2000001080e */
[----:B------:R-:W-:Y:S01]  /*3490*/  @!P0 IADD3 R11, R11, 0x19, RZ ;  /* 0x000000190b0b8810 */ /* 0x000fe20007ffe0ff */
[----:B------:R-:W-:Y:S01]  /*34a0*/  FMUL.FTZ R131, R131, c[0x0][0x2ec] ;  /* 0x0000bb0083837a20 */ /* 0x000fe20000410000 */
[----:B------:R-:W-:Y:S01]  /*34b0*/  @!P0 ISETP.GE.AND P3, PT, R6, R13, PT ;  /* 0x0000000d0600820c */ /* 0x000fe20003f66270 */
[----:B------:R-:W-:Y:S02]  /*34c0*/  FMUL.FTZ R116, R116, c[0x0][0x2ec] ;  /* 0x0000bb0074747a20 */ /* 0x000fe40000410000 */
[----:B------:R-:W-:Y:S01]  /*34d0*/  MUFU.EX2 R226, R226 ;  /* 0x000000e200e27308 */ /* 0x000fe20000000800 */
[----:B------:R-:W-:Y:S02]  /*34e0*/  FMUL.FTZ R117, R117, c[0x0][0x2ec] ;  /* 0x0000bb0075757a20 */ /* 0x000fe40000410000 */
[----:B------:R-:W-:Y:S01]  /*34f0*/  FMUL.FTZ R136, R136, c[0x0][0x2ec] ;  /* 0x0000bb0088887a20 */ /* 0x000fe20000410000 */
[-C--:B-1----:R-:W-:Y:S02]  /*3500*/  MOV R7, R137.reuse ;  /* 0x0000008900077202 */ /* 0x082fe40000000f00 */
[C---:B------:R-:W-:Y:S01]  /*3510*/  @!P0 FSEL R7, R137.reuse, -INF , !P1 ;  /* 0xff80000089078808 */ /* 0x040fe20004800000 */
[----:B------:R-:W-:Y:S01]  /*3520*/  FFMA.FTZ R137, -R137, R137, 1 ;  /* 0x3f80000089897423 */ /* 0x000fe20000010189 */
[----:B------:R-:W-:Y:S02]  /*3530*/  @!P0 ISETP.GE.AND P1, PT, R11, R13, PT ;  /* 0x0000000d0b00820c */ /* 0x000fe40003f26270 */
[----:B------:R-:W1:Y:S01]  /*3540*/  MUFU.EX2 R129, R129 ;  /* 0x0000008100817308 */ /* 0x000e620000000800 */
[----:B------:R-:W-:Y:S01]  /*3550*/  FFMA.FTZ R232, R7, c[0x0][0x23c], -R14 ;  /* 0x00008f0007e87a23 */ /* 0x000fe2000001080e */
[-C--:B------:R-:W-:Y:S01]  /*3560*/  MOV R7, R221.reuse ;  /* 0x000000dd00077202 */ /* 0x080fe20000000f00 */
[----:B------:R-:W-:Y:S01]  /*3570*/  FMUL.FTZ R137, R137, c[0x0][0x2ec] ;  /* 0x0000bb0089897a20 */ /* 0x000fe20000410000 */
[C---:B------:R-:W-:Y:S01]  /*3580*/  @!P0 FSEL R7, R221.reuse, -INF , !P3 ;  /* 0xff800000dd078808 */ /* 0x040fe20005800000 */
[----:B------:R-:W-:Y:S01]  /*3590*/  FFMA.FTZ R221, -R221, R221, 1 ;  /* 0x3f800000dddd7423 */ /* 0x000fe200000101dd */
[-C--:B------:R-:W-:Y:S02]  /*35a0*/  MOV R13, R222.reuse ;  /* 0x000000de000d7202 */ /* 0x080fe40000000f00 */
[----:B------:R-:W-:Y:S01]  /*35b0*/  @!P0 FSEL R13, R222, -INF , !P1 ;  /* 0xff800000de0d8808 */ /* 0x000fe20004800000 */
[--C-:B------:R-:W-:Y:S01]  /*35c0*/  FFMA.FTZ R235, R7, c[0x0][0x23c], -R12.reuse ;  /* 0x00008f0007eb7a23 */ /* 0x100fe2000001080c */
[----:B------:R-:W-:Y:S01]  /*35d0*/  MUFU.EX2 R251, R251 ;  /* 0x000000fb00fb7308 */ /* 0x000fe20000000800 */
[----:B------:R-:W-:Y:S01]  /*35e0*/  @!P0 ISETP.GE.AND P1, PT, R6, R5, PT ;  /* 0x000000050600820c */ /* 0x000fe20003f26270 */
[----:B------:R-:W-:Y:S01]  /*35f0*/  FFMA.FTZ R222, -R222, R222, 1 ;  /* 0x3f800000dede7423 */ /* 0x000fe200000101de */
[-C--:B------:R-:W-:Y:S01]  /*3600*/  MOV R7, R223.reuse ;  /* 0x000000df00077202 */ /* 0x080fe20000000f00 */
[----:B------:R-:W-:Y:S01]  /*3610*/  FFMA.FTZ R12, R13, c[0x0][0x23c], -R12 ;  /* 0x00008f000d0c7a23 */ /* 0x000fe2000001080c */
[C---:B------:R-:W-:Y:S01]  /*3620*/  @!P0 FSEL R7, R223.reuse, -INF , !P1 ;  /* 0xff800000df078808 */ /* 0x040fe20004800000 */
[----:B------:R-:W-:Y:S01]  /*3630*/  FFMA.FTZ R223, -R223, R223, 1 ;  /* 0x3f800000dfdf7423 */ /* 0x000fe200000101df */
[-C--:B------:R-:W-:Y:S01]  /*3640*/  @!P0 ISETP.GE.AND P1, PT, R6, R10.reuse, PT ;  /* 0x0000000a0600820c */ /* 0x080fe20003f26270 */
[----:B------:R-:W-:Y:S02]  /*3650*/  FMUL.FTZ R221, R221, c[0x0][0x2ec] ;  /* 0x0000bb00dddd7a20 */ /* 0x000fe40000410000 */
[----:B------:R-:W-:Y:S01]  /*3660*/  MUFU.EX2 R249, R249 ;  /* 0x000000f900f97308 */ /* 0x000fe20000000800 */
[----:B------:R-:W-:Y:S01]  /*3670*/  FFMA.FTZ R231, R7, c[0x0][0x23c], -R14 ;  /* 0x00008f0007e77a23 */ /* 0x000fe2000001080e */
[-C--:B------:R-:W-:Y:S01]  /*3680*/  MOV R7, R135.reuse ;  /* 0x0000008700077202 */ /* 0x080fe20000000f00 */
[----:B------:R-:W-:Y:S01]  /*3690*/  FMUL.FTZ R222, R222, c[0x0][0x2ec] ;  /* 0x0000bb00dede7a20 */ /* 0x000fe20000410000 */
[C---:B------:R-:W-:Y:S01]  /*36a0*/  @!P0 FSEL R7, R135.reuse, -INF , !P1 ;  /* 0xff80000087078808 */ /* 0x040fe20004800000 */
[----:B------:R-:W-:Y:S01]  /*36b0*/  FFMA.FTZ R135, -R135, R135, 1 ;  /* 0x3f80000087877423 */ /* 0x000fe20000010187 */
[----:B------:R-:W-:Y:S01]  /*36c0*/  @!P0 ISETP.GE.AND P1, PT, R11, R10, PT ;  /* 0x0000000a0b00820c */ /* 0x000fe20003f26270 */
[----:B------:R-:W-:Y:S02]  /*36d0*/  FMUL.FTZ R223, R223, c[0x0][0x2ec] ;  /* 0x0000bb00dfdf7a20 */ /* 0x000fe40000410000 */
[--C-:B------:R-:W-:Y:S01]  /*36e0*/  FFMA.FTZ R245, R7, c[0x0][0x23c], -R9.reuse ;  /* 0x00008f0007f57a23 */ /* 0x100fe20000010809 */
[----:B------:R-:W2:Y:S01]  /*36f0*/  MUFU.EX2 R248, R248 ;  /* 0x000000f800f87308 */ /* 0x000ea20000000800 */
[-C--:B------:R-:W-:Y:S01]  /*3700*/  MOV R7, R227.reuse ;  /* 0x000000e300077202 */ /* 0x080fe20000000f00 */
[----:B------:R-:W-:Y:S01]  /*3710*/  FMUL.FTZ R135, R135, c[0x0][0x2ec] ;  /* 0x0000bb0087877a20 */ /* 0x000fe20000410000 */
[C---:B------:R-:W-:Y:S01]  /*3720*/  @!P0 FSEL R7, R227.reuse, -INF , !P1 ;  /* 0xff800000e3078808 */ /* 0x040fe20004800000 */
[----:B------:R-:W-:Y:S01]  /*3730*/  FFMA.FTZ R227, -R227, R227, 1 ;  /* 0x3f800000e3e37423 */ /* 0x000fe200000101e3 */
[----:B------:R-:W-:Y:S02]  /*3740*/  @!P0 ISETP.GE.AND P1, PT, R6, R8, PT ;  /* 0x000000080600820c */ /* 0x000fe40003f26270 */
[----:B------:R-:W-:Y:S01]  /*3750*/  MOV R6, R228 ;  /* 0x000000e400067202 */ /* 0x000fe20000000f00 */
[----:B------:R-:W-:Y:S01]  /*3760*/  FFMA.FTZ R9, R7, c[0x0][0x23c], -R9 ;  /* 0x00008f0007097a23 */ /* 0x000fe20000010809 */
[C---:B------:R-:W-:Y:S01]  /*3770*/  @!P0 FSEL R6, R228.reuse, -INF , !P1 ;  /* 0xff800000e4068808 */ /* 0x040fe20004800000 */
[----:B------:R-:W-:Y:S01]  /*3780*/  MUFU.EX2 R243, R243 ;  /* 0x000000f300f37308 */ /* 0x000fe20000000800 */
[----:B------:R-:W-:Y:S01]  /*3790*/  @!P0 ISETP.GE.AND P1, PT, R11, R8, PT ;  /* 0x000000080b00820c */ /* 0x000fe20003f26270 */
[----:B------:R-:W-:Y:S01]  /*37a0*/  FFMA.FTZ R228, -R228, R228, 1 ;  /* 0x3f800000e4e47423 */ /* 0x000fe200000101e4 */
[----:B-1----:R-:W-:Y:S01]  /*37b0*/  F2FP.PACK_AB R8, R129, R250 ;  /* 0x000000fa8108723e */ /* 0x002fe200000000ff */
[--C-:B------:R-:W-:Y:S01]  /*37c0*/  FFMA.FTZ R239, R6, c[0x0][0x23c], -R4.reuse ;  /* 0x00008f0006ef7a23 */ /* 0x100fe20000010804 */
[----:B------:R-:W-:Y:S01]  /*37d0*/  MOV R6, R229 ;  /* 0x000000e500067202 */ /* 0x000fe20000000f00 */
[----:B------:R-:W-:Y:S01]  /*37e0*/  FMUL.FTZ R227, R227, c[0x0][0x2ec] ;  /* 0x0000bb00e3e37a20 */ /* 0x000fe20000410000 */
[----:B------:R-:W-:Y:S01]  /*37f0*/  @!P0 FSEL R6, R229, -INF , !P1 ;  /* 0xff800000e5068808 */ /* 0x000fe20004800000 */
[----:B------:R-:W-:Y:S01]  /*3800*/  STS [R196+0xe400], R8 ;  /* 0x00e40008c4007388 */ /* 0x000fe20000000800 */
[----:B------:R-:W-:Y:S01]  /*3810*/  @!P0 ISETP.GE.AND P1, PT, R11, R5, PT ;  /* 0x000000050b00820c */ /* 0x000fe20003f26270 */
[----:B------:R-:W-:Y:S01]  /*3820*/  MUFU.EX2 R242, R242 ;  /* 0x000000f200f27308 */ /* 0x000fe20000000800 */
[-C--:B------:R-:W-:Y:S01]  /*3830*/  MOV R5, R224.reuse ;  /* 0x000000e000057202 */ /* 0x080fe20000000f00 */
[----:B------:R-:W-:Y:S01]  /*3840*/  FFMA.FTZ R4, R6, c[0x0][0x23c], -R4 ;  /* 0x00008f0006047a23 */ /* 0x000fe20000010804 */
[C---:B------:R-:W-:Y:S01]  /*3850*/  @!P0 FSEL R5, R224.reuse, -INF , !P1 ;  /* 0xff800000e0058808 */ /* 0x040fe20004800000 */
[----:B------:R-:W-:Y:S01]  /*3860*/  FFMA.FTZ R229, -R229, R229, 1 ;  /* 0x3f800000e5e57423 */ /* 0x000fe200000101e5 */
[----:B------:R-:W-:Y:S01]  /*3870*/  PLOP3.LUT P1, PT, PT, PT, UP3, 0x80, 0x0 ;  /* 0x000000000000781c */ /* 0x000fe20003f2f038 */
[----:B------:R-:W-:Y:S02]  /*3880*/  FFMA.FTZ R224, -R224, R224, 1 ;  /* 0x3f800000e0e07423 */ /* 0x000fe400000101e0 */
[----:B------:R-:W-:Y:S01]  /*3890*/  FFMA.FTZ R14, R5, c[0x0][0x23c], -R14 ;  /* 0x00008f00050e7a23 */ /* 0x000fe2000001080e */
[----:B--2---:R-:W-:Y:S01]  /*38a0*/  F2FP.PACK_AB R5, R248, R249 ;  /* 0x000000f9f805723e */ /* 0x004fe200000000ff */
[----:B------:R1:W-:Y:S01]  /*38b0*/  MUFU.EX2 R238, R4 ;  /* 0x0000000400ee7308 */ /* 0x0003e20000000800 */
[----:B------:R-:W-:Y:S02]  /*38c0*/  FMUL.FTZ R228, R228, c[0x0][0x2ec] ;  /* 0x0000bb00e4e47a20 */ /* 0x000fe40000410000 */
[----:B------:R-:W-:Y:S02]  /*38d0*/  FMUL.FTZ R229, R229, c[0x0][0x2ec] ;  /* 0x0000bb00e5e57a20 */ /* 0x000fe40000410000 */
[----:B------:R-:W-:Y:S05]  /*38e0*/  FMUL.FTZ R224, R224, c[0x0][0x2ec] ;  /* 0x0000bb00e0e07a20 */ /* 0x000fea0000410000 */
[----:B------:R-:W-:Y:S10]  /*38f0*/  MUFU.EX2 R138, R138 ;  /* 0x0000008a008a7308 */ /* 0x000ff40000000800 */
[----:B------:R-:W2:Y:S01]  /*3900*/  MUFU.EX2 R220, R220 ;  /* 0x000000dc00dc7308 */ /* 0x000ea20000000800 */
[----:B-1----:R-:W-:Y:S05]  /*3910*/  F2FP.PACK_AB R4, R251, R226 ;  /* 0x000000e2fb04723e */ /* 0x002fea00000000ff */
[----:B------:R1:W-:Y:S04]  /*3920*/  STS [R196+0xe000], R4 ;  /* 0x00e00004c4007388 */ /* 0x0003e80000000800 */
[----:B------:R-:W-:Y:S01]  /*3930*/  MUFU.EX2 R183, R183 ;  /* 0x000000b700b77308 */ /* 0x000fe20000000800 */
[----:B------:R-:W-:Y:S09]  /*3940*/  STS [R201+0xe000], R5 ;  /* 0x00e00005c9007388 */ /* 0x000ff20000000800 */
[----:B------:R-:W3:Y:S01]  /*3950*/  MUFU.EX2 R139, R139 ;  /* 0x0000008b008b7308 */ /* 0x000ee20000000800 */
[----:B--2---:R-:W-:Y:S09]  /*3960*/  F2FP.PACK_AB R7, R220, R138 ;  /* 0x0000008adc07723e */ /* 0x004ff200000000ff */
[----:B------:R-:W-:Y:S01]  /*3970*/  MUFU.EX2 R225, R225 ;  /* 0x000000e100e17308 */ /* 0x000fe20000000800 */
[----:B-1----:R-:W-:Y:S05]  /*3980*/  F2FP.PACK_AB R4, R242, R243 ;  /* 0x000000f3f204723e */ /* 0x002fea00000000ff */
[----:B------:R-:W-:Y:S04]  /*3990*/  STS [R201+0xe400], R4 ;  /* 0x00e40004c9007388 */ /* 0x000fe80000000800 */
[----:B------:R-:W1:Y:S01]  /*39a0*/  MUFU.EX2 R134, R134 ;  /* 0x0000008600867308 */ /* 0x000e620000000800 */
[----:B------:R2:W-:Y:S01]  /*39b0*/  STS [R196+0xf000], R7 ;  /* 0x00f00007c4007388 */ /* 0x0005e20000000800 */
[----:B---3--:R-:W-:Y:S05]  /*39c0*/  F2FP.PACK_AB R6, R139, R183 ;  /* 0x000000b78b06723e */ /* 0x008fea00000000ff */
[----:B------:R3:W-:Y:S03]  /*39d0*/  STS [R196+0xf400], R6 ;  /* 0x00f40006c4007388 */ /* 0x0007e60000000800 */
[----:B------:R-:W-:Y:S10]  /*39e0*/  MUFU.EX2 R133, R133 ;  /* 0x0000008500857308 */ /* 0x000ff40000000800 */
[----:B------:R-:W2:Y:S01]  /*39f0*/  MUFU.EX2 R132, R132 ;  /* 0x0000008400847308 */ /* 0x000ea20000000800 */
[----:B-1----:R-:W-:Y:S05]  /*3a00*/  F2FP.PACK_AB R8, R134, R225 ;  /* 0x000000e18608723e */ /* 0x002fea00000000ff */
[----:B------:R-:W-:Y:S04]  /*3a10*/  STS [R201+0xf000], R8 ;  /* 0x00f00008c9007388 */ /* 0x000fe80000000800 */
[----:B------:R-:W-:Y:S10]  /*3a20*/  MUFU.EX2 R247, R247 ;  /* 0x000000f700f77308 */ /* 0x000ff40000000800 */
[----:B------:R-:W3:Y:S01]  /*3a30*/  MUFU.EX2 R246, R246 ;  /* 0x000000f600f67308 */ /* 0x000ee20000000800 */
[----:B--2---:R-:W-:Y:S05]  /*3a40*/  F2FP.PACK_AB R7, R132, R133 ;  /* 0x000000858407723e */ /* 0x004fea00000000ff */
[----:B------:R-:W-:Y:S04]  /*3a50*/  STS [R201+0xf400], R7 ;  /* 0x00f40007c9007388 */ /* 0x000fe80000000800 */
[----:B------:R-:W-:Y:S10]  /*3a60*/  MUFU.EX2 R241, R241 ;  /* 0x000000f100f17308 */ /* 0x000ff40000000800 */
[----:B------:R-:W1:Y:S01]  /*3a70*/  MUFU.EX2 R240, R240 ;  /* 0x000000f000f07308 */ /* 0x000e620000000800 */
[----:B---3--:R-:W-:Y:S05]  /*3a80*/  F2FP.PACK_AB R6, R246, R247 ;  /* 0x000000f7f606723e */ /* 0x008fea00000000ff */
[----:B------:R2:W-:Y:S04]  /*3a90*/  STS [R200+0xe000], R6 ;  /* 0x00e00006c8007388 */ /* 0x0005e80000000800 */
[----:B------:R-:W-:Y:S10]  /*3aa0*/  MUFU.EX2 R245, R245 ;  /* 0x000000f500f57308 */ /* 0x000ff40000000800 */
[----:B------:R-:W3:Y:S01]  /*3ab0*/  MUFU.EX2 R244, R9 ;  /* 0x0000000900f47308 */ /* 0x000ee20000000800 */
[----:B-1----:R-:W-:Y:S05]  /*3ac0*/  F2FP.PACK_AB R5, R240, R241 ;  /* 0x000000f1f005723e */ /* 0x002fea00000000ff */
[----:B------:R1:W-:Y:S04]  /*3ad0*/  STS [R200+0xe400], R5 ;  /* 0x00e40005c8007388 */ /* 0x0003e80000000800 */
[----:B------:R-:W2:Y:S10]  /*3ae0*/  MUFU.EX2 R239, R239 ;  /* 0x000000ef00ef7308 */ /* 0x000eb40000000800 */
[----:B------:R-:W-:Y:S01]  /*3af0*/  MUFU.EX2 R237, R237 ;  /* 0x000000ed00ed7308 */ /* 0x000fe20000000800 */
[----:B---3--:R-:W-:Y:S05]  /*3b00*/  F2FP.PACK_AB R4, R244, R245 ;  /* 0x000000f5f404723e */ /* 0x008fea00000000ff */
[----:B------:R3:W-:Y:S04]  /*3b10*/  STS [R209+0xe000], R4 ;  /* 0x00e00004d1007388 */ /* 0x0007e80000000800 */
[----:B------:R-:W4:Y:S01]  /*3b20*/  MUFU.EX2 R236, R236 ;  /* 0x000000ec00ec7308 */ /* 0x000f220000000800 */
[----:B--2---:R-:W-:Y:S05]  /*3b30*/  F2FP.PACK_AB R6, R238, R239 ;  /* 0x000000efee06723e */ /* 0x004fea00000000ff */
[----:B------:R-:W-:Y:S04]  /*3b40*/  STS [R209+0xe400], R6 ;  /* 0x00e40006d1007388 */ /* 0x000fe80000000800 */
        /* <DEDUP_REMOVED lines=8> */
[----:B------:R-:W-:Y:S10]  /*3bd0*/  MUFU.EX2 R231, R231 ;  /* 0x000000e700e77308 */ /* 0x000ff40000000800 */
[----:B------:R-:W3:Y:S01]  /*3be0*/  MUFU.EX2 R230, R14 ;  /* 0x0000000e00e67308 */ /* 0x000ee20000000800 */
[----:B-1----:R-:W-:Y:S05]  /*3bf0*/  F2FP.PACK_AB R5, R234, R235 ;  /* 0x000000ebea05723e */ /* 0x002fea00000000ff */
[----:B------:R-:W-:Y:S01]  /*3c00*/  STS [R209+0xf000], R5 ;  /* 0x00f00005d1007388 */ /* 0x000fe20000000800 */
[----:B---3--:R-:W-:Y:S05]  /*3c10*/  F2FP.PACK_AB R4, R230, R231 ;  /* 0x000000e7e604723e */ /* 0x008fea00000000ff */
[----:B------:R-:W-:Y:S04]  /*3c20*/  STS [R209+0xf400], R4 ;  /* 0x00f40004d1007388 */ /* 0x000fe80000000800 */
[----:B------:R-:W1:Y:S08]  /*3c30*/  LDSM.16.M88.4 R32, [R174+0x4000] ;  /* 0x00400000ae20783b */ /* 0x000e700000000200 */
[----:B------:R-:W2:Y:S08]  /*3c40*/  LDSM.16.M88.4 R28, [R174+0x5000] ;  /* 0x00500000ae1c783b */ /* 0x000eb00000000200 */
[----:B------:R-:W3:Y:S08]  /*3c50*/  LDSM.16.M88.4 R100, [R2+0x4000] ;  /* 0x004000000264783b */ /* 0x000ef00000000200 */
[----:B------:R-:W4:Y:S01]  /*3c60*/  LDSM.16.M88.4 R104, [R2+0x5000] ;  /* 0x005000000268783b */ /* 0x000f220000000200 */
[-C--:B-1----:R-:W-:Y:S08]  /*3c70*/  HMMA.16816.F32 R4, R32, R140.reuse, RZ ;  /* 0x0000008c2004723c */ /* 0x082ff000000018ff */
[C---:B--2---:R-:W-:Y:S08]  /*3c80*/  HMMA.16816.F32 R8, R28.reuse, R140, RZ ;  /* 0x0000008c1c08723c */ /* 0x044ff000000018ff */
[-C--:B------:R-:W-:Y:S08]  /*3c90*/  HMMA.16816.F32 R12, R28, R142.reuse, RZ ;  /* 0x0000008e1c0c723c */ /* 0x080ff000000018ff */
[C---:B------:R-:W-:Y:S08]  /*3ca0*/  HMMA.16816.F32 R16, R32.reuse, R142, RZ ;  /* 0x0000008e2010723c */ /* 0x040ff000000018ff */
[-C--:B------:R-:W-:Y:S08]  /*3cb0*/  HMMA.16816.F32 R20, R32, R144.reuse, RZ ;  /* 0x000000902014723c */ /* 0x080ff000000018ff */
[C---:B------:R-:W-:Y:S08]  /*3cc0*/  HMMA.16816.F32 R24, R28.reuse, R144, RZ ;  /* 0x000000901c18723c */ /* 0x040ff000000018ff */
[-C--:B------:R-:W-:Y:S08]  /*3cd0*/  HMMA.16816.F32 R28, R28, R146.reuse, RZ ;  /* 0x000000921c1c723c */ /* 0x080ff000000018ff */
[----:B------:R-:W-:Y:S08]  /*3ce0*/  HMMA.16816.F32 R32, R32, R146, RZ ;  /* 0x000000922020723c */ /* 0x000ff000000018ff */
[-C--:B---3--:R-:W-:Y:S08]  /*3cf0*/  HMMA.16816.F32 R4, R100, R148.reuse, R4 ;  /* 0x000000946404723c */ /* 0x088ff00000001804 */
[C---:B----4-:R-:W-:Y:S08]  /*3d00*/  HMMA.16816.F32 R8, R104.reuse, R148, R8 ;  /* 0x000000946808723c */ /* 0x050ff00000001808 */
        /* <DEDUP_REMOVED lines=16> */
[----:B------:R-:W-:Y:S01]  /*3e10*/  IADD3 R106, P0, R210, UR12, RZ ;  /* 0x0000000cd26a7c10 */ /* 0x000fe2000ff1e0ff */
[----:B------:R-:W-:Y:S01]  /*3e20*/  HMMA.16816.F32 R32, R100, R162, R32 ;  /* 0x000000a26420723c */ /* 0x000fe20000001820 */
[----:B------:R-:W-:Y:S03]  /*3e30*/  IADD3 R104, R128, R2, RZ ;  /* 0x0000000280687210 */ /* 0x000fe60007ffe0ff */
[----:B------:R-:W-:Y:S02]  /*3e40*/  IADD3.X R107, R211, UR11, RZ, P0, !PT ;  /* 0x0000000bd36b7c10 */ /* 0x000fe400087fe4ff */
[----:B------:R-:W1:Y:S01]  /*3e50*/  LDSM.16.M88.4 R100, [R104+0x4000] ;  /* 0x004000006864783b */ /* 0x000e620000000200 */
[C---:B------:R-:W-:Y:S05]  /*3e60*/  LEA R214, P0, R213.reuse, R214, 0x2 ;  /* 0x000000d6d5d67211 */ /* 0x040fea00078010ff */
[----:B------:R-:W-:Y:S02]  /*3e70*/  LEA.HI.X.SX32 R215, R213, R215, 0x2, P0 ;  /* 0x000000d7d5d77211 */ /* 0x000fe400000f16ff */
[----:B------:R-:W2:Y:S01]  /*3e80*/  LDG.E R252, [R106.64] ;  /* 0x000000046afc7981 */ /* 0x000ea2000c1e1900 */
[-C--:B-1----:R-:W-:Y:S11]  /*3e90*/  HMMA.16816.F32 R4, R100, R164.reuse, R4 ;  /* 0x000000a46404723c */ /* 0x082ff60000001804 */
[----:B------:R-:W-:Y:S11]  /*3ea0*/  @!UPT UIADD3 URZ, URZ, URZ, URZ ;  /* 0x0000003f3f3ff290 */ /* 0x000ff6000fffe03f */
[----:B------:R-:W-:Y:S02]  /*3eb0*/  @!UPT UIADD3 URZ, URZ, URZ, URZ ;  /* 0x0000003f3f3ff290 */ /* 0x000fe4000fffe03f */
[C---:B--2---:R-:W-:Y:S02]  /*3ec0*/  FADD.FTZ R4, -R252.reuse, R4 ;  /* 0x00000004fc047221 */ /* 0x044fe40000010100 */
[----:B------:R-:W-:Y:S02]  /*3ed0*/  FADD.FTZ R5, -R252, R5 ;  /* 0x00000005fc057221 */ /* 0x000fe40000010100 */
[----:B------:R-:W-:Y:S02]  /*3ee0*/  FMUL.FTZ R226, R226, R4 ;  /* 0x00000004e2e27220 */ /* 0x000fe40000410000 */
[----:B------:R-:W-:Y:S01]  /*3ef0*/  FMUL.FTZ R251, R251, R5 ;  /* 0x00000005fbfb7220 */ /* 0x000fe20000410000 */
[----:B------:R1:W2:Y:S01]  /*3f00*/  LDG.E R4, [R106.64+0x20] ;  /* 0x000020046a047981 */ /* 0x0002a2000c1e1900 */
[----:B------:R-:W-:Y:S03]  /*3f10*/  FFMA.FTZ R5, -R125, R125, 1 ;  /* 0x3f8000007d057423 */ /* 0x000fe6000001017d */
[----:B------:R1:W3:Y:S01]  /*3f20*/  LDG.E R125, [R106.64+0xa0] ;  /* 0x0000a0046a7d7981 */ /* 0x0002e2000c1e1900 */
[----:B------:R-:W-:Y:S04]  /*3f30*/  FMUL.FTZ R5, R5, c[0x0][0x2ec] ;  /* 0x0000bb0005057a20 */ /* 0x000fe80000410000 */
[----:B------:R-:W-:Y:S02]  /*3f40*/  FMUL.FTZ R5, R226, R5 ;  /* 0x00000005e2057220 */ /* 0x000fe40000410000 */
[----:B------:R1:W4:Y:S02]  /*3f50*/  LDG.E R226, [R106.64+0x80] ;  /* 0x000080046ae27981 */ /* 0x000324000c1e1900 */
[----:B-1----:R-:W-:Y:S04]  /*3f60*/  FFMA.FTZ R106, -R127, R127, 1 ;  /* 0x3f8000007f6a7423 */ /* 0x002fe8000001017f */
[----:B------:R-:W-:Y:S02]  /*3f70*/  FMUL.FTZ R106, R106, c[0x0][0x2ec] ;  /* 0x0000bb006a6a7a20 */ /* 0x000fe40000410000 */
[----:B--2---:R-:W-:Y:S02]  /*3f80*/  FADD.FTZ R105, -R4, R6 ;  /* 0x0000000604697221 */ /* 0x004fe40000010100 */
[----:B------:R-:W-:Y:S02]  /*3f90*/  FMUL.FTZ R6, R251, R106 ;  /* 0x0000006afb067220 */ /* 0x000fe40000410000 */
[----:B------:R-:W-:Y:S02]  /*3fa0*/  FMUL.FTZ R250, R250, R105 ;  /* 0x00000069fafa7220 */ /* 0x000fe40000410000 */
[----:B------:R-:W-:Y:S01]  /*3fb0*/  FADD.FTZ R7, -R4, R7 ;  /* 0x0000000704077221 */ /* 0x000fe20000010100 */
[----:B------:R-:W1:Y:S01]  /*3fc0*/  LDSM.16.M88.4 R104, [R104+0x5000] ;  /* 0x005000006868783b */ /* 0x000e620000000200 */
[----:B------:R-:W-:Y:S02]  /*3fd0*/  FMUL.FTZ R108, R250, R108 ;  /* 0x0000006cfa6c7220 */ /* 0x000fe40000410000 */
[----:B------:R-:W-:Y:S04]  /*3fe0*/  FMUL.FTZ R7, R129, R7 ;  /* 0x0000000781077220 */ /* 0x000fe80000410000 */
[----:B------:R-:W-:Y:S01]  /*3ff0*/  FMUL.FTZ R7, R7, R109 ;  /* 0x0000006d07077220 */ /* 0x000fe20000410000 */
[C---:B-1----:R-:W-:Y:S08]  /*4000*/  HMMA.16816.F32 R8, R104.reuse, R164, R8 ;  /* 0x000000a46808723c */ /* 0x042ff00000001808 */
[-C--:B------:R-:W-:Y:S08]  /*4010*/  HMMA.16816.F32 R12, R104, R166.reuse, R12 ;  /* 0x000000a6680c723c */ /* 0x080ff0000000180c */
[C---:B------:R-:W-:Y:S08]  /*4020*/  HMMA.16816.F32 R16, R100.reuse, R166, R16 ;  /* 0x000000a66410723c */ /* 0x040ff00000001810 */
[C---:B----4-:R-:W-:Y:S01]  /*4030*/  FADD.FTZ R8, -R226.reuse, R8 ;  /* 0x00000008e2087221 */ /* 0x050fe20000010100 */
[-C--:B------:R-:W-:Y:S03]  /*4040*/  HMMA.16816.F32 R20, R100, R168.reuse, R20 ;  /* 0x000000a86414723c */ /* 0x080fe60000001814 */
[C---:B------:R-:W-:Y:S02]  /*4050*/  FADD.FTZ R9, -R226.reuse, R9 ;  /* 0x00000009e2097221 */ /* 0x040fe40000010100 */
[C---:B---3--:R-:W-:Y:S02]  /*4060*/  FADD.FTZ R10, -R125.reuse, R10 ;  /* 0x0000000a7d0a7221 */ /* 0x048fe40000010100 */
[C---:B------:R-:W-:Y:S01]  /*4070*/  FADD.FTZ R12, -R226.reuse, R12 ;  /* 0x0000000ce20c7221 */ /* 0x040fe20000010100 */
[C---:B------:R-:W-:Y:S01]  /*4080*/  HMMA.16816.F32 R24, R104.reuse, R168, R24 ;  /* 0x000000a86818723c */ /* 0x040fe20000001818 */
[----:B------:R-:W-:Y:S03]  /*4090*/  FADD.FTZ R13, -R226, R13 ;  /* 0x0000000de20d7221 */ /* 0x000fe60000010100 */
[C---:B------:R-:W-:Y:S02]  /*40a0*/  FADD.FTZ R11, -R125.reuse, R11 ;  /* 0x0000000b7d0b7221 */ /* 0x040fe40000010100 */
[C---:B------:R-:W-:Y:S02]  /*40b0*/  FADD.FTZ R14, -R125.reuse, R14 ;  /* 0x0000000e7d0e7221 */ /* 0x040fe40000010100 */
[C---:B------:R-:W-:Y:S01]  /*40c0*/  FADD.FTZ R16, -R252.reuse, R16 ;  /* 0x00000010fc107221 */ /* 0x040fe20000010100 */
[-C--:B------:R-:W-:Y:S03]  /*40d0*/  HMMA.16816.F32 R28, R104, R170.reuse, R28 ;  /* 0x000000aa681c723c */ /* 0x080fe6000000181c */
[----:B------:R-:W-:Y:S02]  /*40e0*/  FADD.FTZ R17, -R252, R17 ;  /* 0x00000011fc117221 */ /* 0x000fe40000010100 */
[----:B------:R-:W-:Y:S02]  /*40f0*/  FADD.FTZ R18, -R4, R18 ;  /* 0x0000001204127221 */ /* 0x000fe40000010100 */
[C---:B------:R-:W-:Y:S01]  /*4100*/  FADD.FTZ R20, -R252.reuse, R20 ;  /* 0x00000014fc147221 */ /* 0x040fe20000010100 */
[----:B------:R-:W-:Y:S01]  /*4110*/  HMMA.16816.F32 R32, R100, R170, R32 ;  /* 0x000000aa6420723c */ /* 0x000fe20000001820 */
[----:B------:R-:W-:Y:S03]  /*4120*/  FADD.FTZ R21, -R252, R21 ;  /* 0x00000015fc157221 */ /* 0x000fe60000010100 */
        /* <DEDUP_REMOVED lines=91> */
.L_x_568:
        /* <DEDUP_REMOVED lines=38> */
[----:B------:R-:W2:Y:S04]  /*4940*/  LDSM.16.MT88.4 R8, [R112+0x4000] ;  /* 0x004000007008783b */ /* 0x000ea80000004200 */
[----:B------:R-:W3:Y:S04]  /*4950*/  LDSM.16.MT88.4 R12, [R178+0x10000] ;  /* 0x01000000b20c783b */ /* 0x000ee80000004200 */
[----:B------:R-:W4:Y:S04]  /*4960*/  LDSM.16.MT88.4 R16, [R100] ;  /* 0x000000006410783b */ /* 0x000f280000004200 */
[----:B------:R-:W-:Y:S04]  /*4970*/  LDSM.16.MT88.4 R20, [R178+0xe800] ;  /* 0x00e80000b214783b */ /* 0x000fe80000004200 */
[----:B------:R-:W5:Y:S04]  /*4980*/  LDSM.16.MT88.4 R24, [R112+0x4800] ;  /* 0x004800007018783b */ /* 0x000f680000004200 */
[----:B------:R-:W1:Y:S04]  /*4990*/  LDSM.16.MT88.4 R28, [R178+0x10800] ;  /* 0x01080000b21c783b */ /* 0x000e680000004200 */
[----:B------:R-:W1:Y:S01]  /*49a0*/  LDSM.16.MT88.4 R32, [R100+0x800] ;  /* 0x000800006420783b */ /* 0x000e620000004200 */
[-C--:B--2---:R-:W-:Y:S08]  /*49b0*/  HMMA.16816.F32 R36, R4, R8.reuse, R36 ;  /* 0x000000080424723c */ /* 0x084ff00000001824 */
        /* <DEDUP_REMOVED lines=10> */
[----:B------:R-:W3:Y:S03]  /*4a60*/  LDSM.16.MT88.4 R16, [R100+0x1000] ;  /* 0x001000006410783b */ /* 0x000ee60000004200 */
[-C--:B-----5:R-:W-:Y:S08]  /*4a70*/  HMMA.16816.F32 R36, R20, R24.reuse, R36 ;  /* 0x000000181424723c */ /* 0x0a0ff00000001824 */
[C---:B-1----:R-:W-:Y:S08]  /*4a80*/  HMMA.16816.F32 R40, R28.reuse, R24, R40 ;  /* 0x000000181c28723c */ /* 0x042ff00000001828 */
        /* <DEDUP_REMOVED lines=8> */
[----:B------:R-:W1:Y:S04]  /*4b10*/  LDSM.16.MT88.4 R20, [R178+0xf800] ;  /* 0x00f80000b214783b */ /* 0x000e680000004200 */
[----:B------:R-:W4:Y:S03]  /*4b20*/  LDSM.16.MT88.4 R32, [R100+0x1800] ;  /* 0x001800006420783b */ /* 0x000f260000004200 */
[-C--:B--2---:R-:W-:Y:S01]  /*4b30*/  HMMA.16816.F32 R36, R4, R8.reuse, R36 ;  /* 0x000000080424723c */ /* 0x084fe20000001824 */
        /* <DEDUP_REMOVED lines=8> */
[-C--:B-1----:R-:W-:Y:S08]  /*4bc0*/  HMMA.16816.F32 R36, R20, R24.reuse, R36 ;  /* 0x000000181424723c */ /* 0x082ff00000001824 */
        /* <DEDUP_REMOVED lines=9> */
[C---:B------:R-:W-:Y:S05]  /*4c60*/  IMAD.U32 R4, R5.reuse, -0x40, RZ ;  /* 0xffffffc005047824 */ /* 0x040fea00078e00ff */
        /* <DEDUP_REMOVED lines=11> */
.L_x_569:
[----:B------:R-:W-:Y:S01]  /*4d20*/  LDSM.16.M88.4 R16, [R179] ;  /* 0x00000000b310783b */ /* 0x000fe20000000200 */
[--C-:B------:R-:W-:Y:S01]  /*4d30*/  IMAD.IADD R113, R112, 0x1, R128.reuse ;  /* 0x0000000170717824 */ /* 0x100fe200078e0280 */
[----:B------:R-:W-:Y:S01]  /*4d40*/  ULOP3.LUT UR8, UR6, 0x1, URZ, 0xc0, !UPT ;  /* 0x0000000106087892 */ /* 0x000fe2000f8ec03f */
[----:B------:R-:W-:Y:S01]  /*4d50*/  IMAD.IADD R115, R179, 0x1, R128 ;  /* 0x00000001b3737824 */ /* 0x000fe200078e0280 */
[----:B------:R-:W2:Y:S01]  /*4d60*/  LDSM.16.MT88.4 R8, [R112+0x6000] ;  /* 0x006000007008783b */ /* 0x000ea20000004200 */
[----:B------:R-:W-:Y:S01]  /*4d70*/  IMAD.IADD R114, R128, 0x1, R0 ;  /* 0x0000000180727824 */ /* 0x000fe200078e0200 */
[----:B------:R-:W-:Y:S02]  /*4d80*/  UISETP.NE.U32.AND UP0, UPT, UR8, 0x1, UPT ;  /* 0x000000010800788c */ /* 0x000fe4000bf05070 */
[----:B------:R-:W3:Y:S01]  /*4d90*/  LDSM.16.MT88.4 R20, [R113+0x6000] ;  /* 0x006000007114783b */ /* 0x000ee20000004200 */
[----:B------:R-:W-:Y:S02]  /*4da0*/  UISETP.GT.AND UP2, UPT, UR6, UR13, UPT ;  /* 0x0000000d0600728c */ /* 0x000fe4000bf44270 */
[----:B------:R-:W-:Y:S01]  /*4db0*/  UIADD3 UR6, UR6, -0x1, URZ ;  /* 0xffffffff06067890 */ /* 0x000fe2000fffe03f */
[----:B------:R-:W-:Y:S04]  /*4dc0*/  LDSM.16.M88.4 R24, [R0] ;  /* 0x000000000018783b */ /* 0x000fe80000000200 */
        /* <DEDUP_REMOVED lines=44> */
[----:B------:R-:W-:Y:S03]  /*5090*/  LDSM.16.MT88.4 R100, [R178+0xd000] ;  /* 0x00d00000b264783b */ /* 0x000fe60000004200 */
[C---:B----4-:R-:W-:Y:S08]  /*50a0*/  HMMA.16816.F32 R4, R28.reuse, R104, R4 ;  /* 0x000000681c04723c */ /* 0x050ff00000001804 */
[C---:B------:R-:W-:Y:S08]  /*50b0*/  HMMA.16816.F32 R8, R28.reuse, R106, R8 ;  /* 0x0000006a1c08723c */ /* 0x040ff00000001808 */
[C---:B-1----:R-:W-:Y:S07]  /*50c0*/  HMMA.16816.F32 R12, R28.reuse, R20, R12 ;  /* 0x000000141c0c723c */ /* 0x042fee000000180c */
[----:B------:R-:W-:Y:S01]  /*50d0*/  @P1 IADD3 R20, P0, R194, UR10, RZ ;  /* 0x0000000ac2141c10 */ /* 0x000fe2000ff1e0ff */
[----:B------:R-:W-:Y:S01]  /*50e0*/  HMMA.16816.F32 R16, R28, R22, R16 ;  /* 0x000000161c10723c */ /* 0x000fe20000001810 */
[----:B------:R-:W-:Y:S03]  /*50f0*/  @UP3 UIADD3 UR10, UP1, UR10, -0x100, URZ ;  /* 0xffffff000a0a3890 */ /* 0x000fe6000ff3e03f */
[----:B------:R-:W-:Y:S01]  /*5100*/  @P1 IADD3.X R21, R191, UR9, RZ, P0, !PT ;  /* 0x00000009bf151c10 */ /* 0x000fe200087fe4ff */
[----:B------:R-:W-:Y:S02]  /*5110*/  @UP3 UIADD3.X UR9, UR9, -0x1, URZ, UP1, !UPT ;  /* 0xffffffff09093890 */ /* 0x000fe40008ffe43f */
[----:B------:R-:W-:Y:S01]  /*5120*/  IMAD.U32 R23, RZ, RZ, UR20 ;  /* 0x00000014ff177e24 */ /* 0x000fe2000f8e00ff */
[C---:B--2---:R-:W-:Y:S01]  /*5130*/  HMMA.16816.F32 R4, R32.reuse, R108, R4 ;  /* 0x0000006c2004723c */ /* 0x044fe20000001804 */
[----:B------:R1:W5:Y:S03]  /*5140*/  @P1 LDG.E R206, [R20.64] ;  /* 0x0000000414ce1981 */ /* 0x000366000c1e1900 */
[----:B------:R-:W-:Y:S01]  /*5150*/  IMAD.U32 R22, RZ, RZ, UR20 ;  /* 0x00000014ff167e24 */ /* 0x000fe2000f8e00ff */
[----:B------:R1:W5:Y:S01]  /*5160*/  @P1 LDG.E R205, [R20.64+0x20] ;  /* 0x0000200414cd1981 */ /* 0x000362000c1e1900 */
[-C--:B------:R-:W-:Y:S01]  /*5170*/  LEA R28, P3, R23, R214.reuse, 0x2 ;  /* 0x000000d6171c7211 */ /* 0x080fe200078610ff */
[----:B------:R-:W-:Y:S01]  /*5180*/  IMAD.IADD R108, R128, 0x1, R177 ;  /* 0x00000001806c7824 */ /* 0x000fe200078e02b1 */
[C---:B------:R-:W-:Y:S01]  /*5190*/  HMMA.16816.F32 R8, R32.reuse, R110, R8 ;  /* 0x0000006e2008723c */ /* 0x040fe20000001808 */
[----:B------:R1:W5:Y:S03]  /*51a0*/  @P1 LDG.E R204, [R20.64+0x80] ;  /* 0x0000800414cc1981 */ /* 0x000366000c1e1900 */
[-C--:B------:R-:W-:Y:S01]  /*51b0*/  LEA.HI.X.SX32 R29, R22, R215.reuse, 0x2, P3 ;  /* 0x000000d7161d7211 */ /* 0x080fe200018f16ff */
[----:B------:R1:W5:Y:S03]  /*51c0*/  @P1 LDG.E R203, [R20.64+0xa0] ;  /* 0x0000a00414cb1981 */ /* 0x000366000c1e1900 */
[C---:B---3--:R-:W-:Y:S01]  /*51d0*/  HMMA.16816.F32 R12, R32.reuse, R24, R12 ;  /* 0x00000018200c723c */ /* 0x048fe2000000180c */
[----:B------:R-:W-:Y:S06]  /*51e0*/  LDSM.16.MT88.4 R104, [R108+0x1000] ;  /* 0x001000006c68783b */ /* 0x000fec0000004200 */
[----:B------:R2:W-:Y:S01]  /*51f0*/  RED.E.ADD.F32.FTZ.RN.STRONG.GPU [R214.64], R4 ;  /* 0x00000004d600798e */ /* 0x0005e2000c10e784 */
[----:B------:R-:W-:Y:S01]  /*5200*/  HMMA.16816.F32 R16, R32, R26, R16 ;  /* 0x0000001a2010723c */ /* 0x000fe20000001810 */
[----:B------:R-:W-:Y:S02]  /*5210*/  IMAD.U32 R24, RZ, RZ, UR14 ;  /* 0x0000000eff187e24 */ /* 0x000fe4000f8e00ff */
[----:B------:R-:W-:Y:S01]  /*5220*/  LDSM.16.MT88.4 R32, [R108+0x800] ;  /* 0x000800006c20783b */ /* 0x000fe20000004200 */
[----:B-1----:R-:W-:Y:S02]  /*5230*/  IMAD.U32 R20, RZ, RZ, UR14 ;  /* 0x0000000eff147e24 */ /* 0x002fe4000f8e00ff */
[----:B------:R-:W-:Y:S03]  /*5240*/  IMAD.U32 R21, RZ, RZ, UR26 ;  /* 0x0000001aff157e24 */ /* 0x000fe6000f8e00ff */
[-C--:B------:R-:W-:Y:S03]  /*5250*/  LEA R26, P0, R20, R214.reuse, 0x2 ;  /* 0x000000d6141a7211 */ /* 0x080fe600078010ff */
[----:B------:R-:W-:Y:S01]  /*5260*/  IMAD.U32 R20, RZ, RZ, UR26 ;  /* 0x0000001aff147e24 */ /* 0x000fe2000f8e00ff */
[-C--:B------:R-:W-:Y:S01]  /*5270*/  LEA R30, P1, R21, R214.reuse, 0x2 ;  /* 0x000000d6151e7211 */ /* 0x080fe200078210ff */
[----:B------:R-:W-:Y:S01]  /*5280*/  IMAD.U32 R21, RZ, RZ, UR25 ;  /* 0x00000019ff157e24 */ /* 0x000fe2000f8e00ff */
[-C--:B------:R-:W-:Y:S02]  /*5290*/  LEA.HI.X.SX32 R27, R24, R215.reuse, 0x2, P0 ;  /* 0x000000d7181b7211 */ /* 0x080fe400000f16ff */
[-C--:B------:R-:W-:Y:S01]  /*52a0*/  LEA.HI.X.SX32 R31, R20, R215.reuse, 0x2, P1 ;  /* 0x000000d7141f7211 */ /* 0x080fe200008f16ff */
[----:B--2---:R-:W-:Y:S02]  /*52b0*/  IMAD.U32 R4, RZ, RZ, UR25 ;  /* 0x00000019ff047e24 */ /* 0x004fe4000f8e00ff */
[----:B------:R1:W-:Y:S01]  /*52c0*/  RED.E.ADD.F32.FTZ.RN.STRONG.GPU [R26.64], R5 ;  /* 0x000000051a00798e */ /* 0x0003e2000c10e784 */
[----:B------:R-:W-:Y:S02]  /*52d0*/  IMAD.U32 R20, RZ, RZ, UR24 ;  /* 0x00000018ff147e24 */ /* 0x000fe4000f8e00ff */
[-C--:B------:R-:W-:Y:S01]  /*52e0*/  LEA R24, P0, R4, R214.reuse, 0x2 ;  /* 0x000000d604187211 */ /* 0x080fe200078010ff */
[----:B------:R2:W-:Y:S01]  /*52f0*/  RED.E.ADD.F32.FTZ.RN.STRONG.GPU [R28.64], R6 ;  /* 0x000000061c00798e */ /* 0x0005e2000c10e784 */
[----:B------:R-:W-:Y:S02]  /*5300*/  IMAD.U32 R4, RZ, RZ, UR24 ;  /* 0x00000018ff047e24 */ /* 0x000fe4000f8e00ff */
[-C--:B------:R-:W-:Y:S01]  /*5310*/  LEA.HI.X.SX32 R25, R21, R215.reuse, 0x2, P0 ;  /* 0x000000d715197211 */ /* 0x080fe200000f16ff */
[----:B------:R3:W-:Y:S02]  /*5320*/  RED.E.ADD.F32.FTZ.RN.STRONG.GPU [R30.64], R7 ;  /* 0x000000071e00798e */ /* 0x0007e4000c10e784 */
[-C--:B------:R-:W-:Y:S01]  /*5330*/  LEA R22, P3, R4, R214.reuse, 0x2 ;  /* 0x000000d604167211 */ /* 0x080fe200078610ff */
[----:B------:R-:W-:Y:S01]  /*5340*/  IMAD.U32 R4, RZ, RZ, UR22 ;  /* 0x00000016ff047e24 */ /* 0x000fe2000f8e00ff */
[----:B------:R4:W-:Y:S02]  /*5350*/  RED.E.ADD.F32.FTZ.RN.STRONG.GPU [R24.64], R8 ;  /* 0x000000081800798e */ /* 0x0009e4000c10e784 */
[-C--:B------:R-:W-:Y:S05]  /*5360*/  LEA.HI.X.SX32 R23, R20, R215.reuse, 0x2, P3 ;  /* 0x000000d714177211 */ /* 0x080fea00018f16ff */
[----:B------:R4:W-:Y:S01]  /*5370*/  RED.E.ADD.F32.FTZ.RN.STRONG.GPU [R22.64], R9 ;  /* 0x000000091600798e */ /* 0x0009e2000c10e784 */
[----:B-1----:R-:W-:Y:S02]  /*5380*/  IMAD.U32 R5, RZ, RZ, UR19 ;  /* 0x00000013ff057e24 */ /* 0x002fe4000f8e00ff */
[----:B--2---:R-:W-:Y:S02]  /*5390*/  IMAD.U32 R6, RZ, RZ, UR22 ;  /* 0x00000016ff067e24 */ /* 0x004fe4000f8e00ff */
[----:B---3--:R-:W-:Y:S03]  /*53a0*/  IMAD.U32 R7, RZ, RZ, UR23 ;  /* 0x00000017ff077e24 */ /* 0x008fe6000f8e00ff */
[-C--:B------:R-:W-:Y:S01]  /*53b0*/  LEA R28, P0, R6, R214.reuse, 0x2 ;  /* 0x000000d6061c7211 */ /* 0x080fe200078010ff */
[----:B------:R-:W-:Y:S02]  /*53c0*/  IMAD.U32 R6, RZ, RZ, UR19 ;  /* 0x00000013ff067e24 */ /* 0x000fe4000f8e00ff */
[----:B----4-:R-:W-:Y:S01]  /*53d0*/  IMAD.U32 R8, RZ, RZ, UR23 ;  /* 0x00000017ff087e24 */ /* 0x010fe2000f8e00ff */
[-C--:B------:R-:W-:Y:S01]  /*53e0*/  LEA.HI.X.SX32 R29, R4, R215.reuse, 0x2, P0 ;  /* 0x000000d7041d7211 */ /* 0x080fe200000f16ff */
[----:B------:R-:W-:Y:S03]  /*53f0*/  IMAD.U32 R4, RZ, RZ, UR18 ;  /* 0x00000012ff047e24 */ /* 0x000fe6000f8e00ff */
[-C--:B------:R-:W-:Y:S02]  /*5400*/  LEA R24, P1, R8, R214.reuse, 0x2 ;  /* 0x000000d608187211 */ /* 0x080fe400078210ff */
[-C--:B------:R-:W-:Y:S01]  /*5410*/  LEA R20, P0, R4, R214.reuse, 0x2 ;  /* 0x000000d604147211 */ /* 0x080fe200078010ff */
[----:B------:R-:W-:Y:S01]  /*5420*/  IMAD.U32 R4, RZ, RZ, UR21 ;  /* 0x00000015ff047e24 */ /* 0x000fe2000f8e00ff */
[-C--:B------:R-:W-:Y:S01]  /*5430*/  LEA.HI.X.SX32 R25, R7, R215.reuse, 0x2, P1 ;  /* 0x000000d707197211 */ /* 0x080fe200008f16ff */
[----:B------:R-:W-:Y:S01]  /*5440*/  IMAD.U32 R7, RZ, RZ, UR16 ;  /* 0x00000010ff077e24 */ /* 0x000fe2000f8e00ff */
[-C--:B------:R-:W-:Y:S01]  /*5450*/  LEA R8, P1, R5, R214.reuse, 0x2 ;  /* 0x000000d605087211 */ /* 0x080fe200078210ff */
[----:B------:R-:W-:Y:S02]  /*5460*/  IMAD.U32 R5, RZ, RZ, UR21 ;  /* 0x00000015ff057e24 */ /* 0x000fe4000f8e00ff */
[----:B------:R1:W-:Y:S01]  /*5470*/  RED.E.ADD.F32.FTZ.RN.STRONG.GPU [R24.64], R10 ;  /* 0x0000000a1800798e */ /* 0x0003e2000c10e784 */
[-C--:B------:R-:W-:Y:S01]  /*5480*/  LEA.HI.X.SX32 R9, R6, R215.reuse, 0x2, P1 ;  /* 0x000000d706097211 */ /* 0x080fe200008f16ff */
[----:B------:R-:W-:Y:S02]  /*5490*/  IMAD.U32 R6, RZ, RZ, UR15 ;  /* 0x0000000fff067e24 */ /* 0x000fe4000f8e00ff */
[----:B------:R2:W-:Y:S03]  /*54a0*/  RED.E.ADD.F32.FTZ.RN.STRONG.GPU [R28.64], R11 ;  /* 0x0000000b1c00798e */ /* 0x0005e6000c10e784 */
[-C--:B------:R-:W-:Y:S01]  /*54b0*/  LEA R6, P1, R6, R214.reuse, 0x2 ;  /* 0x000000d606067211 */ /* 0x080fe200078210ff */
[----:B------:R3:W-:Y:S04]  /*54c0*/  RED.E.ADD.F32.FTZ.RN.STRONG.GPU [R214.64+0x80], R12 ;  /* 0x0000800cd600798e */ /* 0x0007e8000c10e784 */
[----:B------:R-:W-:Y:S04]  /*54d0*/  RED.E.ADD.F32.FTZ.RN.STRONG.GPU [R26.64+0x80], R13 ;  /* 0x0000800d1a00798e */ /* 0x000fe8000c10e784 */
[----:B------:R4:W-:Y:S04]  /*54e0*/  RED.E.ADD.F32.FTZ.RN.STRONG.GPU [R8.64], R14 ;  /* 0x0000000e0800798e */ /* 0x0009e8000c10e784 */
[----:B------:R-:W-:Y:S04]  /*54f0*/  LDSM.16.MT88.4 R24, [R178+0xa800] ;  /* 0x00a80000b218783b */ /* 0x000fe80000004200 */
[----:B------:R-:W-:Y:S01]  /*5500*/  LDSM.16.MT88.4 R28, [R178+0xc800] ;  /* 0x00c80000b21c783b */ /* 0x000fe20000004200 */
[----:B-1----:R-:W-:Y:S02]  /*5510*/  IMAD.U32 R10, RZ, RZ, UR17 ;  /* 0x00000011ff0a7e24 */ /* 0x002fe4000f8e00ff */
[----:B--2---:R-:W-:Y:S03]  /*5520*/  IMAD.U32 R11, RZ, RZ, UR18 ;  /* 0x00000012ff0b7e24 */ /* 0x004fe6000f8e00ff */
[-C--:B------:R-:W-:Y:S01]  /*5530*/  LEA R10, P4, R10, R214.reuse, 0x2 ;  /* 0x000000d60a0a7211 */ /* 0x080fe200078810ff */
[----:B---3--:R-:W-:Y:S01]  /*5540*/  IMAD.U32 R12, RZ, RZ, UR15 ;  /* 0x0000000fff0c7e24 */ /* 0x008fe2000f8e00ff */
[-C--:B------:R-:W-:Y:S05]  /*5550*/  LEA.HI.X.SX32 R21, R11, R215.reuse, 0x2, P0 ;  /* 0x000000d70b157211 */ /* 0x080fea00000f16ff */
[----:B------:R1:W-:Y:S01]  /*5560*/  RED.E.ADD.F32.FTZ.RN.STRONG.GPU [R20.64], R15 ;  /* 0x0000000f1400798e */ /* 0x0003e2000c10e784 */
[----:B----4-:R-:W-:Y:S01]  /*5570*/  IMAD.U32 R8, RZ, RZ, UR16 ;  /* 0x00000010ff087e24 */ /* 0x010fe2000f8e00ff */
[-C--:B------:R-:W-:Y:S01]  /*5580*/  LEA R14, P0, R5, R214.reuse, 0x2 ;  /* 0x000000d6050e7211 */ /* 0x080fe200078010ff */
[----:B------:R-:W-:Y:S01]  /*5590*/  IMAD.U32 R9, RZ, RZ, UR17 ;  /* 0x00000011ff097e24 */ /* 0x000fe2000f8e00ff */
[----:B------:R-:W-:Y:S02]  /*55a0*/  LDSM.16.MT88.4 R20, [R108] ;  /* 0x000000006c14783b */ /* 0x000fe40000004200 */
[----:B------:R-:W-:Y:S02]  /*55b0*/  LEA R8, P3, R8, R214, 0x2 ;  /* 0x000000d608087211 */ /* 0x000fe400078610ff */
[-C--:B------:R-:W-:Y:S02]  /*55c0*/  LEA.HI.X.SX32 R11, R9, R215.reuse, 0x2, P4 ;  /* 0x000000d7090b7211 */ /* 0x080fe400020f16ff */
[-C--:B------:R-:W-:Y:S02]  /*55d0*/  LEA.HI.X.SX32 R9, R7, R215.reuse, 0x2, P3 ;  /* 0x000000d707097211 */ /* 0x080fe400018f16ff */
[-C--:B------:R-:W-:Y:S01]  /*55e0*/  LEA.HI.X.SX32 R7, R12, R215.reuse, 0x2, P1 ;  /* 0x000000d70c077211 */ /* 0x080fe200008f16ff */
[----:B------:R-:W-:Y:S01]  /*55f0*/  RED.E.ADD.F32.FTZ.RN.STRONG.GPU [R10.64], R16 ;  /* 0x000000100a00798e */ /* 0x000fe2000c10e784 */
[----:B------:R-:W-:Y:S01]  /*5600*/  PLOP3.LUT P1, PT, PT, PT, UP0, 0x80, 0x0 ;  /* 0x000000000000781c */ /* 0x000fe20003f2f008 */
[----:B------:R-:W-:Y:S02]  /*5610*/  @UP3 UIADD3 UR12, UP0, UR12, -0x100, URZ ;  /* 0xffffff000c0c3890 */ /* 0x000fe4000ff1e03f */
[----:B------:R-:W-:Y:S02]  /*5620*/  RED.E.ADD.F32.FTZ.RN.STRONG.GPU [R8.64], R17 ;  /* 0x000000110800798e */ /* 0x000fe4000c10e784 */
[----:B------:R-:W-:Y:S02]  /*5630*/  @UP3 UIADD3.X UR11, UR11, -0x1, URZ, UP0, !UPT ;  /* 0xffffffff0b0b3890 */ /* 0x000fe400087fe43f */
[----:B------:R-:W-:Y:S04]  /*5640*/  LDSM.16.MT88.4 R8, [R177] ;  /* 0x00000000b108783b */ /* 0x000fe80000004200 */
[----:B------:R-:W-:Y:S01]  /*5650*/  RED.E.ADD.F32.FTZ.RN.STRONG.GPU [R6.64], R18 ;  /* 0x000000120600798e */ /* 0x000fe2000c10e784 */
[----:B-1----:R-:W-:Y:S02]  /*5660*/  LEA.HI.X.SX32 R15, R4, R215, 0x2, P0 ;  /* 0x000000d7040f7211 */ /* 0x002fe400000f16ff */
[----:B------:R-:W-:Y:S01]  /*5670*/  PLOP3.LUT P0, PT, PT, PT, UP2, 0x80, 0x0 ;  /* 0x000000000000781c */ /* 0x000fe20003f0f028 */
[----:B------:R-:W1:Y:S04]  /*5680*/  LDSM.16.MT88.4 R4, [R178+0xa000] ;  /* 0x00a00000b204783b */ /* 0x000e680000004200 */
[----:B------:R-:W-:Y:S04]  /*5690*/  RED.E.ADD.F32.FTZ.RN.STRONG.GPU [R14.64], R19 ;  /* 0x000000130e00798e */ /* 0x000fe8000c10e784 */
        /* <DEDUP_REMOVED lines=13> */
[----:B------:R-:W-:Y:S03]  /*5770*/  LDSM.16.MT88.4 R20, [R178+0xd800] ;  /* 0x00d80000b214783b */ /* 0x000fe60000004200 */
[-C--:B---3--:R-:W-:Y:S08]  /*5780*/  HMMA.16816.F32 R68, R24, R16.reuse, R68 ;  /* 0x000000101844723c */ /* 0x088ff00000001844 */
[C---:B------:R-:W-:Y:S08]  /*5790*/  HMMA.16816.F32 R72, R28.reuse, R16, R72 ;  /* 0x000000101c48723c */ /* 0x040ff00000001848 */
[-C--:B------:R-:W-:Y:S08]  /*57a0*/  HMMA.16816.F32 R76, R28, R18.reuse, R76 ;  /* 0x000000121c4c723c */ /* 0x080ff0000000184c */
[C---:B------:R-:W-:Y:S01]  /*57b0*/  HMMA.16816.F32 R80, R24.reuse, R18, R80 ;  /* 0x000000121850723c */ /* 0x040fe20000001850 */
[----:B------:R-:W2:Y:S07]  /*57c0*/  LDSM.16.MT88.4 R16, [R177+0x1800] ;  /* 0x00180000b110783b */ /* 0x000eae0000004200 */
[-C--:B------:R-:W-:Y:S08]  /*57d0*/  HMMA.16816.F32 R84, R24, R32.reuse, R84 ;  /* 0x000000201854723c */ /* 0x080ff00000001854 */
[C---:B------:R-:W-:Y:S08]  /*57e0*/  HMMA.16816.F32 R88, R28.reuse, R32, R88 ;  /* 0x000000201c58723c */ /* 0x040ff00000001858 */
[-C--:B------:R-:W-:Y:S01]  /*57f0*/  HMMA.16816.F32 R92, R28, R34.reuse, R92 ;  /* 0x000000221c5c723c */ /* 0x080fe2000000185c */
[----:B------:R-:W3:Y:S07]  /*5800*/  LDSM.16.MT88.4 R28, [R108+0x1800] ;  /* 0x001800006c1c783b */ /* 0x000eee0000004200 */
        /* <DEDUP_REMOVED lines=10> */
[C---:B------:R-:W-:Y:S08]  /*58b0*/  HMMA.16816.F32 R72, R20.reuse, R16, R72 ;  /* 0x000000101448723c */ /* 0x040ff00000001848 */
[-C--:B------:R-:W-:Y:S08]  /*58c0*/  HMMA.16816.F32 R76, R20, R18.reuse, R76 ;  /* 0x00000012144c723c */ /* 0x080ff0000000184c */
[C---:B------:R-:W-:Y:S08]  /*58d0*/  HMMA.16816.F32 R80, R4.reuse, R18, R80 ;  /* 0x000000120450723c */ /* 0x040ff00000001850 */
[-C--:B---3--:R-:W-:Y:S08]  /*58e0*/  HMMA.16816.F32 R84, R4, R28.reuse, R84 ;  /* 0x0000001c0454723c */ /* 0x088ff00000001854 */
[C---:B------:R-:W-:Y:S08]  /*58f0*/  HMMA.16816.F32 R88, R20.reuse, R28, R88 ;  /* 0x0000001c1458723c */ /* 0x040ff00000001858 */
[-C--:B------:R-:W-:Y:S08]  /*5900*/  HMMA.16816.F32 R92, R20, R30.reuse, R92 ;  /* 0x0000001e145c723c */ /* 0x080ff0000000185c */
[----:B------:R-:W-:Y:S07]  /*5910*/  HMMA.16816.F32 R96, R4, R30, R96 ;  /* 0x0000001e0460723c */ /* 0x000fee0000001860 */
[C---:B------:R-:W-:Y:S02]  /*5920*/  IADD3 R4, R177.reuse, -0x2000, RZ ;  /* 0xffffe000b1047810 */ /* 0x040fe40007ffe0ff */
[----:B------:R-:W-:Y:S05]  /*5930*/  @P1 IADD3 R4, R177, 0x2000, RZ ;  /* 0x00002000b1041810 */ /* 0x000fea0007ffe0ff */
[----:B------:R-:W-:Y:S01]  /*5940*/  IMAD.MOV.U32 R177, RZ, RZ, R4 ;  /* 0x000000ffffb17224 */ /* 0x000fe200078e0004 */
[----:B------:R-:W-:-:S05]  /*5950*/  @P0 BRA `(.L_x_570) ;  /* 0xffffc97000000947 */ /* 0x000fca000383ffff */
.L_x_567:
[----:B------:R-:W-:Y:S01]  /*5960*/  BAR.SYNC.DEFER_BLOCKING 0x0 ;  /* 0x0000000000007b1d */ /* 0x000fe20000010000 */
[----:B------:R-:W-:Y:S01]  /*5970*/  FMUL.FTZ R68, R68, c[0x0][0x2e0] ;  /* 0x0000b80044447a20 */ /* 0x000fe20000410000 */
[----:B------:R-:W-:Y:S01]  /*5980*/  F2FP.PACK_AB R36, R37, R36 ;  /* 0x000000242524723e */ /* 0x000fe200000000ff */
[----:B------:R-:W-:Y:S01]  /*5990*/  FMUL.FTZ R69, R69, c[0x0][0x2e0] ;  /* 0x0000b80045457a20 */ /* 0x000fe20000410000 */
[----:B------:R-:W-:Y:S01]  /*59a0*/  F2FP.PACK_AB R38, R39, R38 ;  /* 0x000000262726723e */ /* 0x000fe200000000ff */
[----:B------:R-:W-:Y:S01]  /*59b0*/  FMUL.FTZ R70, R70, c[0x0][0x2e0] ;  /* 0x0000b80046467a20 */ /* 0x000fe20000410000 */
[----:B------:R-:W4:Y:S01]  /*59c0*/  S2R R0, SR_CTAID.Y ;  /* 0x0000000000007919 */ /* 0x000f220000002600 */
        /* <DEDUP_REMOVED lines=58> */
[----:B------:R-:W-:Y:S01]  /*5d70*/  IMAD.MOV.U32 R8, RZ, RZ, R192 ;  /* 0x000000ffff087224 */ /* 0x000fe200078e00c0 */
[----:B------:R-:W-:Y:S01]  /*5d80*/  STS [R202], R96 ;  /* 0x00000060ca007388 */ /* 0x000fe20000000800 */
[----:B------:R-:W-:Y:S01]  /*5d90*/  F2FP.PACK_AB R44, R45, R44 ;  /* 0x0000002c2d2c723e */ /* 0x000fe200000000ff */
[C---:B-1----:R-:W-:Y:S01]  /*5da0*/  IMAD.WIDE.U32 R12, R190.reuse, c[0x0][0x3a0], RZ ;  /* 0x0000e800be0c7a25 */ /* 0x042fe200078e00ff */
[----:B------:R-:W-:Y:S01]  /*5db0*/  F2FP.PACK_AB R94, R95, R94 ;  /* 0x0000005e5f5e723e */ /* 0x000fe200000000ff */
[----:B------:R-:W-:Y:S01]  /*5dc0*/  STS [R202+0x400], R98 ;  /* 0x00040062ca007388 */ /* 0x000fe20000000800 */
[----:B------:R-:W-:Y:S01]  /*5dd0*/  F2FP.PACK_AB R46, R47, R46 ;  /* 0x0000002e2f2e723e */ /* 0x000fe200000000ff */
[----:B------:R-:W-:Y:S01]  /*5de0*/  IMAD.WIDE.U32 R10, R190, c[0x0][0x3a8], RZ ;  /* 0x0000ea00be0a7a25 */ /* 0x000fe200078e00ff */
[----:B------:R-:W-:Y:S01]  /*5df0*/  F2FP.PACK_AB R52, R53, R52 ;  /* 0x000000343534723e */ /* 0x000fe200000000ff */
[----:B------:R-:W-:Y:S01]  /*5e00*/  STS [R197+0x2000], R88 ;  /* 0x00200058c5007388 */ /* 0x000fe20000000800 */
[----:B------:R-:W-:Y:S01]  /*5e10*/  F2FP.PACK_AB R54, R55, R54 ;  /* 0x000000363736723e */ /* 0x000fe200000000ff */
[----:B------:R-:W-:Y:S01]  /*5e20*/  ULDC.64 UR8, c[0x0][0x3a0] ;  /* 0x0000e80000087ab9 */ /* 0x000fe20000000a00 */
[----:B------:R-:W-:Y:S01]  /*5e30*/  F2FP.PACK_AB R64, R65, R64 ;  /* 0x000000404140723e */ /* 0x000fe200000000ff */
[----:B------:R-:W-:Y:S01]  /*5e40*/  STS [R197+0x2400], R90 ;  /* 0x0024005ac5007388 */ /* 0x000fe20000000800 */
[----:B------:R-:W-:Y:S01]  /*5e50*/  F2FP.PACK_AB R66, R67, R66 ;  /* 0x000000424342723e */ /* 0x000fe200000000ff */
[----:B------:R-:W-:Y:S01]  /*5e60*/  UIMAD UR6, UR36, UR8, URZ ;  /* 0x00000008240672a4 */ /* 0x000fe2000f8e023f */
[----:B----4-:R-:W-:Y:S01]  /*5e70*/  SHF.R.S32.HI R2, RZ, 0x1f, R0 ;  /* 0x0000001fff027819 */ /* 0x010fe20000011400 */
[----:B------:R-:W-:Y:S01]  /*5e80*/  STS [R202+0x2000], R92 ;  /* 0x0020005cca007388 */ /* 0x000fe20000000800 */
[----:B------:R-:W-:Y:S01]  /*5e90*/  F2FP.PACK_AB R56, R57, R56 ;  /* 0x000000383938723e */ /* 0x000fe200000000ff */
[----:B------:R-:W-:Y:S01]  /*5ea0*/  ULDC.64 UR10, c[0x0][0x3a8] ;  /* 0x0000ea00000a7ab9 */ /* 0x000fe20000000a00 */
[----:B------:R-:W-:Y:S01]  /*5eb0*/  F2FP.PACK_AB R58, R59, R58 ;  /* 0x0000003a3b3a723e */ /* 0x000fe200000000ff */
[----:B------:R-:W-:Y:S01]  /*5ec0*/  STS [R202+0x2400], R94 ;  /* 0x0024005eca007388 */ /* 0x000fe20000000800 */
[----:B------:R-:W-:Y:S01]  /*5ed0*/  F2FP.PACK_AB R60, R61, R60 ;  /* 0x0000003c3d3c723e */ /* 0x000fe200000000ff */
[C---:B------:R-:W-:Y:S01]  /*5ee0*/  IMAD R6, R2.reuse, c[0x0][0x388], RZ ;  /* 0x0000e20002067a24 */ /* 0x040fe200078e02ff */
[----:B------:R-:W-:Y:S01]  /*5ef0*/  F2FP.PACK_AB R62, R63, R62 ;  /* 0x0000003e3f3e723e */ /* 0x000fe200000000ff */
[----:B------:R-:W-:Y:S01]  /*5f00*/  STS [R195+0x4000], R36 ;  /* 0x00400024c3007388 */ /* 0x000fe20000000800 */
[----:B------:R-:W-:Y:S01]  /*5f10*/  SHF.R.S32.HI R9, RZ, 0x1f, R192 ;  /* 0x0000001fff097819 */ /* 0x000fe200000114c0 */
[----:B------:R-:W-:Y:S01]  /*5f20*/  IMAD R2, R2, c[0x0][0x390], RZ ;  /* 0x0000e40002027a24 */ /* 0x000fe200078e02ff */
[----:B------:R-:W-:Y:S01]  /*5f30*/  SHF.R.S32.HI R4, RZ, 0x1f, R190 ;  /* 0x0000001fff047819 */ /* 0x000fe200000114be */
[----:B------:R1:W-:Y:S01]  /*5f40*/  STS [R195+0x4400], R38 ;  /* 0x00440026c3007388 */ /* 0x0003e20000000800 */
[C---:B------:R-:W-:Y:S01]  /*5f50*/  IMAD R6, R0.reuse, c[0x0][0x38c], R6 ;  /* 0x0000e30000067a24 */ /* 0x040fe200078e0206 */
[----:B---3--:R-:W-:Y:S01]  /*5f60*/  MOV R68, UR29 ;  /* 0x0000001d00447c02 */ /* 0x008fe20008000f00 */
[----:B------:R-:W-:Y:S01]  /*5f70*/  IMAD.WIDE.U32 R14, R0, c[0x0][0x388], R8 ;  /* 0x0000e200000e7a25 */ /* 0x000fe200078e0008 */
[----:B------:R-:W-:Y:S01]  /*5f80*/  STS [R199+0x4000], R48 ;  /* 0x00400030c7007388 */ /* 0x000fe20000000800 */
[----:B------:R-:W-:-:S02]  /*5f90*/  UIMAD UR36, UR36, UR10, URZ ;  /* 0x0000000a242472a4 */ /* 0x000fc4000f8e023f */
[C---:B------:R-:W-:Y:S01]  /*5fa0*/  IMAD.WIDE.U32 R8, R0.reuse, c[0x0][0x390], R8 ;  /* 0x0000e40000087a25 */ /* 0x040fe200078e0008 */
[----:B------:R-:W-:Y:S01]  /*5fb0*/  STS [R198+0x4000], R50 ;  /* 0x00400032c6007388 */ /* 0x000fe20000000800 */
[----:B------:R-:W-:Y:S02]  /*5fc0*/  UIMAD UR6, UR29, UR9, UR6 ;  /* 0x000000091d0672a4 */ /* 0x000fe4000f8e0206 */
[----:B------:R-:W-:Y:S01]  /*5fd0*/  IMAD R2, R0, c[0x0][0x394], R2 ;  /* 0x0000e50000027a24 */ /* 0x000fe200078e0202 */
[----:B------:R3:W-:Y:S01]  /*5fe0*/  STS [R195+0x6000], R40 ;  /* 0x00600028c3007388 */ /* 0x0007e20000000800 */
[C---:B------:R-:W-:Y:S01]  /*5ff0*/  IMAD R5, R4.reuse, c[0x0][0x3a0], RZ ;  /* 0x0000e80004057a24 */ /* 0x040fe200078e02ff */
[----:B------:R-:W-:Y:S01]  /*6000*/  USHF.L.U32 UR7, UR8, 0x6, URZ ;  /* 0x0000000608077899 */ /* 0x000fe2000800063f */
[----:B------:R-:W-:Y:S01]  /*6010*/  IMAD R4, R4, c[0x0][0x3a8], RZ ;  /* 0x0000ea0004047a24 */ /* 0x000fe200078e02ff */
[----:B------:R4:W-:Y:S01]  /*6020*/  STS [R195+0x6400], R42 ;  /* 0x0064002ac3007388 */ /* 0x0009e20000000800 */
[----:B------:R-:W-:-:S02]  /*6030*/  IMAD R5, R190, c[0x0][0x3a4], R5 ;  /* 0x0000e900be057a24 */ /* 0x000fc400078e0205 */
[----:B------:R-:W-:Y:S01]  /*6040*/  IMAD R4, R190, c[0x0][0x3ac], R4 ;  /* 0x0000eb00be047a24 */ /* 0x000fe200078e0204 */
[----:B------:R-:W-:Y:S01]  /*6050*/  STS [R199+0x6000], R44 ;  /* 0x0060002cc7007388 */ /* 0x000fe20000000800 */
[----:B------:R-:W-:Y:S02]  /*6060*/  IMAD.IADD R13, R13, 0x1, R5 ;  /* 0x000000010d0d7824 */ /* 0x000fe400078e0205 */
[----:B------:R-:W-:Y:S01]  /*6070*/  IMAD.IADD R7, R15, 0x1, R6 ;  /* 0x000000010f077824 */ /* 0x000fe200078e0206 */
[----:B------:R-:W-:Y:S01]  /*6080*/  STS [R199+0x6400], R46 ;  /* 0x0064002ec7007388 */ /* 0x000fe20000000800 */
[----:B------:R-:W-:Y:S01]  /*6090*/  IADD3 R5, R11, R4, RZ ;  /* 0x000000040b057210 */ /* 0x000fe20007ffe0ff */
[----:B------:R-:W-:Y:S01]  /*60a0*/  IMAD.IADD R9, R9, 0x1, R2 ;  /* 0x0000000109097824 */ /* 0x000fe200078e0202 */
[----:B-1----:R-:W-:Y:S01]  /*60b0*/  MOV R38, UR29 ;  /* 0x0000001d00267c02 */ /* 0x002fe20008000f00 */
[----:B------:R-:W-:Y:S01]  /*60c0*/  STS [R197+0x4000], R52 ;  /* 0x00400034c5007388 */ /* 0x000fe20000000800 */
[----:B------:R-:W-:Y:S01]  /*60d0*/  IMAD.MOV.U32 R4, RZ, RZ, R10 ;  /* 0x000000ffff047224 */ /* 0x000fe200078e000a */
[----:B------:R-:W-:Y:S01]  /*60e0*/  MOV R6, R14 ;  /* 0x0000000e00067202 */ /* 0x000fe20000000f00 */
[----:B------:R-:W-:Y:S01]  /*60f0*/  IMAD.WIDE.U32 R68, R68, c[0x0][0x3a0], R12 ;  /* 0x0000e80044447a25 */ /* 0x000fe200078e000c */
[----:B------:R-:W-:Y:S01]  /*6100*/  STS [R197+0x4400], R54 ;  /* 0x00440036c5007388 */ /* 0x000fe20000000800 */
[----:B------:R-:W-:-:S02]  /*6110*/  UIMAD UR29, UR29, UR11, UR36 ;  /* 0x0000000b1d1d72a4 */ /* 0x000fc4000f8e0224 */
[----:B------:R-:W-:Y:S01]  /*6120*/  IMAD.WIDE.U32 R38, R38, c[0x0][0x3a8], R4 ;  /* 0x0000ea0026267a25 */ /* 0x000fe200078e0004 */
[----:B------:R-:W-:Y:S04]  /*6130*/  STS [R202+0x4000], R64 ;  /* 0x00400040ca007388 */ /* 0x000fe80000000800 */
[----:B------:R-:W-:Y:S04]  /*6140*/  STS [R202+0x4400], R66 ;  /* 0x00440042ca007388 */ /* 0x000fe80000000800 */
[----:B------:R-:W-:Y:S04]  /*6150*/  STS [R197+0x6000], R56 ;  /* 0x00600038c5007388 */ /* 0x000fe80000000800 */
[----:B------:R-:W-:Y:S04]  /*6160*/  STS [R197+0x6400], R58 ;  /* 0x0064003ac5007388 */ /* 0x000fe80000000800 */
[----:B------:R-:W-:Y:S04]  /*6170*/  STS [R202+0x6000], R60 ;  /* 0x0060003cca007388 */ /* 0x000fe80000000800 */
[----:B------:R-:W-:Y:S04]  /*6180*/  STS [R202+0x6400], R62 ;  /* 0x0064003eca007388 */ /* 0x000fe80000000800 */
[----:B------:R-:W-:Y:S06]  /*6190*/  BAR.SYNC.DEFER_BLOCKING 0x0 ;  /* 0x0000000000007b1d */ /* 0x000fec0000010000 */
[----:B------:R-:W1:Y:S04]  /*61a0*/  S2R R0, SR_CTAID.Z ;  /* 0x0000000000007919 */ /* 0x000e680000002700 */
[----:B------:R-:W2:Y:S04]  /*61b0*/  LDS.128 R28, [R208+0x6000] ;  /* 0x00600000d01c7984 */ /* 0x000ea80000000c00 */
[----:B------:R-:W2:Y:S01]  /*61c0*/  LDS.128 R24, [R208+0x7000] ;  /* 0x00700000d0187984 */ /* 0x000ea20000000c00 */
[----:B-1----:R-:W-:Y:S01]  /*61d0*/  SHF.R.S32.HI R36, RZ, 0x1f, R0 ;  /* 0x0000001fff247819 */ /* 0x002fe20000011400 */
[----:B------:R-:W-:-:S02]  /*61e0*/  IMAD.WIDE.U32 R6, R0, c[0x0][0x3b8], R6 ;  /* 0x0000ee0000067a25 */ /* 0x000fc400078e0006 */
[----:B------:R-:W1:Y:S02]  /*61f0*/  LDS.128 R20, [R208+0x8000] ;  /* 0x00800000d0147984 */ /* 0x000e640000000c00 */
[C---:B------:R-:W-:Y:S02]  /*6200*/  IMAD R2, R36.reuse, c[0x0][0x3b8], RZ ;  /* 0x0000ee0024027a24 */ /* 0x040fe400078e02ff */
[----:B------:R-:W1:Y:S01]  /*6210*/  LDS.128 R16, [R208+0x9000] ;  /* 0x00900000d0107984 */ /* 0x000e620000000c00 */
[----:B------:R-:W-:Y:S02]  /*6220*/  IMAD R36, R36, c[0x0][0x3c0], RZ ;  /* 0x0000f00024247a24 */ /* 0x000fe400078e02ff */
[C---:B------:R-:W-:Y:S01]  /*6230*/  IMAD R2, R0.reuse, c[0x0][0x3bc], R2 ;  /* 0x0000ef0000027a24 */ /* 0x040fe200078e0202 */
[----:B------:R-:W1:Y:S01]  /*6240*/  LDS.128 R12, [R208+0xa000] ;  /* 0x00a00000d00c7984 */ /* 0x000e620000000c00 */
[C---:B------:R-:W-:Y:S02]  /*6250*/  IMAD R36, R0.reuse, c[0x0][0x3c4], R36 ;  /* 0x0000f10000247a24 */ /* 0x040fe400078e0224 */
[----:B------:R-:W-:Y:S01]  /*6260*/  IMAD.WIDE.U32 R4, R0, c[0x0][0x3c0], R8 ;  /* 0x0000f00000047a25 */ /* 0x000fe200078e0008 */
[----:B------:R-:W-:Y:S03]  /*6270*/  LDS.128 R32, [R208+0xd000] ;  /* 0x00d00000d0207984 */ /* 0x000fe60000000c00 */
[----:B------:R-:W-:Y:S01]  /*6280*/  IMAD.IADD R0, R7, 0x1, R2 ;  /* 0x0000000107007824 */ /* 0x000fe200078e0202 */
[----:B------:R-:W-:Y:S01]  /*6290*/  IADD3 R2, P1, R6, R68, RZ ;  /* 0x0000004406027210 */ /* 0x000fe20007f3e0ff */
[----:B------:R-:W1:Y:S01]  /*62a0*/  LDS.128 R8, [R208+0xb000] ;  /* 0x00b00000d0087984 */ /* 0x000e620000000c00 */
[----:B------:R-:W-:-:S02]  /*62b0*/  IADD3 R36, R5, R36, RZ ;  /* 0x0000002405247210 */ /* 0x000fc40007ffe0ff */
[----:B------:R-:W-:Y:S02]  /*62c0*/  IADD3 R37, P0, R4, R38, RZ ;  /* 0x0000002604257210 */ /* 0x000fe40007f1e0ff */
[----:B------:R-:W1:Y:S01]  /*62d0*/  LDS.128 R4, [R208+0xc000] ;  /* 0x00c00000d0047984 */ /* 0x000e620000000c00 */
[----:B------:R-:W-:Y:S01]  /*62e0*/  IADD3.X R0, R0, UR6, R69, P1, !PT ;  /* 0x0000000600007c10 */ /* 0x000fe20008ffe445 */
[----:B------:R-:W-:Y:S01]  /*62f0*/  USHF.L.U64.HI UR6, UR8, UR56, UR9 ;  /* 0x0000003808067299 */ /* 0x000fe20008010209 */
[----:B------:R-:W-:Y:S01]  /*6300*/  LEA R38, P1, R2, c[0x0][0x340], 0x1 ;  /* 0x0000d00002267a11 */ /* 0x000fe200078208ff */
[----:B------:R-:W-:Y:S01]  /*6310*/  USHF.L.U32 UR9, UR10, 0x6, URZ ;  /* 0x000000060a097899 */ /* 0x000fe2000800063f */
[----:B------:R-:W-:Y:S01]  /*6320*/  IADD3.X R36, R36, UR29, R39, P0, !PT ;  /* 0x0000001d24247c10 */ /* 0x000fe200087fe427 */
[----:B------:R-:W-:Y:S01]  /*6330*/  USHF.L.U64.HI UR8, UR10, UR56, UR11 ;  /* 0x000000380a087299 */ /* 0x000fe2000801020b */
[----:B------:R-:W-:Y:S02]  /*6340*/  LEA.HI.X R39, R2, c[0x0][0x344], R0, 0x1, P1 ;  /* 0x0000d10002277a11 */ /* 0x000fe400008f0c00 */
[----:B---3--:R-:W-:-:S02]  /*6350*/  LEA R40, P0, R37, c[0x0][0x348], 0x1 ;  /* 0x0000d20025287a11 */ /* 0x008fc400078008ff */
[----:B----4-:R-:W-:Y:S01]  /*6360*/  IADD3 R42, P1, R38, UR7, RZ ;  /* 0x00000007262a7c10 */ /* 0x010fe2000ff3e0ff */
[----:B--2---:R2:W-:Y:S01]  /*6370*/  STG.E.128 [R38.64], R28 ;  /* 0x0000001c26007986 */ /* 0x0045e2000c101d04 */
[----:B------:R-:W-:Y:S02]  /*6380*/  LEA.HI.X R41, R37, c[0x0][0x34c], R36, 0x1, P0 ;  /* 0x0000d30025297a11 */ /* 0x000fe400000f0c24 */
[----:B------:R-:W-:Y:S02]  /*6390*/  IADD3.X R43, R39, UR6, RZ, P1, !PT ;  /* 0x00000006272b7c10 */ /* 0x000fe40008ffe4ff */
[----:B------:R-:W-:-:S03]  /*63a0*/  IADD3 R36, P1, R42, UR7, RZ ;  /* 0x000000072a247c10 */ /* 0x000fc6000ff3e0ff */
[----:B------:R3:W-:Y:S01]  /*63b0*/  STG.E.128 [R42.64], R24 ;  /* 0x000000182a007986 */ /* 0x0007e2000c101d04 */
[----:B------:R-:W-:-:S05]  /*63c0*/  IADD3.X R37, R43, UR6, RZ, P1, !PT ;  /* 0x000000062b257c10 */ /* 0x000fca0008ffe4ff */
[----:B-1----:R1:W-:Y:S01]  /*63d0*/  STG.E.128 [R36.64], R20 ;  /* 0x0000001424007986 */ /* 0x0023e2000c101d04 */
[----:B--2---:R-:W-:Y:S02]  /*63e0*/  IADD3 R28, P0, R40, UR9, RZ ;  /* 0x00000009281c7c10 */ /* 0x004fe4000ff1e0ff */
[----:B------:R-:W-:Y:S02]  /*63f0*/  IADD3 R30, P1, R36, UR7, RZ ;  /* 0x00000007241e7c10 */ /* 0x000fe4000ff3e0ff */
[----:B------:R-:W-:Y:S02]  /*6400*/  IADD3.X R29, R41, UR8, RZ, P0, !PT ;  /* 0x00000008291d7c10 */ /* 0x000fe400087fe4ff */
[----:B------:R-:W-:Y:S02]  /*6410*/  IADD3.X R31, R37, UR6, RZ, P1, !PT ;  /* 0x00000006251f7c10 */ /* 0x000fe40008ffe4ff */
[----:B---3--:R-:W-:-:S03]  /*6420*/  IADD3 R24, P0, R28, UR9, RZ ;  /* 0x000000091c187c10 */ /* 0x008fc6000ff1e0ff */
[----:B------:R2:W-:Y:S01]  /*6430*/  STG.E.128 [R30.64], R16 ;  /* 0x000000101e007986 */ /* 0x0005e2000c101d04 */
[----:B------:R-:W-:Y:S02]  /*6440*/  IADD3.X R25, R29, UR8, RZ, P0, !PT ;  /* 0x000000081d197c10 */ /* 0x000fe400087fe4ff */
[----:B-1----:R-:W-:Y:S01]  /*6450*/  IADD3 R20, P0, R24, UR9, RZ ;  /* 0x0000000918147c10 */ /* 0x002fe2000ff1e0ff */
[----:B------:R2:W-:Y:S03]  /*6460*/  STG.E.128 [R40.64], R12 ;  /* 0x0000000c28007986 */ /* 0x0005e6000c101d04 */
[----:B------:R-:W-:Y:S01]  /*6470*/  IADD3.X R21, R25, UR8, RZ, P0, !PT ;  /* 0x0000000819157c10 */ /* 0x000fe200087fe4ff */
[----:B------:R2:W-:Y:S04]  /*6480*/  STG.E.128 [R28.64], R8 ;  /* 0x000000081c007986 */ /* 0x0005e8000c101d04 */
[----:B------:R2:W-:Y:S04]  /*6490*/  STG.E.128 [R24.64], R4 ;  /* 0x0000000418007986 */ /* 0x0005e8000c101d04 */
[----:B------:R2:W-:Y:S02]  /*64a0*/  STG.E.128 [R20.64], R32 ;  /* 0x0000002014007986 */ /* 0x0005e4000c101d04 */
.L_x_564:
        /* <DEDUP_REMOVED lines=11> */
.L_x_571:
[----:B------:R-:W-:Y:S05]  /*6560*/  EXIT ;  /* 0x000000000000794d */ /* 0x000fea0003800000 */
.L_x_573:
        /* <DEDUP_REMOVED lines=9> */
.L_x_1263:


//--------------------- .text._ZN5flash44flash_bwd_dq_dk_dv_loop_seqk_parallel_kernelI23Flash_bwd_kernel_traitsILi64ELi64ELi128ELi8ELi2ELi4ELi4ELb1ELb0EN7cutlass6half_tE19Flash_kernel_traitsILi64ELi64ELi128ELi8ES3_EELb1ELb1ELb0ELb0ELb0ELb1ELb0EEEvNS_16Flash_bwd_paramsE --------------------------
	.section	.text._ZN5flash44flash_bwd_dq_dk_dv_loop_seqk_parallel_kernelI23Flash_bwd_kernel_traitsILi64ELi64ELi128ELi8ELi2ELi4ELi4ELb1ELb0EN7cutlass6half_tE19Flash_kernel_traitsILi64ELi64ELi128ELi8ES3_EELb1ELb1ELb0ELb0ELb0ELb1ELb0EEEvNS_16Flash_bwd_paramsE,"ax",@progbits
	.sectioninfo	@"SHI_REGISTERS=252"
	.align	128
        .global         _ZN5flash44flash_bwd_dq_dk_dv_loop_seqk_parallel_kernelI23Flash_bwd_kernel_traitsILi64ELi64ELi128ELi8ELi2ELi4ELi4ELb1ELb0EN7cutlass6half_tE19Flash_kernel_traitsILi64ELi64ELi128ELi8ES3_EELb1ELb1ELb0ELb0ELb0ELb1ELb0EEEvNS_16Flash_bwd_paramsE
        .type           _ZN5flash44flash_bwd_dq_dk_dv_loop_seqk_parallel_kernelI23Flash_bwd_kernel_traitsILi64ELi64ELi128ELi8ELi2ELi4ELi4ELb1ELb0EN7cutlass6half_tE19Flash_kernel_traitsILi64ELi64ELi128ELi8ES3_EELb1ELb1ELb0ELb0ELb0ELb1ELb0EEEvNS_16Flash_bwd_paramsE,@function
        .size           _ZN5flash44flash_bwd_dq_dk_dv_loop_seqk_parallel_kernelI23Flash_bwd_kernel_traitsILi64ELi64ELi128ELi8ELi2ELi4ELi4ELb1ELb0EN7cutlass6half_tE19Flash_kernel_traitsILi64ELi64ELi128ELi8ES3_EELb1ELb1ELb0ELb0ELb0ELb1ELb0EEEvNS_16Flash_bwd_paramsE,(.L_x_1264 - _ZN5flash44flash_bwd_dq_dk_dv_loop_seqk_parallel_kernelI23Flash_bwd_kernel_traitsILi64ELi64ELi128ELi8ELi2ELi4ELi4ELb1ELb0EN7cutlass6half_tE19Flash_kernel_traitsILi64ELi64ELi128ELi8ES3_EELb1ELb1ELb0ELb0ELb0ELb1ELb0EEEvNS_16Flash_bwd_paramsE)
        .other          _ZN5flash44flash_bwd_dq_dk_dv_loop_seqk_parallel_kernelI23Flash_bwd_kernel_traitsILi64ELi64ELi128ELi8ELi2ELi4ELi4ELb1ELb0EN7cutlass6half_tE19Flash_kernel_traitsILi64ELi64ELi128ELi8ES3_EELb1ELb1ELb0ELb0ELb0ELb1ELb0EEEvNS_16Flash_bwd_paramsE,@"STO_CUDA_ENTRY STV_DEFAULT"
_ZN5flash44flash_bwd_dq_dk_dv_loop_seqk_parallel_kernelI23Flash_bwd_kernel_traitsILi64ELi64ELi128ELi8ELi2ELi4ELi4ELb1ELb0EN7cutlass6half_tE19Flash_kernel_traitsILi64ELi64ELi128ELi8ES3_EELb1ELb1ELb0ELb0ELb0ELb1ELb0EEEvNS_16Flash_bwd_paramsE:
.text._ZN5flash44flash_bwd_dq_dk_dv_loop_seqk_parallel_kernelI23Flash_bwd_kernel_traitsILi64ELi64ELi128ELi8ELi2ELi4ELi4ELb1ELb0EN7cutlass6half_tE19Flash_kernel_traitsILi64ELi64ELi128ELi8ES3_EELb1ELb1ELb0ELb0ELb0ELb1ELb0EEEvNS_16Flash_bwd_paramsE:
        /* <DEDUP_REMOVED lines=10> */
[----:B------:R-:W-:Y:S01]  /*00a0*/  IMAD.MOV.U32 R195, RZ, RZ, 0x20 ;  /* 0x00000020ffc37424 */ /* 0x000fe200078e00ff */
[----:B------:R-:W-:Y:S01]  /*00b0*/  ULDC.64 UR8, c[0x0][0x118] ;  /* 0x0000460000087ab9 */ /* 0x000fe20000000a00 */
[----:B------:R-:W-:Y:S01]  /*00c0*/  IMAD.MOV.U32 R165, RZ, RZ, 0x40 ;  /* 0x00000040ffa57424 */ /* 0x000fe200078e00ff */
[----:B------:R-:W2:Y:S01]  /*00d0*/  S2R R182, SR_CTAID.Y ;  /* 0x0000000000b67919 */ /* 0x000ea20000002600 */
[----:B------:R-:W-:-:S03]  /*00e0*/  IMAD.MOV.U32 R224, RZ, RZ, -0x10 ;  /* 0xfffffff0ffe07424 */ /* 0x000fc600078e00ff */
[----:B------:R-:W3:Y:S01]  /*00f0*/  S2R R201, SR_CTAID.Z ;  /* 0x0000000000c97919 */ /* 0x000ee20000002700 */
[----:B-1----:R-:W-:-:S04]  /*0100*/  SHF.R.S32.HI R8, RZ, 0x1f, R14 ;  /* 0x0000001fff087819 */ /* 0x002fc8000001140e */
[CC--:B------:R-:W-:Y:S02]  /*0110*/  LEA.HI R177, R8.reuse, R14.reuse, RZ, 0x5 ;  /* 0x0000000e08b17211 */ /* 0x0c0fe400078f28ff */
[CC--:B------:R-:W-:Y:S02]  /*0120*/  LEA.HI R4, R8.reuse, R14.reuse, RZ, 0x2 ;  /* 0x0000000e08047211 */ /* 0x0c0fe400078f10ff */
[CC--:B------:R-:W-:Y:S02]  /*0130*/  LEA.HI R13, R8.reuse, R14.reuse, RZ, 0x3 ;  /* 0x0000000e080d7211 */ /* 0x0c0fe400078f18ff */
[----:B------:R-:W-:Y:S02]  /*0140*/  LEA.HI R5, R8, R14, RZ, 0x4 ;  /* 0x0000000e08057211 */ /* 0x000fe400078f20ff */
[----:B------:R-:W-:Y:S02]  /*0150*/  LOP3.LUT R7, R177, 0xffffffe0, RZ, 0xc0, !PT ;  /* 0xffffffe0b1077812 */ /* 0x000fe400078ec0ff */
[----:B------:R-:W-:-:S02]  /*0160*/  LOP3.LUT R0, R4, 0x7ffffffc, RZ, 0xc0, !PT ;  /* 0x7ffffffc04007812 */ /* 0x000fc400078ec0ff */
[----:B------:R-:W-:Y:S01]  /*0170*/  LOP3.LUT R170, R13, 0xfffffff8, RZ, 0xc0, !PT ;  /* 0xfffffff80daa7812 */ /* 0x000fe200078ec0ff */
[C---:B------:R-:W-:Y:S01]  /*0180*/  IMAD.IADD R7, R14.reuse, 0x1, -R7 ;  /* 0x000000010e077824 */ /* 0x040fe200078e0a07 */
[----:B------:R-:W-:Y:S01]  /*0190*/  LOP3.LUT R2, R5, 0xfffffff0, RZ, 0xc0, !PT ;  /* 0xfffffff005027812 */ /* 0x000fe200078ec0ff */
[C---:B------:R-:W-:Y:S01]  /*01a0*/  IMAD.IADD R0, R14.reuse, 0x1, -R0 ;  /* 0x000000010e007824 */ /* 0x040fe200078e0a00 */
[--C-:B------:R-:W-:Y:S01]  /*01b0*/  SHF.R.S32.HI R10, RZ, 0x5, R177.reuse ;  /* 0x00000005ff0a7819 */ /* 0x100fe200000114b1 */
[----:B------:R-:W-:Y:S01]  /*01c0*/  IMAD.IADD R170, R14, 0x1, -R170 ;  /* 0x000000010eaa7824 */ /* 0x000fe200078e0aaa */
[----:B------:R-:W-:Y:S02]  /*01d0*/  SHF.R.S32.HI R3, RZ, 0x1f, R177 ;  /* 0x0000001fff037819 */ /* 0x000fe400000114b1 */
[-C--:B------:R-:W-:Y:S01]  /*01e0*/  LEA.HI R178, R8, R14.reuse, RZ, 0x6 ;  /* 0x0000000e08b27211 */ /* 0x080fe200078f30ff */
[----:B------:R-:W-:Y:S01]  /*01f0*/  IMAD.SHL.U32 R180, R170, 0x8, RZ ;  /* 0x00000008aab47824 */ /* 0x000fe200078e00ff */
[----:B------:R-:W-:Y:S01]  /*0200*/  LEA.HI R8, R8, R14, RZ, 0x7 ;  /* 0x0000000e08087211 */ /* 0x000fe200078f38ff */
[----:B------:R-:W-:Y:S01]  /*0210*/  IMAD.IADD R14, R14, 0x1, -R2 ;  /* 0x000000010e0e7824 */ /* 0x000fe200078e0a02 */
[----:B------:R-:W-:-:S02]  /*0220*/  LEA.HI R3, R3, R10, RZ, 0x2 ;  /* 0x0000000a03037211 */ /* 0x000fc400078f10ff */
[----:B------:R-:W-:Y:S02]  /*0230*/  SHF.R.S32.HI R2, RZ, 0x4, R5 ;  /* 0x00000004ff027819 */ /* 0x000fe40000011405 */
[----:B------:R-:W-:Y:S02]  /*0240*/  LEA.HI R177, R177, R10, RZ, 0x1 ;  /* 0x0000000ab1b17211 */ /* 0x000fe400078f08ff */
[----:B------:R-:W-:Y:S02]  /*0250*/  LOP3.LUT R3, R3, 0xfffffffc, RZ, 0xc0, !PT ;  /* 0xfffffffc03037812 */ /* 0x000fe400078ec0ff */
[--C-:B------:R-:W-:Y:S02]  /*0260*/  SHF.R.S32.HI R9, RZ, 0x2, R4.reuse ;  /* 0x00000002ff097819 */ /* 0x100fe40000011404 */
[----:B------:R-:W-:Y:S01]  /*0270*/  LEA.HI R5, R5, R2, RZ, 0x1 ;  /* 0x0000000205057211 */ /* 0x000fe200078f08ff */
[----:B------:R-:W-:Y:S01]  /*0280*/  IMAD.IADD R3, R10, 0x1, -R3 ;  /* 0x000000010a037824 */ /* 0x000fe200078e0a03 */
[----:B------:R-:W-:-:S02]  /*0290*/  SHF.R.S32.HI R4, RZ, 0x1f, R4 ;  /* 0x0000001fff047819 */ /* 0x000fc40000011404 */
[----:B------:R-:W-:Y:S02]  /*02a0*/  LOP3.LUT R177, R177, 0xfffffffe, RZ, 0xc0, !PT ;  /* 0xfffffffeb1b17812 */ /* 0x000fe400078ec0ff */
[----:B------:R-:W-:Y:S02]  /*02b0*/  SHF.R.S32.HI R179, RZ, 0x3, R13 ;  /* 0x00000003ffb37819 */ /* 0x000fe4000001140d */
[----:B------:R-:W-:Y:S01]  /*02c0*/  LOP3.LUT P4, RZ, R170, 0x2, RZ, 0xc0, !PT ;  /* 0x00000002aaff7812 */ /* 0x000fe2000788c0ff */
[----:B------:R-:W-:Y:S01]  /*02d0*/  IMAD.IADD R177, R10, 0x1, -R177 ;  /* 0x000000010ab17824 */ /* 0x000fe200078e0ab1 */
[C---:B------:R-:W-:Y:S01]  /*02e0*/  LOP3.LUT P3, RZ, R170.reuse, 0x4, RZ, 0xc0, !PT ;  /* 0x00000004aaff7812 */ /* 0x040fe2000786c0ff */
[----:B------:R-:W-:Y:S01]  /*02f0*/  IMAD.SHL.U32 R170, R170, 0x40, RZ ;  /* 0x00000040aaaa7824 */ /* 0x000fe200078e00ff */
[----:B------:R-:W-:Y:S01]  /*0300*/  LOP3.LUT R5, R5, 0xfffffffe, RZ, 0xc0, !PT ;  /* 0xfffffffe05057812 */ /* 0x000fe200078ec0ff */
[----:B------:R-:W-:Y:S01]  /*0310*/  IMAD.SHL.U32 R6, R179, 0x40, RZ ;  /* 0x00000040b3067824 */ /* 0x000fe200078e00ff */
[----:B------:R-:W-:Y:S01]  /*0320*/  LEA.HI R4, R4, R9, RZ, 0x3 ;  /* 0x0000000904047211 */ /* 0x000fe200078f18ff */
[----:B------:R-:W-:Y:S01]  /*0330*/  IMAD.SHL.U32 R10, R3, 0x10, RZ ;  /* 0x00000010030a7824 */ /* 0x000fe200078e00ff */
[----:B------:R-:W-:Y:S01]  /*0340*/  LOP3.LUT R170, R170, 0x1c0, RZ, 0xc0, !PT ;  /* 0x000001c0aaaa7812 */ /* 0x000fe200078ec0ff */
[----:B------:R-:W-:Y:S01]  /*0350*/  IMAD.IADD R5, R2, 0x1, -R5 ;  /* 0x0000000102057824 */ /* 0x000fe200078e0a05 */
[----:B------:R-:W-:-:S02]  /*0360*/  LOP3.LUT R4, R4, 0xfffffff8, RZ, 0xc0, !PT ;  /* 0xfffffff804047812 */ /* 0x000fc400078ec0ff */
[----:B------:R-:W-:Y:S01]  /*0370*/  SHF.R.S32.HI R2, RZ, 0x1f, R7 ;  /* 0x0000001fff027819 */ /* 0x000fe20000011407 */
[----:B------:R-:W-:Y:S01]  /*0380*/  IMAD.SHL.U32 R173, R5, 0x10, RZ ;  /* 0x0000001005ad7824 */ /* 0x000fe200078e00ff */
[----:B------:R-:W-:Y:S01]  /*0390*/  LOP3.LUT R6, R6, 0x1c0, RZ, 0xc0, !PT ;  /* 0x000001c006067812 */ /* 0x000fe200078ec0ff */
[----:B------:R-:W-:Y:S01]  /*03a0*/  IMAD.IADD R4, R9, 0x1, -R4 ;  /* 0x0000000109047824 */ /* 0x000fe200078e0a04 */
[----:B------:R-:W-:Y:S01]  /*03b0*/  LOP3.LUT R10, R170, 0x30, R10, 0xf8, !PT ;  /* 0x00000030aa0a7812 */ /* 0x000fe200078ef80a */
[----:B------:R-:W-:Y:S01]  /*03c0*/  IMAD.SHL.U32 R9, R5, 0x200, RZ ;  /* 0x0000020005097824 */ /* 0x000fe200078e00ff */
[----:B------:R-:W-:Y:S02]  /*03d0*/  LEA.HI R2, R2, R7, RZ, 0x2 ;  /* 0x0000000702027211 */ /* 0x000fe400078f10ff */
[----:B------:R-:W-:Y:S02]  /*03e0*/  SHF.R.S32.HI R7, RZ, 0x1f, R14 ;  /* 0x0000001fff077819 */ /* 0x000fe4000001140e */
[----:B------:R-:W-:-:S02]  /*03f0*/  LOP3.LUT R166, R170, 0x8, R13, 0xf8, !PT ;  /* 0x00000008aaa67812 */ /* 0x000fc400078ef80d */
[----:B------:R-:W-:Y:S02]  /*0400*/  SHF.R.U32.HI R170, RZ, 0x3, R170 ;  /* 0x00000003ffaa7819 */ /* 0x000fe400000116aa */
[----:B------:R-:W-:Y:S02]  /*0410*/  SHF.R.U32.HI R184, RZ, 0x3, R6 ;  /* 0x00000003ffb87819 */ /* 0x000fe40000011606 */
[----:B------:R-:W-:Y:S02]  /*0420*/  LOP3.LUT R10, R10, 0x8, R13, 0xf8, !PT ;  /* 0x000000080a0a7812 */ /* 0x000fe400078ef80d */
[----:B------:R-:W-:Y:S02]  /*0430*/  LOP3.LUT R6, R6, 0x38, R180, 0xf8, !PT ;  /* 0x0000003806067812 */ /* 0x000fe400078ef8b4 */
[----:B------:R-:W-:Y:S02]  /*0440*/  LEA.HI R7, R7, R14, RZ, 0x3 ;  /* 0x0000000e07077211 */ /* 0x000fe400078f18ff */
[----:B------:R-:W-:-:S02]  /*0450*/  LOP3.LUT R11, R4, 0x1, RZ, 0xc0, !PT ;  /* 0x00000001040b7812 */ /* 0x000fc400078ec0ff */
[----:B------:R-:W-:Y:S02]  /*0460*/  SHF.R.S32.HI R178, RZ, 0x6, R178 ;  /* 0x00000006ffb27819 */ /* 0x000fe400000114b2 */
[----:B------:R-:W-:Y:S02]  /*0470*/  LOP3.LUT R166, R166, R170, RZ, 0x3c, !PT ;  /* 0x000000aaa6a67212 */ /* 0x000fe400078e3cff */
[----:B------:R-:W-:Y:S01]  /*0480*/  SHF.R.S32.HI R8, RZ, 0x7, R8 ;  /* 0x00000007ff087819 */ /* 0x000fe20000011408 */
[----:B------:R-:W-:Y:S01]  /*0490*/  IMAD R12, R178, 0x800, R9 ;  /* 0x00000800b20c7824 */ /* 0x000fe200078e0209 */
[----:B------:R-:W-:Y:S01]  /*04a0*/  LOP3.LUT R170, R9, R10, R170, 0xf6, !PT ;  /* 0x0000000a09aa7212 */ /* 0x000fe200078ef6aa */
[----:B------:R-:W-:Y:S01]  /*04b0*/  IMAD.SHL.U32 R10, R4, 0x40, RZ ;  /* 0x00000040040a7824 */ /* 0x000fe200078e00ff */
[----:B------:R-:W-:Y:S01]  /*04c0*/  LOP3.LUT R184, R6, R184, RZ, 0x3c, !PT ;  /* 0x000000b806b87212 */ /* 0x000fe200078e3cff */
[----:B------:R-:W-:Y:S01]  /*04d0*/  IMAD.SHL.U32 R186, R8, 0x8, RZ ;  /* 0x0000000808ba7824 */ /* 0x000fe200078e00ff */
[----:B------:R-:W-:Y:S01]  /*04e0*/  LOP3.LUT R6, R7, 0xfffffff8, RZ, 0xc0, !PT ;  /* 0xfffffff807067812 */ /* 0x000fe200078ec0ff */
[----:B------:R-:W-:Y:S01]  /*04f0*/  IMAD.SHL.U32 R9, R178, 0x20, RZ ;  /* 0x00000020b2097824 */ /* 0x000fe200078e00ff */
[----:B------:R-:W-:Y:S01]  /*0500*/  ISETP.NE.U32.AND P0, PT, R11, 0x1, PT ;  /* 0x000000010b00780c */ /* 0x000fe20003f05070 */
[----:B------:R-:W-:Y:S01]  /*0510*/  IMAD.SHL.U32 R7, R7, 0x40, RZ ;  /* 0x0000004007077824 */ /* 0x000fe200078e00ff */
[----:B------:R-:W-:Y:S01]  /*0520*/  LOP3.LUT R10, R10, 0x1c0, RZ, 0xc0, !PT ;  /* 0x000001c00a0a7812 */ /* 0x000fe200078ec0ff */
[----:B------:R-:W-:Y:S01]  /*0530*/  IMAD.IADD R6, R14, 0x1, -R6 ;  /* 0x000000010e067824 */ /* 0x000fe200078e0a06 */
[----:B------:R-:W-:Y:S01]  /*0540*/  R2P PR, R4, 0x6 ;  /* 0x0000000604007804 */ /* 0x000fe20000000000 */
[----:B------:R-:W-:Y:S01]  /*0550*/  IMAD.SHL.U32 R4, R0, 0x2, RZ ;  /* 0x0000000200047824 */ /* 0x000fe200078e00ff */
[----:B------:R-:W-:Y:S01]  /*0560*/  LOP3.LUT R186, R186, 0x8, RZ, 0xc0, !PT ;  /* 0x00000008baba7812 */ /* 0x000fe200078ec0ff */
[----:B------:R-:W-:Y:S01]  /*0570*/  IMAD.SHL.U32 R6, R6, 0x40, RZ ;  /* 0x0000004006067824 */ /* 0x000fe200078e00ff */
[----:B------:R-:W-:Y:S01]  /*0580*/  SHF.R.U32.HI R0, RZ, 0x3, R10 ;  /* 0x00000003ff007819 */ /* 0x000fe2000001160a */
[--C-:B------:R-:W-:Y:S01]  /*0590*/  IMAD R8, R8, 0x1000, R4.reuse ;  /* 0x0000100008087824 */ /* 0x100fe200078e0204 */
[----:B------:R-:W-:Y:S01]  /*05a0*/  LOP3.LUT R9, R10, 0x20, R9, 0xf8, !PT ;  /* 0x000000200a097812 */ /* 0x000fe200078ef809 */
[----:B------:R-:W-:Y:S01]  /*05b0*/  IMAD R4, R3, 0x400, R4 ;  /* 0x0000040003047824 */ /* 0x000fe200078e0204 */
[----:B------:R-:W-:Y:S01]  /*05c0*/  LOP3.LUT R173, R186, 0x10, R173, 0xf8, !PT ;  /* 0x00000010baad7812 */ /* 0x000fe200078ef8ad */
[----:B------:R-:W-:Y:S01]  /*05d0*/  IMAD R8, R177, 0x400, R8 ;  /* 0x00000400b1087824 */ /* 0x000fe200078e0208 */
[----:B------:R-:W-:Y:S01]  /*05e0*/  LOP3.LUT R186, R0, R10, R186, 0x1e, !PT ;  /* 0x0000000a00ba7212 */ /* 0x000fe200078e1eba */
[----:B------:R-:W-:Y:S01]  /*05f0*/  IMAD.IADD R166, R12, 0x1, R166 ;  /* 0x000000010ca67824 */ /* 0x000fe200078e02a6 */
[----:B------:R-:W-:Y:S01]  /*0600*/  LOP3.LUT R9, R9, R0, RZ, 0x3c, !PT ;  /* 0x0000000009097212 */ /* 0x000fe200078e3cff */
[----:B------:R-:W-:Y:S01]  /*0610*/  IMAD.SHL.U32 R0, R5, 0x8, RZ ;  /* 0x0000000805007824 */ /* 0x000fe200078e00ff */
[----:B------:R-:W-:Y:S01]  /*0620*/  LOP3.LUT R6, R6, 0x1c0, RZ, 0xc0, !PT ;  /* 0x000001c006067812 */ /* 0x000fe200078ec0ff */
[----:B------:R-:W-:Y:S01]  /*0630*/  IMAD.IADD R186, R4, 0x1, R186 ;  /* 0x0000000104ba7824 */ /* 0x000fe200078e02ba */
[----:B------:R-:W-:Y:S01]  /*0640*/  SEL R164, R195, 0xffffffe0, !P4 ;  /* 0xffffffe0c3a47807 */ /* 0x000fe20006000000 */
[----:B------:R-:W-:Y:S01]  /*0650*/  IMAD.IADD R187, R9, 0x1, R8 ;  /* 0x0000000109bb7824 */ /* 0x000fe200078e0208 */
[----:B------:R-:W-:Y:S01]  /*0660*/  LOP3.LUT R8, R6, 0x8, R0, 0xf8, !PT ;  /* 0x0000000806087812 */ /* 0x000fe200078ef800 */
[----:B------:R-:W-:Y:S01]  /*0670*/  IMAD.SHL.U32 R172, R166, 0x2, RZ ;  /* 0x00000002a6ac7824 */ /* 0x000fe200078e00ff */
[----:B------:R-:W-:Y:S01]  /*0680*/  SHF.R.U32.HI R5, RZ, 0x3, R6 ;  /* 0x00000003ff057819 */ /* 0x000fe20000011606 */
[----:B------:R-:W-:Y:S01]  /*0690*/  IMAD.SHL.U32 R187, R187, 0x2, RZ ;  /* 0x00000002bbbb7824 */ /* 0x000fe200078e00ff */
[----:B------:R-:W-:Y:S01]  /*06a0*/  LOP3.LUT R0, R7, 0xfffffe00, RZ, 0xc0, !PT ;  /* 0xfffffe0007007812 */ /* 0x000fe200078ec0ff */
[----:B------:R-:W-:Y:S01]  /*06b0*/  IMAD R184, R178, 0x200, R184 ;  /* 0x00000200b2b87824 */ /* 0x000fe200078e02b8 */
[----:B------:R-:W-:Y:S01]  /*06c0*/  LOP3.LUT R8, R8, R5, RZ, 0x3c, !PT ;  /* 0x0000000508087212 */ /* 0x000fe200078e3cff */
[----:B------:R-:W-:Y:S01]  /*06d0*/  IMAD.SHL.U32 R170, R170, 0x2, RZ ;  /* 0x00000002aaaa7824 */ /* 0x000fe200078e00ff */
[----:B------:R-:W-:Y:S01]  /*06e0*/  LEA R186, R186, 0x6000, 0x1 ;  /* 0x00006000baba7811 */ /* 0x000fe200078e08ff */
[--C-:B------:R-:W-:Y:S01]  /*06f0*/  IMAD R171, R3, 0x400, R0.reuse ;  /* 0x0000040003ab7824 */ /* 0x100fe200078e0200 */
[----:B------:R-:W-:Y:S01]  /*0700*/  SEL R165, R165, 0xffffffc0, !P3 ;  /* 0xffffffc0a5a57807 */ /* 0x000fe20005800000 */
[----:B------:R-:W-:Y:S01]  /*0710*/  IMAD R174, R177, 0x400, R0 ;  /* 0x00000400b1ae7824 */ /* 0x000fe200078e0200 */
[----:B------:R-:W-:Y:S01]  /*0720*/  SEL R195, R195, 0xffffffe0, !P1 ;  /* 0xffffffe0c3c37807 */ /* 0x000fe20004800000 */
[----:B------:R-:W-:Y:S01]  /*0730*/  IMAD.IADD R171, R8, 0x1, R171 ;  /* 0x0000000108ab7824 */ /* 0x000fe200078e02ab */
[----:B------:R-:W-:Y:S01]  /*0740*/  SEL R224, R224, 0x10, !P0 ;  /* 0x00000010e0e07807 */ /* 0x000fe20004000000 */
[----:B------:R-:W-:Y:S01]  /*0750*/  IMAD R165, R166, 0x2, R165 ;  /* 0x00000002a6a57824 */ /* 0x000fe200078e02a5 */
[----:B------:R-:W-:Y:S01]  /*0760*/  IADD3 R188, R186, 0x40, RZ ;  /* 0x00000040babc7810 */ /* 0x000fe20007ffe0ff */
[C---:B------:R-:W-:Y:S01]  /*0770*/  IMAD.IADD R191, R187.reuse, 0x1, R195 ;  /* 0x00000001bbbf7824 */ /* 0x040fe200078e02c3 */
[----:B------:R-:W-:Y:S01]  /*0780*/  SHF.R.S32.HI R2, RZ, 0x2, R2 ;  /* 0x00000002ff027819 */ /* 0x000fe20000011402 */
[----:B------:R-:W-:Y:S01]  /*0790*/  IMAD R166, R166, 0x2, R164 ;  /* 0x00000002a6a67824 */ /* 0x000fe200078e02a4 */
[C---:B------:R-:W-:Y:S01]  /*07a0*/  @P2 IADD3 R188, R186.reuse, -0x40, RZ ;  /* 0xffffffc0babc2810 */ /* 0x040fe20007ffe0ff */
[----:B------:R-:W-:Y:S01]  /*07b0*/  IMAD.IADD R192, R187, 0x1, R224 ;  /* 0x00000001bbc07824 */ /* 0x000fe200078e02e0 */
[----:B------:R-:W-:Y:S01]  /*07c0*/  LOP3.LUT R173, R5, R173, R6, 0x1e, !PT ;  /* 0x000000ad05ad7212 */ /* 0x000fe200078e1e06 */
[----:B------:R-:W-:Y:S01]  /*07d0*/  IMAD.IADD R190, R195, 0x1, R186 ;  /* 0x00000001c3be7824 */ /* 0x000fe200078e02ba */
[----:B------:R-:W-:Y:S01]  /*07e0*/  IADD3 R189, R186, 0x420, RZ ;  /* 0x00000420babd7810 */ /* 0x000fe20007ffe0ff */
[----:B------:R-:W-:Y:S01]  /*07f0*/  IMAD.IADD R174, R174, 0x1, R8 ;  /* 0x00000001aeae7824 */ /* 0x000fe200078e0208 */
[----:B------:R-:W-:Y:S01]  /*0800*/  LOP3.LUT R173, R173, R0, RZ, 0xfc, !PT ;  /* 0x00000000adad7212 */ /* 0x000fe200078efcff */
[----:B------:R-:W-:Y:S01]  /*0810*/  IMAD R183, R177, 0x10, R2 ;  /* 0x00000010b1b77824 */ /* 0x000fe200078e0202 */
[----:B------:R-:W-:Y:S01]  /*0820*/  LEA R171, R171, 0xa000, 0x1 ;  /* 0x0000a000abab7811 */ /* 0x000fe200078e08ff */
[----:B------:R-:W-:Y:S01]  /*0830*/  IMAD.IADD R164, R164, 0x1, R165 ;  /* 0x00000001a4a47824 */ /* 0x000fe200078e02a5 */
[----:B------:R-:W-:Y:S01]  /*0840*/  @P1 IADD3 R189, R186, 0x3e0, RZ ;  /* 0x000003e0babd1810 */ /* 0x000fe20007ffe0ff */
[----:B------:R-:W-:-:S02]  /*0850*/  IMAD.IADD R224, R224, 0x1, R191 ;  /* 0x00000001e0e07824 */ /* 0x000fc400078e02bf */
[----:B--23--:R-:W-:Y:S02]  /*0860*/  IMAD.IADD R195, R195, 0x1, R188 ;  /* 0x00000001c3c37824 */ /* 0x00cfe400078e02bc */
.L_x_618:
[----:B-1----:R-:W1:Y:S01]  /*0870*/  LDC.U8 R2, c[0x0][0x312] ;  /* 0x0000c480ff027b82 */ /* 0x002e620000000000 */
[----:B------:R-:W-:Y:S01]  /*0880*/  ISETP.NE.U32.AND P3, PT, RZ, c[0x0][0x250], PT ;  /* 0x00009400ff007a0c */ /* 0x000fe20003f65070 */
[C---:B------:R-:W-:Y:S01]  /*0890*/  IMAD.SHL.U32 R4, R182.reuse, 0x4, RZ ;  /* 0x00000004b6047824 */ /* 0x040fe200078e00ff */
[----:B------:R-:W-:Y:S01]  /*08a0*/  ISETP.NE.U32.AND P2, PT, RZ, c[0x0][0x240], PT ;  /* 0x00009000ff007a0c */ /* 0x000fe20003f45070 */
[----:B------:R-:W-:Y:S01]  /*08b0*/  IMAD.MOV.U32 R14, RZ, RZ, -0x1 ;  /* 0xffffffffff0e7424 */ /* 0x000fe200078e00ff */
[----:B------:R-:W-:Y:S02]  /*08c0*/  ISETP.NE.AND.EX P3, PT, RZ, c[0x0][0x254], PT, P3 ;  /* 0x00009500ff007a0c */ /* 0x000fe40003f65330 */
[----:B------:R-:W-:Y:S02]  /*08d0*/  SHF.R.S32.HI R3, RZ, 0x1f, R182 ;  /* 0x0000001fff037819 */ /* 0x000fe400000114b6 */
[----:B------:R-:W-:Y:S02]  /*08e0*/  ISETP.NE.AND.EX P2, PT, RZ, c[0x0][0x244], PT, P2 ;  /* 0x00009100ff007a0c */ /* 0x000fe40003f45320 */
[----:B------:R-:W-:-:S02]  /*08f0*/  SHF.L.U64.HI R0, R182, 0x2, R3 ;  /* 0x00000002b6007819 */ /* 0x000fc40000010203 */
[----:B------:R-:W-:Y:S02]  /*0900*/  IADD3 R222, P0, R4, c[0x0][0x240], RZ ;  /* 0x0000900004de7a10 */ /* 0x000fe40007f1e0ff */
[----:B------:R-:W-:Y:S02]  /*0910*/  ISETP.EQ.U32.AND P5, PT, RZ, c[0x0][0x248], PT ;  /* 0x00009200ff007a0c */ /* 0x000fe40003fa2070 */
[----:B------:R-:W-:Y:S02]  /*0920*/  IADD3.X R223, R0, c[0x0][0x244], RZ, P0, !PT ;  /* 0x0000910000df7a10 */ /* 0x000fe400007fe4ff */
[----:B---3--:R-:W-:Y:S02]  /*0930*/  @P3 IADD3 R8, P0, R4, c[0x0][0x250], RZ ;  /* 0x0000940004083a10 */ /* 0x008fe40007f1e0ff */
[----:B-1----:R-:W-:Y:S01]  /*0940*/  ISETP.NE.AND P4, PT, R2, RZ, PT ;  /* 0x000000ff0200720c */ /* 0x002fe20003f85270 */
[----:B--2---:R1:W2:Y:S03]  /*0950*/  @P2 LDG.E R14, [R222.64] ;  /* 0x00000008de0e2981 */ /* 0x0042a6000c1e1900 */
[----:B------:R-:W-:-:S02]  /*0960*/  ISETP.EQ.OR.EX P5, PT, RZ, c[0x0][0x24c], !P4, P5 ;  /* 0x00009300ff007a0c */ /* 0x000fc400067a2750 */
[----:B----4-:R-:W-:Y:S01]  /*0970*/  IADD3 R6, P1, R4, c[0x0][0x248], RZ ;  /* 0x0000920004067a10 */ /* 0x010fe20007f3e0ff */
[----:B------:R-:W-:Y:S01]  /*0980*/  IMAD.MOV.U32 R221, RZ, RZ, RZ ;  /* 0x000000ffffdd7224 */ /* 0x000fe200078e00ff */
[C---:B------:R-:W-:Y:S02]  /*0990*/  @P3 IADD3.X R9, R0.reuse, c[0x0][0x254], RZ, P0, !PT ;  /* 0x0000950000093a10 */ /* 0x040fe400007fe4ff */
[----:B------:R-:W-:-:S03]  /*09a0*/  IADD3.X R7, R0, c[0x0][0x24c], RZ, P1, !PT ;  /* 0x0000930000077a10 */ /* 0x000fc60000ffe4ff */
[----:B-----5:R3:W5:Y:S04]  /*09b0*/  @P3 LDG.E R221, [R8.64] ;  /* 0x0000000808dd3981 */ /* 0x020768000c1e1900 */
[----:B-1----:R1:W2:Y:S02]  /*09c0*/  @P2 LDG.E R222, [R222.64+0x4] ;  /* 0x00000408dede2981 */ /* 0x0022a4000c1e1900 */
[----:B-1----:R-:W-:-:S06]  /*09d0*/  IMAD.MOV.U32 R223, RZ, RZ, -0x1 ;  /* 0xffffffffffdf7424 */ /* 0x002fcc00078e00ff */
[----:B------:R3:W5:Y:S01]  /*09e0*/  @!P5 LDG.E R223, [R6.64] ;  /* 0x0000000806dfd981 */ /* 0x000762000c1e1900 */
[----:B------:R-:W-:-:S04]  /*09f0*/  ISETP.NE.U32.AND P0, PT, RZ, c[0x0][0x248], PT ;  /* 0x00009200ff007a0c */ /* 0x000fc80003f05070 */
[----:B------:R-:W-:Y:S01]  /*0a00*/  ISETP.NE.AND.EX P0, PT, RZ, c[0x0][0x24c], PT, P0 ;  /* 0x00009300ff007a0c */ /* 0x000fe20003f05300 */
[----:B------:R-:W-:Y:S02]  /*0a10*/  IMAD.MOV.U32 R2, RZ, RZ, c[0x0][0x218] ;  /* 0x00008600ff027624 */ /* 0x000fe400078e00ff */
[----:B--2---:R-:W-:Y:S02]  /*0a20*/  @P2 IMAD.IADD R222, R222, 0x1, -R14 ;  /* 0x00000001dede2824 */ /* 0x004fe400078e0a0e */
[----:B------:R-:W-:-:S08]  /*0a30*/  @!P2 IMAD.MOV.U32 R222, RZ, RZ, c[0x0][0x214] ;  /* 0x00008500ffdea624 */ /* 0x000fd000078e00ff */
[----:B------:R-:W-:Y:S05]  /*0a40*/  @!P0 BRA `(.L_x_574) ;  /* 0x0000003000008947 */ /* 0x000fea0003800000 */
[----:B---3--:R-:W2:Y:S02]  /*0a50*/  @P4 LDG.E R2, [R6.64+0x4] ;  /* 0x0000040806024981 */ /* 0x008ea4000c1e1900 */
[----:B--2--5:R-:W-:-:S06]  /*0a60*/  @P4 IADD3 R2, R2, -R223, RZ ;  /* 0x800000df02024210 */ /* 0x024fcc0007ffe0ff */
[----:B------:R1:W5:Y:S02]  /*0a70*/  @!P4 LDG.E R2, [R6.64] ;  /* 0x000000080602c981 */ /* 0x000364000c1e1900 */
.L_x_574:
[----:B---3--:R-:W-:-:S04]  /*0a80*/  ISETP.NE.U32.AND P1, PT, RZ, c[0x0][0x258], PT ;  /* 0x00009600ff007a0c */ /* 0x008fc80003f25070 */
[----:B------:R-:W-:-:S13]  /*0a90*/  ISETP.NE.AND.EX P1, PT, RZ, c[0x0][0x25c], PT, P1 ;  /* 0x00009700ff007a0c */ /* 0x000fda0003f25310 */
[----:B------:R-:W-:-:S04]  /*0aa0*/  @P1 IADD3 R4, P0, R4, c[0x0][0x258], RZ ;  /* 0x0000960004041a10 */ /* 0x000fc80007f1e0ff */
[----:B------:R-:W-:-:S05]  /*0ab0*/  @P1 IADD3.X R5, R0, c[0x0][0x25c], RZ, P0, !PT ;  /* 0x0000970000051a10 */ /* 0x000fca00007fe4ff */
        /* <DEDUP_REMOVED lines=22> */
[----:B------:R-:W-:Y:S01]  /*0c20*/  @P0 IMAD.WIDE.U32 R10, R9, c[0x0][0x198], RZ ;  /* 0x00006600090a0a25 */ /* 0x000fe200078e00ff */
[----:B------:R-:W-:Y:S02]  /*0c30*/  IADD3 R26, R26, -0x40, RZ ;  /* 0xffffffc01a1a7810 */ /* 0x000fe40007ffe0ff */
[----:B------:R-:W-:Y:S01]  /*0c40*/  SHF.R.S32.HI R218, RZ, 0x6, R218 ;  /* 0x00000006ffda7819 */ /* 0x000fe200000114da */
[----:B------:R-:W-:Y:S01]  /*0c50*/  IMAD.IADD R15, R21, 0x1, R15 ;  /* 0x00000001150f7824 */ /* 0x000fe200078e020f */
[----:B------:R-:W-:Y:S01]  /*0c60*/  SHF.R.S32.HI R17, RZ, 0x1f, R26 ;  /* 0x0000001fff117819 */ /* 0x000fe2000001141a */
[----:B------:R-:W-:-:S02]  /*0c70*/  @P1 IMAD.IADD R15, R5, 0x1, R0 ;  /* 0x00000001050f1824 */ /* 0x000fc400078e0200 */
[----:B------:R-:W-:Y:S01]  /*0c80*/  @P0 IMAD R9, R9, c[0x0][0x19c], R11 ;  /* 0x0000670009090a24 */ /* 0x000fe200078e020b */
[----:B------:R-:W-:Y:S05]  /*0c90*/  @P0 BRA `(.L_x_576) ;  /* 0x000000a000000947 */ /* 0x000fea0003800000 */
[----:B------:R-:W-:Y:S01]  /*0ca0*/  SHF.R.S32.HI R2, RZ, 0x1f, R221 ;  /* 0x0000001fff027819 */ /* 0x000fe200000114dd */
[----:B------:R-:W-:-:S04]  /*0cb0*/  IMAD.WIDE.U32 R4, R221, c[0x0][0x198], RZ ;  /* 0x00006600dd047a25 */ /* 0x000fc800078e00ff */
[----:B------:R-:W-:Y:S02]  /*0cc0*/  IMAD R2, R2, c[0x0][0x198], RZ ;  /* 0x0000660002027a24 */ /* 0x000fe400078e02ff */
[----:B------:R-:W-:Y:S02]  /*0cd0*/  IMAD R0, R3, c[0x0][0x180], RZ ;  /* 0x0000600003007a24 */ /* 0x000fe400078e02ff */
[----:B------:R-:W-:Y:S02]  /*0ce0*/  IMAD R2, R221, c[0x0][0x19c], R2 ;  /* 0x00006700dd027a24 */ /* 0x000fe400078e0202 */
[----:B------:R-:W-:-:S03]  /*0cf0*/  IMAD R0, R182, c[0x0][0x184], R0 ;  /* 0x00006100b6007a24 */ /* 0x000fc600078e0200 */
[----:B------:R-:W-:-:S05]  /*0d00*/  IADD3 R5, R5, R2, RZ ;  /* 0x0000000205057210 */ /* 0x000fca0007ffe0ff */
[----:B------:R-:W-:-:S05]  /*0d10*/  IMAD.WIDE.U32 R4, R182, c[0x0][0x180], R4 ;  /* 0x00006000b6047a25 */ /* 0x000fca00078e0004 */
[----:B------:R-:W-:Y:S02]  /*0d20*/  IADD3 R9, R5, R0, RZ ;  /* 0x0000000005097210 */ /* 0x000fe40007ffe0ff */
[----:B------:R-:W-:Y:S02]  /*0d30*/  MOV R10, R4 ;  /* 0x00000004000a7202 */ /* 0x000fe40000000f00 */
.L_x_576:
        /* <DEDUP_REMOVED lines=15> */
.L_x_577:
[----:B------:R-:W-:Y:S01]  /*0e30*/  IABS R5, c[0x0][0x1c8] ;  /* 0x0000720000057a13 */ /* 0x000fe20000000000 */
[----:B------:R-:W-:Y:S01]  /*0e40*/  @!P1 IMAD R2, R3, c[0x0][0x368], RZ ;  /* 0x0000da0003029a24 */ /* 0x000fe200078e02ff */
[----:B------:R-:W-:Y:S01]  /*0e50*/  IABS R4, R201 ;  /* 0x000000c900047213 */ /* 0x000fe20000000000 */
[----:B------:R-:W-:Y:S01]  /*0e60*/  @P1 IMAD.WIDE.U32 R22, R14, c[0x0][0x370], RZ ;  /* 0x0000dc000e161a25 */ /* 0x000fe200078e00ff */
[----:B------:R-:W2:Y:S01]  /*0e70*/  I2F.RP R12, R5 ;  /* 0x00000005000c7306 */ /* 0x000ea20000209400 */
[----:B------:R-:W-:Y:S02]  /*0e80*/  MOV R206, c[0x0][0x22c] ;  /* 0x00008b0000ce7a02 */ /* 0x000fe40000000f00 */
[C---:B------:R-:W-:Y:S01]  /*0e90*/  @!P1 IMAD R2, R182.reuse, c[0x0][0x36c], R2 ;  /* 0x0000db00b6029a24 */ /* 0x040fe200078e0202 */
[----:B-1----:R-:W-:Y:S01]  /*0ea0*/  LOP3.LUT R7, R201, c[0x0][0x1c8], RZ, 0x3c, !PT ;  /* 0x00007200c9077a12 */ /* 0x002fe200078e3cff */
[C---:B------:R-:W-:Y:S01]  /*0eb0*/  @!P1 IMAD.WIDE.U32 R18, R182.reuse, c[0x0][0x368], RZ ;  /* 0x0000da00b6129a25 */ /* 0x040fe200078e00ff */
[----:B------:R-:W-:-:S02]  /*0ec0*/  SHF.L.U32 R28, R182, 0x7, RZ ;  /* 0x00000007b61c7819 */ /* 0x000fc400000006ff */
[----:B------:R-:W-:Y:S01]  /*0ed0*/  ISETP.GE.AND P4, PT, R7, RZ, PT ;  /* 0x000000ff0700720c */ /* 0x000fe20003f86270 */
[C---:B------:R-:W-:Y:S01]  /*0ee0*/  IMAD.WIDE.U32 R32, R182.reuse, c[0x0][0x224], RZ ;  /* 0x00008900b6207a25 */ /* 0x040fe200078e00ff */
[----:B------:R-:W-:Y:S02]  /*0ef0*/  SHF.L.U64.HI R7, R182, 0x7, R3 ;  /* 0x00000007b6077819 */ /* 0x000fe40000010203 */
[----:B------:R-:W-:Y:S01]  /*0f00*/  SEL R28, R28, RZ, P2 ;  /* 0x000000ff1c1c7207 */ /* 0x000fe20001000000 */
[----:B------:R-:W-:Y:S01]  /*0f10*/  IMAD.WIDE R30, R206, c[0x0][0x1c0], RZ ;  /* 0x00007000ce1e7a25 */ /* 0x000fe200078e02ff */
[----:B------:R-:W-:Y:S01]  /*0f20*/  SEL R7, R7, RZ, P2 ;  /* 0x000000ff07077207 */ /* 0x000fe20001000000 */
[----:B--2---:R-:W1:Y:S01]  /*0f30*/  MUFU.RCP R12, R12 ;  /* 0x0000000c000c7308 */ /* 0x004e620000001000 */
[----:B------:R-:W-:Y:S02]  /*0f40*/  IADD3 R28, P2, R26, R28, RZ ;  /* 0x0000001c1a1c7210 */ /* 0x000fe40007f5e0ff */
[----:B------:R-:W-:-:S02]  /*0f50*/  @!P1 MOV R22, R18 ;  /* 0x0000001200169202 */ /* 0x000fc40000000f00 */
[----:B------:R-:W-:Y:S01]  /*0f60*/  IADD3.X R7, R17, R7, RZ, P2, !PT ;  /* 0x0000000711077210 */ /* 0x000fe200017fe4ff */
[-C--:B------:R-:W-:Y:S02]  /*0f70*/  IMAD R24, R31, R28.reuse, RZ ;  /* 0x0000001c1f187224 */ /* 0x080fe400078e02ff */
[----:B------:R-:W-:-:S04]  /*0f80*/  IMAD.WIDE.U32 R28, R30, R28, RZ ;  /* 0x0000001c1e1c7225 */ /* 0x000fc800078e00ff */
[----:B------:R-:W-:Y:S01]  /*0f90*/  IMAD R24, R30, R7, R24 ;  /* 0x000000071e187224 */ /* 0x000fe200078e0218 */
[----:B------:R-:W-:Y:S02]  /*0fa0*/  SHF.R.S32.HI R7, RZ, 0x1f, R219 ;  /* 0x0000001fff077819 */ /* 0x000fe400000114db */
[----:B-1----:R-:W-:Y:S02]  /*0fb0*/  IADD3 R12, R12, 0xffffffe, RZ ;  /* 0x0ffffffe0c0c7810 */ /* 0x002fe40007ffe0ff */
[----:B------:R-:W-:Y:S02]  /*0fc0*/  IADD3 R24, R29, R24, RZ ;  /* 0x000000181d187210 */ /* 0x000fe40007ffe0ff */
[----:B------:R-:W1:Y:S02]  /*0fd0*/  F2I.FTZ.U32.TRUNC.NTZ R13, R12 ;  /* 0x0000000c000d7305 */ /* 0x000e64000021f000 */
[----:B-1----:R-:W-:Y:S01]  /*0fe0*/  IADD3 R0, RZ, -R13, RZ ;  /* 0x8000000dff007210 */ /* 0x002fe20007ffe0ff */
[----:B------:R-:W-:-:S04]  /*0ff0*/  IMAD.MOV.U32 R12, RZ, RZ, RZ ;  /* 0x000000ffff0c7224 */ /* 0x000fc800078e00ff */
[----:B------:R-:W-:Y:S02]  /*1000*/  IMAD R6, R0, R5, RZ ;  /* 0x0000000500067224 */ /* 0x000fe400078e02ff */
[----:B------:R-:W-:Y:S02]  /*1010*/  @P1 IMAD R0, R14, c[0x0][0x374], R23 ;  /* 0x0000dd000e001a24 */ /* 0x000fe400078e0217 */
[----:B------:R-:W-:Y:S01]  /*1020*/  IMAD.HI.U32 R6, R13, R6, R12 ;  /* 0x000000060d067227 */ /* 0x000fe200078e000c */
[----:B------:R-:W-:Y:S01]  /*1030*/  MOV R13, c[0x0][0x224] ;  /* 0x00008900000d7a02 */ /* 0x000fe20000000f00 */
[----:B------:R-:W1:Y:S02]  /*1040*/  LDC.U8 R12, c[0x0][0x328] ;  /* 0x0000ca00ff0c7b82 */ /* 0x000e640000000000 */
[----:B------:R-:W-:Y:S01]  /*1050*/  @!P1 IMAD.IADD R0, R19, 0x1, R2 ;  /* 0x0000000113009824 */ /* 0x000fe200078e0202 */
[----:B------:R-:W-:Y:S01]  /*1060*/  SHF.R.S32.HI R13, RZ, 0x1f, R13 ;  /* 0x0000001fff0d7819 */ /* 0x000fe2000001140d */
[----:B------:R-:W-:Y:S01]  /*1070*/  IMAD.HI.U32 R6, R6, R4, RZ ;  /* 0x0000000406067227 */ /* 0x000fe200078e00ff */
[----:B------:R-:W2:Y:S03]  /*1080*/  S2R R2, SR_CTAID.X ;  /* 0x0000000000027919 */ /* 0x000ea60000002500 */
[----:B------:R-:W-:-:S02]  /*1090*/  IMAD.MOV R16, RZ, RZ, -R6 ;  /* 0x000000ffff107224 */ /* 0x000fc400078e0a06 */
[----:B------:R-:W-:Y:S02]  /*10a0*/  IMAD R13, R13, R182, RZ ;  /* 0x000000b60d0d7224 */ /* 0x000fe400078e02ff */
[----:B------:R-:W-:Y:S02]  /*10b0*/  IMAD R16, R5, R16, R4 ;  /* 0x0000001005107224 */ /* 0x000fe400078e0204 */
[----:B------:R-:W3:Y:S01]  /*10c0*/  LDC.U8 R4, c[0x0][0x3d0] ;  /* 0x0000f400ff047b82 */ /* 0x000ee20000000000 */
[----:B------:R-:W-:Y:S02]  /*10d0*/  IMAD R13, R3, c[0x0][0x224], R13 ;  /* 0x00008900030d7a24 */ /* 0x000fe400078e020d */
[----:B------:R-:W-:Y:S01]  /*10e0*/  ISETP.GT.U32.AND P5, PT, R5, R16, PT ;  /* 0x000000100500720c */ /* 0x000fe20003fa4070 */
[----:B------:R-:W-:Y:S02]  /*10f0*/  IMAD R19, R31, R32, RZ ;  /* 0x000000201f137224 */ /* 0x000fe400078e02ff */
[----:B------:R-:W-:-:S02]  /*1100*/  IMAD.IADD R13, R33, 0x1, R13 ;  /* 0x00000001210d7824 */ /* 0x000fc400078e020d */
[----:B------:R-:W-:Y:S01]  /*1110*/  IMAD.WIDE.U32 R32, R30, R32, RZ ;  /* 0x000000201e207225 */ /* 0x000fe200078e00ff */
[----:B-1----:R-:W-:-:S03]  /*1120*/  ISETP.NE.AND P3, PT, R12, RZ, PT ;  /* 0x000000ff0c00720c */ /* 0x002fc60003f65270 */
[C---:B------:R-:W-:Y:S02]  /*1130*/  IMAD R19, R30.reuse, R13, R19 ;  /* 0x0000000d1e137224 */ /* 0x040fe400078e0213 */
[-C--:B------:R-:W-:Y:S02]  /*1140*/  IMAD.WIDE.U32 R12, R30, R14.reuse, RZ ;  /* 0x0000000e1e0c7225 */ /* 0x080fe400078e00ff */
[----:B------:R-:W-:Y:S02]  /*1150*/  @!P5 IADD3 R6, R6, 0x1, RZ ;  /* 0x000000010606d810 */ /* 0x000fe40007ffe0ff */
[----:B------:R-:W-:Y:S01]  /*1160*/  @!P5 IMAD.IADD R16, R16, 0x1, -R5 ;  /* 0x000000011010d824 */ /* 0x000fe200078e0a05 */
[----:B------:R-:W-:Y:S02]  /*1170*/  ISETP.NE.AND P5, PT, RZ, c[0x0][0x1c8], PT ;  /* 0x00007200ff007a0c */ /* 0x000fe40003fa5270 */
[----:B------:R-:W-:Y:S02]  /*1180*/  IADD3 R19, R33, R19, RZ ;  /* 0x0000001321137210 */ /* 0x000fe40007ffe0ff */
[----:B------:R-:W-:Y:S01]  /*1190*/  ISETP.GE.U32.AND P6, PT, R16, R5, PT ;  /* 0x000000051000720c */ /* 0x000fe20003fc6070 */
[----:B------:R-:W-:Y:S01]  /*11a0*/  IMAD R5, R31, R14, RZ ;  /* 0x0000000e1f057224 */ /* 0x000fe200078e02ff */
[----:B------:R-:W-:Y:S01]  /*11b0*/  SEL R238, R32, R12, !P1 ;  /* 0x0000000c20ee7207 */ /* 0x000fe20004800000 */
[----:B------:R-:W-:Y:S01]  /*11c0*/  @P3 IMAD R235, R182, c[0x0][0x214], RZ ;  /* 0x00008500b6eb3a24 */ /* 0x000fe200078e02ff */
[----:B---3--:R-:W-:Y:S01]  /*11d0*/  ISETP.NE.AND P2, PT, R4, RZ, PT ;  /* 0x000000ff0400720c */ /* 0x008fe20003f45270 */
[----:B------:R-:W-:-:S02]  /*11e0*/  @P1 IMAD.IADD R19, R13, 0x1, R5 ;  /* 0x000000010d131824 */ /* 0x000fc400078e0205 */
[----:B--2---:R-:W-:Y:S01]  /*11f0*/  IMAD.WIDE.U32 R12, R2, c[0x0][0x3d8], RZ ;  /* 0x0000f600020c7a25 */ /* 0x004fe200078e00ff */
[----:B------:R-:W-:-:S03]  /*1200*/  @P3 SEL R235, R235, R14, !P1 ;  /* 0x0000000eebeb3207 */ /* 0x000fc60004800000 */
[----:B------:R-:W-:Y:S01]  /*1210*/  IMAD R21, R2, c[0x0][0x3dc], R13 ;  /* 0x0000f70002157a24 */ /* 0x000fe200078e020d */
[----:B------:R-:W-:Y:S01]  /*1220*/  SEL R13, R12, RZ, P2 ;  /* 0x000000ff0c0d7207 */ /* 0x000fe20001000000 */
[C---:B------:R-:W-:Y:S01]  /*1230*/  IMAD R16, R201.reuse, c[0x0][0x22c], RZ ;  /* 0x00008b00c9107a24 */ /* 0x040fe200078e02ff */
[----:B------:R-:W-:Y:S01]  /*1240*/  @P6 IADD3 R6, R6, 0x1, RZ ;  /* 0x0000000106066810 */ /* 0x000fe20007ffe0ff */
[--C-:B------:R-:W-:Y:S01]  /*1250*/  @!P3 IMAD R2, R182, c[0x0][0x1c0], R201.reuse ;  /* 0x00007000b602ba24 */ /* 0x100fe200078e02c9 */
[----:B------:R-:W-:Y:S01]  /*1260*/  SHF.R.S32.HI R12, RZ, 0x1f, R201 ;  /* 0x0000001fff0c7819 */ /* 0x000fe200000114c9 */
[----:B------:R-:W-:Y:S01]  /*1270*/  @P3 IMAD R235, R201, c[0x0][0x234], R235 ;  /* 0x00008d00c9eb3a24 */ /* 0x000fe200078e02eb */
[----:B------:R-:W-:Y:S01]  /*1280*/  @!P4 IADD3 R6, -R6, RZ, RZ ;  /* 0x000000ff0606c210 */ /* 0x000fe20007ffe1ff */
[----:B------:R-:W-:Y:S01]  /*1290*/  @!P3 IMAD R235, R2, c[0x0][0x214], RZ ;  /* 0x0000850002ebba24 */ /* 0x000fe200078e02ff */
[----:B------:R-:W-:Y:S02]  /*12a0*/  @!P5 LOP3.LUT R6, RZ, c[0x0][0x1c8], RZ, 0x33, !PT ;  /* 0x00007200ff06da12 */ /* 0x000fe400078e33ff */
[----:B------:R-:W-:-:S02]  /*12b0*/  SHF.R.S32.HI R25, RZ, 0x1f, R16 ;  /* 0x0000001fff197819 */ /* 0x000fc40000011410 */
[----:B------:R-:W-:Y:S02]  /*12c0*/  SEL R21, R21, RZ, P2 ;  /* 0x000000ff15157207 */ /* 0x000fe40001000000 */
        /* <DEDUP_REMOVED lines=9> */
.L_x_578:
[----:B------:R-:W-:-:S04]  /*1360*/  IMAD R14, R182, c[0x0][0x1c0], R201 ;  /* 0x00007000b60e7a24 */ /* 0x000fc800078e02c9 */
[----:B------:R-:W-:Y:S02]  /*1370*/  IMAD R14, R14, c[0x0][0x224], RZ ;  /* 0x000089000e0e7a24 */ /* 0x000fe400078e02ff */
.L_x_579:
        /* <DEDUP_REMOVED lines=10> */
[C---:B------:R-:W-:Y:S01]  /*1420*/  IMAD R18, R26.reuse, c[0x0][0x374], R18 ;  /* 0x0000dd001a127a24 */ /* 0x040fe200078e0212 */
[----:B------:R-:W-:Y:S01]  /*1430*/  SHF.R.S32.HI R2, RZ, 0x1f, R196 ;  /* 0x0000001fff027819 */ /* 0x000fe200000114c4 */
[----:B------:R-:W-:-:S03]  /*1440*/  IMAD.WIDE.U32 R22, R26, c[0x0][0x370], R22 ;  /* 0x0000dc001a167a25 */ /* 0x000fc600078e0016 */
[----:B------:R-:W-:Y:S01]  /*1450*/  IADD3.X R24, R24, R2, R25, P3, P1 ;  /* 0x0000000218187210 */ /* 0x000fe20001fe2419 */
[----:B------:R-:W-:Y:S01]  /*1460*/  IMAD.IADD R235, R26, 0x1, R235 ;  /* 0x000000011aeb7824 */ /* 0x000fe200078e02eb */
[----:B------:R-:W-:Y:S01]  /*1470*/  IADD3 R25, -R220, R222, R219 ;  /* 0x000000dedc197210 */ /* 0x000fe20007ffe1db */
[----:B------:R-:W-:Y:S01]  /*1480*/  IMAD.IADD R23, R23, 0x1, R18 ;  /* 0x0000000117177824 */ /* 0x000fe200078e0212 */
[----:B------:R-:W-:Y:S01]  /*1490*/  IADD3 R26, P4, R179, R26, RZ ;  /* 0x0000001ab31a7210 */ /* 0x000fe20007f9e0ff */
[----:B------:R-:W-:Y:S01]  /*14a0*/  IMAD.MOV.U32 R234, RZ, RZ, 0x4 ;  /* 0x00000004ffea7424 */ /* 0x000fe200078e00ff */
[----:B------:R-:W-:Y:S01]  /*14b0*/  SHF.R.S32.HI R2, RZ, 0x1f, R179 ;  /* 0x0000001fff027819 */ /* 0x000fe200000114b3 */
[----:B------:R-:W-:Y:S01]  /*14c0*/  IMAD.WIDE.U32 R22, R201, c[0x0][0x378], R22 ;  /* 0x0000de00c9167a25 */ /* 0x000fe200078e0016 */
[----:B------:R-:W-:Y:S02]  /*14d0*/  IADD3 R25, R25, -c[0x0][0x2e8], RZ ;  /* 0x8000ba0019197a10 */ /* 0x000fe40007ffe0ff */
[----:B------:R-:W-:Y:S01]  /*14e0*/  IADD3 R238, P3, P1, R13, R16, R238 ;  /* 0x000000100dee7210 */ /* 0x000fe2000797e0ee */
[----:B------:R-:W-:Y:S01]  /*14f0*/  IMAD.X R17, R2, 0x1, R17, P4 ;  /* 0x0000000102117824 */ /* 0x000fe200020e0611 */
[----:B-1----:R-:W-:Y:S01]  /*1500*/  SHF.R.S32.HI R0, RZ, 0x1f, R4 ;  /* 0x0000001fff007819 */ /* 0x002fe20000011404 */
[----:B------:R-:W-:Y:S01]  /*1510*/  IMAD R16, R12, c[0x0][0x378], RZ ;  /* 0x0000de000c107a24 */ /* 0x000fe200078e02ff */
[----:B------:R-:W-:Y:S01]  /*1520*/  SHF.R.S32.HI R13, RZ, 0x1f, R25 ;  /* 0x0000001fff0d7819 */ /* 0x000fe20000011419 */
[----:B------:R-:W-:Y:S01]  /*1530*/  IMAD R17, R17, c[0x0][0x190], RZ ;  /* 0x0000640011117a24 */ /* 0x000fe200078e02ff */
[----:B------:R-:W-:Y:S01]  /*1540*/  LEA.HI R18, R0, R4, RZ, 0x5 ;  /* 0x0000000400127211 */ /* 0x000fe200078f28ff */
[----:B------:R-:W-:Y:S01]  /*1550*/  IMAD R16, R201, c[0x0][0x37c], R16 ;  /* 0x0000df00c9107a24 */ /* 0x000fe200078e0210 */
[----:B------:R-:W-:Y:S01]  /*1560*/  LEA.HI R13, R13, R25, RZ, 0x6 ;  /* 0x000000190d0d7211 */ /* 0x000fe200078f30ff */
[----:B------:R-:W-:Y:S01]  /*1570*/  IMAD R17, R26, c[0x0][0x194], R17 ;  /* 0x000065001a117a24 */ /* 0x000fe200078e0211 */
[----:B------:R-:W-:Y:S01]  /*1580*/  LOP3.LUT R236, R18, 0xffffffe0, RZ, 0xc0, !PT ;  /* 0xffffffe012ec7812 */ /* 0x000fe200078ec0ff */
[----:B------:R-:W-:Y:S01]  /*1590*/  IMAD.WIDE.U32 R26, R26, c[0x0][0x190], R180 ;  /* 0x000064001a1a7a25 */ /* 0x000fe200078e00b4 */
[----:B------:R-:W-:-:S02]  /*15a0*/  SHF.R.S32.HI R194, RZ, 0x6, R13 ;  /* 0x00000006ffc27819 */ /* 0x000fc4000001140d */
[----:B------:R-:W-:Y:S01]  /*15b0*/  SHF.R.S32.HI R18, RZ, 0x5, R18 ;  /* 0x00000005ff127819 */ /* 0x000fe20000011412 */
[----:B------:R-:W-:Y:S01]  /*15c0*/  IMAD.IADD R23, R23, 0x1, R16 ;  /* 0x0000000117177824 */ /* 0x000fe200078e0210 */
[----:B------:R-:W-:Y:S01]  /*15d0*/  IADD3 R236, -R236, R4, RZ ;  /* 0x00000004ecec7210 */ /* 0x000fe20007ffe1ff */
[----:B------:R-:W-:Y:S01]  /*15e0*/  IMAD R13, R2, c[0x0][0x370], RZ ;  /* 0x0000dc00020d7a24 */ /* 0x000fe200078e02ff */
[----:B------:R-:W-:Y:S01]  /*15f0*/  IMNMX R194, RZ, R194, !PT ;  /* 0x000000c2ffc27217 */ /* 0x000fe20007800200 */
[----:B------:R-:W-:Y:S01]  /*1600*/  IMAD.WIDE.U32 R22, R179, c[0x0][0x370], R22 ;  /* 0x0000dc00b3167a25 */ /* 0x000fe200078e0016 */
[----:B------:R-:W-:Y:S02]  /*1610*/  IADD3 R20, P4, R20, R26, RZ ;  /* 0x0000001a14147210 */ /* 0x000fe40007f9e0ff */
[----:B------:R-:W-:Y:S01]  /*1620*/  IADD3.X R19, R21, R24, R19, P3, P1 ;  /* 0x0000001815137210 */ /* 0x000fe20001fe2413 */
[----:B------:R-:W-:Y:S01]  /*1630*/  IMAD R18, R18, R206, R236 ;  /* 0x000000ce12127224 */ /* 0x000fe200078e02ec */
[----:B------:R-:W-:-:S02]  /*1640*/  ISETP.GT.AND P5, PT, R218, R194, PT ;  /* 0x000000c2da00720c */ /* 0x000fc40003fa4270 */
[----:B------:R-:W-:Y:S01]  /*1650*/  IADD3.X R21, R15, R27, R17, P4, !PT ;  /* 0x0000001b0f157210 */ /* 0x000fe200027fe411 */
[----:B------:R-:W-:Y:S01]  /*1660*/  IMAD R15, R12, c[0x0][0x1a8], RZ ;  /* 0x00006a000c0f7a24 */ /* 0x000fe200078e02ff */
[----:B------:R-:W-:Y:S01]  /*1670*/  IADD3 R238, P1, R18, R238, RZ ;  /* 0x000000ee12ee7210 */ /* 0x000fe20007f3e0ff */
[----:B------:R-:W-:Y:S01]  /*1680*/  IMAD.WIDE R16, R14, R234, c[0x0][0x3c8] ;  /* 0x0000f2000e107625 */ /* 0x000fe200078e02ea */
[----:B------:R-:W-:Y:S02]  /*1690*/  LEA R230, P3, R22, c[0x0][0x330], 0x1 ;  /* 0x0000cc0016e67a11 */ /* 0x000fe400078608ff */
[----:B------:R-:W-:Y:S01]  /*16a0*/  LEA.HI.X.SX32 R18, R18, R19, 0x1, P1 ;  /* 0x0000001312127211 */ /* 0x000fe200008f0eff */
[C---:B------:R-:W-:Y:S01]  /*16b0*/  IMAD R15, R201.reuse, c[0x0][0x1ac], R15 ;  /* 0x00006b00c90f7a24 */ /* 0x040fe200078e020f */
[----:B------:R-:W-:Y:S01]  /*16c0*/  LEA R239, P1, R238, c[0x0][0x350], 0x2 ;  /* 0x0000d400eeef7a11 */ /* 0x000fe200078210ff */
[----:B------:R-:W-:Y:S01]  /*16d0*/  IMAD.WIDE.U32 R20, R201, c[0x0][0x1a8], R20 ;  /* 0x00006a00c9147a25 */ /* 0x000fe200078e0014 */
[----:B------:R-:W-:-:S02]  /*16e0*/  IADD3 R218, R218, -0x1, RZ ;  /* 0xffffffffdada7810 */ /* 0x000fc40007ffe0ff */
[----:B------:R-:W-:Y:S01]  /*16f0*/  LEA.HI.X R238, R238, c[0x0][0x354], R18, 0x2, P1 ;  /* 0x0000d500eeee7a11 */ /* 0x000fe200008f1412 */
[----:B------:R-:W-:Y:S01]  /*1700*/  IMAD R14, R179, c[0x0][0x374], R13 ;  /* 0x0000dd00b30e7a24 */ /* 0x000fe200078e020d */
[----:B------:R-:W-:Y:S01]  /*1710*/  IADD3 R13, R21, R15, RZ ;  /* 0x0000000f150d7210 */ /* 0x000fe20007ffe0ff */
[----:B------:R-:W-:Y:S01]  /*1720*/  IMAD.MOV.U32 R198, RZ, RZ, R16 ;  /* 0x000000ffffc67224 */ /* 0x000fe200078e0010 */
[C---:B------:R-:W-:Y:S01]  /*1730*/  LEA R232, P4, R20.reuse, c[0x0][0x160], 0x1 ;  /* 0x0000580014e87a11 */ /* 0x040fe200078808ff */
[----:B------:R-:W-:Y:S02]  /*1740*/  IMAD.IADD R14, R23, 0x1, R14 ;  /* 0x00000001170e7824 */ /* 0x000fe400078e020e */
[----:B------:R-:W-:Y:S01]  /*1750*/  IMAD.MOV.U32 R197, RZ, RZ, R17 ;  /* 0x000000ffffc57224 */ /* 0x000fe200078e0011 */
[----:B------:R-:W-:Y:S01]  /*1760*/  LEA.HI.X R233, R20, c[0x0][0x164], R13, 0x1, P4 ;  /* 0x0000590014e97a11 */ /* 0x000fe200020f0c0d */
[----:B------:R-:W-:Y:S01]  /*1770*/  IMAD.WIDE R234, R235, R234, c[0x0][0x200] ;  /* 0x00008000ebea7625 */ /* 0x000fe200078e02ea */
        /* <DEDUP_REMOVED lines=13> */
[----:B------:R-:W-:Y:S02]  /*1850*/  IADD3 R5, R9, R4, RZ ;  /* 0x0000000409057210 */ /* 0x000fe40007ffe0ff */
[----:B------:R-:W-:-:S05]  /*1860*/  MOV R4, R8 ;  /* 0x0000000800047202 */ /* 0x000fca0000000f00 */
[----:B------:R-:W-:-:S05]  /*1870*/  IMAD.WIDE.U32 R4, R182, c[0x0][0x388], R4 ;  /* 0x0000e200b6047a25 */ /* 0x000fca00078e0004 */
[----:B------:R-:W-:Y:S02]  /*1880*/  IADD3 R5, R5, R0, RZ ;  /* 0x0000000005057210 */ /* 0x000fe40007ffe0ff */
[----:B------:R-:W-:Y:S02]  /*1890*/  MOV R6, R4 ;  /* 0x0000000400067202 */ /* 0x000fe40000000f00 */
.L_x_581:
        /* <DEDUP_REMOVED lines=15> */
.L_x_582:
        /* <DEDUP_REMOVED lines=22> */
.L_x_584:
[----:B------:R-:W-:Y:S05]  /*1af0*/  BSYNC B0 ;  /* 0x0000000000007941 */ /* 0x000fea0003800000 */
.L_x_583:
        /* <DEDUP_REMOVED lines=15> */
.L_x_586:
[----:B------:R-:W-:Y:S05]  /*1bf0*/  BSYNC B0 ;  /* 0x0000000000007941 */ /* 0x000fea0003800000 */
.L_x_585:
        /* <DEDUP_REMOVED lines=15> */
.L_x_588:
[----:B------:R-:W-:Y:S05]  /*1cf0*/  BSYNC B0 ;  /* 0x0000000000007941 */ /* 0x000fea0003800000 */
.L_x_587:
        /* <DEDUP_REMOVED lines=14> */
.L_x_590:
[----:B------:R-:W-:Y:S05]  /*1de0*/  BSYNC B0 ;  /* 0x0000000000007941 */ /* 0x000fea0003800000 */
.L_x_589:
[----:B------:R-:W-:Y:S01]  /*1df0*/  IMAD.WIDE.U32 R8, R219, c[0x0][0x3a8], R180 ;  /* 0x0000ea00db087a25 */ /* 0x000fe200078e00b4 */
[----:B------:R-:W-:Y:S03]  /*1e00*/  BSSY B0, `(.L_x_591) ;  /* 0x0000013000007945 */ /* 0x000fe60003800000 */
[----:B------:R-:W-:Y:S01]  /*1e10*/  IMAD R7, R7, c[0x0][0x3a8], RZ ;  /* 0x0000ea0007077a24 */ /* 0x000fe200078e02ff */
[----:B------:R-:W-:Y:S01]  /*1e20*/  IADD3 R6, P4, R4, R8, RZ ;  /* 0x0000000804067210 */ /* 0x000fe20007f9e0ff */
[----:B------:R-:W-:Y:S02]  /*1e30*/  IMAD R12, R12, c[0x0][0x3c0], RZ ;  /* 0x0000f0000c0c7a24 */ /* 0x000fe400078e02ff */
[----:B------:R-:W-:Y:S02]  /*1e40*/  IMAD R7, R219, c[0x0][0x3ac], R7 ;  /* 0x0000eb00db077a24 */ /* 0x000fe400078e0207 */
[----:B------:R-:W-:-:S03]  /*1e50*/  IMAD R3, R201, c[0x0][0x3c4], R12 ;  /* 0x0000f100c9037a24 */ /* 0x000fc600078e020c */
[----:B------:R-:W-:-:S05]  /*1e60*/  IADD3.X R7, R0, R9, R7, P4, !PT ;  /* 0x0000000900077210 */ /* 0x000fca00027fe407 */
        /* <DEDUP_REMOVED lines=12> */
.L_x_592:
[----:B------:R-:W-:Y:S05]  /*1f30*/  BSYNC B0 ;  /* 0x0000000000007941 */ /* 0x000fea0003800000 */
.L_x_591:
[----:B------:R-:W-:Y:S01]  /*1f40*/  BSSY B0, `(.L_x_593) ;  /* 0x000000d000007945 */ /* 0x000fe20003800000 */
[----:B------:R-:W-:Y:S05]  /*1f50*/  @P2 BRA `(.L_x_594) ;  /* 0x000000b000002947 */ /* 0x000fea0003800000 */
[----:B------:R-:W-:Y:S01]  /*1f60*/  IADD3 R0, P2, R179, 0x20, RZ ;  /* 0x00000020b3007810 */ /* 0x000fe20007f5e0ff */
[----:B---3--:R-:W-:Y:S01]  /*1f70*/  IMAD.MOV.U32 R8, RZ, RZ, R6 ;  /* 0x000000ffff087224 */ /* 0x008fe200078e0006 */
        /* <DEDUP_REMOVED lines=8> */
[----:B------:R2:W-:Y:S02]  /*2000*/  STG.E.128 [R10.64], RZ ;  /* 0x000000ff0a007986 */ /* 0x0005e4000c101d08 */
.L_x_594:
[----:B------:R-:W-:Y:S05]  /*2010*/  BSYNC B0 ;  /* 0x0000000000007941 */ /* 0x000fea0003800000 */
.L_x_593:
        /* <DEDUP_REMOVED lines=13> */
.L_x_596:
[----:B------:R-:W-:Y:S05]  /*20f0*/  BSYNC B0 ;  /* 0x0000000000007941 */ /* 0x000fea0003800000 */
.L_x_595:
        /* <DEDUP_REMOVED lines=13> */
.L_x_580:
[----:B------:R-:W-:Y:S01]  /*21d0*/  IMAD R12, R7, c[0x0][0x1a0], RZ ;  /* 0x00006800070c7a24 */ /* 0x000fe200078e02ff */
[----:B------:R-:W-:Y:S01]  /*21e0*/  MOV R175, 0x40 ;  /* 0x0000004000af7802 */ /* 0x000fe20000000f00 */
[----:B------:R-:W-:Y:S01]  /*21f0*/  IMAD.WIDE.U32 R14, R219, c[0x0][0x1a0], R180 ;  /* 0x00006800db0e7a25 */ /* 0x000fe200078e00b4 */
[----:B------:R-:W-:Y:S01]  /*2200*/  @P2 BAR.SYNC.DEFER_BLOCKING 0x0 ;  /* 0x0000000000002b1d */ /* 0x000fe20000010000 */
[----:B------:R-:W-:Y:S02]  /*2210*/  MOV R213, 0x7f800000 ;  /* 0x7f80000000d57802 */ /* 0x000fe40000000f00 */
[----:B------:R-:W-:Y:S01]  /*2220*/  IMAD R3, R185, -0x80, R220 ;  /* 0xffffff80b9037824 */ /* 0x000fe200078e02dc */
[----:B------:R-:W-:Y:S01]  /*2230*/  IADD3 R16, P0, R11, R14, RZ ;  /* 0x0000000e0b107210 */ /* 0x000fe20007f1e0ff */
[----:B------:R-:W-:Y:S01]  /*2240*/  IMAD R12, R219, c[0x0][0x1a4], R12 ;  /* 0x00006900db0c7a24 */ /* 0x000fe200078e020c */
[----:B------:R-:W-:Y:S01]  /*2250*/  IADD3 R11, R179, 0x40, RZ ;  /* 0x00000040b30b7810 */ /* 0x000fe20007ffe0ff */
[----:B------:R-:W-:Y:S01]  /*2260*/  IMAD R13, R5, c[0x0][0x1b8], RZ ;  /* 0x00006e00050d7a24 */ /* 0x000fe200078e02ff */
[----:B------:R-:W-:Y:S01]  /*2270*/  ISETP.GE.AND P6, PT, R179, R3, PT ;  /* 0x00000003b300720c */ /* 0x000fe20003fc6270 */
[----:B------:R-:W-:Y:S01]  /*2280*/  IMAD R7, R7, c[0x0][0x198], RZ ;  /* 0x0000660007077a24 */ /* 0x000fe200078e02ff */
[----:B------:R-:W-:Y:S01]  /*2290*/  IADD3.X R17, R8, R15, R12, P0, !PT ;  /* 0x0000000f08117210 */ /* 0x000fe200007fe40c */
[C---:B------:R-:W-:Y:S01]  /*22a0*/  IMAD R13, R6.reuse, c[0x0][0x1bc], R13 ;  /* 0x00006f00060d7a24 */ /* 0x040fe200078e020d */
[----:B------:R-:W-:Y:S01]  /*22b0*/  IADD3 R8, R179, 0x20, RZ ;  /* 0x00000020b3087810 */ /* 0x000fe20007ffe0ff */
[----:B------:R-:W-:Y:S01]  /*22c0*/  IMAD R7, R219, c[0x0][0x19c], R7 ;  /* 0x00006700db077a24 */ /* 0x000fe200078e0207 */
[-C--:B------:R-:W-:Y:S01]  /*22d0*/  ISETP.GE.AND P4, PT, R11, R3.reuse, PT ;  /* 0x000000030b00720c */ /* 0x080fe20003f86270 */
[----:B------:R-:W-:Y:S01]  /*22e0*/  IMAD.WIDE.U32 R16, R6, c[0x0][0x1b8], R16 ;  /* 0x00006e0006107a25 */ /* 0x000fe200078e0010 */
[----:B------:R-:W-:-:S02]  /*22f0*/  ISETP.GE.AND P5, PT, R8, R3, PT ;  /* 0x000000030800720c */ /* 0x000fc40003fa6270 */
[----:B------:R-:W-:Y:S01]  /*2300*/  IADD3 R11, R179, 0x60, RZ ;  /* 0x00000060b30b7810 */ /* 0x000fe20007ffe0ff */
[----:B------:R-:W-:Y:S02]  /*2310*/  IMAD.IADD R17, R17, 0x1, R13 ;  /* 0x0000000111117824 */ /* 0x000fe400078e020d */
[----:B------:R-:W-:Y:S01]  /*2320*/  @!P6 IMAD R12, R2, c[0x0][0x1a0], RZ ;  /* 0x00006800020cea24 */ /* 0x000fe200078e02ff */
[----:B------:R-:W-:Y:S01]  /*2330*/  ISETP.GE.AND P3, PT, R11, R3, PT ;  /* 0x000000030b00720c */ /* 0x000fe20003f66270 */
[----:B------:R-:W-:-:S04]  /*2340*/  @!P6 IMAD.WIDE.U32 R14, R179, c[0x0][0x1a0], R16 ;  /* 0x00006800b30eea25 */ /* 0x000fc800078e0010 */
[----:B------:R-:W-:Y:S01]  /*2350*/  @!P6 IMAD R12, R179, c[0x0][0x1a4], R12 ;  /* 0x00006900b30cea24 */ /* 0x000fe200078e020c */
[C---:B------:R-:W-:Y:S01]  /*2360*/  @!P6 LEA R22, P1, R14.reuse, c[0x0][0x170], 0x1 ;  /* 0x00005c000e16ea11 */ /* 0x040fe200078208ff */
[----:B------:R-:W-:Y:S01]  /*2370*/  @!P5 IMAD.MOV.U32 R18, RZ, RZ, R16 ;  /* 0x000000ffff12d224 */ /* 0x000fe200078e0010 */
[----:B------:R-:W-:Y:S01]  /*2380*/  @!P5 MOV R19, R17 ;  /* 0x000000110013d202 */ /* 0x000fe20000000f00 */
[----:B------:R-:W-:Y:S01]  /*2390*/  @!P6 IMAD.IADD R3, R15, 0x1, R12 ;  /* 0x000000010f03e824 */ /* 0x000fe200078e020c */
[C---:B------:R-:W-:Y:S01]  /*23a0*/  @!P5 IADD3 R12, P0, R179.reuse, 0x20, RZ ;  /* 0x00000020b30cd810 */ /* 0x040fe20007f1e0ff */
[----:B------:R-:W-:Y:S02]  /*23b0*/  IMAD.MOV.U32 R215, RZ, RZ, 0x7f800000 ;  /* 0x7f800000ffd77424 */ /* 0x000fe400078e00ff */
[----:B------:R-:W-:Y:S01]  /*23c0*/  IMAD.MOV.U32 R216, RZ, RZ, 0x7f800000 ;  /* 0x7f800000ffd87424 */ /* 0x000fe200078e00ff */
[----:B------:R-:W-:Y:S01]  /*23d0*/  @!P6 LEA.HI.X R23, R14, c[0x0][0x174], R3, 0x1, P1 ;  /* 0x00005d000e17ea11 */ /* 0x000fe200008f0c03 */
[----:B------:R-:W-:Y:S01]  /*23e0*/  @!P5 IMAD.X R13, RZ, RZ, R2, P0 ;  /* 0x000000ffff0dd224 */ /* 0x000fe200000e0602 */
[C---:B------:R-:W-:Y:S01]  /*23f0*/  @!P4 IADD3 R14, P1, R179.reuse, 0x40, RZ ;  /* 0x00000040b30ec810 */ /* 0x040fe20007f3e0ff */
[----:B------:R-:W-:Y:S01]  /*2400*/  IMAD R3, R218, -0x40, R222 ;  /* 0xffffffc0da037824 */ /* 0x000fe200078e02de */
[----:B------:R-:W-:Y:S01]  /*2410*/  @!P3 IADD3 R11, P0, R179, 0x60, RZ ;  /* 0x00000060b30bb810 */ /* 0x000fe20007f1e0ff */
[----:B------:R-:W-:Y:S01]  /*2420*/  @!P5 IMAD R13, R13, c[0x0][0x1a0], RZ ;  /* 0x000068000d0dda24 */ /* 0x000fe200078e02ff */
[----:B------:R-:W-:Y:S01]  /*2430*/  @!P4 IADD3.X R15, RZ, R2, RZ, P1, !PT ;  /* 0x00000002ff0fc210 */ /* 0x000fe20000ffe4ff */
[----:B------:R-:W-:Y:S01]  /*2440*/  @!P5 IMAD.WIDE.U32 R18, R12, c[0x0][0x1a0], R18 ;  /* 0x000068000c12da25 */ /* 0x000fe200078e0012 */
[----:B------:R-:W-:-:S03]  /*2450*/  ISETP.GE.AND P1, PT, R8, R3, PT ;  /* 0x000000030800720c */ /* 0x000fc60003f26270 */
[----:B------:R-:W-:Y:S02]  /*2460*/  @!P4 IMAD R15, R15, c[0x0][0x1a0], RZ ;  /* 0x000068000f0fca24 */ /* 0x000fe400078e02ff */
[----:B------:R-:W-:Y:S02]  /*2470*/  @!P5 IMAD R13, R12, c[0x0][0x1a4], R13 ;  /* 0x000069000c0dda24 */ /* 0x000fe400078e020d */
[----:B------:R-:W-:Y:S01]  /*2480*/  @!P3 IMAD.X R8, RZ, RZ, R2, P0 ;  /* 0x000000ffff08b224 */ /* 0x000fe200000e0602 */
[----:B------:R-:W-:Y:S01]  /*2490*/  @!P5 LEA R20, P0, R18, c[0x0][0x170], 0x1 ;  /* 0x00005c001214da11 */ /* 0x000fe200078008ff */
[C---:B------:R-:W-:Y:S02]  /*24a0*/  @!P4 IMAD R12, R14.reuse, c[0x0][0x1a4], R15 ;  /* 0x000069000e0cca24 */ /* 0x040fe400078e020f */
[----:B------:R-:W-:Y:S02]  /*24b0*/  @!P5 IMAD.IADD R13, R19, 0x1, R13 ;  /* 0x00000001130dd824 */ /* 0x000fe400078e020d */
[----:B------:R-:W-:-:S03]  /*24c0*/  @!P4 IMAD.WIDE.U32 R14, R14, c[0x0][0x1a0], R16 ;  /* 0x000068000e0eca25 */ /* 0x000fc600078e0010 */
[----:B------:R-:W-:Y:S01]  /*24d0*/  @!P5 LEA.HI.X R21, R18, c[0x0][0x174], R13, 0x1, P0 ;  /* 0x00005d001215da11 */ /* 0x000fe200000f0c0d */
[----:B------:R-:W-:Y:S01]  /*24e0*/  @!P3 IMAD R8, R8, c[0x0][0x1a0], RZ ;  /* 0x000068000808ba24 */ /* 0x000fe200078e02ff */
[C---:B------:R-:W-:Y:S01]  /*24f0*/  @!P4 LEA R18, P0, R14.reuse, c[0x0][0x170], 0x1 ;  /* 0x00005c000e12ca11 */ /* 0x040fe200078008ff */
[----:B------:R-:W-:Y:S02]  /*2500*/  @!P4 IMAD.IADD R12, R15, 0x1, R12 ;  /* 0x000000010f0cc824 */ /* 0x000fe400078e020c */
[C---:B------:R-:W-:Y:S02]  /*2510*/  @!P3 IMAD R8, R11.reuse, c[0x0][0x1a4], R8 ;  /* 0x000069000b08ba24 */ /* 0x040fe400078e0208 */
[----:B------:R-:W-:Y:S01]  /*2520*/  @!P3 IMAD.WIDE.U32 R24, R11, c[0x0][0x1a0], R16 ;  /* 0x000068000b18ba25 */ /* 0x000fe200078e0010 */
[----:B------:R-:W-:Y:S02]  /*2530*/  @!P4 LEA.HI.X R19, R14, c[0x0][0x174], R12, 0x1, P0 ;  /* 0x00005d000e13ca11 */ /* 0x000fe400000f0c0c */
[----:B------:R-:W-:Y:S01]  /*2540*/  LEA.HI R11, R218, R218, RZ, 0x1 ;  /* 0x000000dada0b7211 */ /* 0x000fe200078f08ff */
[----:B------:R-:W-:Y:S01]  /*2550*/  @!P3 IMAD.IADD R8, R25, 0x1, R8 ;  /* 0x000000011908b824 */ /* 0x000fe200078e0208 */
[----:B------:R-:W-:Y:S01]  /*2560*/  @!P3 LEA R16, P0, R24, c[0x0][0x170], 0x1 ;  /* 0x00005c001810ba11 */ /* 0x000fe200078008ff */
[----:B------:R-:W-:Y:S01]  /*2570*/  IMAD.WIDE.U32 R14, R175, c[0x0][0x370], RZ ;  /* 0x0000dc00af0e7a25 */ /* 0x000fe200078e00ff */
[----:B------:R-:W-:-:S02]  /*2580*/  LOP3.LUT R11, R11, 0xfffffffe, RZ, 0xc0, !PT ;  /* 0xfffffffe0b0b7812 */ /* 0x000fc400078ec0ff */
[----:B------:R-:W-:Y:S01]  /*2590*/  @!P3 LEA.HI.X R17, R24, c[0x0][0x174], R8, 0x1, P0 ;  /* 0x00005d001811ba11 */ /* 0x000fe200000f0c08 */
[C---:B------:R-:W-:Y:S01]  /*25a0*/  IMAD R8, R175.reuse, c[0x0][0x374], RZ ;  /* 0x0000dd00af087a24 */ /* 0x040fe200078e02ff */
[----:B------:R-:W-:Y:S01]  /*25b0*/  @!P1 IADD3 R14, P0, R230, R14, RZ ;  /* 0x0000000ee60e9210 */ /* 0x000fe20007f1e0ff */
[----:B------:R-:W-:-:S03]  /*25c0*/  IMAD.WIDE.U32 R12, R175, c[0x0][0x190], RZ ;  /* 0x00006400af0c7a25 */ /* 0x000fc600078e00ff */
[----:B------:R-:W-:Y:S01]  /*25d0*/  @!P1 IADD3.X R15, R231, R15, R8, P0, !PT ;  /* 0x0000000fe70f9210 */ /* 0x000fe200007fe408 */
[----:B------:R-:W-:Y:S01]  /*25e0*/  IMAD R8, R175, c[0x0][0x194], RZ ;  /* 0x00006500af087a24 */ /* 0x000fe200078e02ff */
[----:B------:R-:W-:Y:S01]  /*25f0*/  @!P1 IADD3 R12, P0, R232, R12, RZ ;  /* 0x0000000ce80c9210 */ /* 0x000fe20007f1e0ff */
[----:B------:R-:W-:-:S03]  /*2600*/  IMAD.WIDE.U32 R24, R219, c[0x0][0x198], R180 ;  /* 0x00006600db187a25 */ /* 0x000fc600078e00b4 */
[----:B------:R-:W-:Y:S01]  /*2610*/  @!P1 IADD3.X R13, R233, R13, R8, P0, !PT ;  /* 0x0000000de90d9210 */ /* 0x000fe200007fe408 */
[----:B------:R-:W-:Y:S01]  /*2620*/  IMAD.IADD R11, R218, 0x1, -R11 ;  /* 0x00000001da0b7824 */ /* 0x000fe200078e0a0b */
[----:B------:R-:W-:Y:S01]  /*2630*/  IADD3 R8, P0, R10, R24, RZ ;  /* 0x000000180a087210 */ /* 0x000fe20007f1e0ff */
[----:B------:R-:W-:-:S03]  /*2640*/  IMAD.MOV.U32 R214, RZ, RZ, 0x7f800000 ;  /* 0x7f800000ffd67424 */ /* 0x000fc600078e00ff */
[----:B------:R-:W-:Y:S01]  /*2650*/  IADD3.X R9, R9, R25, R7, P0, !PT ;  /* 0x0000001909097210 */ /* 0x000fe200007fe407 */
[----:B------:R-:W-:Y:S01]  /*2660*/  IMAD R7, R5, c[0x0][0x1b0], RZ ;  /* 0x00006c0005077a24 */ /* 0x000fe200078e02ff */
[----:B------:R-:W-:Y:S02]  /*2670*/  SHF.L.U32 R5, R184, 0x1, RZ ;  /* 0x00000001b8057819 */ /* 0x000fe400000006ff */
[----:B------:R-:W-:Y:S01]  /*2680*/  ISETP.GE.AND P0, PT, R179, R3, PT ;  /* 0x00000003b300720c */ /* 0x000fe20003f06270 */
[C---:B------:R-:W-:Y:S01]  /*2690*/  IMAD R7, R6.reuse, c[0x0][0x1b4], R7 ;  /* 0x00006d0006077a24 */ /* 0x040fe200078e0207 */
[----:B------:R-:W-:Y:S01]  /*26a0*/  ISETP.NE.AND P2, PT, R11, 0x1, PT ;  /* 0x000000010b00780c */ /* 0x000fe20003f45270 */
[----:B------:R-:W-:Y:S01]  /*26b0*/  IMAD.WIDE.U32 R10, R6, c[0x0][0x1b0], R8 ;  /* 0x00006c00060a7a25 */ /* 0x000fe200078e0008 */
[----:B------:R-:W-:Y:S01]  /*26c0*/  @P6 STS.128 [R5+0xa000], RZ ;  /* 0x00a000ff05006388 */ /* 0x000fe20000000c00 */
[----:B------:R-:W-:Y:S02]  /*26d0*/  IADD3 R6, R184, 0x1000, RZ ;  /* 0x00001000b8067810 */ /* 0x000fe40007ffe0ff */
[----:B------:R-:W-:Y:S01]  /*26e0*/  @!P6 IMAD R8, R2, c[0x0][0x198], RZ ;  /* 0x000066000208ea24 */ /* 0x000fe200078e02ff */
[----:B------:R-:W-:Y:S01]  /*26f0*/  @!PT LDS RZ, [RZ] ;  /* 0x00000000fffff984 */ /* 0x000fe20000000800 */
[----:B------:R-:W-:Y:S01]  /*2700*/  @!PT LDS RZ, [RZ] ;  /* 0x00000000fffff984 */ /* 0x000fe20000000800 */
[----:B------:R-:W-:Y:S01]  /*2710*/  @!PT LDS RZ, [RZ] ;  /* 0x00000000fffff984 */ /* 0x000fe20000000800 */
[----:B------:R1:W-:Y:S01]  /*2720*/  @!P6 LDGSTS.E.BYPASS.LTC128B.128 [R5+0xa000], [R22.64] ;  /* 0x0a0000001605efae */ /* 0x0003e2000b901d48 */
[----:B------:R-:W-:-:S02]  /*2730*/  SEL R6, R6, R184, !P2 ;  /* 0x000000b806067207 */ /* 0x000fc40005000000 */
[----:B------:R-:W-:Y:S01]  /*2740*/  @!P6 IMAD R8, R179, c[0x0][0x19c], R8 ;  /* 0x00006700b308ea24 */ /* 0x000fe200078e0208 */
[----:B------:R-:W-:Y:S02]  /*2750*/  @P5 STS.128 [R5+0xb000], RZ ;  /* 0x00b000ff05005388 */ /* 0x000fe40000000c00 */
[----:B------:R-:W-:Y:S02]  /*2760*/  IMAD.SHL.U32 R217, R6, 0x2, RZ ;  /* 0x0000000206d97824 */ /* 0x000fe400078e00ff */
        /* <DEDUP_REMOVED lines=14> */
[----:B------:R-:W0:Y:S04]  /*2850*/  LDGDEPBAR ;  /* 0x00000000000079af */ /* 0x000e280000000000 */
[----:B------:R-:W-:Y:S01]  /*2860*/  @P0 STS.128 [R5+0x4000], RZ ;  /* 0x004000ff05000388 */ /* 0x000fe20000000c00 */
[----:B--2---:R-:W-:-:S03]  /*2870*/  @!P3 MOV R20, R10 ;  /* 0x0000000a0014b202 */ /* 0x004fc60000000f00 */
[----:B------:R-:W-:Y:S01]  /*2880*/  @!PT LDS RZ, [RZ] ;  /* 0x00000000fffff984 */ /* 0x000fe20000000800 */
[----:B------:R-:W-:Y:S01]  /*2890*/  @!PT LDS RZ, [RZ] ;  /* 0x00000000fffff984 */ /* 0x000fe20000000800 */
[----:B------:R-:W-:Y:S01]  /*28a0*/  @!PT LDS RZ, [RZ] ;  /* 0x00000000fffff984 */ /* 0x000fe20000000800 */
[----:B------:R1:W-:Y:S04]  /*28b0*/  @!P0 LDGSTS.E.BYPASS.LTC128B.128 [R5+0x4000], [R230.64] ;  /* 0x04000000e6058fae */ /* 0x0003e8000b901d48 */
[----:B------:R-:W-:Y:S01]  /*28c0*/  @P1 STS.128 [R5+0x5000], RZ ;  /* 0x005000ff05001388 */ /* 0x000fe20000000c00 */
[----:B---3--:R-:W-:Y:S01]  /*28d0*/  @!P6 MOV R18, R10 ;  /* 0x0000000a0012e202 */ /* 0x008fe20000000f00 */
[----:B------:R-:W-:Y:S02]  /*28e0*/  IMAD.IADD R19, R11, 0x1, R7 ;  /* 0x000000010b137824 */ /* 0x000fe400078e0207 */
[----:B------:R-:W-:Y:S01]  /*28f0*/  @!PT LDS RZ, [RZ] ;  /* 0x00000000fffff984 */ /* 0x000fe20000000800 */
[----:B------:R-:W-:Y:S01]  /*2900*/  @!PT LDS RZ, [RZ] ;  /* 0x00000000fffff984 */ /* 0x000fe20000000800 */
[----:B------:R-:W-:Y:S01]  /*2910*/  @!PT LDS RZ, [RZ] ;  /* 0x00000000fffff984 */ /* 0x000fe20000000800 */
[----:B------:R2:W-:Y:S02]  /*2920*/  @!P1 LDGSTS.E.BYPASS.LTC128B.128 [R5+0x5000], [R14.64] ;  /* 0x050000000e059fae */ /* 0x0005e4000b901d48 */
[----:B------:R-:W-:-:S02]  /*2930*/  @!P6 IMAD.WIDE.U32 R6, R179, c[0x0][0x198], R18 ;  /* 0x00006600b306ea25 */ /* 0x000fc400078e0012 */
[----:B------:R-:W-:Y:S01]  /*2940*/  @P0 STS [R217], RZ ;  /* 0x000000ffd9000388 */ /* 0x000fe20000000800 */
[----:B----4-:R-:W-:Y:S01]  /*2950*/  @!P5 MOV R17, R19 ;  /* 0x000000130011d202 */ /* 0x010fe20000000f00 */
[----:B------:R-:W-:Y:S02]  /*2960*/  @!P6 IMAD.IADD R8, R7, 0x1, R8 ;  /* 0x000000010708e824 */ /* 0x000fe400078e0208 */
[----:B------:R-:W-:Y:S01]  /*2970*/  @P0 STS [R217+0x4], RZ ;  /* 0x000004ffd9000388 */ /* 0x000fe20000000800 */
[--C-:B------:R-:W-:Y:S02]  /*2980*/  @!P5 IMAD.MOV.U32 R16, RZ, RZ, R10.reuse ;  /* 0x000000ffff10d224 */ /* 0x100fe400078e000a */
[----:B------:R-:W-:Y:S01]  /*2990*/  @!P4 IMAD.MOV.U32 R18, RZ, RZ, R10 ;  /* 0x000000ffff12c224 */ /* 0x000fe200078e000a */
[----:B------:R-:W-:Y:S01]  /*29a0*/  @P0 STS [R217+0x8], RZ ;  /* 0x000008ffd9000388 */ /* 0x000fe20000000800 */
[----:B------:R-:W-:-:S03]  /*29b0*/  @!P3 IMAD.MOV.U32 R21, RZ, RZ, R19 ;  /* 0x000000ffff15b224 */ /* 0x000fc600078e0013 */
[----:B------:R-:W-:Y:S04]  /*29c0*/  @P0 STS [R217+0xc], RZ ;  /* 0x00000cffd9000388 */ /* 0x000fe80000000800 */
[----:B------:R-:W-:Y:S01]  /*29d0*/  @!PT LDS RZ, [RZ] ;  /* 0x00000000fffff984 */ /* 0x000fe20000000800 */
[----:B------:R-:W-:Y:S01]  /*29e0*/  @!PT LDS RZ, [RZ] ;  /* 0x00000000fffff984 */ /* 0x000fe20000000800 */
[----:B------:R-:W-:Y:S01]  /*29f0*/  @!PT LDS RZ, [RZ] ;  /* 0x00000000fffff984 */ /* 0x000fe20000000800 */
[----:B------:R3:W-:Y:S04]  /*2a00*/  @!P0 LDGSTS.E.BYPASS.LTC128B.128 [R217], [R232.64] ;  /* 0x00000000e8d98fae */ /* 0x0007e8000b901d48 */
[----:B------:R-:W-:Y:S01]  /*2a10*/  @P1 STS [R217+0x1000], RZ ;  /* 0x001000ffd9001388 */ /* 0x000fe20000000800 */
[----:B--2---:R-:W-:-:S03]  /*2a20*/  @!P6 LEA R14, P0, R6, c[0x0][0x168], 0x1 ;  /* 0x00005a00060eea11 */ /* 0x004fc600078008ff */
[----:B------:R-:W-:Y:S01]  /*2a30*/  @P1 STS [R217+0x1004], RZ ;  /* 0x001004ffd9001388 */ /* 0x000fe20000000800 */
[----:B------:R-:W-:-:S03]  /*2a40*/  @!P6 LEA.HI.X R15, R6, c[0x0][0x16c], R8, 0x1, P0 ;  /* 0x00005b00060fea11 */ /* 0x000fc600000f0c08 */
[----:B------:R-:W-:Y:S01]  /*2a50*/  @P1 STS [R217+0x1008], RZ ;  /* 0x001008ffd9001388 */ /* 0x000fe20000000800 */
[----:B------:R-:W-:-:S03]  /*2a60*/  @!P5 IADD3 R9, P0, R179, 0x20, RZ ;  /* 0x00000020b309d810 */ /* 0x000fc60007f1e0ff */
[----:B------:R-:W-:Y:S02]  /*2a70*/  @P1 STS [R217+0x100c], RZ ;  /* 0x00100cffd9001388 */ /* 0x000fe40000000800 */
[----:B------:R-:W-:Y:S01]  /*2a80*/  @!P5 IMAD.X R11, RZ, RZ, R2, P0 ;  /* 0x000000ffff0bd224 */ /* 0x000fe200000e0602 */
[----:B------:R-:W-:Y:S01]  /*2a90*/  @!P4 IADD3 R8, P0, R179, 0x40, RZ ;  /* 0x00000040b308c810 */ /* 0x000fe20007f1e0ff */
[----:B------:R-:W-:Y:S01]  /*2aa0*/  @!P5 IMAD.WIDE.U32 R16, R9, c[0x0][0x198], R16 ;  /* 0x000066000910da25 */ /* 0x000fe200078e0010 */
[----:B------:R-:W-:Y:S01]  /*2ab0*/  @!PT LDS RZ, [RZ] ;  /* 0x00000000fffff984 */ /* 0x000fe20000000800 */
[----:B------:R-:W-:Y:S01]  /*2ac0*/  @!PT LDS RZ, [RZ] ;  /* 0x00000000fffff984 */ /* 0x000fe20000000800 */
[----:B------:R-:W-:Y:S01]  /*2ad0*/  @!PT LDS RZ, [RZ] ;  /* 0x00000000fffff984 */ /* 0x000fe20000000800 */
[----:B------:R3:W-:Y:S02]  /*2ae0*/  @!P1 LDGSTS.E.BYPASS.LTC128B.128 [R217+0x1000], [R12.64] ;  /* 0x010000000cd99fae */ /* 0x0007e4000b901d48 */
[----:B------:R-:W-:Y:S01]  /*2af0*/  @!P4 IADD3.X R7, RZ, R2, RZ, P0, !PT ;  /* 0x00000002ff07c210 */ /* 0x000fe200007fe4ff */
[----:B------:R-:W-:Y:S01]  /*2b00*/  @!P5 IMAD R11, R11, c[0x0][0x198], RZ ;  /* 0x000066000b0bda24 */ /* 0x000fe200078e02ff */
[----:B------:R-:W-:Y:S01]  /*2b10*/  @!P3 IADD3 R6, P0, R179, 0x60, RZ ;  /* 0x00000060b306b810 */ /* 0x000fe20007f1e0ff */
[----:B------:R-:W-:Y:S02]  /*2b20*/  @P6 STS.128 [R5+0x6000], RZ ;  /* 0x006000ff05006388 */ /* 0x000fe40000000c00 */
[----:B------:R-:W-:-:S02]  /*2b30*/  @!P4 IMAD R7, R7, c[0x0][0x198], RZ ;  /* 0x000066000707ca24 */ /* 0x000fc400078e02ff */
[----:B------:R-:W-:Y:S01]  /*2b40*/  @!P5 IMAD R11, R9, c[0x0][0x19c], R11 ;  /* 0x00006700090bda24 */ /* 0x000fe200078e020b */
[----:B------:R-:W-:Y:S01]  /*2b50*/  @!PT LDS RZ, [RZ] ;  /* 0x00000000fffff984 */ /* 0x000fe20000000800 */
[----:B------:R-:W-:Y:S01]  /*2b60*/  @!PT LDS RZ, [RZ] ;  /* 0x00000000fffff984 */ /* 0x000fe20000000800 */
[----:B------:R-:W-:Y:S01]  /*2b70*/  @!PT LDS RZ, [RZ] ;  /* 0x00000000fffff984 */ /* 0x000fe20000000800 */
[----:B------:R1:W-:Y:S01]  /*2b80*/  @!P6 LDGSTS.E.BYPASS.LTC128B.128 [R5+0x6000], [R14.64] ;  /* 0x060000000e05efae */ /* 0x0003e2000b901d48 */
[----:B------:R-:W-:Y:S02]  /*2b90*/  @!P3 IMAD.X R2, RZ, RZ, R2, P0 ;  /* 0x000000ffff02b224 */ /* 0x000fe400000e0602 */
[C---:B------:R-:W-:Y:S01]  /*2ba0*/  @!P4 IMAD R7, R8.reuse, c[0x0][0x19c], R7 ;  /* 0x000067000807ca24 */ /* 0x040fe200078e0207 */
[----:B------:R-:W-:Y:S01]  /*2bb0*/  @P5 STS.128 [R5+0x7000], RZ ;  /* 0x007000ff05005388 */ /* 0x000fe20000000c00 */
[----:B------:R-:W-:Y:S01]  /*2bc0*/  @!P4 IMAD.WIDE.U32 R8, R8, c[0x0][0x198], R18 ;  /* 0x000066000808ca25 */ /* 0x000fe200078e0012 */
[----:B------:R-:W-:-:S03]  /*2bd0*/  @!P5 LEA R18, P0, R16, c[0x0][0x168], 0x1 ;  /* 0x00005a001012da11 */ /* 0x000fc600078008ff */
[----:B------:R-:W-:Y:S02]  /*2be0*/  @!P5 IMAD.IADD R11, R17, 0x1, R11 ;  /* 0x00000001110bd824 */ /* 0x000fe400078e020b */
[----:B------:R-:W-:Y:S02]  /*2bf0*/  @!P3 IMAD R2, R2, c[0x0][0x198], RZ ;  /* 0x000066000202ba24 */ /* 0x000fe400078e02ff */
[----:B------:R-:W-:Y:S01]  /*2c00*/  @!P3 IMAD.WIDE.U32 R20, R6, c[0x0][0x198], R20 ;  /* 0x000066000614ba25 */ /* 0x000fe200078e0014 */
[----:B------:R-:W-:-:S03]  /*2c10*/  @!P5 LEA.HI.X R19, R16, c[0x0][0x16c], R11, 0x1, P0 ;  /* 0x00005b001013da11 */ /* 0x000fc600000f0c0b */
[----:B------:R-:W-:Y:S01]  /*2c20*/  @!P3 IMAD R2, R6, c[0x0][0x19c], R2 ;  /* 0x000067000602ba24 */ /* 0x000fe200078e0202 */
[C---:B------:R-:W-:Y:S01]  /*2c30*/  @!P4 LEA R6, P0, R8.reuse, c[0x0][0x168], 0x1 ;  /* 0x00005a000806ca11 */ /* 0x040fe200078008ff */
[----:B------:R-:W-:Y:S01]  /*2c40*/  @!P4 IMAD.IADD R7, R9, 0x1, R7 ;  /* 0x000000010907c824 */ /* 0x000fe200078e0207 */
[----:B------:R-:W-:Y:S01]  /*2c50*/  @!PT LDS RZ, [RZ] ;  /* 0x00000000fffff984 */ /* 0x000fe20000000800 */
[----:B------:R-:W-:Y:S01]  /*2c60*/  @!PT LDS RZ, [RZ] ;  /* 0x00000000fffff984 */ /* 0x000fe20000000800 */
[----:B------:R-:W-:Y:S01]  /*2c70*/  @!PT LDS RZ, [RZ] ;  /* 0x00000000fffff984 */ /* 0x000fe20000000800 */
[----:B------:R1:W-:Y:S02]  /*2c80*/  @!P5 LDGSTS.E.BYPASS.LTC128B.128 [R5+0x7000], [R18.64] ;  /* 0x070000001205dfae */ /* 0x0003e4000b901d48 */
[----:B------:R-:W-:Y:S02]  /*2c90*/  @!P3 IADD3 R2, R21, R2, RZ ;  /* 0x000000021502b210 */ /* 0x000fe40007ffe0ff */
[----:B------:R-:W-:Y:S01]  /*2ca0*/  @!P4 LEA.HI.X R7, R8, c[0x0][0x16c], R7, 0x1, P0 ;  /* 0x00005b000807ca11 */ /* 0x000fe200000f0c07 */
[----:B------:R-:W-:Y:S01]  /*2cb0*/  @P4 STS.128 [R5+0x8000], RZ ;  /* 0x008000ff05004388 */ /* 0x000fe20000000c00 */
[C---:B------:R-:W-:Y:S02]  /*2cc0*/  @!P3 LEA R10, P0, R20.reuse, c[0x0][0x168], 0x1 ;  /* 0x00005a00140aba11 */ /* 0x040fe400078008ff */
[----:B------:R-:W-:Y:S01]  /*2cd0*/  IADD3 R8, R183, 0x8, RZ ;  /* 0x00000008b7087810 */ /* 0x000fe20007ffe0ff */
[----:B------:R-:W-:Y:S01]  /*2ce0*/  @!PT LDS RZ, [RZ] ;  /* 0x00000000fffff984 */ /* 0x000fe20000000800 */
[----:B------:R-:W-:Y:S01]  /*2cf0*/  @!PT LDS RZ, [RZ] ;  /* 0x00000000fffff984 */ /* 0x000fe20000000800 */
[----:B------:R-:W-:Y:S01]  /*2d00*/  @!PT LDS RZ, [RZ] ;  /* 0x00000000fffff984 */ /* 0x000fe20000000800 */
[----:B------:R2:W-:Y:S01]  /*2d10*/  @!P4 LDGSTS.E.BYPASS.LTC128B.128 [R5+0x8000], [R6.64] ;  /* 0x080000000605cfae */ /* 0x0005e2000b901d48 */
[----:B------:R-:W-:-:S02]  /*2d20*/  @!P3 LEA.HI.X R11, R20, c[0x0][0x16c], R2, 0x1, P0 ;  /* 0x00005b00140bba11 */ /* 0x000fc400000f0c02 */
[C---:B------:R-:W-:Y:S01]  /*2d30*/  IADD3 R2, R183.reuse, 0x28, RZ ;  /* 0x00000028b7027810 */ /* 0x040fe20007ffe0ff */
[----:B------:R1:W-:Y:S01]  /*2d40*/  @P3 STS.128 [R5+0x9000], RZ ;  /* 0x009000ff05003388 */ /* 0x0003e20000000c00 */
[-C--:B------:R-:W-:Y:S02]  /*2d50*/  ISETP.GE.AND P4, PT, R183, R3.reuse, PT ;  /* 0x00000003b700720c */ /* 0x080fe40003f86270 */
[-C--:B------:R-:W-:Y:S01]  /*2d60*/  ISETP.GE.AND P0, PT, R2, R3.reuse, PT ;  /* 0x000000030200720c */ /* 0x080fe20003f06270 */
[----:B------:R-:W-:Y:S01]  /*2d70*/  @!PT LDS RZ, [RZ] ;  /* 0x00000000fffff984 */ /* 0x000fe20000000800 */
[----:B------:R-:W-:Y:S01]  /*2d80*/  @!PT LDS RZ, [RZ] ;  /* 0x00000000fffff984 */ /* 0x000fe20000000800 */
[----:B------:R-:W-:Y:S01]  /*2d90*/  @!PT LDS RZ, [RZ] ;  /* 0x00000000fffff984 */ /* 0x000fe20000000800 */
[----:B------:R1:W-:Y:S01]  /*2da0*/  @!P3 LDGSTS.E.BYPASS.LTC128B.128 [R5+0x9000], [R10.64] ;  /* 0x090000000a05bfae */ /* 0x0003e2000b901d48 */
[----:B------:R-:W-:-:S03]  /*2db0*/  ISETP.GE.AND P3, PT, R8, R3, PT ;  /* 0x000000030800720c */ /* 0x000fc60003f66270 */
[----:B------:R-:W0:Y:S01]  /*2dc0*/  LDGDEPBAR ;  /* 0x00000000000079af */ /* 0x000e220000000000 */
[----:B--2---:R-:W-:-:S05]  /*2dd0*/  IMAD.WIDE R6, R183, 0x4, R234 ;  /* 0x00000004b7067825 */ /* 0x004fca00078e02ea */
[----:B------:R2:W5:Y:S01]  /*2de0*/  @!P4 LDG.E R215, [R6.64] ;  /* 0x0000000806d7c981 */ /* 0x000562000c1e1900 */
[----:B-1----:R-:W-:-:S03]  /*2df0*/  IADD3 R5, R183, 0x20, RZ ;  /* 0x00000020b7057810 */ /* 0x002fc60007ffe0ff */
[----:B------:R2:W5:Y:S01]  /*2e00*/  @!P3 LDG.E R216, [R6.64+0x20] ;  /* 0x0000200806d8b981 */ /* 0x000562000c1e1900 */
[----:B------:R-:W-:-:S04]  /*2e10*/  DEPBAR.LE SB0, 0x1 ;  /* 0x000080400000791a */ /* 0x000fc80000000000 */
[----:B------:R-:W-:Y:S01]  /*2e20*/  ISETP.GE.AND P1, PT, R5, R3, PT ;  /* 0x000000030500720c */ /* 0x000fe20003f26270 */
[----:B------:R-:W-:-:S05]  /*2e30*/  @!P0 IMAD.WIDE R2, R2, 0x4, R234 ;  /* 0x0000000402028825 */ /* 0x000fca00078e02ea */
[----:B------:R1:W5:Y:S07]  /*2e40*/  @!P0 LDG.E R214, [R2.64] ;  /* 0x0000000802d68981 */ /* 0x00036e000c1e1900 */
[----:B------:R2:W5:Y:S04]  /*2e50*/  @!P1 LDG.E R213, [R6.64+0x80] ;  /* 0x0000800806d59981 */ /* 0x000568000c1e1900 */
[----:B------:R-:W-:Y:S01]  /*2e60*/  BAR.SYNC.DEFER_BLOCKING 0x0 ;  /* 0x0000000000007b1d */ /* 0x000fe20000010000 */
[----:B-1----:R-:W-:Y:S01]  /*2e70*/  IMAD.MOV.U32 R2, RZ, RZ, c[0x0][0x308] ;  /* 0x0000c200ff027624 */ /* 0x002fe200078e00ff */
[----:B------:R-:W-:-:S05]  /*2e80*/  MOV R3, c[0x0][0x30c] ;  /* 0x0000c30000037a02 */ /* 0x000fca0000000f00 */
[----:B--2---:R1:W2:Y:S01]  /*2e90*/  LDG.E.64 R6, [R2.64+0x8] ;  /* 0x0000080802067981 */ /* 0x0042a2000c1e1b00 */
[----:B------:R-:W-:-:S03]  /*2ea0*/  LEA.HI R5, R0, R4, RZ, 0x4 ;  /* 0x0000000400057211 */ /* 0x000fc600078f20ff */
[----:B------:R3:W4:Y:S04]  /*2eb0*/  LDSM.16.M88.4 R132, [R172+0xa000] ;  /* 0x00a00000ac84783b */ /* 0x0007280000000200 */
[----:B------:R3:W2:Y:S04]  /*2ec0*/  LDSM.16.M88.4 R136, [R172+0xa800] ;  /* 0x00a80000ac88783b */ /* 0x0006a80000000200 */
[----:B------:R3:W2:Y:S04]  /*2ed0*/  LDSM.16.M88.4 R140, [R166+0xa000] ;  /* 0x00a00000a68c783b */ /* 0x0006a80000000200 */
[----:B------:R3:W2:Y:S04]  /*2ee0*/  LDSM.16.M88.4 R144, [R166+0xa800] ;  /* 0x00a80000a690783b */ /* 0x0006a80000000200 */
[----:B------:R3:W2:Y:S04]  /*2ef0*/  LDSM.16.M88.4 R148, [R165+0xa000] ;  /* 0x00a00000a594783b */ /* 0x0006a80000000200 */
[----:B------:R3:W2:Y:S04]  /*2f00*/  LDSM.16.M88.4 R152, [R165+0xa800] ;  /* 0x00a80000a598783b */ /* 0x0006a80000000200 */
[----:B-1----:R-:W3:Y:S01]  /*2f10*/  LDG.E.64 R2, [R2.64] ;  /* 0x0000000802027981 */ /* 0x002ee2000c1e1b00 */
[----:B------:R-:W-:-:S03]  /*2f20*/  LOP3.LUT R5, R5, 0xfffffff0, RZ, 0xc0, !PT ;  /* 0xfffffff005057812 */ /* 0x000fc600078ec0ff */
[----:B------:R1:W1:Y:S04]  /*2f30*/  LDSM.16.M88.4 R156, [R164+0xa000] ;  /* 0x00a00000a49c783b */ /* 0x0002680000000200 */
[----:B------:R1:W1:Y:S01]  /*2f40*/  LDSM.16.M88.4 R160, [R164+0xa800] ;  /* 0x00a80000a4a0783b */ /* 0x0002620000000200 */
[----:B------:R-:W-:Y:S01]  /*2f50*/  IMAD.IADD R5, R4, 0x1, -R5 ;  /* 0x0000000104057824 */ /* 0x000fe200078e0a05 */
[C---:B------:R-:W-:Y:S01]  /*2f60*/  SHF.L.U32 R211, R206.reuse, 0x4, RZ ;  /* 0x00000004ced37819 */ /* 0x040fe200000006ff */
[----:B------:R-:W-:-:S03]  /*2f70*/  IMAD.SHL.U32 R212, R206, 0x8, RZ ;  /* 0x00000008ced47824 */ /* 0x000fc600078e00ff */
[----:B------:R-:W-:Y:S02]  /*2f80*/  SHF.R.S32.HI R0, RZ, 0x1f, R5 ;  /* 0x0000001fff007819 */ /* 0x000fe40000011405 */
[----:B------:R-:W-:Y:S02]  /*2f90*/  IADD3 R205, R211, 0x20, RZ ;  /* 0x00000020d3cd7810 */ /* 0x000fe40007ffe0ff */
[----:B------:R-:W-:Y:S02]  /*2fa0*/  LEA.HI R0, R0, R5, RZ, 0x3 ;  /* 0x0000000500007211 */ /* 0x000fe400078f18ff */
[----:B------:R-:W-:Y:S02]  /*2fb0*/  IADD3 R204, R212, R205, RZ ;  /* 0x000000cdd4cc7210 */ /* 0x000fe40007ffe0ff */
[----:B------:R-:W-:Y:S01]  /*2fc0*/  LOP3.LUT R0, R0, 0xfffffff8, RZ, 0xc0, !PT ;  /* 0xfffffff800007812 */ /* 0x000fe200078ec0ff */
[----:B------:R-:W-:Y:S02]  /*2fd0*/  IMAD R4, R182, c[0x0][0x1c0], R201 ;  /* 0x00007000b6047a24 */ /* 0x000fe400078e02c9 */
[----:B------:R-:W-:Y:S01]  /*2fe0*/  IMAD.IADD R203, R212, 0x1, R204 ;  /* 0x00000001d4cb7824 */ /* 0x000fe200078e02cc */
[----:B------:R-:W-:Y:S01]  /*2ff0*/  IADD3 R0, R5, -R0, RZ ;  /* 0x8000000005007210 */ /* 0x000fe20007ffe0ff */
[----:B------:R-:W-:Y:S01]  /*3000*/  IMAD.SHL.U32 R4, R4, 0x20, RZ ;  /* 0x0000002004047824 */ /* 0x000fe200078e00ff */
[----:B------:R-:W-:Y:S01]  /*3010*/  IADD3 R169, R174, 0x1000, RZ ;  /* 0x00001000aea97810 */ /* 0x000fe20007ffe0ff */
[----:B------:R-:W-:Y:S01]  /*3020*/  IMAD.MOV.U32 R167, RZ, RZ, 0x20 ;  /* 0x00000020ffa77424 */ /* 0x000fe200078e00ff */
[----:B------:R-:W-:-:S02]  /*3030*/  LOP3.LUT P0, RZ, R0, 0x2, RZ, 0xc0, !PT ;  /* 0x0000000200ff7812 */ /* 0x000fc4000780c0ff */
[----:B------:R-:W-:Y:S02]  /*3040*/  IADD3 R168, R173, 0x1000, RZ ;  /* 0x00001000ada87810 */ /* 0x000fe40007ffe0ff */
[----:B------:R-:W-:Y:S02]  /*3050*/  IADD3 R202, R212, R203, RZ ;  /* 0x000000cbd4ca7210 */ /* 0x000fe40007ffe0ff */
[----:B------:R-:W-:Y:S02]  /*3060*/  SHF.R.S32.HI R200, RZ, 0x1f, R236 ;  /* 0x0000001fffc87819 */ /* 0x000fe400000114ec */
[----:B------:R-:W-:Y:S01]  /*3070*/  LOP3.LUT P1, RZ, R0, 0x4, RZ, 0xc0, !PT ;  /* 0x0000000400ff7812 */ /* 0x000fe2000782c0ff */
[----:B------:R-:W-:Y:S01]  /*3080*/  IMAD.SHL.U32 R0, R174, 0x2, RZ ;  /* 0x00000002ae007824 */ /* 0x000fe200078e00ff */
[----:B------:R-:W-:Y:S02]  /*3090*/  IADD3 R193, R222, 0x80, R219 ;  /* 0x00000080dec17810 */ /* 0x000fe40007ffe0db */
[----:B------:R-:W-:-:S02]  /*30a0*/  SEL R169, R169, R174, !P2 ;  /* 0x000000aea9a97207 */ /* 0x000fc40005000000 */
[----:B------:R-:W-:Y:S02]  /*30b0*/  SEL R168, R168, R173, !P2 ;  /* 0x000000ada8a87207 */ /* 0x000fe40005000000 */
[----:B------:R-:W-:Y:S02]  /*30c0*/  SEL R167, R167, 0xffffffe0, !P0 ;  /* 0xffffffe0a7a77807 */ /* 0x000fe40004000000 */
[----:B------:R-:W-:Y:S01]  /*30d0*/  IADD3 R226, R212, R202, RZ ;  /* 0x000000cad4e27210 */ /* 0x000fe20007ffe0ff */
        /* <DEDUP_REMOVED lines=38> */
[----:B------:R-:W-:Y:S01]  /*3340*/  IMAD.IADD R193, R193, 0x1, -R220 ;  /* 0x00000001c1c17824 */ /* 0x000fe200078e0adc */
[----:B------:R-:W-:Y:S01]  /*3350*/  SEL R175, R175, 0xffffffc0, !P1 ;  /* 0xffffffc0afaf7807 */ /* 0x000fe20004800000 */
[----:B------:R-:W-:Y:S01]  /*3360*/  IMAD.SHL.U32 R169, R169, 0x2, RZ ;  /* 0x00000002a9a97824 */ /* 0x000fe200078e00ff */
[----:B------:R-:W-:Y:S01]  /*3370*/  SHF.L.U32 R228, R178, 0x5, RZ ;  /* 0x00000005b2e47819 */ /* 0x000fe200000006ff */
[----:B------:R-:W-:Y:S01]  /*3380*/  IMAD.SHL.U32 R168, R168, 0x2, RZ ;  /* 0x00000002a8a87824 */ /* 0x000fe200078e00ff */
[----:B------:R-:W-:Y:S01]  /*3390*/  IADD3 R227, R219, 0x80, RZ ;  /* 0x00000080dbe37810 */ /* 0x000fe20007ffe0ff */
[----:B------:R-:W-:Y:S01]  /*33a0*/  IMAD.MOV.U32 R229, RZ, RZ, 0x40 ;  /* 0x00000040ffe57424 */ /* 0x000fe200078e00ff */
[----:B------:R-:W-:-:S02]  /*33b0*/  IADD3 R225, R212, R226, RZ ;  /* 0x000000e2d4e17210 */ /* 0x000fc40007ffe0ff */
[----:B--2---:R-:W-:Y:S02]  /*33c0*/  IADD3 R236, P4, P3, R4, R6, R236 ;  /* 0x0000000604ec7210 */ /* 0x004fe40007b9e0ec */
[----:B------:R-:W-:-:S03]  /*33d0*/  SHF.R.S32.HI R4, RZ, 0x1f, R4 ;  /* 0x0000001fff047819 */ /* 0x000fc60000011404 */
[----:B------:R-:W-:Y:S01]  /*33e0*/  IMAD.WIDE.U32 R236, R236, -0x2daee0ad, RZ ;  /* 0xd2511f53ecec7825 */ /* 0x000fe200078e00ff */
[----:B------:R-:W-:Y:S01]  /*33f0*/  IADD3.X R200, R4, R7, R200, P4, P3 ;  /* 0x0000000704c87210 */ /* 0x000fe200027e64c8 */
[----:B---3--:R2:W3:Y:S08]  /*3400*/  R2UR UR6, R3 ;  /* 0x00000000030673c2 */ /* 0x0084f000000e0000 */
[----:B------:R1:W3:Y:S01]  /*3410*/  R2UR UR7, R2 ;  /* 0x00000000020773c2 */ /* 0x0002e200000e0000 */
[----:B--2---:R-:W-:-:S02]  /*3420*/  IMAD.IADD R3, R0, 0x1, R167 ;  /* 0x0000000100037824 */ /* 0x004fc400078e02a7 */
[----:B-1--4-:R-:W-:-:S05]  /*3430*/  IMAD.IADD R2, R171, 0x1, R167 ;  /* 0x00000001ab027824 */ /* 0x012fca00078e02a7 */
.L_x_600:
[----:B------:R-:W0:Y:S01]  /*3440*/  LDGDEPBAR ;  /* 0x00000000000079af */ /* 0x000e220000000000 */
[C---:B------:R-:W-:Y:S01]  /*3450*/  IMAD.IADD R176, R169.reuse, 0x1, R167 ;  /* 0x00000001a9b07824 */ /* 0x040fe200078e02a7 */
[----:B---3--:R-:W-:Y:S01]  /*3460*/  UIADD3 UR5, UR7, -0x61c88647, URZ ;  /* 0x9e3779b907057890 */ /* 0x008fe2000fffe03f */
[--C-:B------:R-:W-:Y:S01]  /*3470*/  IMAD.IADD R128, R169, 0x1, R175.reuse ;  /* 0x00000001a9807824 */ /* 0x100fe200078e02af */
[----:B------:R-:W-:Y:S01]  /*3480*/  UIADD3 UR4, UR7, 0x3c6ef372, URZ ;  /* 0x3c6ef37207047890 */ /* 0x000fe2000fffe03f */
[----:B------:R-:W-:Y:S02]  /*3490*/  IMAD.IADD R175, R176, 0x1, R175 ;  /* 0x00000001b0af7824 */ /* 0x000fe400078e02af */
[----:B------:R-:W-:Y:S01]  /*34a0*/  IMAD.MOV.U32 R199, RZ, RZ, R197 ;  /* 0x000000ffffc77224 */ /* 0x000fe200078e00c5 */
        /* <DEDUP_REMOVED lines=9> */
[----:B------:R-:W1:Y:S01]  /*3540*/  LDSM.16.M88.4 R112, [R176+0x1000] ;  /* 0x00100000b070783b */ /* 0x000e620000000200 */
[C---:B--2---:R-:W-:Y:S07]  /*3550*/  HMMA.16816.F32 R8, R28.reuse, R16, RZ ;  /* 0x000000101c08723c */ /* 0x044fee00000018ff */
[----:B------:R-:W2:Y:S01]  /*3560*/  LDSM.16.M88.4 R116, [R166+0x6800] ;  /* 0x00680000a674783b */ /* 0x000ea20000000200 */
[-C--:B------:R-:W-:Y:S07]  /*3570*/  HMMA.16816.F32 R12, R28, R18.reuse, RZ ;  /* 0x000000121c0c723c */ /* 0x080fee00000018ff */
[----:B------:R-:W-:Y:S01]  /*3580*/  LDSM.16.M88.4 R120, [R128] ;  /* 0x000000008078783b */ /* 0x000fe20000000200 */
[C---:B------:R-:W-:Y:S07]  /*3590*/  HMMA.16816.F32 R16, R32.reuse, R18, RZ ;  /* 0x000000122010723c */ /* 0x040fee00000018ff */
[----:B------:R-:W1:Y:S01]  /*35a0*/  LDSM.16.M88.4 R124, [R165+0x6000] ;  /* 0x00600000a57c783b */ /* 0x000e620000000200 */
[-C--:B---3--:R-:W-:Y:S07]  /*35b0*/  HMMA.16816.F32 R20, R32, R100.reuse, RZ ;  /* 0x000000642014723c */ /* 0x088fee00000018ff */
[----:B------:R-:W3:Y:S01]  /*35c0*/  LDSM.16.M88.4 R128, [R128+0x1000] ;  /* 0x001000008080783b */ /* 0x000ee20000000200 */
[C---:B------:R-:W-:Y:S08]  /*35d0*/  HMMA.16816.F32 R24, R28.reuse, R100, RZ ;  /* 0x000000641c18723c */ /* 0x040ff000000018ff */
[-C--:B------:R-:W-:Y:S08]  /*35e0*/  HMMA.16816.F32 R28, R28, R102.reuse, RZ ;  /* 0x000000661c1c723c */ /* 0x080ff000000018ff */
[----:B------:R-:W-:Y:S01]  /*35f0*/  HMMA.16816.F32 R32, R32, R102, RZ ;  /* 0x000000662020723c */ /* 0x000fe200000018ff */
[----:B------:R-:W3:Y:S07]  /*3600*/  LDSM.16.M88.4 R100, [R165+0x6800] ;  /* 0x00680000a564783b */ /* 0x000eee0000000200 */
[-C--:B----4-:R-:W-:Y:S08]  /*3610*/  HMMA.16816.F32 R4, R104, R108.reuse, R4 ;  /* 0x0000006c6804723c */ /* 0x090ff00000001804 */
[C---:B-1----:R-:W-:Y:S08]  /*3620*/  HMMA.16816.F32 R8, R112.reuse, R108, R8 ;  /* 0x0000006c7008723c */ /* 0x042ff00000001808 */
[-C--:B------:R-:W-:Y:S08]  /*3630*/  HMMA.16816.F32 R12, R112, R110.reuse, R12 ;  /* 0x0000006e700c723c */ /* 0x080ff0000000180c */
[C---:B------:R-:W-:Y:S01]  /*3640*/  HMMA.16816.F32 R16, R104.reuse, R110, R16 ;  /* 0x0000006e6810723c */ /* 0x040fe20000001810 */
[----:B------:R-:W-:Y:S07]  /*3650*/  LDSM.16.M88.4 R108, [R164+0x6000] ;  /* 0x00600000a46c783b */ /* 0x000fee0000000200 */
[-C--:B--2---:R-:W-:Y:S08]  /*3660*/  HMMA.16816.F32 R20, R104, R116.reuse, R20 ;  /* 0x000000746814723c */ /* 0x084ff00000001814 */
[C---:B------:R-:W-:Y:S08]  /*3670*/  HMMA.16816.F32 R24, R112.reuse, R116, R24 ;  /* 0x000000747018723c */ /* 0x040ff00000001818 */
[-C--:B------:R-:W-:Y:S07]  /*3680*/  HMMA.16816.F32 R28, R112, R118.reuse, R28 ;  /* 0x00000076701c723c */ /* 0x080fee000000181c */
[----:B------:R-:W-:Y:S01]  /*3690*/  LOP3.LUT R114, R200, UR7, RZ, 0x3c, !PT ;  /* 0x00000007c8727c12 */ /* 0x000fe2000f8e3cff */
[----:B------:R-:W-:Y:S01]  /*36a0*/  HMMA.16816.F32 R32, R104, R118, R32 ;  /* 0x000000766820723c */ /* 0x000fe20000001820 */
[----:B------:R-:W-:Y:S01]  /*36b0*/  IMAD.SHL.U32 R112, R218, 0x40, RZ ;  /* 0x00000040da707824 */ /* 0x000fe200078e00ff */
[----:B------:R-:W1:Y:S04]  /*36c0*/  LDSM.16.M88.4 R104, [R175] ;  /* 0x00000000af68783b */ /* 0x000e680000000200 */
[----:B------:R-:W-:Y:S02]  /*36d0*/  ISETP.GE.AND P6, PT, R112, R193, PT ;  /* 0x000000c17000720c */ /* 0x000fe40003fc6270 */
[-C--:B------:R-:W-:Y:S02]  /*36e0*/  HMMA.16816.F32 R4, R120, R124.reuse, R4 ;  /* 0x0000007c7804723c */ /* 0x080fe40000001804 */
[----:B------:R-:W-:Y:S06]  /*36f0*/  ISETP.LT.AND P6, PT, R227, R220, P6 ;  /* 0x000000dce300720c */ /* 0x000fec00037c1270 */
[C---:B---3--:R-:W-:Y:S07]  /*3700*/  HMMA.16816.F32 R8, R128.reuse, R124, R8 ;  /* 0x0000007c8008723c */ /* 0x048fee0000001808 */
[C---:B------:R-:W-:Y:S01]  /*3710*/  LEA R124, P0, R183.reuse, R198, 0x2 ;  /* 0x000000c6b77c7211 */ /* 0x040fe200078010ff */
[-C--:B------:R-:W-:Y:S01]  /*3720*/  HMMA.16816.F32 R12, R128, R126.reuse, R12 ;  /* 0x0000007e800c723c */ /* 0x080fe2000000180c */
[----:B------:R-:W-:Y:S01]  /*3730*/  @!P6 IADD3 R176, -R222, 0x1, R183 ;  /* 0x00000001deb0e810 */ /* 0x000fe20007ffe1b7 */
[----:B------:R-:W2:Y:S02]  /*3740*/  @!P6 S2R R113, SR_TID.X ;  /* 0x000000000071e919 */ /* 0x000ea40000002100 */
[----:B------:R-:W-:Y:S02]  /*3750*/  LEA.HI.X.SX32 R125, R183, R199, 0x2, P0 ;  /* 0x000000c7b77d7211 */ /* 0x000fe400000f16ff */
[----:B------:R-:W-:Y:S02]  /*3760*/  @!P6 IADD3 R176, R112, R176, R220 ;  /* 0x000000b070b0e210 */ /* 0x000fe40007ffe0dc */
[----:B-----5:R-:W-:Y:S01]  /*3770*/  FSETP.NEU.FTZ.AND P0, PT, R215, -INF , PT ;  /* 0xff800000d700780b */ /* 0x020fe20003f1d000 */
[C---:B------:R-:W-:Y:S01]  /*3780*/  HMMA.16816.F32 R16, R120.reuse, R126, R16 ;  /* 0x0000007e7810723c */ /* 0x040fe20000001810 */
[----:B------:R3:W4:Y:S04]  /*3790*/  LDG.E R119, [R124.64] ;  /* 0x000000087c777981 */ /* 0x000728000c1e1900 */
[----:B------:R3:W4:Y:S02]  /*37a0*/  LDG.E R118, [R124.64+0x20] ;  /* 0x000020087c767981 */ /* 0x000724000c1e1900 */
[----:B------:R-:W-:Y:S01]  /*37b0*/  @!P6 IMNMX R126, R176, R220, PT ;  /* 0x000000dcb07ee217 */ /* 0x000fe20003800200 */
[-C--:B------:R-:W-:Y:S08]  /*37c0*/  HMMA.16816.F32 R20, R120, R100.reuse, R20 ;  /* 0x000000647814723c */ /* 0x080ff00000001814 */
[C---:B------:R-:W-:Y:S01]  /*37d0*/  HMMA.16816.F32 R24, R128.reuse, R100, R24 ;  /* 0x000000648018723c */ /* 0x040fe20000001818 */
[----:B--2---:R-:W-:Y:S05]  /*37e0*/  @!P6 IMAD.SHL.U32 R113, R113, 0x2, RZ ;  /* 0x000000027171e824 */ /* 0x004fea00078e00ff */
[----:B------:R-:W-:Y:S01]  /*37f0*/  @!P6 LOP3.LUT R113, R228, 0x6, R113, 0xf8, !PT ;  /* 0x00000006e471e812 */ /* 0x000fe200078ef871 */
[----:B------:R-:W-:Y:S01]  /*3800*/  IMAD R101, R218, 0x4, R177 ;  /* 0x00000004da657824 */ /* 0x000fe200078e02b1 */
[-C--:B------:R-:W-:Y:S01]  /*3810*/  HMMA.16816.F32 R28, R128, R102.reuse, R28 ;  /* 0x00000066801c723c */ /* 0x080fe2000000181c */
[----:B------:R-:W-:Y:S03]  /*3820*/  IMAD R100, R185, 0x4, R178 ;  /* 0x00000004b9647824 */ /* 0x000fe600078e02b2 */
[----:B------:R-:W-:Y:S02]  /*3830*/  IMAD.WIDE.U32 R240, R101, -0x326172a9, RZ ;  /* 0xcd9e8d5765f07825 */ /* 0x000fe400078e00ff */
[----:B------:R-:W-:Y:S02]  /*3840*/  LOP3.LUT R100, R237, UR6, R100, 0x96, !PT ;  /* 0x00000006ed647c12 */ /* 0x000fe4000f8e9664 */
[----:B------:R-:W-:Y:S01]  /*3850*/  IADD3 R130, R101, 0x2, RZ ;  /* 0x0000000265827810 */ /* 0x000fe20007ffe0ff */
[----:B------:R-:W-:Y:S03]  /*3860*/  HMMA.16816.F32 R32, R120, R102, R32 ;  /* 0x000000667820723c */ /* 0x000fe60000001820 */
[----:B------:R-:W-:Y:S01]  /*3870*/  @!P6 IADD3 R128, R176, 0x8, RZ ;  /* 0x00000008b080e810 */ /* 0x000fe20007ffe0ff */
[----:B------:R-:W-:Y:S01]  /*3880*/  IMAD.WIDE.U32 R116, R100, -0x326172a9, RZ ;  /* 0xcd9e8d5764747825 */ /* 0x000fe200078e00ff */
[----:B------:R-:W-:Y:S01]  /*3890*/  LOP3.LUT R115, R241, R114, RZ, 0x3c, !PT ;  /* 0x00000072f1737212 */ /* 0x000fe200078e3cff */
[----:B------:R2:W3:Y:S01]  /*38a0*/  LDSM.16.M88.4 R100, [R175+0x1000] ;  /* 0x00100000af64783b */ /* 0x0004e20000000200 */
[----:B------:R-:W-:Y:S01]  /*38b0*/  @!P6 IMNMX R128, R128, R220, PT ;  /* 0x000000dc8080e217 */ /* 0x000fe20003800200 */
[----:B------:R-:W-:Y:S01]  /*38c0*/  IMAD.WIDE.U32 R130, R130, -0x326172a9, RZ ;  /* 0xcd9e8d5782827825 */ /* 0x000fe200078e00ff */
[----:B------:R-:W-:Y:S01]  /*38d0*/  LOP3.LUT R240, R117, UR5, R240, 0x96, !PT ;  /* 0x0000000575f07c12 */ /* 0x000fe2000f8e96f0 */
[-C--:B-1----:R-:W-:Y:S02]  /*38e0*/  HMMA.16816.F32 R4, R104, R108.reuse, R4 ;  /* 0x0000006c6804723c */ /* 0x082fe40000001804 */
[----:B------:R-:W-:Y:S01]  /*38f0*/  LOP3.LUT R129, R116, UR4, RZ, 0x3c, !PT ;  /* 0x0000000474817c12 */ /* 0x000fe2000f8e3cff */
[----:B------:R-:W-:Y:S01]  /*3900*/  UIADD3 UR4, UR6, 0x76cf5d0a, URZ ;  /* 0x76cf5d0a06047890 */ /* 0x000fe2000fffe03f */
[----:B------:R-:W-:Y:S01]  /*3910*/  LOP3.LUT R114, R131, R114, RZ, 0x3c, !PT ;  /* 0x0000007283727212 */ /* 0x000fe200078e3cff */
[----:B------:R3:W4:Y:S01]  /*3920*/  LDG.E R116, [R124.64+0xa0] ;  /* 0x0000a0087c747981 */ /* 0x000722000c1e1900 */
[----:B------:R-:W-:Y:S01]  /*3930*/  LOP3.LUT R130, R117, UR5, R130, 0x96, !PT ;  /* 0x0000000575827c12 */ /* 0x000fe2000f8e9682 */
[----:B------:R-:W-:Y:S01]  /*3940*/  UIADD3 UR5, UR6, -0x4498517b, URZ ;  /* 0xbb67ae8506057890 */ /* 0x000fe2000fffe03f */
[----:B------:R-:W-:Y:S01]  /*3950*/  IMAD.WIDE.U32 R242, R115, -0x2daee0ad, RZ ;  /* 0xd2511f5373f27825 */ /* 0x000fe200078e00ff */
[----:B------:R3:W4:Y:S03]  /*3960*/  LDG.E R117, [R124.64+0x80] ;  /* 0x000080087c757981 */ /* 0x000726000c1e1900 */
[----:B------:R-:W-:Y:S01]  /*3970*/  IMAD.WIDE.U32 R114, R114, -0x2daee0ad, RZ ;  /* 0xd2511f5372727825 */ /* 0x000fe200078e00ff */
[----:B------:R-:W-:Y:S01]  /*3980*/  LOP3.LUT R122, R236, UR5, RZ, 0x3c, !PT ;  /* 0x00000005ec7a7c12 */ /* 0x000fe2000f8e3cff */
[----:B------:R-:W-:Y:S02]  /*3990*/  UIADD3 UR5, UR6, 0x32370b8f, URZ ;  /* 0x32370b8f06057890 */ /* 0x000fe4000fffe03f */
[----:B------:R-:W-:Y:S01]  /*39a0*/  IMAD.WIDE.U32 R130, R130, -0x2daee0ad, RZ ;  /* 0xd2511f5382827825 */ /* 0x000fe200078e00ff */
[C---:B------:R-:W-:Y:S02]  /*39b0*/  LOP3.LUT R121, R122.reuse, R243, RZ, 0x3c, !PT ;  /* 0x000000f37a797212 */ /* 0x040fe400078e3cff */
[----:B------:R-:W-:Y:S01]  /*39c0*/  LOP3.LUT R122, R122, R115, RZ, 0x3c, !PT ;  /* 0x000000737a7a7212 */ /* 0x000fe200078e3cff */
[----:B--2---:R-:W-:Y:S01]  /*39d0*/  FMUL.FTZ R175, R215, 1.4426950216293334961 ;  /* 0x3fb8aa3bd7af7820 */ /* 0x004fe20000410000 */
[----:B------:R-:W-:Y:S01]  /*39e0*/  LOP3.LUT R244, R131, UR4, R114, 0x96, !PT ;  /* 0x0000000483f47c12 */ /* 0x000fe2000f8e9672 */
[----:B------:R-:W-:Y:S01]  /*39f0*/  IMAD.WIDE.U32 R246, R121, -0x326172a9, RZ ;  /* 0xcd9e8d5779f67825 */ /* 0x000fe200078e00ff */
[----:B------:R-:W-:Y:S02]  /*3a00*/  @!P6 IADD3 R131, R176, 0x28, RZ ;  /* 0x00000028b083e810 */ /* 0x000fe40007ffe0ff */
[----:B------:R-:W-:Y:S01]  /*3a10*/  FSEL R175, R175, RZ, P0 ;  /* 0x000000ffafaf7208 */ /* 0x000fe20000000000 */
[----:B------:R-:W-:Y:S01]  /*3a20*/  IMAD.WIDE.U32 R244, R244, -0x326172a9, RZ ;  /* 0xcd9e8d57f4f47825 */ /* 0x000fe200078e00ff */
[----:B------:R-:W-:Y:S03]  /*3a30*/  @!P6 IMNMX R131, R131, R220, PT ;  /* 0x000000dc8383e217 */ /* 0x000fe60003800200 */
[----:B------:R-:W-:Y:S01]  /*3a40*/  IMAD.WIDE.U32 R240, R240, -0x2daee0ad, RZ ;  /* 0xd2511f53f0f07825 */ /* 0x000fe200078e00ff */
[----:B---3--:R-:W-:Y:S03]  /*3a50*/  LOP3.LUT R125, R129, R247, RZ, 0x3c, !PT ;  /* 0x000000f7817d7212 */ /* 0x008fe600078e3cff */
[----:B------:R-:W-:Y:S01]  /*3a60*/  @!P6 IMAD R124, R185, 0x80, R113 ;  /* 0x00000080b97ce824 */ /* 0x000fe200078e0271 */
[----:B------:R-:W-:Y:S01]  /*3a70*/  LOP3.LUT R242, R241, UR4, R242, 0x96, !PT ;  /* 0x00000004f1f27c12 */ /* 0x000fe2000f8e96f2 */
[----:B------:R-:W1:Y:S01]  /*3a80*/  LDSM.16.M88.4 R112, [R164+0x6800] ;  /* 0x00680000a470783b */ /* 0x000e620000000200 */
[C---:B------:R-:W-:Y:S01]  /*3a90*/  HMMA.16816.F32 R8, R100.reuse, R108, R8 ;  /* 0x0000006c6408723c */ /* 0x040fe20000001808 */
[----:B------:R-:W-:Y:S01]  /*3aa0*/  UIADD3 UR4, UR7, -0x255992d5, URZ ;  /* 0xdaa66d2b07047890 */ /* 0x000fe2000fffe03f */
[-C--:B------:R-:W-:Y:S01]  /*3ab0*/  @!P6 ISETP.GE.AND P0, PT, R124, R126.reuse, PT ;  /* 0x0000007e7c00e20c */ /* 0x080fe20003f06270 */
[----:B------:R-:W-:Y:S01]  /*3ac0*/  IMAD.WIDE.U32 R242, R242, -0x326172a9, RZ ;  /* 0xcd9e8d57f2f27825 */ /* 0x000fe200078e00ff */
[----:B------:R-:W-:Y:S02]  /*3ad0*/  @!P6 IADD3 R123, R124, 0x1, RZ ;  /* 0x000000017c7be810 */ /* 0x000fe40007ffe0ff */
[----:B------:R-:W-:Y:S02]  /*3ae0*/  @!P6 FSEL R4, R4, -INF , !P0 ;  /* 0xff8000000404e808 */ /* 0x000fe40004000000 */
[----:B------:R-:W-:Y:S01]  /*3af0*/  @!P6 ISETP.GE.AND P0, PT, R123, R126, PT ;  /* 0x0000007e7b00e20c */ /* 0x000fe20003f06270 */
[-C--:B------:R-:W-:Y:S01]  /*3b00*/  HMMA.16816.F32 R12, R100, R110.reuse, R12 ;  /* 0x0000006e640c723c */ /* 0x080fe2000000180c */
[-C--:B------:R-:W-:Y:S02]  /*3b10*/  @!P6 ISETP.GE.AND P2, PT, R124, R128.reuse, PT ;  /* 0x000000807c00e20c */ /* 0x080fe40003f46270 */
[----:B------:R-:W-:Y:S01]  /*3b20*/  @!P6 FSEL R5, R5, -INF , !P0 ;  /* 0xff8000000505e808 */ /* 0x000fe20004000000 */
[--C-:B------:R-:W-:Y:S01]  /*3b30*/  FFMA.FTZ R4, R4, c[0x0][0x23c], -R175.reuse ;  /* 0x00008f0004047a23 */ /* 0x100fe200000108af */
[----:B------:R-:W-:Y:S02]  /*3b40*/  FSETP.NEU.FTZ.AND P0, PT, R216, -INF , PT ;  /* 0xff800000d800780b */ /* 0x000fe40003f1d000 */
[----:B------:R-:W-:Y:S01]  /*3b50*/  @!P6 FSEL R6, R6, -INF , !P2 ;  /* 0xff8000000606e808 */ /* 0x000fe20005000000 */
[----:B------:R2:W-:Y:S01]  /*3b60*/  MUFU.EX2 R120, R4 ;  /* 0x0000000400787308 */ /* 0x0005e20000000800 */
[----:B------:R-:W-:Y:S01]  /*3b70*/  FSETP.NEU.FTZ.AND P2, PT, R213, -INF , PT ;  /* 0xff800000d500780b */ /* 0x000fe20003f5d000 */
[C---:B------:R-:W-:Y:S02]  /*3b80*/  HMMA.16816.F32 R16, R104.reuse, R110, R16 ;  /* 0x0000006e6810723c */ /* 0x040fe40000001810 */
[----:B------:R-:W-:Y:S01]  /*3b90*/  LOP3.LUT R127, R243, UR4, R246, 0x96, !PT ;  /* 0x00000004f37f7c12 */ /* 0x000fe2000f8e96f6 */
[----:B------:R-:W-:Y:S02]  /*3ba0*/  FFMA.FTZ R5, R5, c[0x0][0x23c], -R175 ;  /* 0x00008f0005057a23 */ /* 0x000fe400000108af */
[----:B------:R-:W-:Y:S02]  /*3bb0*/  IMAD.WIDE.U32 R246, R122, -0x326172a9, RZ ;  /* 0xcd9e8d577af67825 */ /* 0x000fe400078e00ff */
[----:B------:R-:W-:Y:S01]  /*3bc0*/  @!P6 IADD3 R111, R124, 0x8, RZ ;  /* 0x000000087c6fe810 */ /* 0x000fe20007ffe0ff */
[----:B------:R3:W-:Y:S03]  /*3bd0*/  MUFU.EX2 R108, R5 ;  /* 0x00000005006c7308 */ /* 0x0007e60000000800 */
[----:B------:R-:W-:Y:S02]  /*3be0*/  @!P6 ISETP.GE.AND P4, PT, R111, R131, PT ;  /* 0x000000836f00e20c */ /* 0x000fe40003f86270 */
[----:B------:R-:W-:Y:S02]  /*3bf0*/  LOP3.LUT R129, R129, R247, RZ, 0x3c, !PT ;  /* 0x000000f781817212 */ /* 0x000fe400078e3cff */
[----:B------:R-:W-:Y:S01]  /*3c00*/  @!P6 FSEL R14, R14, -INF , !P4 ;  /* 0xff8000000e0ee808 */ /* 0x000fe20006000000 */
[-C--:B-1----:R-:W-:Y:S01]  /*3c10*/  HMMA.16816.F32 R20, R104, R112.reuse, R20 ;  /* 0x000000706814723c */ /* 0x082fe20000001814 */
[----:B--2---:R-:W-:Y:S05]  /*3c20*/  FMUL.FTZ R4, R216, 1.4426950216293334961 ;  /* 0x3fb8aa3bd8047820 */ /* 0x004fea0000410000 */
[----:B------:R-:W-:Y:S02]  /*3c30*/  FSEL R4, R4, RZ, P0 ;  /* 0x000000ff04047208 */ /* 0x000fe40000000000 */
[C---:B------:R-:W-:Y:S01]  /*3c40*/  HMMA.16816.F32 R24, R100.reuse, R112, R24 ;  /* 0x000000706418723c */ /* 0x040fe20000001818 */
[----:B------:R-:W-:Y:S03]  /*3c50*/  @!P6 ISETP.GE.AND P0, PT, R123, R128, PT ;  /* 0x000000807b00e20c */ /* 0x000fe60003f06270 */
[----:B---3--:R-:W-:Y:S01]  /*3c60*/  @!P6 IADD3 R5, R176, 0x20, RZ ;  /* 0x00000020b005e810 */ /* 0x008fe20007ffe0ff */
[--C-:B------:R-:W-:Y:S01]  /*3c70*/  FFMA.FTZ R6, R6, c[0x0][0x23c], -R4.reuse ;  /* 0x00008f0006067a23 */ /* 0x100fe20000010804 */
[----:B------:R-:W-:Y:S02]  /*3c80*/  @!P6 FSEL R7, R7, -INF , !P0 ;  /* 0xff8000000707e808 */ /* 0x000fe40004000000 */
[----:B------:R-:W-:Y:S01]  /*3c90*/  FSETP.NEU.FTZ.AND P0, PT, R214, -INF , PT ;  /* 0xff800000d600780b */ /* 0x000fe20003f1d000 */
[----:B------:R1:W2:Y:S01]  /*3ca0*/  MUFU.EX2 R109, R6 ;  /* 0x00000006006d7308 */ /* 0x0002a20000000800 */
[-C--:B------:R-:W-:Y:S02]  /*3cb0*/  HMMA.16816.F32 R28, R100, R114.reuse, R28 ;  /* 0x00000072641c723c */ /* 0x080fe4000000181c */
[----:B------:R-:W-:Y:S01]  /*3cc0*/  FFMA.FTZ R121, R7, c[0x0][0x23c], -R4 ;  /* 0x00008f0007797a23 */ /* 0x000fe20000010804 */
[----:B------:R-:W-:Y:S01]  /*3cd0*/  @!P6 IMNMX R7, R5, R220, PT ;  /* 0x000000dc0507e217 */ /* 0x000fe20003800200 */
[----:B------:R-:W-:Y:S03]  /*3ce0*/  FMUL.FTZ R5, R213, 1.4426950216293334961 ;  /* 0x3fb8aa3bd5057820 */ /* 0x000fe60000410000 */
[-C--:B------:R-:W-:Y:S01]  /*3cf0*/  @!P6 ISETP.GE.AND P3, PT, R124, R7.reuse, PT ;  /* 0x000000077c00e20c */ /* 0x080fe20003f66270 */
[----:B------:R-:W-:Y:S01]  /*3d00*/  HMMA.16816.F32 R32, R104, R114, R32 ;  /* 0x000000726820723c */ /* 0x000fe20000001820 */
[----:B------:R-:W-:Y:S01]  /*3d10*/  FSEL R5, R5, RZ, P2 ;  /* 0x000000ff05057208 */ /* 0x000fe20001000000 */
[----:B------:R-:W-:Y:S01]  /*3d20*/  MUFU.EX2 R121, R121 ;  /* 0x0000007900797308 */ /* 0x000fe20000000800 */
[----:B------:R-:W-:Y:S01]  /*3d30*/  @!P6 ISETP.GE.AND P2, PT, R123, R7, PT ;  /* 0x000000077b00e20c */ /* 0x000fe20003f46270 */
[----:B------:R-:W-:Y:S01]  /*3d40*/  IMAD.WIDE.U32 R100, R129, -0x2daee0ad, RZ ;  /* 0xd2511f5381647825 */ /* 0x000fe200078e00ff */
[----:B------:R-:W-:Y:S02]  /*3d50*/  @!P6 FSEL R8, R8, -INF , !P3 ;  /* 0xff8000000808e808 */ /* 0x000fe40005800000 */
[----:B------:R-:W-:Y:S02]  /*3d60*/  @!P6 FSEL R9, R9, -INF , !P2 ;  /* 0xff8000000909e808 */ /* 0x000fe40005000000 */
[----:B------:R-:W-:Y:S02]  /*3d70*/  @!P6 ISETP.GE.AND P2, PT, R123, R131, PT ;  /* 0x000000837b00e20c */ /* 0x000fe40003f46270 */
[-C--:B------:R-:W-:Y:S01]  /*3d80*/  @!P6 ISETP.GE.AND P3, PT, R111, R7.reuse, PT ;  /* 0x000000076f00e20c */ /* 0x080fe20003f66270 */
[--C-:B------:R-:W-:Y:S01]  /*3d90*/  FFMA.FTZ R110, R9, c[0x0][0x23c], -R5.reuse ;  /* 0x00008f00096e7a23 */ /* 0x100fe20000010805 */
[----:B------:R-:W-:Y:S01]  /*3da0*/  @!P6 IADD3 R9, R124, 0x9, RZ ;  /* 0x000000097c09e810 */ /* 0x000fe20007ffe0ff */
[--C-:B------:R-:W-:Y:S01]  /*3db0*/  FFMA.FTZ R8, R8, c[0x0][0x23c], -R5.reuse ;  /* 0x00008f0008087a23 */ /* 0x100fe20000010805 */
[----:B------:R-:W-:Y:S01]  /*3dc0*/  @!P6 FSEL R11, R11, -INF , !P2 ;  /* 0xff8000000b0be808 */ /* 0x000fe20005000000 */
[----:B-1----:R-:W-:Y:S01]  /*3dd0*/  FMUL.FTZ R6, R214, 1.4426950216293334961 ;  /* 0x3fb8aa3bd6067820 */ /* 0x002fe20000410000 */
[----:B------:R-:W-:Y:S01]  /*3de0*/  @!P6 ISETP.GE.AND P5, PT, R9, R7, PT ;  /* 0x000000070900e20c */ /* 0x000fe20003fa6270 */
[----:B------:R1:W3:Y:S01]  /*3df0*/  MUFU.EX2 R122, R8 ;  /* 0x00000008007a7308 */ /* 0x0002e20000000800 */
[----:B------:R-:W-:Y:S02]  /*3e00*/  @!P6 ISETP.GE.AND P2, PT, R111, R128, PT ;  /* 0x000000806f00e20c */ /* 0x000fe40003f46270 */
[----:B------:R-:W-:Y:S02]  /*3e10*/  FSEL R6, R6, RZ, P0 ;  /* 0x000000ff06067208 */ /* 0x000fe40000000000 */
[-C--:B------:R-:W-:Y:S02]  /*3e20*/  @!P6 ISETP.GE.AND P0, PT, R124, R131.reuse, PT ;  /* 0x000000837c00e20c */ /* 0x080fe40003f06270 */
[----:B------:R-:W-:Y:S01]  /*3e30*/  @!P6 FSEL R12, R12, -INF , !P3 ;  /* 0xff8000000c0ce808 */ /* 0x000fe20005800000 */
[--C-:B------:R-:W-:Y:S01]  /*3e40*/  FFMA.FTZ R14, R14, c[0x0][0x23c], -R6.reuse ;  /* 0x00008f000e0e7a23 */ /* 0x100fe20000010806 */
[----:B------:R-:W-:Y:S01]  /*3e50*/  @!P6 FSEL R10, R10, -INF , !P0 ;  /* 0xff8000000a0ae808 */ /* 0x000fe20004000000 */
[--C-:B------:R-:W-:Y:S01]  /*3e60*/  FFMA.FTZ R11, R11, c[0x0][0x23c], -R6.reuse ;  /* 0x00008f000b0b7a23 */ /* 0x100fe20000010806 */
[-C--:B------:R-:W-:Y:S01]  /*3e70*/  @!P6 ISETP.GE.AND P0, PT, R111, R126.reuse, PT ;  /* 0x0000007e6f00e20c */ /* 0x080fe20003f06270 */
[--C-:B------:R-:W-:Y:S01]  /*3e80*/  FFMA.FTZ R12, R12, c[0x0][0x23c], -R5.reuse ;  /* 0x00008f000c0c7a23 */ /* 0x100fe20000010805 */
[----:B------:R-:W-:Y:S01]  /*3e90*/  @!P6 FSEL R13, R13, -INF , !P5 ;  /* 0xff8000000d0de808 */ /* 0x000fe20006800000 */
[--C-:B------:R-:W-:Y:S01]  /*3ea0*/  FFMA.FTZ R10, R10, c[0x0][0x23c], -R6.reuse ;  /* 0x00008f000a0a7a23 */ /* 0x100fe20000010806 */
[C---:B------:R-:W-:Y:S01]  /*3eb0*/  @!P6 ISETP.GE.AND P3, PT, R9.reuse, R131, PT ;  /* 0x000000830900e20c */ /* 0x040fe20003f66270 */
[----:B------:R-:W-:Y:S01]  /*3ec0*/  MUFU.EX2 R113, R12 ;  /* 0x0000000c00717308 */ /* 0x000fe20000000800 */
[----:B------:R-:W-:Y:S01]  /*3ed0*/  @!P6 ISETP.GE.AND P5, PT, R9, R126, PT ;  /* 0x0000007e0900e20c */ /* 0x000fe20003fa6270 */
[----:B------:R-:W-:Y:S01]  /*3ee0*/  FFMA.FTZ R13, R13, c[0x0][0x23c], -R5 ;  /* 0x00008f000d0d7a23 */ /* 0x000fe20000010805 */
[----:B------:R-:W-:Y:S02]  /*3ef0*/  @!P6 ISETP.GE.AND P4, PT, R9, R128, PT ;  /* 0x000000800900e20c */ /* 0x000fe40003f86270 */
[----:B------:R-:W-:Y:S02]  /*3f00*/  @!P6 IADD3 R9, R124, 0x11, RZ ;  /* 0x000000117c09e810 */ /* 0x000fe40007ffe0ff */
[----:B------:R-:W-:Y:S02]  /*3f10*/  @!P6 FSEL R15, R15, -INF , !P3 ;  /* 0xff8000000f0fe808 */ /* 0x000fe40005800000 */
[----:B------:R-:W-:Y:S01]  /*3f20*/  @!P6 FSEL R16, R16, -INF , !P0 ;  /* 0xff8000001010e808 */ /* 0x000fe20004000000 */
[----:B------:R2:W-:Y:S01]  /*3f30*/  MUFU.EX2 R111, R10 ;  /* 0x0000000a006f7308 */ /* 0x0005e20000000800 */
[----:B------:R-:W-:Y:S01]  /*3f40*/  @!P6 FSEL R19, R19, -INF , !P4 ;  /* 0xff8000001313e808 */ /* 0x000fe20006000000 */
[----:B------:R-:W-:Y:S01]  /*3f50*/  FFMA.FTZ R15, R15, c[0x0][0x23c], -R6 ;  /* 0x00008f000f0f7a23 */ /* 0x000fe20000010806 */
[-C--:B------:R-:W-:Y:S01]  /*3f60*/  @!P6 ISETP.GE.AND P4, PT, R9, R126.reuse, PT ;  /* 0x0000007e0900e20c */ /* 0x080fe20003f86270 */
[--C-:B------:R-:W-:Y:S01]  /*3f70*/  FFMA.FTZ R16, R16, c[0x0][0x23c], -R175.reuse ;  /* 0x00008f0010107a23 */ /* 0x100fe200000108af */
[----:B------:R-:W-:Y:S01]  /*3f80*/  @!P6 FSEL R17, R17, -INF , !P5 ;  /* 0xff8000001111e808 */ /* 0x000fe20006800000 */
[----:B------:R-:W-:Y:S01]  /*3f90*/  FFMA.FTZ R19, R19, c[0x0][0x23c], -R4 ;  /* 0x00008f0013137a23 */ /* 0x000fe20000010804 */
[----:B------:R-:W-:Y:S02]  /*3fa0*/  @!P6 FSEL R18, R18, -INF , !P2 ;  /* 0xff8000001212e808 */ /* 0x000fe40005000000 */
[----:B------:R-:W-:Y:S01]  /*3fb0*/  @!P6 FSEL R21, R21, -INF , !P4 ;  /* 0xff8000001515e808 */ /* 0x000fe20006000000 */
[----:B------:R3:W-:Y:S01]  /*3fc0*/  MUFU.EX2 R123, R13 ;  /* 0x0000000d007b7308 */ /* 0x0007e20000000800 */
[-C--:B------:R-:W-:Y:S01]  /*3fd0*/  @!P6 ISETP.GE.AND P4, PT, R9, R7.reuse, PT ;  /* 0x000000070900e20c */ /* 0x080fe20003f86270 */
[--C-:B------:R-:W-:Y:S01]  /*3fe0*/  FFMA.FTZ R17, R17, c[0x0][0x23c], -R175.reuse ;  /* 0x00008f0011117a23 */ /* 0x100fe200000108af */
[----:B-1----:R-:W-:Y:S01]  /*3ff0*/  LOP3.LUT R8, R245, UR4, R246, 0x96, !PT ;  /* 0x00000004f5087c12 */ /* 0x002fe2000f8e96f6 */
[----:B------:R-:W-:Y:S01]  /*4000*/  FFMA.FTZ R21, R21, c[0x0][0x23c], -R175 ;  /* 0x00008f0015157a23 */ /* 0x000fe200000108af */
[----:B------:R-:W-:Y:S01]  /*4010*/  LOP3.LUT R130, R101, UR5, R130, 0x96, !PT ;  /* 0x0000000565827c12 */ /* 0x000fe2000f8e9682 */
[--C-:B------:R-:W-:Y:S01]  /*4020*/  FFMA.FTZ R18, R18, c[0x0][0x23c], -R4.reuse ;  /* 0x00008f0012127a23 */ /* 0x100fe20000010804 */
[----:B------:R-:W-:Y:S01]  /*4030*/  @!P6 FSEL R25, R25, -INF , !P4 ;  /* 0xff8000001919e808 */ /* 0x000fe20006000000 */
[----:B------:R-:W-:Y:S02]  /*4040*/  UIADD3 UR4, UR6, -0x126145ec, URZ ;  /* 0xed9eba1406047890 */ /* 0x000fe4000fffe03f */
[----:B------:R1:W-:Y:S02]  /*4050*/  MUFU.EX2 R112, R11 ;  /* 0x0000000b00707308 */ /* 0x0003e40000000800 */
[----:B------:R-:W-:Y:S01]  /*4060*/  FFMA.FTZ R25, R25, c[0x0][0x23c], -R5 ;  /* 0x00008f0019197a23 */ /* 0x000fe20000010805 */
[----:B--2---:R-:W-:Y:S04]  /*4070*/  @!P6 IADD3 R10, R124, 0x10, RZ ;  /* 0x000000107c0ae810 */ /* 0x004fe80007ffe0ff */
[C---:B------:R-:W-:Y:S02]  /*4080*/  @!P6 ISETP.GE.AND P3, PT, R10.reuse, R126, PT ;  /* 0x0000007e0a00e20c */ /* 0x040fe40003f66270 */
[CC--:B------:R-:W-:Y:S01]  /*4090*/  @!P6 ISETP.GE.AND P0, PT, R10.reuse, R128.reuse, PT ;  /* 0x000000800a00e20c */ /* 0x0c0fe20003f06270 */
[----:B------:R-:W-:Y:S01]  /*40a0*/  MUFU.EX2 R114, R21 ;  /* 0x0000001500727308 */ /* 0x000fe20000000800 */
[C---:B------:R-:W-:Y:S02]  /*40b0*/  @!P6 ISETP.GE.AND P5, PT, R10.reuse, R7, PT ;  /* 0x000000070a00e20c */ /* 0x040fe40003fa6270 */
[-C--:B------:R-:W-:Y:S01]  /*40c0*/  @!P6 ISETP.GE.AND P2, PT, R10, R131.reuse, PT ;  /* 0x000000830a00e20c */ /* 0x080fe20003f46270 */
[----:B---3--:R-:W-:Y:S01]  /*40d0*/  IMAD.WIDE.U32 R12, R125, -0x2daee0ad, RZ ;  /* 0xd2511f537d0c7825 */ /* 0x008fe200078e00ff */
[----:B------:R-:W-:Y:S02]  /*40e0*/  @!P6 FSEL R20, R20, -INF , !P3 ;  /* 0xff8000001414e808 */ /* 0x000fe40005800000 */
[C---:B------:R-:W-:Y:S02]  /*40f0*/  @!P6 ISETP.GE.AND P3, PT, R9.reuse, R128, PT ;  /* 0x000000800900e20c */ /* 0x040fe40003f66270 */
[----:B------:R-:W-:Y:S01]  /*4100*/  @!P6 FSEL R22, R22, -INF , !P0 ;  /* 0xff8000001616e808 */ /* 0x000fe20004000000 */
[----:B------:R-:W-:Y:S01]  /*4110*/  FFMA.FTZ R20, R20, c[0x0][0x23c], -R175 ;  /* 0x00008f0014147a23 */ /* 0x000fe200000108af */
[----:B------:R-:W-:Y:S01]  /*4120*/  @!P6 ISETP.GE.AND P0, PT, R9, R131, PT ;  /* 0x000000830900e20c */ /* 0x000fe20003f06270 */
[----:B------:R-:W-:Y:S01]  /*4130*/  MUFU.EX2 R125, R15 ;  /* 0x0000000f007d7308 */ /* 0x000fe20000000800 */
[----:B------:R-:W-:Y:S01]  /*4140*/  @!P6 IADD3 R10, R124, 0x18, RZ ;  /* 0x000000187c0ae810 */ /* 0x000fe20007ffe0ff */
[----:B------:R-:W-:Y:S01]  /*4150*/  FFMA.FTZ R115, R22, c[0x0][0x23c], -R4 ;  /* 0x00008f0016737a23 */ /* 0x000fe20000010804 */
[----:B------:R-:W-:Y:S02]  /*4160*/  @!P6 IADD3 R9, R124, 0x19, RZ ;  /* 0x000000197c09e810 */ /* 0x000fe40007ffe0ff */
[----:B------:R-:W-:Y:S02]  /*4170*/  @!P6 FSEL R23, R23, -INF , !P3 ;  /* 0xff8000001717e808 */ /* 0x000fe40005800000 */
[CC--:B------:R-:W-:Y:S02]  /*4180*/  @!P6 ISETP.GE.AND P3, PT, R10.reuse, R7.reuse, PT ;  /* 0x000000070a00e20c */ /* 0x0c0fe40003f66270 */
[----:B------:R-:W-:Y:S01]  /*4190*/  @!P6 FSEL R27, R27, -INF , !P0 ;  /* 0xff8000001b1be808 */ /* 0x000fe20004000000 */
[----:B------:R2:W-:Y:S01]  /*41a0*/  MUFU.EX2 R124, R14 ;  /* 0x0000000e007c7308 */ /* 0x0005e20000000800 */
[-C--:B------:R-:W-:Y:S02]  /*41b0*/  @!P6 ISETP.GE.AND P0, PT, R10, R126.reuse, PT ;  /* 0x0000007e0a00e20c */ /* 0x080fe40003f06270 */
[----:B------:R-:W-:Y:S01]  /*41c0*/  @!P6 FSEL R28, R28, -INF , !P3 ;  /* 0xff8000001c1ce808 */ /* 0x000fe20005800000 */
[----:B------:R-:W-:Y:S01]  /*41d0*/  FFMA.FTZ R27, R27, c[0x0][0x23c], -R6 ;  /* 0x00008f001b1b7a23 */ /* 0x000fe20000010806 */
[----:B------:R-:W-:Y:S02]  /*41e0*/  @!P6 ISETP.GE.AND P3, PT, R9, R126, PT ;  /* 0x0000007e0900e20c */ /* 0x000fe40003f66270 */
[----:B------:R-:W-:Y:S01]  /*41f0*/  LOP3.LUT R240, R13, UR5, R240, 0x96, !PT ;  /* 0x000000050df07c12 */ /* 0x000fe2000f8e96f0 */
[----:B------:R-:W-:Y:S01]  /*4200*/  UIADD3 UR5, UR7, 0x78dde6e4, URZ ;  /* 0x78dde6e407057890 */ /* 0x000fe2000fffe03f */
[----:B------:R-:W-:Y:S01]  /*4210*/  @!P6 FSEL R24, R24, -INF , !P5 ;  /* 0xff8000001818e808 */ /* 0x000fe20006800000 */
[----:B------:R3:W-:Y:S01]  /*4220*/  MUFU.EX2 R126, R16 ;  /* 0x00000010007e7308 */ /* 0x0007e20000000800 */
[C---:B------:R-:W-:Y:S01]  /*4230*/  @!P6 ISETP.GE.AND P5, PT, R9.reuse, R7, PT ;  /* 0x000000070900e20c */ /* 0x040fe20003fa6270 */
[----:B------:R-:W-:Y:S01]  /*4240*/  IMAD.WIDE.U32 R240, R240, -0x326172a9, RZ ;  /* 0xcd9e8d57f0f07825 */ /* 0x000fe200078e00ff */
[-C--:B------:R-:W-:Y:S02]  /*4250*/  @!P6 ISETP.GE.AND P4, PT, R10, R131.reuse, PT ;  /* 0x000000830a00e20c */ /* 0x080fe40003f86270 */
[----:B------:R-:W-:Y:S01]  /*4260*/  @!P6 FSEL R26, R26, -INF , !P2 ;  /* 0xff8000001a1ae808 */ /* 0x000fe20005000000 */
[--C-:B------:R-:W-:Y:S01]  /*4270*/  FFMA.FTZ R28, R28, c[0x0][0x23c], -R5.reuse ;  /* 0x00008f001c1c7a23 */ /* 0x100fe20000010805 */
[----:B------:R-:W-:Y:S01]  /*4280*/  @!P6 ISETP.GE.AND P2, PT, R9, R131, PT ;  /* 0x000000830900e20c */ /* 0x000fe20003f46270 */
[--C-:B------:R-:W-:Y:S01]  /*4290*/  FFMA.FTZ R176, R24, c[0x0][0x23c], -R5.reuse ;  /* 0x00008f0018b07a23 */ /* 0x100fe20000010805 */
[----:B------:R-:W-:Y:S01]  /*42a0*/  @!P6 FSEL R29, R29, -INF , !P5 ;  /* 0xff8000001d1de808 */ /* 0x000fe20006800000 */
[----:B------:R-:W-:Y:S01]  /*42b0*/  FFMA.FTZ R26, R26, c[0x0][0x23c], -R6 ;  /* 0x00008f001a1a7a23 */ /* 0x000fe20000010806 */
[-C--:B------:R-:W-:Y:S01]  /*42c0*/  @!P6 ISETP.GE.AND P5, PT, R10, R128.reuse, PT ;  /* 0x000000800a00e20c */ /* 0x080fe20003fa6270 */
[----:B-1----:R-:W-:Y:S01]  /*42d0*/  IMAD.WIDE.U32 R10, R8, -0x2daee0ad, RZ ;  /* 0xd2511f53080a7825 */ /* 0x002fe200078e00ff */
[----:B------:R-:W-:Y:S01]  /*42e0*/  LOP3.LUT R242, R241, UR5, R242, 0x96, !PT ;  /* 0x00000005f1f27c12 */ /* 0x000fe2000f8e96f2 */
[----:B------:R-:W-:Y:S01]  /*42f0*/  MUFU.EX2 R110, R110 ;  /* 0x0000006e006e7308 */ /* 0x000fe20000000800 */
[----:B------:R-:W-:Y:S01]  /*4300*/  @!P6 FSEL R30, R30, -INF , !P4 ;  /* 0xff8000001e1ee808 */ /* 0x000fe20006000000 */
[----:B--2---:R-:W-:Y:S01]  /*4310*/  IMAD.WIDE.U32 R14, R127, -0x2daee0ad, RZ ;  /* 0xd2511f537f0e7825 */ /* 0x004fe200078e00ff */
[----:B------:R-:W-:Y:S02]  /*4320*/  LOP3.LUT R100, R11, UR4, R100, 0x96, !PT ;  /* 0x000000040b647c12 */ /* 0x000fe4000f8e9664 */
[----:B------:R-:W-:Y:S01]  /*4330*/  @!P6 ISETP.GE.AND P4, PT, R9, R128, PT ;  /* 0x000000800900e20c */ /* 0x000fe20003f86270 */
[----:B------:R-:W-:Y:S01]  /*4340*/  IMAD.WIDE.U32 R130, R130, -0x326172a9, RZ ;  /* 0xcd9e8d5782827825 */ /* 0x000fe200078e00ff */
[----:B------:R-:W-:Y:S01]  /*4350*/  LOP3.LUT R102, R15, UR4, R12, 0x96, !PT ;  /* 0x000000040f667c12 */ /* 0x000fe2000f8e960c */
[----:B------:R-:W-:Y:S01]  /*4360*/  UIADD3 UR4, UR7, 0x1715609d, URZ ;  /* 0x1715609d07047890 */ /* 0x000fe2000fffe03f */
[----:B------:R-:W-:Y:S01]  /*4370*/  @!P6 FSEL R31, R31, -INF , !P2 ;  /* 0xff8000001f1fe808 */ /* 0x000fe20005000000 */
[----:B------:R1:W-:Y:S01]  /*4380*/  MUFU.EX2 R127, R17 ;  /* 0x00000011007f7308 */ /* 0x0003e20000000800 */
[----:B------:R-:W-:Y:S01]  /*4390*/  LOP3.LUT R244, R131, UR5, R244, 0x96, !PT ;  /* 0x0000000583f47c12 */ /* 0x000fe2000f8e96f4 */
[----:B------:R-:W-:Y:S01]  /*43a0*/  UIADD3 UR5, UR6, -0x56f99767, URZ ;  /* 0xa906689906057890 */ /* 0x000fe2000fffe03f */
[----:B------:R-:W-:Y:S01]  /*43b0*/  @!P6 FSEL R33, R33, -INF , !P3 ;  /* 0xff8000002121e808 */ /* 0x000fe20005800000 */
[----:B------:R-:W-:Y:S01]  /*43c0*/  IMAD.WIDE.U32 R102, R102, -0x326172a9, RZ ;  /* 0xcd9e8d5766667825 */ /* 0x000fe200078e00ff */
[----:B------:R-:W-:Y:S02]  /*43d0*/  @!P6 FSEL R32, R32, -INF , !P0 ;  /* 0xff8000002020e808 */ /* 0x000fe40004000000 */
[----:B------:R-:W-:Y:S01]  /*43e0*/  @!P6 FSEL R34, R34, -INF , !P5 ;  /* 0xff8000002222e808 */ /* 0x000fe20006800000 */
[----:B------:R-:W-:Y:S01]  /*43f0*/  IMAD.WIDE.U32 R12, R242, -0x2daee0ad, RZ ;  /* 0xd2511f53f20c7825 */ /* 0x000fe200078e00ff */
[----:B------:R-:W-:Y:S01]  /*4400*/  LOP3.LUT R7, R103, UR4, R240, 0x96, !PT ;  /* 0x0000000467077c12 */ /* 0x000fe2000f8e96f0 */
[----:B------:R-:W-:Y:S01]  /*4410*/  MUFU.EX2 R128, R18 ;  /* 0x0000001200807308 */ /* 0x000fe20000000800 */
[----:B------:R-:W-:Y:S01]  /*4420*/  @!P6 FSEL R35, R35, -INF , !P4 ;  /* 0xff8000002323e808 */ /* 0x000fe20006000000 */
[----:B------:R-:W-:Y:S01]  /*4430*/  IMAD.WIDE.U32 R244, R244, -0x2daee0ad, RZ ;  /* 0xd2511f53f4f47825 */ /* 0x000fe200078e00ff */
[----:B------:R-:W-:Y:S03]  /*4440*/  LOP3.LUT R240, R13, UR5, R14, 0x96, !PT ;  /* 0x000000050df07c12 */ /* 0x000fe6000f8e960e */
[----:B------:R-:W-:Y:S01]  /*4450*/  IMAD.WIDE.U32 R100, R100, -0x326172a9, RZ ;  /* 0xcd9e8d5764647825 */ /* 0x000fe200078e00ff */
[----:B---3--:R-:W-:Y:S01]  /*4460*/  LOP3.LUT R16, R245, UR5, R10, 0x96, !PT ;  /* 0x00000005f5107c12 */ /* 0x008fe2000f8e960a */
[----:B------:R-:W-:Y:S02]  /*4470*/  UIADD3 UR5, UR7, -0x4ab325aa, URZ ;  /* 0xb54cda5607057890 */ /* 0x000fe4000fffe03f */
[----:B------:R-:W-:Y:S01]  /*4480*/  IMAD.WIDE.U32 R240, R240, -0x326172a9, RZ ;  /* 0xcd9e8d57f0f07825 */ /* 0x000fe200078e00ff */
[----:B------:R-:W-:Y:S01]  /*4490*/  LOP3.LUT R243, R101, UR4, R130, 0x96, !PT ;  /* 0x0000000465f37c12 */ /* 0x000fe2000f8e9682 */
[----:B------:R-:W-:Y:S01]  /*44a0*/  UIADD3 UR4, UR6, 0x646e171e, URZ ;  /* 0x646e171e06047890 */ /* 0x000fe2000fffe03f */
[----:B------:R-:W-:Y:S01]  /*44b0*/  MUFU.EX2 R129, R19 ;  /* 0x0000001300817308 */ /* 0x000fe20000000800 */
[----:B------:R-:W-:Y:S01]  /*44c0*/  IMAD.WIDE.U32 R104, R16, -0x326172a9, RZ ;  /* 0xcd9e8d5710687825 */ /* 0x000fe200078e00ff */
[----:B------:R-:W-:Y:S02]  /*44d0*/  LOP3.LUT R102, R241, UR5, R102, 0x96, !PT ;  /* 0x00000005f1667c12 */ /* 0x000fe4000f8e9666 */
[----:B------:R-:W-:Y:S01]  /*44e0*/  LOP3.LUT R101, R240, 0xff, RZ, 0xc0, !PT ;  /* 0x000000fff0657812 */ /* 0x000fe200078ec0ff */
[----:B------:R-:W-:Y:S01]  /*44f0*/  IMAD.WIDE.U32 R8, R7, -0x2daee0ad, RZ ;  /* 0xd2511f5307087825 */ /* 0x000fe200078e00ff */
[----:B------:R-:W-:Y:S02]  /*4500*/  LOP3.LUT R100, R105, UR5, R100, 0x96, !PT ;  /* 0x0000000569647c12 */ /* 0x000fe4000f8e9664 */
[----:B------:R-:W-:Y:S01]  /*4510*/  LOP3.LUT R22, R104, 0xff, RZ, 0xc0, !PT ;  /* 0x000000ff68167812 */ /* 0x000fe200078ec0ff */
[----:B------:R-:W-:Y:S01]  /*4520*/  IMAD.WIDE.U32 R242, R243, -0x2daee0ad, RZ ;  /* 0xd2511f53f3f27825 */ /* 0x000fe200078e00ff */
[----:B-1----:R-:W-:Y:S01]  /*4530*/  LOP3.LUT R17, R8, 0xff, RZ, 0xc0, !PT ;  /* 0x000000ff08117812 */ /* 0x002fe200078ec0ff */
[----:B------:R-:W-:Y:S01]  /*4540*/  MUFU.EX2 R130, R20 ;  /* 0x0000001400827308 */ /* 0x000fe20000000800 */
[----:B------:R-:W-:Y:S01]  /*4550*/  LOP3.LUT R15, R9, UR4, R12, 0x96, !PT ;  /* 0x00000004090f7c12 */ /* 0x000fe2000f8e960c */
[----:B------:R-:W-:Y:S01]  /*4560*/  FFMA.FTZ R131, R23, c[0x0][0x23c], -R4 ;  /* 0x00008f0017837a23 */ /* 0x000fe20000010804 */
[----:B------:R-:W-:Y:S01]  /*4570*/  SHF.R.U32.HI R23, RZ, 0x10, R102 ;  /* 0x00000010ff177819 */ /* 0x000fe20000011666 */
[----:B------:R-:W-:Y:S01]  /*4580*/  FFMA.FTZ R5, R29, c[0x0][0x23c], -R5 ;  /* 0x00008f001d057a23 */ /* 0x000fe20000010805 */
[----:B------:R-:W-:Y:S01]  /*4590*/  LOP3.LUT R14, R243, UR4, R244, 0x96, !PT ;  /* 0x00000004f30e7c12 */ /* 0x000fe2000f8e96f4 */
[----:B------:R-:W-:Y:S01]  /*45a0*/  ULDC.U8 UR4, c[0x0][0x2d8] ;  /* 0x0000b60000047ab9 */ /* 0x000fe20000000000 */
[----:B------:R-:W-:Y:S01]  /*45b0*/  LOP3.LUT R23, R23, 0xff, RZ, 0xc0, !PT ;  /* 0x000000ff17177812 */ /* 0x000fe200078ec0ff */
[--C-:B------:R-:W-:Y:S01]  /*45c0*/  FFMA.FTZ R34, R34, c[0x0][0x23c], -R4.reuse ;  /* 0x00008f0022227a23 */ /* 0x100fe20000010804 */
[----:B------:R-:W-:Y:S01]  /*45d0*/  ISETP.LE.U32.AND P2, PT, R17, UR4, PT ;  /* 0x0000000411007c0c */ /* 0x000fe2000bf43070 */
[----:B------:R-:W-:Y:S01]  /*45e0*/  FFMA.FTZ R4, R35, c[0x0][0x23c], -R4 ;  /* 0x00008f0023047a23 */ /* 0x000fe20000010804 */
[----:B------:R-:W-:Y:S01]  /*45f0*/  LOP3.LUT R17, R104, 0xffff, RZ, 0xc0, !PT ;  /* 0x0000ffff68117812 */ /* 0x000fe200078ec0ff */
[--C-:B------:R-:W-:Y:S01]  /*4600*/  FFMA.FTZ R32, R32, c[0x0][0x23c], -R175.reuse ;  /* 0x00008f0020207a23 */ /* 0x100fe200000108af */
[--C-:B------:R-:W-:Y:S01]  /*4610*/  SHF.R.U32.HI R21, RZ, 0x10, R104.reuse ;  /* 0x00000010ff157819 */ /* 0x100fe20000011668 */
[----:B------:R-:W-:Y:S01]  /*4620*/  FFMA.FTZ R175, R33, c[0x0][0x23c], -R175 ;  /* 0x00008f0021af7a23 */ /* 0x000fe200000108af */
[----:B------:R-:W-:Y:S01]  /*4630*/  SHF.R.U32.HI R16, RZ, 0x18, R104 ;  /* 0x00000018ff107819 */ /* 0x000fe20000011668 */
[--C-:B------:R-:W-:Y:S01]  /*4640*/  FFMA.FTZ R30, R30, c[0x0][0x23c], -R6.reuse ;  /* 0x00008f001e1e7a23 */ /* 0x100fe20000010806 */
[C---:B------:R-:W-:Y:S01]  /*4650*/  LOP3.LUT R104, R102.reuse, 0xff, RZ, 0xc0, !PT ;  /* 0x000000ff66687812 */ /* 0x040fe200078ec0ff */
[----:B------:R-:W-:Y:S01]  /*4660*/  FFMA.FTZ R6, R31, c[0x0][0x23c], -R6 ;  /* 0x00008f001f067a23 */ /* 0x000fe20000010806 */
[----:B------:R-:W-:Y:S01]  /*4670*/  LOP3.LUT R103, R102, 0xffff, RZ, 0xc0, !PT ;  /* 0x0000ffff66677812 */ /* 0x000fe200078ec0ff */
[----:B------:R-:W1:Y:S01]  /*4680*/  MUFU.EX2 R245, R32 ;  /* 0x0000002000f57308 */ /* 0x000e620000000800 */
[----:B------:R-:W-:Y:S02]  /*4690*/  ISETP.LE.U32.AND P3, PT, R23, UR4, PT ;  /* 0x0000000417007c0c */ /* 0x000fe4000bf63070 */
[----:B------:R-:W-:Y:S02]  /*46a0*/  ISETP.LE.U32.AND P0, PT, R104, UR4, PT ;  /* 0x0000000468007c0c */ /* 0x000fe4000bf03070 */
[C---:B------:R-:W-:Y:S02]  /*46b0*/  LOP3.LUT R24, R100.reuse, 0xff, RZ, 0xc0, !PT ;  /* 0x000000ff64187812 */ /* 0x040fe400078ec0ff */
[----:B------:R-:W-:Y:S02]  /*46c0*/  SHF.R.U32.HI R103, RZ, 0x8, R103 ;  /* 0x00000008ff677819 */ /* 0x000fe40000011667 */
[----:B------:R-:W-:Y:S01]  /*46d0*/  LOP3.LUT R23, R100, 0xffff, RZ, 0xc0, !PT ;  /* 0x0000ffff64177812 */ /* 0x000fe200078ec0ff */
[----:B------:R-:W-:Y:S01]  /*46e0*/  MUFU.EX2 R247, R34 ;  /* 0x0000002200f77308 */ /* 0x000fe20000000800 */
[----:B------:R-:W-:Y:S02]  /*46f0*/  ISETP.LE.U32.AND P6, PT, R24, UR4, PT ;  /* 0x0000000418007c0c */ /* 0x000fe4000bfc3070 */
[--C-:B------:R-:W-:Y:S01]  /*4700*/  SHF.R.U32.HI R24, RZ, 0x10, R100.reuse ;  /* 0x00000010ff187819 */ /* 0x100fe20000011664 */
[----:B------:R-:W-:Y:S01]  /*4710*/  @!P3 FADD.FTZ R109, -R109, -RZ ;  /* 0x800000ff6d6db221 */ /* 0x000fe20000010100 */
[----:B------:R-:W-:Y:S01]  /*4720*/  LOP3.LUT R103, R103, 0xffff, RZ, 0xc0, !PT ;  /* 0x0000ffff67677812 */ /* 0x000fe200078ec0ff */
[----:B------:R-:W-:Y:S01]  /*4730*/  @!P0 FADD.FTZ R120, -R120, -RZ ;  /* 0x800000ff78788221 */ /* 0x000fe20000010100 */
[----:B------:R-:W-:Y:S02]  /*4740*/  SHF.R.U32.HI R23, RZ, 0x8, R23 ;  /* 0x00000008ff177819 */ /* 0x000fe40000011617 */
[----:B------:R-:W-:Y:S01]  /*4750*/  LOP3.LUT R24, R24, 0xff, RZ, 0xc0, !PT ;  /* 0x000000ff18187812 */ /* 0x000fe200078ec0ff */
[----:B------:R-:W-:Y:S01]  /*4760*/  MUFU.EX2 R244, R30 ;  /* 0x0000001e00f47308 */ /* 0x000fe20000000800 */
[----:B------:R-:W-:Y:S02]  /*4770*/  ISETP.LE.U32.AND P5, PT, R103, UR4, PT ;  /* 0x0000000467007c0c */ /* 0x000fe4000bfa3070 */
[----:B------:R-:W-:Y:S01]  /*4780*/  LOP3.LUT R23, R23, 0xffff, RZ, 0xc0, !PT ;  /* 0x0000ffff17177812 */ /* 0x000fe200078ec0ff */
[----:B------:R-:W-:Y:S01]  /*4790*/  @!P6 FADD.FTZ R122, -R122, -RZ ;  /* 0x800000ff7a7ae221 */ /* 0x000fe20000010100 */
[----:B------:R-:W-:Y:S01]  /*47a0*/  ISETP.LE.U32.AND P3, PT, R24, UR4, PT ;  /* 0x0000000418007c0c */ /* 0x000fe2000bf63070 */
[----:B-1----:R-:W-:Y:S01]  /*47b0*/  @!P2 FADD.FTZ R245, -R245, -RZ ;  /* 0x800000fff5f5a221 */ /* 0x002fe20000010100 */
[----:B------:R-:W-:Y:S02]  /*47c0*/  ISETP.LE.U32.AND P0, PT, R23, UR4, PT ;  /* 0x0000000417007c0c */ /* 0x000fe4000bf03070 */
[----:B------:R-:W-:Y:S01]  /*47d0*/  SHF.R.U32.HI R100, RZ, 0x18, R100 ;  /* 0x00000018ff647819 */ /* 0x000fe20000011664 */
[----:B------:R-:W-:Y:S01]  /*47e0*/  MUFU.EX2 R248, R4 ;  /* 0x0000000400f87308 */ /* 0x000fe20000000800 */
[----:B------:R-:W-:Y:S02]  /*47f0*/  SHF.R.U32.HI R17, RZ, 0x8, R17 ;  /* 0x00000008ff117819 */ /* 0x000fe40000011611 */
[----:B------:R-:W-:Y:S01]  /*4800*/  LOP3.LUT R21, R21, 0xff, RZ, 0xc0, !PT ;  /* 0x000000ff15157812 */ /* 0x000fe200078ec0ff */
[----:B------:R-:W-:Y:S01]  /*4810*/  @!P5 FADD.FTZ R108, -R108, -RZ ;  /* 0x800000ff6c6cd221 */ /* 0x000fe20000010100 */
[----:B------:R-:W-:Y:S02]  /*4820*/  ISETP.LE.U32.AND P5, PT, R100, UR4, PT ;  /* 0x0000000464007c0c */ /* 0x000fe4000bfa3070 */
[----:B------:R-:W-:Y:S01]  /*4830*/  LOP3.LUT R17, R17, 0xffff, RZ, 0xc0, !PT ;  /* 0x0000ffff11117812 */ /* 0x000fe200078ec0ff */
[----:B------:R-:W-:Y:S01]  /*4840*/  @!P3 FADD.FTZ R111, -R111, -RZ ;  /* 0x800000ff6f6fb221 */ /* 0x000fe20000010100 */
[----:B------:R-:W-:Y:S01]  /*4850*/  ISETP.LE.U32.AND P3, PT, R21, UR4, PT ;  /* 0x0000000415007c0c */ /* 0x000fe2000bf63070 */
[----:B------:R-:W-:Y:S01]  /*4860*/  @!P0 FADD.FTZ R110, -R110, -RZ ;  /* 0x800000ff6e6e8221 */ /* 0x000fe20000010100 */
[----:B------:R-:W-:Y:S01]  /*4870*/  LOP3.LUT R12, R8, 0xffff, RZ, 0xc0, !PT ;  /* 0x0000ffff080c7812 */ /* 0x000fe200078ec0ff */
[----:B------:R-:W-:Y:S01]  /*4880*/  MUFU.EX2 R249, R6 ;  /* 0x0000000600f97308 */ /* 0x000fe20000000800 */
[--C-:B------:R-:W-:Y:S02]  /*4890*/  SHF.R.U32.HI R11, RZ, 0x18, R8.reuse ;  /* 0x00000018ff0b7819 */ /* 0x100fe40000011608 */
[----:B------:R-:W-:Y:S02]  /*48a0*/  SHF.R.U32.HI R7, RZ, 0x10, R8 ;  /* 0x00000010ff077819 */ /* 0x000fe40000011608 */
[----:B------:R-:W-:Y:S01]  /*48b0*/  LOP3.LUT R8, R242, 0xffff, RZ, 0xc0, !PT ;  /* 0x0000fffff2087812 */ /* 0x000fe200078ec0ff */
[----:B------:R-:W-:Y:S01]  /*48c0*/  @!P5 FADD.FTZ R112, -R112, -RZ ;  /* 0x800000ff7070d221 */ /* 0x000fe20000010100 */
[----:B------:R-:W-:Y:S02]  /*48d0*/  LOP3.LUT R18, R240, 0xffff, RZ, 0xc0, !PT ;  /* 0x0000fffff0127812 */ /* 0x000fe400078ec0ff */
[----:B------:R-:W-:Y:S01]  /*48e0*/  ISETP.LE.U32.AND P0, PT, R17, UR4, PT ;  /* 0x0000000411007c0c */ /* 0x000fe2000bf03070 */
[----:B------:R1:W-:Y:S01]  /*48f0*/  MUFU.EX2 R243, R5 ;  /* 0x0000000500f37308 */ /* 0x0003e20000000800 */
[----:B------:R-:W-:Y:S01]  /*4900*/  SHF.R.U32.HI R18, RZ, 0x8, R18 ;  /* 0x00000008ff127819 */ /* 0x000fe20000011612 */
[----:B------:R-:W-:Y:S01]  /*4910*/  @!P3 FADD.FTZ R124, -R124, -RZ ;  /* 0x800000ff7c7cb221 */ /* 0x000fe20000010100 */
[----:B------:R-:W-:Y:S02]  /*4920*/  ISETP.LE.U32.AND P5, PT, R16, UR4, PT ;  /* 0x0000000410007c0c */ /* 0x000fe4000bfa3070 */
[----:B------:R-:W-:Y:S02]  /*4930*/  LOP3.LUT R18, R18, 0xffff, RZ, 0xc0, !PT ;  /* 0x0000ffff12127812 */ /* 0x000fe400078ec0ff */
[----:B------:R-:W-:Y:S02]  /*4940*/  LOP3.LUT R16, R15, 0xff, RZ, 0xc0, !PT ;  /* 0x000000ff0f107812 */ /* 0x000fe400078ec0ff */
[----:B------:R-:W-:Y:S01]  /*4950*/  ISETP.LE.U32.AND P3, PT, R18, UR4, PT ;  /* 0x0000000412007c0c */ /* 0x000fe2000bf63070 */
[----:B------:R-:W2:Y:S01]  /*4960*/  MUFU.EX2 R199, R25 ;  /* 0x0000001900c77308 */ /* 0x000ea20000000800 */
[----:B------:R-:W-:Y:S01]  /*4970*/  SHF.R.U32.HI R102, RZ, 0x18, R102 ;  /* 0x00000018ff667819 */ /* 0x000fe20000011666 */
[----:B------:R-:W-:Y:S01]  /*4980*/  @!P0 FADD.FTZ R123, -R123, -RZ ;  /* 0x800000ff7b7b8221 */ /* 0x000fe20000010100 */
[----:B------:R-:W-:Y:S02]  /*4990*/  ISETP.LE.U32.AND P0, PT, R16, UR4, PT ;  /* 0x0000000410007c0c */ /* 0x000fe4000bf03070 */
[----:B------:R-:W-:Y:S01]  /*49a0*/  LOP3.LUT R16, R15, 0xffff, RZ, 0xc0, !PT ;  /* 0x0000ffff0f107812 */ /* 0x000fe200078ec0ff */
[----:B------:R-:W-:Y:S01]  /*49b0*/  @!P5 FADD.FTZ R125, -R125, -RZ ;  /* 0x800000ff7d7dd221 */ /* 0x000fe20000010100 */
[----:B------:R-:W-:Y:S02]  /*49c0*/  ISETP.LE.U32.AND P4, PT, R102, UR4, PT ;  /* 0x0000000466007c0c */ /* 0x000fe4000bf83070 */
[----:B------:R-:W-:Y:S01]  /*49d0*/  SHF.R.U32.HI R16, RZ, 0x8, R16 ;  /* 0x00000008ff107819 */ /* 0x000fe20000011610 */
[----:B------:R-:W3:Y:S01]  /*49e0*/  MUFU.EX2 R131, R131 ;  /* 0x0000008300837308 */ /* 0x000ee20000000800 */
[----:B------:R-:W-:Y:S01]  /*49f0*/  ISETP.LE.U32.AND P6, PT, R101, UR4, PT ;  /* 0x0000000465007c0c */ /* 0x000fe2000bfc3070 */
[----:B------:R-:W-:Y:S01]  /*4a00*/  @!P3 FADD.FTZ R127, -R127, -RZ ;  /* 0x800000ff7f7fb221 */ /* 0x000fe20000010100 */
[----:B------:R-:W-:Y:S02]  /*4a10*/  LOP3.LUT R16, R16, 0xffff, RZ, 0xc0, !PT ;  /* 0x0000ffff10107812 */ /* 0x000fe400078ec0ff */
[----:B-1----:R-:W-:Y:S01]  /*4a20*/  LOP3.LUT R5, R14, 0xffff, RZ, 0xc0, !PT ;  /* 0x0000ffff0e057812 */ /* 0x002fe200078ec0ff */
[----:B------:R-:W-:Y:S01]  /*4a30*/  @!P0 FADD.FTZ R130, -R130, -RZ ;  /* 0x800000ff82828221 */ /* 0x000fe20000010100 */
[----:B------:R-:W-:Y:S02]  /*4a40*/  ISETP.LE.U32.AND P3, PT, R16, UR4, PT ;  /* 0x0000000410007c0c */ /* 0x000fe4000bf63070 */
[----:B------:R-:W-:Y:S01]  /*4a50*/  SHF.R.U32.HI R5, RZ, 0x8, R5 ;  /* 0x00000008ff057819 */ /* 0x000fe20000011605 */
[----:B------:R-:W-:Y:S01]  /*4a60*/  @!P4 FADD.FTZ R121, -R121, -RZ ;  /* 0x800000ff7979c221 */ /* 0x000fe20000010100 */
[----:B------:R-:W-:Y:S01]  /*4a70*/  SHF.R.U32.HI R19, RZ, 0x10, R240 ;  /* 0x00000010ff137819 */ /* 0x000fe200000116f0 */
[----:B------:R-:W1:Y:S01]  /*4a80*/  MUFU.EX2 R246, R175 ;  /* 0x000000af00f67308 */ /* 0x000e620000000800 */
[----:B------:R-:W-:Y:S01]  /*4a90*/  LOP3.LUT R5, R5, 0xffff, RZ, 0xc0, !PT ;  /* 0x0000ffff05057812 */ /* 0x000fe200078ec0ff */
[----:B------:R-:W-:Y:S01]  /*4aa0*/  @!P6 FADD.FTZ R126, -R126, -RZ ;  /* 0x800000ff7e7ee221 */ /* 0x000fe20000010100 */
[----:B------:R-:W-:Y:S02]  /*4ab0*/  ISETP.LE.U32.AND P4, PT, R22, UR4, PT ;  /* 0x0000000416007c0c */ /* 0x000fe4000bf83070 */
[----:B------:R-:W-:Y:S02]  /*4ac0*/  F2FP.RELU.PACK_AB R4, R108, R120 ;  /* 0x000000786c04723e */ /* 0x000fe400000008ff */
[----:B------:R-:W-:Y:S01]  /*4ad0*/  LOP3.LUT R19, R19, 0xff, RZ, 0xc0, !PT ;  /* 0x000000ff13137812 */ /* 0x000fe200078ec0ff */
[----:B------:R-:W-:Y:S01]  /*4ae0*/  @!P3 FADD.FTZ R114, -R114, -RZ ;  /* 0x800000ff7272b221 */ /* 0x000fe20000010100 */
[----:B------:R-:W-:Y:S01]  /*4af0*/  ISETP.LE.U32.AND P3, PT, R5, UR4, PT ;  /* 0x0000000405007c0c */ /* 0x000fe2000bf63070 */
[----:B------:R1:W-:Y:S01]  /*4b00*/  STS [R187+0xe000], R4 ;  /* 0x00e00004bb007388 */ /* 0x0003e20000000800 */
[----:B------:R-:W-:Y:S01]  /*4b10*/  ISETP.LE.U32.AND P5, PT, R19, UR4, PT ;  /* 0x0000000413007c0c */ /* 0x000fe2000bfa3070 */
[----:B------:R-:W-:Y:S01]  /*4b20*/  MUFU.EX2 R241, R27 ;  /* 0x0000001b00f17308 */ /* 0x000fe20000000800 */
[--C-:B------:R-:W-:Y:S02]  /*4b30*/  SHF.R.U32.HI R17, RZ, 0x18, R15.reuse ;  /* 0x00000018ff117819 */ /* 0x100fe4000001160f */
[----:B------:R-:W-:Y:S01]  /*4b40*/  SHF.R.U32.HI R12, RZ, 0x8, R12 ;  /* 0x00000008ff0c7819 */ /* 0x000fe2000001160c */
[----:B------:R-:W-:Y:S01]  /*4b50*/  @!P4 FADD.FTZ R113, -R113, -RZ ;  /* 0x800000ff7171c221 */ /* 0x000fe20000010100 */
[----:B------:R-:W-:Y:S02]  /*4b60*/  SHF.R.U32.HI R20, RZ, 0x18, R240 ;  /* 0x00000018ff147819 */ /* 0x000fe400000116f0 */
[----:B------:R-:W-:Y:S02]  /*4b70*/  ISETP.LE.U32.AND P6, PT, R17, UR4, PT ;  /* 0x0000000411007c0c */ /* 0x000fe4000bfc3070 */
[----:B------:R-:W-:Y:S01]  /*4b80*/  LOP3.LUT R12, R12, 0xffff, RZ, 0xc0, !PT ;  /* 0x0000ffff0c0c7812 */ /* 0x000fe200078ec0ff */
[----:B--2---:R-:W-:Y:S01]  /*4b90*/  @!P3 FADD.FTZ R199, -R199, -RZ ;  /* 0x800000ffc7c7b221 */ /* 0x004fe20000010100 */
[----:B------:R-:W-:Y:S01]  /*4ba0*/  SHF.R.U32.HI R15, RZ, 0x10, R15 ;  /* 0x00000010ff0f7819 */ /* 0x000fe2000001160f */
[----:B------:R-:W-:Y:S01]  /*4bb0*/  @!P5 FADD.FTZ R128, -R128, -RZ ;  /* 0x800000ff8080d221 */ /* 0x000fe20000010100 */
[----:B------:R-:W-:Y:S01]  /*4bc0*/  ISETP.LE.U32.AND P4, PT, R20, UR4, PT ;  /* 0x0000000414007c0c */ /* 0x000fe2000bf83070 */
[----:B------:R-:W2:Y:S01]  /*4bd0*/  MUFU.EX2 R115, R115 ;  /* 0x0000007300737308 */ /* 0x000ea20000000800 */
[----:B------:R-:W-:Y:S02]  /*4be0*/  ISETP.LE.U32.AND P3, PT, R12, UR4, PT ;  /* 0x000000040c007c0c */ /* 0x000fe4000bf63070 */
[----:B------:R-:W-:Y:S02]  /*4bf0*/  LOP3.LUT R15, R15, 0xff, RZ, 0xc0, !PT ;  /* 0x000000ff0f0f7812 */ /* 0x000fe400078ec0ff */
[----:B------:R-:W-:Y:S01]  /*4c00*/  LOP3.LUT R16, R14, 0xff, RZ, 0xc0, !PT ;  /* 0x000000ff0e107812 */ /* 0x000fe200078ec0ff */
[----:B---3--:R-:W-:Y:S01]  /*4c10*/  @!P6 FADD.FTZ R131, -R131, -RZ ;  /* 0x800000ff8383e221 */ /* 0x008fe20000010100 */
[----:B------:R-:W-:Y:S02]  /*4c20*/  ISETP.LE.U32.AND P5, PT, R15, UR4, PT ;  /* 0x000000040f007c0c */ /* 0x000fe4000bfa3070 */
[--C-:B------:R-:W-:Y:S01]  /*4c30*/  SHF.R.U32.HI R15, RZ, 0x10, R14.reuse ;  /* 0x00000010ff0f7819 */ /* 0x100fe2000001160e */
[----:B------:R-:W3:Y:S01]  /*4c40*/  MUFU.EX2 R176, R176 ;  /* 0x000000b000b07308 */ /* 0x000ee20000000800 */
[----:B------:R-:W-:Y:S01]  /*4c50*/  SHF.R.U32.HI R14, RZ, 0x18, R14 ;  /* 0x00000018ff0e7819 */ /* 0x000fe2000001160e */
[----:B------:R-:W-:Y:S01]  /*4c60*/  @!P4 FADD.FTZ R129, -R129, -RZ ;  /* 0x800000ff8181c221 */ /* 0x000fe20000010100 */
[----:B------:R-:W-:Y:S01]  /*4c70*/  SHF.R.U32.HI R8, RZ, 0x8, R8 ;  /* 0x00000008ff087819 */ /* 0x000fe20000011608 */
[----:B-1----:R-:W-:Y:S01]  /*4c80*/  @!P3 FADD.FTZ R246, -R246, -RZ ;  /* 0x800000fff6f6b221 */ /* 0x002fe20000010100 */
[----:B------:R-:W-:Y:S02]  /*4c90*/  ISETP.LE.U32.AND P6, PT, R14, UR4, PT ;  /* 0x000000040e007c0c */ /* 0x000fe4000bfc3070 */
[----:B------:R-:W-:Y:S02]  /*4ca0*/  LOP3.LUT R8, R8, 0xffff, RZ, 0xc0, !PT ;  /* 0x0000ffff08087812 */ /* 0x000fe400078ec0ff */
[----:B------:R-:W-:Y:S01]  /*4cb0*/  F2FP.RELU.PACK_AB R5, R127, R126 ;  /* 0x0000007e7f05723e */ /* 0x000fe200000008ff */
[----:B------:R-:W1:Y:S01]  /*4cc0*/  MUFU.EX2 R240, R26 ;  /* 0x0000001a00f07308 */ /* 0x000e620000000800 */
[----:B------:R-:W-:Y:S02]  /*4cd0*/  ISETP.LE.U32.AND P3, PT, R8, UR4, PT ;  /* 0x0000000408007c0c */ /* 0x000fe4000bf63070 */
[----:B------:R-:W-:Y:S01]  /*4ce0*/  F2FP.RELU.PACK_AB R8, R121, R109 ;  /* 0x0000006d7908723e */ /* 0x000fe200000008ff */
[----:B--2---:R-:W-:Y:S01]  /*4cf0*/  @!P5 FADD.FTZ R115, -R115, -RZ ;  /* 0x800000ff7373d221 */ /* 0x004fe20000010100 */
[----:B------:R-:W-:Y:S02]  /*4d00*/  F2FP.RELU.PACK_AB R4, R129, R128 ;  /* 0x000000808104723e */ /* 0x000fe400000008ff */
[----:B------:R-:W-:Y:S01]  /*4d10*/  LOP3.LUT R7, R7, 0xff, RZ, 0xc0, !PT ;  /* 0x000000ff07077812 */ /* 0x000fe200078ec0ff */
[----:B------:R2:W-:Y:S01]  /*4d20*/  STS [R187+0xe400], R8 ;  /* 0x00e40008bb007388 */ /* 0x0005e20000000800 */
[----:B------:R-:W-:Y:S01]  /*4d30*/  @!P6 FADD.FTZ R241, -R241, -RZ ;  /* 0x800000fff1f1e221 */ /* 0x000fe20000010100 */
[----:B------:R-:W-:Y:S02]  /*4d40*/  F2FP.RELU.PACK_AB R6, R112, R111 ;  /* 0x0000006f7006723e */ /* 0x000fe400000008ff */
[----:B------:R-:W-:Y:S01]  /*4d50*/  ISETP.LE.U32.AND P6, PT, R7, UR4, PT ;  /* 0x0000000407007c0c */ /* 0x000fe2000bfc3070 */
[----:B------:R1:W-:Y:S01]  /*4d60*/  STS [R192+0xe000], R5 ;  /* 0x00e00005c0007388 */ /* 0x0003e20000000800 */
[----:B------:R-:W-:Y:S01]  /*4d70*/  F2FP.RELU.PACK_AB R7, R110, R122 ;  /* 0x0000007a6e07723e */ /* 0x000fe200000008ff */
[----:B------:R-:W-:Y:S01]  /*4d80*/  @!P3 FADD.FTZ R243, -R243, -RZ ;  /* 0x800000fff3f3b221 */ /* 0x000fe20000010100 */
[----:B------:R-:W-:Y:S01]  /*4d90*/  LOP3.LUT R15, R15, 0xff, RZ, 0xc0, !PT ;  /* 0x000000ff0f0f7812 */ /* 0x000fe200078ec0ff */
[----:B------:R4:W-:Y:S01]  /*4da0*/  STS [R192+0xe400], R4 ;  /* 0x00e40004c0007388 */ /* 0x0009e20000000800 */
[----:B------:R-:W-:Y:S02]  /*4db0*/  LOP3.LUT R13, R242, 0xff, RZ, 0xc0, !PT ;  /* 0x000000fff20d7812 */ /* 0x000fe400078ec0ff */
[--C-:B------:R-:W-:Y:S01]  /*4dc0*/  SHF.R.U32.HI R9, RZ, 0x18, R242.reuse ;  /* 0x00000018ff097819 */ /* 0x100fe200000116f2 */
[----:B------:R4:W-:Y:S01]  /*4dd0*/  STS [R187+0xf000], R7 ;  /* 0x00f00007bb007388 */ /* 0x0009e20000000800 */
[----:B------:R-:W-:Y:S02]  /*4de0*/  SHF.R.U32.HI R10, RZ, 0x10, R242 ;  /* 0x00000010ff0a7819 */ /* 0x000fe400000116f2 */
[----:B------:R-:W-:Y:S01]  /*4df0*/  ISETP.LE.U32.AND P4, PT, R16, UR4, PT ;  /* 0x0000000410007c0c */ /* 0x000fe2000bf83070 */
[----:B------:R4:W-:Y:S01]  /*4e00*/  STS [R187+0xf400], R6 ;  /* 0x00f40006bb007388 */ /* 0x0009e20000000800 */
[----:B------:R-:W-:Y:S01]  /*4e10*/  ISETP.LE.U32.AND P0, PT, R15, UR4, PT ;  /* 0x000000040f007c0c */ /* 0x000fe2000bf03070 */
[----:B------:R-:W4:Y:S01]  /*4e20*/  MUFU.EX2 R242, R28 ;  /* 0x0000001c00f27308 */ /* 0x000f220000000800 */
[----:B------:R-:W-:Y:S01]  /*4e30*/  ISETP.LE.U32.AND P5, PT, R11, UR4, PT ;  /* 0x000000040b007c0c */ /* 0x000fe2000bfa3070 */
[----:B------:R-:W-:Y:S01]  /*4e40*/  @!P6 FADD.FTZ R247, -R247, -RZ ;  /* 0x800000fff7f7e221 */ /* 0x000fe20000010100 */
[----:B------:R-:W-:Y:S02]  /*4e50*/  LOP3.LUT R10, R10, 0xff, RZ, 0xc0, !PT ;  /* 0x000000ff0a0a7812 */ /* 0x000fe400078ec0ff */
[----:B------:R-:W-:Y:S02]  /*4e60*/  SEL R175, R229, 0xffffffc0, !P1 ;  /* 0xffffffc0e5af7807 */ /* 0x000fe40004800000 */
[----:B--2---:R-:W-:Y:S02]  /*4e70*/  F2FP.RELU.PACK_AB R8, R123, R113 ;  /* 0x000000717b08723e */ /* 0x004fe400000008ff */
[----:B------:R-:W-:Y:S01]  /*4e80*/  ISETP.LE.U32.AND P2, PT, R10, UR4, PT ;  /* 0x000000040a007c0c */ /* 0x000fe2000bf43070 */
[----:B---3--:R-:W-:Y:S01]  /*4e90*/  @!P4 FADD.FTZ R176, -R176, -RZ ;  /* 0x800000ffb0b0c221 */ /* 0x008fe20000010100 */
[----:B-1----:R-:W-:Y:S01]  /*4ea0*/  F2FP.RELU.PACK_AB R5, R131, R115 ;  /* 0x000000738305723e */ /* 0x002fe200000008ff */
[----:B------:R1:W-:Y:S01]  /*4eb0*/  STS [R192+0xf000], R8 ;  /* 0x00f00008c0007388 */ /* 0x0003e20000000800 */
[----:B------:R-:W-:Y:S01]  /*4ec0*/  @!P0 FADD.FTZ R240, -R240, -RZ ;  /* 0x800000fff0f08221 */ /* 0x000fe20000010100 */
[----:B------:R-:W-:Y:S01]  /*4ed0*/  ISETP.LE.U32.AND P4, PT, R13, UR4, PT ;  /* 0x000000040d007c0c */ /* 0x000fe2000bf83070 */
[----:B------:R-:W-:Y:S01]  /*4ee0*/  @!P5 FADD.FTZ R248, -R248, -RZ ;  /* 0x800000fff8f8d221 */ /* 0x000fe20000010100 */
[----:B----4-:R-:W-:Y:S02]  /*4ef0*/  F2FP.RELU.PACK_AB R4, R246, R245 ;  /* 0x000000f5f604723e */ /* 0x010fe400000008ff */
[----:B------:R-:W-:Y:S02]  /*4f00*/  ISETP.LE.U32.AND P0, PT, R9, UR4, PT ;  /* 0x0000000409007c0c */ /* 0x000fe4000bf03070 */
[----:B------:R-:W-:Y:S02]  /*4f10*/  F2FP.RELU.PACK_AB R7, R125, R124 ;  /* 0x0000007c7d07723e */ /* 0x000fe400000008ff */
[----:B------:R-:W-:Y:S01]  /*4f20*/  @!P2 FADD.FTZ R244, -R244, -RZ ;  /* 0x800000fff4f4a221 */ /* 0x000fe20000010100 */
[----:B------:R-:W-:Y:S02]  /*4f30*/  F2FP.RELU.PACK_AB R6, R114, R130 ;  /* 0x000000827206723e */ /* 0x000fe400000008ff */
[----:B------:R2:W-:Y:S01]  /*4f40*/  STS [R192+0xf400], R7 ;  /* 0x00f40007c0007388 */ /* 0x0005e20000000800 */
[----:B------:R-:W-:Y:S01]  /*4f50*/  FSETP.GE.FTZ.AND P2, PT, R126, RZ, PT ;  /* 0x000000ff7e00720b */ /* 0x000fe20003f56000 */
[----:B------:R-:W-:Y:S01]  /*4f60*/  @!P4 FADD.FTZ R242, -R242, -RZ ;  /* 0x800000fff2f2c221 */ /* 0x000fe20000010100 */
[----:B------:R-:W-:Y:S01]  /*4f70*/  FSETP.GE.FTZ.AND P3, PT, R108, RZ, PT ;  /* 0x000000ff6c00720b */ /* 0x000fe20003f76000 */
[----:B------:R3:W-:Y:S01]  /*4f80*/  STS [R191+0xe000], R6 ;  /* 0x00e00006bf007388 */ /* 0x0007e20000000800 */
[----:B------:R-:W-:Y:S01]  /*4f90*/  FSETP.GE.FTZ.AND P4, PT, R120, RZ, PT ;  /* 0x000000ff7800720b */ /* 0x000fe20003f96000 */
[----:B------:R-:W-:Y:S01]  /*4fa0*/  @!P0 FADD.FTZ R249, -R249, -RZ ;  /* 0x800000fff9f98221 */ /* 0x000fe20000010100 */
[----:B------:R-:W-:Y:S01]  /*4fb0*/  FSETP.GE.FTZ.AND P0, PT, R127, RZ, PT ;  /* 0x000000ff7f00720b */ /* 0x000fe20003f16000 */
[----:B------:R4:W-:Y:S01]  /*4fc0*/  STS [R191+0xe400], R5 ;  /* 0x00e40005bf007388 */ /* 0x0009e20000000800 */
[----:B------:R-:W-:Y:S02]  /*4fd0*/  FSETP.GE.FTZ.AND P5, PT, R131, RZ, PT ;  /* 0x000000ff8300720b */ /* 0x000fe40003fb6000 */
[----:B------:R-:W-:Y:S01]  /*4fe0*/  ISETP.GT.AND P6, PT, R218, R194, PT ;  /* 0x000000c2da00720c */ /* 0x000fe20003fc4270 */
[----:B------:R4:W-:Y:S01]  /*4ff0*/  STS [R224+0xe000], R4 ;  /* 0x00e00004e0007388 */ /* 0x0009e20000000800 */
[----:B-1----:R-:W-:Y:S02]  /*5000*/  F2FP.RELU.PACK_AB R8, R199, R176 ;  /* 0x000000b0c708723e */ /* 0x002fe400000008ff */
[----:B--2---:R-:W-:Y:S02]  /*5010*/  F2FP.RELU.PACK_AB R7, R241, R240 ;  /* 0x000000f0f107723e */ /* 0x004fe400000008ff */
[----:B---3--:R-:W-:Y:S02]  /*5020*/  F2FP.RELU.PACK_AB R6, R248, R247 ;  /* 0x000000f7f806723e */ /* 0x008fe400000008ff */
[----:B----4-:R-:W-:Y:S03]  /*5030*/  F2FP.RELU.PACK_AB R5, R243, R242 ;  /* 0x000000f2f305723e */ /* 0x010fe600000008ff */
[----:B------:R-:W-:Y:S01]  /*5040*/  STS [R224+0xe400], R6 ;  /* 0x00e40006e0007388 */ /* 0x000fe20000000800 */
[----:B------:R-:W-:Y:S03]  /*5050*/  F2FP.RELU.PACK_AB R4, R249, R244 ;  /* 0x000000f4f904723e */ /* 0x000fe600000008ff */
[----:B------:R-:W-:Y:S04]  /*5060*/  STS [R191+0xf000], R8 ;  /* 0x00f00008bf007388 */ /* 0x000fe80000000800 */
[----:B------:R-:W-:Y:S04]  /*5070*/  STS [R191+0xf400], R7 ;  /* 0x00f40007bf007388 */ /* 0x000fe80000000800 */
[----:B------:R-:W-:Y:S04]  /*5080*/  STS [R224+0xf000], R5 ;  /* 0x00f00005e0007388 */ /* 0x000fe80000000800 */
        /* <DEDUP_REMOVED lines=20> */
[----:B------:R-:W-:Y:S01]  /*51d0*/  IMAD.IADD R104, R0, 0x1, R175 ;  /* 0x0000000100687824 */ /* 0x000fe200078e02af */
        /* <DEDUP_REMOVED lines=17> */
[----:B------:R-:W-:Y:S01]  /*52f0*/  FADD.FTZ R5, -R119, R5 ;  /* 0x0000000577057221 */ /* 0x000fe20000010100 */
[C---:B------:R-:W-:Y:S03]  /*5300*/  HMMA.16816.F32 R16, R100.reuse, R158, R16 ;  /* 0x0000009e6410723c */ /* 0x040fe60000001810 */
[C---:B------:R-:W-:Y:S01]  /*5310*/  FADD.FTZ R6, -R118.reuse, R6 ;  /* 0x0000000676067221 */ /* 0x040fe20000010100 */
[-C--:B------:R-:W-:Y:S01]  /*5320*/  FSEL R5, R5, R119.reuse, P3 ;  /* 0x0000007705057208 */ /* 0x080fe20001800000 */
[----:B------:R-:W-:Y:S01]  /*5330*/  FADD.FTZ R4, -R119, R4 ;  /* 0x0000000477047221 */ /* 0x000fe20000010100 */
[----:B------:R-:W-:Y:S01]  /*5340*/  FSETP.GE.FTZ.AND P3, PT, R245, RZ, PT ;  /* 0x000000fff500720b */ /* 0x000fe20003f76000 */
[----:B------:R-:W-:Y:S01]  /*5350*/  FADD.FTZ R7, -R118, R7 ;  /* 0x0000000776077221 */ /* 0x000fe20000010100 */
[-C--:B------:R-:W-:Y:S01]  /*5360*/  HMMA.16816.F32 R20, R100, R160.reuse, R20 ;  /* 0x000000a06414723c */ /* 0x080fe20000001814 */
[C---:B------:R-:W-:Y:S03]  /*5370*/  FADD.FTZ R9, -R117.reuse, R9 ;  /* 0x0000000975097221 */ /* 0x040fe60000010100 */
[C---:B------:R-:W-:Y:S01]  /*5380*/  FADD.FTZ R8, -R117.reuse, R8 ;  /* 0x0000000875087221 */ /* 0x040fe20000010100 */
[-C--:B------:R-:W-:Y:S01]  /*5390*/  FSEL R4, R4, R119.reuse, P4 ;  /* 0x0000007704047208 */ /* 0x080fe20002000000 */
[----:B------:R-:W-:Y:S01]  /*53a0*/  FADD.FTZ R10, -R116, R10 ;  /* 0x0000000a740a7221 */ /* 0x000fe20000010100 */
[----:B------:R-:W-:Y:S01]  /*53b0*/  FSETP.GE.FTZ.AND P4, PT, R114, RZ, PT ;  /* 0x000000ff7200720b */ /* 0x000fe20003f96000 */
[----:B------:R-:W-:Y:S01]  /*53c0*/  FADD.FTZ R13, -R117, R13 ;  /* 0x0000000d750d7221 */ /* 0x000fe20000010100 */
[C---:B------:R-:W-:Y:S03]  /*53d0*/  HMMA.16816.F32 R24, R104.reuse, R160, R24 ;  /* 0x000000a06818723c */ /* 0x040fe60000001818 */
[C---:B------:R-:W-:Y:S02]  /*53e0*/  FADD.FTZ R14, -R116.reuse, R14 ;  /* 0x0000000e740e7221 */ /* 0x040fe40000010100 */
[----:B------:R-:W-:Y:S02]  /*53f0*/  FADD.FTZ R11, -R116, R11 ;  /* 0x0000000b740b7221 */ /* 0x000fe40000010100 */
[C---:B------:R-:W-:Y:S01]  /*5400*/  FADD.FTZ R16, -R119.reuse, R16 ;  /* 0x0000001077107221 */ /* 0x040fe20000010100 */
[-C--:B------:R-:W-:Y:S01]  /*5410*/  HMMA.16816.F32 R28, R104, R162.reuse, R28 ;  /* 0x000000a2681c723c */ /* 0x080fe2000000181c */
[----:B------:R-:W-:Y:S03]  /*5420*/  FADD.FTZ R17, -R119, R17 ;  /* 0x0000001177117221 */ /* 0x000fe60000010100 */
[----:B------:R-:W-:Y:S01]  /*5430*/  FADD.FTZ R18, -R118, R18 ;  /* 0x0000001276127221 */ /* 0x000fe20000010100 */
[-C--:B------:R-:W-:Y:S01]  /*5440*/  FSEL R16, R16, R119.reuse, P2 ;  /* 0x0000007710107208 */ /* 0x080fe20001000000 */
[----:B------:R-:W-:Y:S01]  /*5450*/  FADD.FTZ R19, -R118, R19 ;  /* 0x0000001376137221 */ /* 0x000fe20000010100 */
[-C--:B------:R-:W-:Y:S01]  /*5460*/  FSEL R17, R17, R119.reuse, P0 ;  /* 0x0000007711117208 */ /* 0x080fe20000000000 */
[C---:B------:R-:W-:Y:S01]  /*5470*/  FADD.FTZ R20, -R119.reuse, R20 ;  /* 0x0000001477147221 */ /* 0x040fe20000010100 */
[----:B------:R-:W-:Y:S01]  /*5480*/  HMMA.16816.F32 R32, R100, R162, R32 ;  /* 0x000000a26420723c */ /* 0x000fe20000001820 */
[----:B------:R-:W-:Y:S02]  /*5490*/  FSETP.GE.FTZ.AND P2, PT, R246, RZ, PT ;  /* 0x000000fff600720b */ /* 0x000fe40003f56000 */
[----:B------:R-:W-:Y:S01]  /*54a0*/  FADD.FTZ R21, -R119, R21 ;  /* 0x0000001577157221 */ /* 0x000fe20000010100 */
[----:B------:R-:W-:Y:S01]  /*54b0*/  FSETP.GE.FTZ.AND P0, PT, R130, RZ, PT ;  /* 0x000000ff8200720b */ /* 0x000fe20003f16000 */
[C---:B------:R-:W-:Y:S02]  /*54c0*/  FADD.FTZ R22, -R118.reuse, R22 ;  /* 0x0000001676167221 */ /* 0x040fe40000010100 */
[----:B------:R-:W-:Y:S01]  /*54d0*/  FADD.FTZ R23, -R118, R23 ;  /* 0x0000001776177221 */ /* 0x000fe20000010100 */
[-C--:B------:R-:W-:Y:S01]  /*54e0*/  FSEL R20, R20, R119.reuse, P0 ;  /* 0x0000007714147208 */ /* 0x080fe20000000000 */
[----:B------:R-:W-:Y:S01]  /*54f0*/  FADD.FTZ R25, -R117, R25 ;  /* 0x0000001975197221 */ /* 0x000fe20000010100 */
[----:B------:R-:W-:Y:S02]  /*5500*/  FSETP.GE.FTZ.AND P0, PT, R109, RZ, PT ;  /* 0x000000ff6d00720b */ /* 0x000fe40003f16000 */
[----:B------:R-:W-:Y:S01]  /*5510*/  FADD.FTZ R24, -R117, R24 ;  /* 0x0000001875187221 */ /* 0x000fe20000010100 */
[----:B------:R-:W-:Y:S01]  /*5520*/  FSEL R21, R21, R119, P4 ;  /* 0x0000007715157208 */ /* 0x000fe20002000000 */
[----:B------:R-:W-:Y:S01]  /*5530*/  FADD.FTZ R15, -R116, R15 ;  /* 0x0000000f740f7221 */ /* 0x000fe20000010100 */
[-C--:B------:R-:W-:Y:S01]  /*5540*/  FSEL R6, R6, R118.reuse, P0 ;  /* 0x0000007606067208 */ /* 0x080fe20000000000 */
[----:B------:R-:W-:Y:S01]  /*5550*/  FADD.FTZ R28, -R117, R28 ;  /* 0x0000001c751c7221 */ /* 0x000fe20000010100 */
[----:B------:R-:W-:Y:S01]  /*5560*/  FSETP.GE.FTZ.AND P0, PT, R121, RZ, PT ;  /* 0x000000ff7900720b */ /* 0x000fe20003f16000 */
[C---:B------:R-:W-:Y:S01]  /*5570*/  FADD.FTZ R26, -R116.reuse, R26 ;  /* 0x0000001a741a7221 */ /* 0x040fe20000010100 */
[----:B------:R-:W-:Y:S01]  /*5580*/  FSETP.GE.FTZ.AND P4, PT, R247, RZ, PT ;  /* 0x000000fff700720b */ /* 0x000fe20003f96000 */
[C---:B------:R-:W-:Y:S01]  /*5590*/  FADD.FTZ R27, -R116.reuse, R27 ;  /* 0x0000001b741b7221 */ /* 0x040fe20000010100 */
[-C--:B------:R-:W-:Y:S01]  /*55a0*/  FSEL R7, R7, R118.reuse, P0 ;  /* 0x0000007607077208 */ /* 0x080fe20000000000 */
[----:B------:R-:W-:Y:S01]  /*55b0*/  FADD.FTZ R30, -R116, R30 ;  /* 0x0000001e741e7221 */ /* 0x000fe20000010100 */
[----:B------:R-:W-:Y:S01]  /*55c0*/  FSETP.GE.FTZ.AND P0, PT, R115, RZ, PT ;  /* 0x000000ff7300720b */ /* 0x000fe20003f16000 */
[----:B------:R-:W-:Y:S01]  /*55d0*/  FADD.FTZ R32, -R119, R32 ;  /* 0x0000002077207221 */ /* 0x000fe20000010100 */
[-C--:B------:R-:W-:Y:S01]  /*55e0*/  FSEL R23, R23, R118.reuse, P5 ;  /* 0x0000007617177208 */ /* 0x080fe20002800000 */
[----:B------:R-:W-:Y:S01]  /*55f0*/  FMUL.FTZ R121, R121, R7 ;  /* 0x0000000779797220 */ /* 0x000fe20000410000 */
[----:B------:R-:W-:Y:S01]  /*5600*/  FSEL R22, R22, R118, P0 ;  /* 0x0000007616167208 */ /* 0x000fe20000000000 */
        /* <DEDUP_REMOVED lines=13> */
[----:B------:R-:W-:Y:S01]  /*56e0*/  FSEL R19, R19, R118, P2 ;  /* 0x0000007613137208 */ /* 0x000fe20001000000 */
[----:B------:R-:W-:Y:S01]  /*56f0*/  FMUL.FTZ R20, R130, R20 ;  /* 0x0000001482147220 */ /* 0x000fe20000410000 */
[----:B------:R-:W-:Y:S01]  /*5700*/  FSETP.GE.FTZ.AND P2, PT, R122, RZ, PT ;  /* 0x000000ff7a00720b */ /* 0x000fe20003f56000 */
[----:B------:R-:W-:Y:S01]  /*5710*/  FMUL.FTZ R21, R114, R21 ;  /* 0x0000001572157220 */ /* 0x000fe20000410000 */
[----:B------:R-:W-:Y:S01]  /*5720*/  FSEL R9, R9, R117, P0 ;  /* 0x0000007509097208 */ /* 0x000fe20000000000 */
[----:B------:R-:W-:Y:S01]  /*5730*/  FMUL.FTZ R32, R245, R32 ;  /* 0x00000020f5207220 */ /* 0x000fe20000410000 */
[----:B------:R-:W-:Y:S01]  /*5740*/  FSETP.GE.FTZ.AND P0, PT, R243, RZ, PT ;  /* 0x000000fff300720b */ /* 0x000fe20003f16000 */
[----:B------:R-:W-:Y:S01]  /*5750*/  FMUL.FTZ R119, R246, R119 ;  /* 0x00000077f6777220 */ /* 0x000fe20000410000 */
[-C--:B------:R-:W-:Y:S01]  /*5760*/  FSEL R8, R8, R117.reuse, P2 ;  /* 0x0000007508087208 */ /* 0x080fe20001000000 */
[----:B------:R-:W-:Y:S01]  /*5770*/  FMUL.FTZ R6, R109, R6 ;  /* 0x000000066d067220 */ /* 0x000fe20000410000 */
[----:B------:R-:W-:Y:S01]  /*5780*/  FSETP.GE.FTZ.AND P2, PT, R113, RZ, PT ;  /* 0x000000ff7100720b */ /* 0x000fe20003f56000 */
[----:B------:R-:W-:Y:S01]  /*5790*/  FMUL.FTZ R18, R128, R18 ;  /* 0x0000001280127220 */ /* 0x000fe20000410000 */
[----:B------:R-:W-:Y:S01]  /*57a0*/  FSEL R34, R34, R118, P4 ;  /* 0x0000007622227208 */ /* 0x000fe20002000000 */
[----:B------:R-:W-:Y:S01]  /*57b0*/  @P3 FADD.FTZ R118, -R118, R35 ;  /* 0x0000002376763221 */ /* 0x000fe20000010100 */
[----:B------:R-:W-:Y:S01]  /*57c0*/  FSEL R7, R7, R117, P2 ;  /* 0x0000007507077208 */ /* 0x000fe20001000000 */
[----:B------:R-:W-:Y:S01]  /*57d0*/  FMUL.FTZ R19, R129, R19 ;  /* 0x0000001381137220 */ /* 0x000fe20000410000 */
[----:B------:R-:W-:Y:S01]  /*57e0*/  FSETP.GE.FTZ.AND P2, PT, R199, RZ, PT ;  /* 0x000000ffc700720b */ /* 0x000fe20003f56000 */
[----:B------:R-:W-:Y:S01]  /*57f0*/  FMUL.FTZ R22, R115, R22 ;  /* 0x0000001673167220 */ /* 0x000fe20000410000 */
[----:B------:R-:W-:Y:S01]  /*5800*/  FSETP.GE.FTZ.AND P4, PT, R123, RZ, PT ;  /* 0x000000ff7b00720b */ /* 0x000fe20003f96000 */
        /* <DEDUP_REMOVED lines=8> */
[----:B------:R-:W-:Y:S01]  /*5890*/  FMUL.FTZ R9, R110, R9 ;  /* 0x000000096e097220 */ /* 0x000fe20000410000 */
[----:B------:R-:W-:Y:S01]  /*58a0*/  FSEL R24, R24, R117, P3 ;  /* 0x0000007518187208 */ /* 0x000fe20001800000 */
        /* <DEDUP_REMOVED lines=15> */
[----:B------:R-:W-:Y:S01]  /*59a0*/  FSEL R11, R11, R116, P2 ;  /* 0x000000740b0b7208 */ /* 0x000fe20001000000 */
[----:B------:R-:W-:Y:S01]  /*59b0*/  IMAD.MOV.U32 R122, RZ, RZ, R239 ;  /* 0x000000ffff7a7224 */ /* 0x000fe200078e00ef */
[----:B------:R-:W-:Y:S01]  /*59c0*/  FSETP.GE.FTZ.AND P5, PT, R125, RZ, PT ;  /* 0x000000ff7d00720b */ /* 0x000fe20003fb6000 */
[----:B------:R-:W-:Y:S01]  /*59d0*/  FMUL.FTZ R10, R111, R10 ;  /* 0x0000000a6f0a7220 */ /* 0x000fe20000410000 */
[----:B------:R-:W-:Y:S01]  /*59e0*/  FSETP.GE.FTZ.AND P4, PT, R240, RZ, PT ;  /* 0x000000fff000720b */ /* 0x000fe20003f96000 */
[----:B------:R-:W-:Y:S01]  /*59f0*/  FMUL.FTZ R11, R112, R11 ;  /* 0x0000000b700b7220 */ /* 0x000fe20000410000 */
[----:B------:R-:W-:Y:S01]  /*5a00*/  FSETP.GE.FTZ.AND P3, PT, R241, RZ, PT ;  /* 0x000000fff100720b */ /* 0x000fe20003f76000 */
[----:B------:R-:W-:Y:S01]  /*5a10*/  IMAD.MOV.U32 R123, RZ, RZ, R238 ;  /* 0x000000ffff7b7224 */ /* 0x000fe200078e00ee */
[----:B------:R-:W-:Y:S02]  /*5a20*/  FSETP.GE.FTZ.AND P2, PT, R244, RZ, PT ;  /* 0x000000fff400720b */ /* 0x000fe40003f56000 */
[-C--:B------:R-:W-:Y:S02]  /*5a30*/  FSEL R15, R15, R116.reuse, P5 ;  /* 0x000000740f0f7208 */ /* 0x080fe40002800000 */
[-C--:B------:R-:W-:Y:S02]  /*5a40*/  FSEL R26, R26, R116.reuse, P4 ;  /* 0x000000741a1a7208 */ /* 0x080fe40002000000 */
[-C--:B------:R-:W-:Y:S01]  /*5a50*/  FSEL R27, R27, R116.reuse, P3 ;  /* 0x000000741b1b7208 */ /* 0x080fe20001800000 */
[----:B------:R-:W-:Y:S01]  /*5a60*/  FMUL.FTZ R15, R125, R15 ;  /* 0x0000000f7d0f7220 */ /* 0x000fe20000410000 */
[----:B------:R-:W-:Y:S01]  /*5a70*/  FSEL R30, R30, R116, P2 ;  /* 0x000000741e1e7208 */ /* 0x000fe20001000000 */
[----:B------:R-:W-:Y:S02]  /*5a80*/  @P0 FADD.FTZ R116, -R116, R31 ;  /* 0x0000001f74740221 */ /* 0x000fe40000010100 */
[----:B------:R-:W-:Y:S02]  /*5a90*/  FMUL.FTZ R26, R240, R26 ;  /* 0x0000001af01a7220 */ /* 0x000fe40000410000 */
[----:B------:R-:W-:Y:S02]  /*5aa0*/  FMUL.FTZ R27, R241, R27 ;  /* 0x0000001bf11b7220 */ /* 0x000fe40000410000 */
[----:B------:R-:W-:Y:S02]  /*5ab0*/  FMUL.FTZ R30, R244, R30 ;  /* 0x0000001ef41e7220 */ /* 0x000fe40000410000 */
[----:B------:R-:W-:Y:S01]  /*5ac0*/  FMUL.FTZ R249, R249, R116 ;  /* 0x00000074f9f97220 */ /* 0x000fe20000410000 */
[----:B------:R-:W-:-:S05]  /*5ad0*/  @!P6 BRA `(.L_x_598) ;  /* 0x000001300000e947 */ /* 0x000fca0003800000 */
[----:B------:R-:W-:Y:S01]  /*5ae0*/  LOP3.LUT R33, R218, 0x1, RZ, 0xc0, !PT ;  /* 0x00000001da217812 */ /* 0x000fe200078ec0ff */
[----:B------:R-:W-:Y:S02]  /*5af0*/  IMAD.MOV.U32 R29, RZ, RZ, c[0x0][0x190] ;  /* 0x00006400ff1d7624 */ /* 0x000fe400078e00ff */
[----:B------:R-:W-:Y:S01]  /*5b00*/  IMAD.MOV.U32 R31, RZ, RZ, -0x2000 ;  /* 0xffffe000ff1f7424 */ /* 0x000fe200078e00ff */
[----:B------:R-:W-:Y:S01]  /*5b10*/  ISETP.NE.U32.AND P2, PT, R33, 0x1, PT ;  /* 0x000000012100780c */ /* 0x000fe20003f45070 */
[----:B------:R-:W-:Y:S03]  /*5b20*/  IMAD.U32 R12, R29, -0x40, RZ ;  /* 0xffffffc01d0c7824 */ /* 0x000fe600078e00ff */
[----:B------:R-:W-:Y:S02]  /*5b30*/  SEL R31, R31, 0x2000, !P2 ;  /* 0x000020001f1f7807 */ /* 0x000fe40005000000 */
[C---:B------:R-:W-:Y:S03]  /*5b40*/  LEA R232, P0, R12.reuse, R232, 0x1 ;  /* 0x000000e80ce87211 */ /* 0x040fe600078008ff */
[--C-:B------:R-:W-:Y:S01]  /*5b50*/  IMAD.IADD R217, R217, 0x1, R31.reuse ;  /* 0x00000001d9d97824 */ /* 0x100fe200078e021f */
[----:B------:R-:W-:Y:S01]  /*5b60*/  LEA.HI.X.SX32 R233, R12, R233, 0x1, P0 ;  /* 0x000000e90ce97211 */ /* 0x000fe200000f0eff */
[----:B------:R-:W-:Y:S01]  /*5b70*/  IMAD.MOV.U32 R12, RZ, RZ, c[0x0][0x194] ;  /* 0x00006500ff0c7624 */ /* 0x000fe200078e00ff */
[----:B------:R-:W-:Y:S01]  /*5b80*/  LEA R100, P0, R29, R232, 0x6 ;  /* 0x000000e81d647211 */ /* 0x000fe200078030ff */
[----:B------:R-:W-:Y:S02]  /*5b90*/  IMAD.IADD R169, R169, 0x1, R31 ;  /* 0x00000001a9a97824 */ /* 0x000fe400078e021f */
[----:B------:R-:W-:Y:S01]  /*5ba0*/  @!PT LDS RZ, [RZ] ;  /* 0x00000000fffff984 */ /* 0x000fe20000000800 */
[----:B------:R-:W-:Y:S01]  /*5bb0*/  @!PT LDS RZ, [RZ] ;  /* 0x00000000fffff984 */ /* 0x000fe20000000800 */
[----:B------:R-:W-:Y:S01]  /*5bc0*/  @!PT LDS RZ, [RZ] ;  /* 0x00000000fffff984 */ /* 0x000fe20000000800 */
[----:B------:R1:W-:Y:S01]  /*5bd0*/  LDGSTS.E.BYPASS.LTC128B.128 [R217], [R232.64] ;  /* 0x00000000e8d97fae */ /* 0x0003e2000b901d48 */
[----:B------:R-:W-:Y:S05]  /*5be0*/  LEA.HI.X R101, R29, R233, R12, 0x6, P0 ;  /* 0x000000e91d657211 */ /* 0x000fea00000f340c */
[----:B------:R1:W-:Y:S04]  /*5bf0*/  LDGSTS.E.BYPASS.LTC128B.128 [R217+0x1000], [R100.64] ;  /* 0x0100000064d97fae */ /* 0x0003e8000b901d48 */
[----:B------:R-:W0:Y:S02]  /*5c00*/  LDGDEPBAR ;  /* 0x00000000000079af */ /* 0x000e240000000000 */
.L_x_598:
        /* <DEDUP_REMOVED lines=27> */
[----:B-1----:R-:W-:Y:S02]  /*5dc0*/  IADD3 R100, R116, 0x4040, RZ ;  /* 0x0000404074647810 */ /* 0x002fe40007ffe0ff */
        /* <DEDUP_REMOVED lines=73> */
.L_x_599:
[----:B------:R-:W-:Y:S01]  /*6260*/  LDSM.16.M88.4 R16, [R171] ;  /* 0x00000000ab10783b */ /* 0x000fe20000000200 */
[--C-:B------:R-:W-:Y:S01]  /*6270*/  IMAD.IADD R117, R116, 0x1, R175.reuse ;  /* 0x0000000174757824 */ /* 0x100fe200078e02af */
[C---:B------:R-:W-:Y:S01]  /*6280*/  LEA R239, P0, R196.reuse, R122, 0x2 ;  /* 0x0000007ac4ef7211 */ /* 0x040fe200078010ff */
        /* <DEDUP_REMOVED lines=45> */
[C---:B----4-:R-:W-:Y:S07]  /*6560*/  HMMA.16816.F32 R4, R100.reuse, R104, R4 ;  /* 0x000000686404723c */ /* 0x050fee0000001804 */
[----:B------:R-:W-:Y:S01]  /*6570*/  IMAD.IADD R104, R175, 0x1, R168 ;  /* 0x00000001af687824 */ /* 0x000fe200078e02a8 */
        /* <DEDUP_REMOVED lines=8> */
[----:B------:R-:W-:Y:S01]  /*6600*/  @P6 IADD3 R20, R183, -0x40, RZ ;  /* 0xffffffc0b7146810 */ /* 0x000fe20007ffe0ff */
[----:B------:R-:W-:Y:S04]  /*6610*/  HMMA.16816.F32 R16, R108, R22, R16 ;  /* 0x000000166c10723c */ /* 0x000fe80000001810 */
[----:B------:R-:W-:Y:S04]  /*6620*/  @P6 IMAD.WIDE R20, R20, 0x4, R234 ;  /* 0x0000000414146825 */ /* 0x000fe800078e02ea */
[C---:B---3--:R-:W-:Y:S01]  /*6630*/  HMMA.16816.F32 R4, R28.reuse, R32, R4 ;  /* 0x000000201c04723c */ /* 0x048fe20000001804 */
[----:B------:R1:W5:Y:S04]  /*6640*/  @P6 LDG.E R215, [R20.64] ;  /* 0x0000000814d76981 */ /* 0x000368000c1e1900 */
[----:B------:R1:W5:Y:S03]  /*6650*/  @P6 LDG.E R216, [R20.64+0x20] ;  /* 0x0000200814d86981 */ /* 0x000366000c1e1900 */
[C---:B------:R-:W-:Y:S01]  /*6660*/  HMMA.16816.F32 R8, R28.reuse, R34, R8 ;  /* 0x000000221c08723c */ /* 0x040fe20000001808 */
[----:B------:R-:W-:Y:S04]  /*6670*/  LDSM.16.MT88.4 R32, [R170+0xc800] ;  /* 0x00c80000aa20783b */ /* 0x000fe80000004200 */
[----:B------:R1:W5:Y:S03]  /*6680*/  @P6 LDG.E R213, [R20.64+0x80] ;  /* 0x0000800814d56981 */ /* 0x000366000c1e1900 */
[C---:B--2---:R-:W-:Y:S01]  /*6690*/  HMMA.16816.F32 R12, R28.reuse, R24, R12 ;  /* 0x000000181c0c723c */ /* 0x044fe2000000180c */
[----:B------:R1:W5:Y:S06]  /*66a0*/  @P6 LDG.E R214, [R20.64+0xa0] ;  /* 0x0000a00814d66981 */ /* 0x00036c000c1e1900 */
[----:B------:R-:W-:Y:S01]  /*66b0*/  IMAD.MOV.U32 R24, RZ, RZ, R239 ;  /* 0x000000ffff187224 */ /* 0x000fe200078e00ef */
[----:B------:R-:W-:Y:S01]  /*66c0*/  HMMA.16816.F32 R16, R28, R26, R16 ;  /* 0x0000001a1c10723c */ /* 0x000fe20000001810 */
[----:B------:R-:W-:Y:S03]  /*66d0*/  LDSM.16.MT88.4 R28, [R170+0xa800] ;  /* 0x00a80000aa1c783b */ /* 0x000fe60000004200 */
[----:B------:R-:W-:Y:S01]  /*66e0*/  IMAD.MOV.U32 R25, RZ, RZ, R238 ;  /* 0x000000ffff197224 */ /* 0x000fe200078e00ee */
[CC--:B------:R-:W-:Y:S04]  /*66f0*/  LEA R22, P2, R212.reuse, R24.reuse, 0x2 ;  /* 0x00000018d4167211 */ /* 0x0c0fe800078410ff */
[-C--:B------:R-:W-:Y:S01]  /*6700*/  LEA.HI.X.SX32 R23, R212, R25.reuse, 0x2, P2 ;  /* 0x00000019d4177211 */ /* 0x080fe200010f16ff */
[----:B------:R2:W-:Y:S04]  /*6710*/  RED.E.ADD.F32.FTZ.RN.STRONG.GPU [R24.64], R4 ;  /* 0x000000041800798e */ /* 0x0005e8000c10e788 */
[----:B------:R3:W-:Y:S01]  /*6720*/  RED.E.ADD.F32.FTZ.RN.STRONG.GPU [R22.64], R5 ;  /* 0x000000051600798e */ /* 0x0007e2000c10e788 */
[CC--:B-1----:R-:W-:Y:S04]  /*6730*/  LEA R20, P0, R211.reuse, R24.reuse, 0x2 ;  /* 0x00000018d3147211 */ /* 0x0c2fe800078010ff */
[-C--:B------:R-:W-:Y:S02]  /*6740*/  LEA.HI.X.SX32 R21, R211, R25.reuse, 0x2, P0 ;  /* 0x00000019d3157211 */ /* 0x080fe400000f16ff */
[CC--:B------:R-:W-:Y:S03]  /*6750*/  LEA R26, P0, R209.reuse, R24.reuse, 0x2 ;  /* 0x00000018d11a7211 */ /* 0x0c0fe600078010ff */
[----:B------:R1:W-:Y:S01]  /*6760*/  RED.E.ADD.F32.FTZ.RN.STRONG.GPU [R20.64], R6 ;  /* 0x000000061400798e */ /* 0x0003e2000c10e788 */
[-C--:B------:R-:W-:Y:S02]  /*6770*/  LEA.HI.X.SX32 R27, R209, R25.reuse, 0x2, P0 ;  /* 0x00000019d11b7211 */ /* 0x080fe400000f16ff */
[CC--:B--2---:R-:W-:Y:S04]  /*6780*/  LEA R4, P2, R210.reuse, R24.reuse, 0x2 ;  /* 0x00000018d2047211 */ /* 0x0c4fe800078410ff */
[-C--:B---3--:R-:W-:Y:S05]  /*6790*/  LEA.HI.X.SX32 R5, R210, R25.reuse, 0x2, P2 ;  /* 0x00000019d2057211 */ /* 0x088fea00010f16ff */
[----:B------:R2:W-:Y:S04]  /*67a0*/  RED.E.ADD.F32.FTZ.RN.STRONG.GPU [R4.64], R7 ;  /* 0x000000070400798e */ /* 0x0005e8000c10e788 */
[----:B------:R3:W-:Y:S01]  /*67b0*/  RED.E.ADD.F32.FTZ.RN.STRONG.GPU [R26.64], R8 ;  /* 0x000000081a00798e */ /* 0x0007e2000c10e788 */
[CC--:B-1----:R-:W-:Y:S02]  /*67c0*/  LEA R20, P3, R208.reuse, R24.reuse, 0x2 ;  /* 0x00000018d0147211 */ /* 0x0c2fe400078610ff */
[CC--:B------:R-:W-:Y:S02]  /*67d0*/  LEA R6, P2, R207.reuse, R24.reuse, 0x2 ;  /* 0x00000018cf067211 */ /* 0x0c0fe400078410ff */
[-C--:B------:R-:W-:Y:S05]  /*67e0*/  LEA.HI.X.SX32 R21, R208, R25.reuse, 0x2, P3 ;  /* 0x00000019d0157211 */ /* 0x080fea00018f16ff */
[----:B------:R1:W-:Y:S01]  /*67f0*/  RED.E.ADD.F32.FTZ.RN.STRONG.GPU [R20.64], R9 ;  /* 0x000000091400798e */ /* 0x0003e2000c10e788 */
[-C--:B--2---:R-:W-:Y:S02]  /*6800*/  LEA.HI.X.SX32 R7, R207, R25.reuse, 0x2, P2 ;  /* 0x00000019cf077211 */ /* 0x084fe400010f16ff */
[-C--:B------:R-:W-:Y:S02]  /*6810*/  LEA R4, P0, R206, R24.reuse, 0x2 ;  /* 0x00000018ce047211 */ /* 0x080fe400078010ff */
[-C--:B---3--:R-:W-:Y:S01]  /*6820*/  LEA R26, P5, R204, R24.reuse, 0x2 ;  /* 0x00000018cc1a7211 */ /* 0x088fe200078a10ff */
[----:B------:R2:W-:Y:S01]  /*6830*/  RED.E.ADD.F32.FTZ.RN.STRONG.GPU [R6.64], R10 ;  /* 0x0000000a0600798e */ /* 0x0005e2000c10e788 */
[-C--:B------:R-:W-:Y:S02]  /*6840*/  LEA.HI.X.SX32 R5, R206, R25.reuse, 0x2, P0 ;  /* 0x00000019ce057211 */ /* 0x080fe400000f16ff */
[-C--:B------:R-:W-:Y:S02]  /*6850*/  LEA.HI.X.SX32 R27, R204, R25.reuse, 0x2, P5 ;  /* 0x00000019cc1b7211 */ /* 0x080fe400028f16ff */
[CC--:B------:R-:W-:Y:S01]  /*6860*/  LEA R8, P2, R226.reuse, R24.reuse, 0x2 ;  /* 0x00000018e2087211 */ /* 0x0c0fe200078410ff */
[----:B------:R3:W-:Y:S04]  /*6870*/  RED.E.ADD.F32.FTZ.RN.STRONG.GPU [R4.64], R11 ;  /* 0x0000000b0400798e */ /* 0x0007e8000c10e788 */
[----:B------:R-:W-:Y:S01]  /*6880*/  RED.E.ADD.F32.FTZ.RN.STRONG.GPU [R24.64+0x80], R12 ;  /* 0x0000800c1800798e */ /* 0x000fe2000c10e788 */
[C---:B-1----:R-:W-:Y:S03]  /*6890*/  LEA R20, P4, R203.reuse, R24, 0x2 ;  /* 0x00000018cb147211 */ /* 0x042fe600078810ff */
[----:B------:R-:W-:Y:S01]  /*68a0*/  RED.E.ADD.F32.FTZ.RN.STRONG.GPU [R22.64+0x80], R13 ;  /* 0x0000800d1600798e */ /* 0x000fe2000c10e788 */
[-C--:B------:R-:W-:Y:S02]  /*68b0*/  LEA.HI.X.SX32 R9, R226, R25.reuse, 0x2, P2 ;  /* 0x00000019e2097211 */ /* 0x080fe400010f16ff */
[-C--:B------:R-:W-:Y:S02]  /*68c0*/  LEA.HI.X.SX32 R21, R203, R25.reuse, 0x2, P4 ;  /* 0x00000019cb157211 */ /* 0x080fe400020f16ff */
[----:B------:R-:W-:Y:S02]  /*68d0*/  ISETP.GT.AND P4, PT, R218, R194, PT ;  /* 0x000000c2da00720c */ /* 0x000fe40003f84270 */
[----:B------:R-:W-:Y:S04]  /*68e0*/  @P6 IADD3 R198, P2, R198, -0x100, RZ ;  /* 0xffffff00c6c66810 */ /* 0x000fe80007f5e0ff */
[----:B------:R-:W-:Y:S02]  /*68f0*/  @P6 IADD3.X R197, R197, -0x1, RZ, P2, !PT ;  /* 0xffffffffc5c56810 */ /* 0x000fe400017fe4ff */
[CC--:B--2---:R-:W-:Y:S02]  /*6900*/  LEA R6, P0, R205.reuse, R24.reuse, 0x2 ;  /* 0x00000018cd067211 */ /* 0x0c4fe400078010ff */
[CC--:B------:R-:W-:Y:S02]  /*6910*/  LEA R10, P3, R202.reuse, R24.reuse, 0x2 ;  /* 0x00000018ca0a7211 */ /* 0x0c0fe400078610ff */
[-C--:B------:R-:W-:Y:S02]  /*6920*/  LEA.HI.X.SX32 R7, R205, R25.reuse, 0x2, P0 ;  /* 0x00000019cd077211 */ /* 0x080fe400000f16ff */
[-C--:B---3--:R-:W-:Y:S02]  /*6930*/  LEA.HI.X.SX32 R11, R202, R25.reuse, 0x2, P3 ;  /* 0x00000019ca0b7211 */ /* 0x088fe400018f16ff */
[C---:B------:R-:W-:Y:S01]  /*6940*/  LEA R4, P0, R225.reuse, R24, 0x2 ;  /* 0x00000018e1047211 */ /* 0x040fe200078010ff */
[----:B------:R-:W-:Y:S03]  /*6950*/  RED.E.ADD.F32.FTZ.RN.STRONG.GPU [R6.64], R14 ;  /* 0x0000000e0600798e */ /* 0x000fe6000c10e788 */
[----:B------:R-:W-:Y:S01]  /*6960*/  LEA.HI.X.SX32 R5, R225, R25, 0x2, P0 ;  /* 0x00000019e1057211 */ /* 0x000fe200000f16ff */
[----:B------:R-:W-:Y:S04]  /*6970*/  RED.E.ADD.F32.FTZ.RN.STRONG.GPU [R26.64], R15 ;  /* 0x0000000f1a00798e */ /* 0x000fe8000c10e788 */
[----:B------:R-:W-:Y:S04]  /*6980*/  RED.E.ADD.F32.FTZ.RN.STRONG.GPU [R20.64], R16 ;  /* 0x000000101400798e */ /* 0x000fe8000c10e788 */
[----:B------:R-:W-:Y:S04]  /*6990*/  RED.E.ADD.F32.FTZ.RN.STRONG.GPU [R10.64], R17 ;  /* 0x000000110a00798e */ /* 0x000fe8000c10e788 */
        /* <DEDUP_REMOVED lines=18> */
[----:B------:R-:W2:Y:S04]  /*6ac0*/  LDSM.16.MT88.4 R4, [R104+0x1000] ;  /* 0x001000006804783b */ /* 0x000ea80000004200 */
[----:B------:R-:W-:Y:S03]  /*6ad0*/  LDSM.16.MT88.4 R24, [R168+0x1800] ;  /* 0x00180000a818783b */ /* 0x000fe60000004200 */
        /* <DEDUP_REMOVED lines=10> */
[----:B------:R-:W3:Y:S07]  /*6b80*/  LDSM.16.MT88.4 R16, [R104+0x1800] ;  /* 0x001800006810783b */ /* 0x000eee0000004200 */
[-C--:B-1----:R-:W-:Y:S08]  /*6b90*/  HMMA.16816.F32 R68, R8, R20.reuse, R68 ;  /* 0x000000140844723c */ /* 0x082ff00000001844 */
[C---:B------:R-:W-:Y:S08]  /*6ba0*/  HMMA.16816.F32 R72, R100.reuse, R20, R72 ;  /* 0x000000146448723c */ /* 0x040ff00000001848 */
[-C--:B------:R-:W-:Y:S08]  /*6bb0*/  HMMA.16816.F32 R76, R100, R22.reuse, R76 ;  /* 0x00000016644c723c */ /* 0x080ff0000000184c */
[C---:B------:R-:W-:Y:S08]  /*6bc0*/  HMMA.16816.F32 R80, R8.reuse, R22, R80 ;  /* 0x000000160850723c */ /* 0x040ff00000001850 */
[-C--:B--2---:R-:W-:Y:S08]  /*6bd0*/  HMMA.16816.F32 R84, R8, R4.reuse, R84 ;  /* 0x000000040854723c */ /* 0x084ff00000001854 */
[C---:B------:R-:W-:Y:S07]  /*6be0*/  HMMA.16816.F32 R88, R100.reuse, R4, R88 ;  /* 0x000000046458723c */ /* 0x040fee0000001858 */
[----:B------:R-:W-:Y:S01]  /*6bf0*/  LOP3.LUT R4, R218, 0x1, RZ, 0xc0, !PT ;  /* 0x00000001da047812 */ /* 0x000fe200078ec0ff */
[-C--:B------:R-:W-:Y:S03]  /*6c00*/  HMMA.16816.F32 R92, R100, R6.reuse, R92 ;  /* 0x00000006645c723c */ /* 0x080fe6000000185c */
[----:B------:R-:W-:Y:S02]  /*6c10*/  ISETP.NE.U32.AND P0, PT, R4, 0x1, PT ;  /* 0x000000010400780c */ /* 0x000fe40003f05070 */
[----:B------:R-:W-:Y:S02]  /*6c20*/  @P6 IADD3 R5, P3, R234, -0x100, RZ ;  /* 0xffffff00ea056810 */ /* 0x000fe40007f7e0ff */
[----:B------:R-:W-:Y:S01]  /*6c30*/  IADD3 R218, R218, -0x1, RZ ;  /* 0xffffffffdada7810 */ /* 0x000fe20007ffe0ff */
[----:B------:R-:W-:Y:S04]  /*6c40*/  HMMA.16816.F32 R96, R8, R6, R96 ;  /* 0x000000060860723c */ /* 0x000fe80000001860 */
[----:B------:R-:W-:Y:S01]  /*6c50*/  @P6 IMAD.MOV.U32 R234, RZ, RZ, R5 ;  /* 0x000000ffffea6224 */ /* 0x000fe200078e0005 */
[----:B------:R-:W-:Y:S02]  /*6c60*/  @P6 IADD3.X R4, R235, -0x1, RZ, P3, !PT ;  /* 0xffffffffeb046810 */ /* 0x000fe40001ffe4ff */
[C---:B------:R-:W-:Y:S01]  /*6c70*/  IADD3 R6, R168.reuse, -0x2000, RZ ;  /* 0xffffe000a8067810 */ /* 0x040fe20007ffe0ff */
[-C--:B---3--:R-:W-:Y:S05]  /*6c80*/  HMMA.16816.F32 R68, R12, R24.reuse, R68 ;  /* 0x000000180c44723c */ /* 0x088fea0000001844 */
[----:B------:R-:W-:Y:S01]  /*6c90*/  @P0 IADD3 R6, R168, 0x2000, RZ ;  /* 0x00002000a8060810 */ /* 0x000fe20007ffe0ff */
[----:B------:R-:W-:Y:S02]  /*6ca0*/  @P6 IMAD.MOV.U32 R235, RZ, RZ, R4 ;  /* 0x000000ffffeb6224 */ /* 0x000fe400078e0004 */
[C---:B----4-:R-:W-:Y:S04]  /*6cb0*/  HMMA.16816.F32 R72, R32.reuse, R24, R72 ;  /* 0x000000182048723c */ /* 0x050fe80000001848 */
[----:B------:R-:W-:Y:S04]  /*6cc0*/  IMAD.MOV.U32 R168, RZ, RZ, R6 ;  /* 0x000000ffffa87224 */ /* 0x000fe800078e0006 */
[-C--:B------:R-:W-:Y:S08]  /*6cd0*/  HMMA.16816.F32 R76, R32, R26.reuse, R76 ;  /* 0x0000001a204c723c */ /* 0x080ff0000000184c */
[C---:B------:R-:W-:Y:S08]  /*6ce0*/  HMMA.16816.F32 R80, R12.reuse, R26, R80 ;  /* 0x0000001a0c50723c */ /* 0x040ff00000001850 */
[-C--:B------:R-:W-:Y:S08]  /*6cf0*/  HMMA.16816.F32 R84, R12, R16.reuse, R84 ;  /* 0x000000100c54723c */ /* 0x080ff00000001854 */
[C---:B------:R-:W-:Y:S08]  /*6d00*/  HMMA.16816.F32 R88, R32.reuse, R16, R88 ;  /* 0x000000102058723c */ /* 0x040ff00000001858 */
[-C--:B------:R-:W-:Y:S08]  /*6d10*/  HMMA.16816.F32 R92, R32, R18.reuse, R92 ;  /* 0x00000012205c723c */ /* 0x080ff0000000185c */
[----:B------:R-:W-:Y:S01]  /*6d20*/  HMMA.16816.F32 R96, R12, R18, R96 ;  /* 0x000000120c60723c */ /* 0x000fe20000001860 */
[----:B------:R-:W-:-:S07]  /*6d30*/  @P4 BRA `(.L_x_600) ;  /* 0xffffc70000004947 */ /* 0x000fce000383ffff */
[----:B------:R-:W-:Y:S01]  /*6d40*/  BAR.SYNC.DEFER_BLOCKING 0x0 ;  /* 0x0000000000007b1d */ /* 0x000fe20000010000 */
[----:B------:R-:W-:Y:S01]  /*6d50*/  FMUL.FTZ R68, R68, c[0x0][0x2e0] ;  /* 0x0000b80044447a20 */ /* 0x000fe20000410000 */
[----:B------:R-:W-:Y:S01]  /*6d60*/  ISETP.NE.AND P0, PT, R223, -0x1, PT ;  /* 0xffffffffdf00780c */ /* 0x000fe20003f05270 */
[----:B------:R-:W-:Y:S01]  /*6d70*/  FMUL.FTZ R69, R69, c[0x0][0x2e0] ;  /* 0x0000b80045457a20 */ /* 0x000fe20000410000 */
[----:B------:R-:W-:Y:S01]  /*6d80*/  SHF.R.S32.HI R3, RZ, 0x1f, R182 ;  /* 0x0000001fff037819 */ /* 0x000fe200000114b6 */
        /* <DEDUP_REMOVED lines=9> */
[----:B------:R-:W-:Y:S01]  /*6e20*/  FMUL.FTZ R72, R72, c[0x0][0x2e0] ;  /* 0x0000b80048487a20 */ /* 0x000fe20000410000 */
[----:B------:R-:W-:Y:S01]  /*6e30*/  @P0 IADD3 R33, R221, R223, RZ ;  /* 0x000000dfdd210210 */ /* 0x000fe20007ffe0ff */
[----:B------:R-:W-:Y:S01]  /*6e40*/  FMUL.FTZ R73, R73, c[0x0][0x2e0] ;  /* 0x0000b80049497a20 */ /* 0x000fe20000410000 */
[----:B------:R-:W-:Y:S01]  /*6e50*/  F2FP.PACK_AB R82, R83, R82 ;  /* 0x000000525352723e */ /* 0x000fe200000000ff */
[----:B------:R-:W-:-:S02]  /*6e60*/  FMUL.FTZ R74, R74, c[0x0][0x2e0] ;  /* 0x0000b8004a4a7a20 */ /* 0x000fc40000410000 */
        /* <DEDUP_REMOVED lines=106> */
[----:B------:R-:W-:Y:S01]  /*7510*/  @P0 IMAD.WIDE.U32 R34, R33, c[0x0][0x3a0], RZ ;  /* 0x0000e80021220a25 */ /* 0x000fe200078e00ff */
[----:B------:R1:W-:Y:S02]  /*7520*/  STS [R195+0x4000], R64 ;  /* 0x00400040c3007388 */ /* 0x0003e40000000800 */
[----:B------:R-:W-:Y:S01]  /*7530*/  F2FP.PACK_AB R62, R63, R62 ;  /* 0x0000003e3f3e723e */ /* 0x000fe200000000ff */
[----:B------:R-:W-:Y:S01]  /*7540*/  @P0 IMAD R33, R33, c[0x0][0x3a4], R35 ;  /* 0x0000e90021210a24 */ /* 0x000fe200078e0223 */
        /* <DEDUP_REMOVED lines=15> */
.L_x_601:
        /* <DEDUP_REMOVED lines=15> */
.L_x_602:
[----:B------:R-:W-:Y:S01]  /*7730*/  BAR.SYNC.DEFER_BLOCKING 0x0 ;  /* 0x0000000000007b1d */ /* 0x000fe20000010000 */
[----:B------:R-:W-:Y:S01]  /*7740*/  SHF.R.S32.HI R32, RZ, 0x1f, R219 ;  /* 0x0000001fff207819 */ /* 0x000fe200000114db */
[----:B------:R-:W-:Y:S01]  /*7750*/  IMAD R220, R185, -0x80, R220 ;  /* 0xffffff80b9dc7824 */ /* 0x000fe200078e02dc */
[----:B------:R-:W-:Y:S02]  /*7760*/  SHF.R.S32.HI R39, RZ, 0x1f, R180 ;  /* 0x0000001fff277819 */ /* 0x000fe400000114b4 */
[----:B-1----:R-:W-:Y:S01]  /*7770*/  MOV R38, R180 ;  /* 0x000000b400267202 */ /* 0x002fe20000000f00 */
[----:B------:R-:W-:Y:S01]  /*7780*/  IMAD R35, R32, c[0x0][0x3a0], RZ ;  /* 0x0000e80020237a24 */ /* 0x000fe200078e02ff */
[----:B------:R-:W-:Y:S01]  /*7790*/  ISETP.GE.AND P4, PT, R179, R220, PT ;  /* 0x000000dcb300720c */ /* 0x000fe20003f86270 */
[----:B------:R-:W-:Y:S01]  /*77a0*/  BSSY B0, `(.L_x_603) ;  /* 0x000001d000007945 */ /* 0x000fe20003800000 */
[----:B------:R-:W-:Y:S01]  /*77b0*/  SHF.R.S32.HI R3, RZ, 0x1f, R201 ;  /* 0x0000001fff037819 */ /* 0x000fe200000114c9 */
[----:B------:R-:W-:-:S04]  /*77c0*/  IMAD.WIDE.U32 R36, R219, c[0x0][0x3a0], R38 ;  /* 0x0000e800db247a25 */ /* 0x000fc800078e0026 */
[----:B------:R-:W-:Y:S01]  /*77d0*/  IMAD R35, R219, c[0x0][0x3a4], R35 ;  /* 0x0000e900db237a24 */ /* 0x000fe200078e0223 */
[----:B------:R-:W-:Y:S01]  /*77e0*/  IADD3 R40, P0, R34, R36, RZ ;  /* 0x0000002422287210 */ /* 0x000fe20007f1e0ff */
[----:B------:R-:W-:-:S03]  /*77f0*/  IMAD R34, R3, c[0x0][0x3b8], RZ ;  /* 0x0000ee0003227a24 */ /* 0x000fc600078e02ff */
[----:B------:R-:W-:Y:S01]  /*7800*/  IADD3.X R41, R33, R37, R35, P0, !PT ;  /* 0x0000002521297210 */ /* 0x000fe200007fe423 */
[C---:B------:R-:W-:Y:S01]  /*7810*/  IMAD R34, R201.reuse, c[0x0][0x3bc], R34 ;  /* 0x0000ef00c9227a24 */ /* 0x040fe200078e0222 */
[----:B------:R-:W-:Y:S01]  /*7820*/  SHF.R.S32.HI R33, RZ, 0x1f, R179 ;  /* 0x0000001fff217819 */ /* 0x000fe200000114b3 */
[----:B------:R1:W2:Y:S02]  /*7830*/  LDS.128 R28, [R120+0x7000] ;  /* 0x00700000781c7984 */ /* 0x0002a40000000c00 */
[----:B------:R-:W-:Y:S02]  /*7840*/  IMAD.WIDE.U32 R40, R201, c[0x0][0x3b8], R40 ;  /* 0x0000ee00c9287a25 */ /* 0x000fe400078e0028 */
[----:B------:R1:W3:Y:S03]  /*7850*/  LDS.128 R24, [R120+0x8000] ;  /* 0x0080000078187984 */ /* 0x0002e60000000c00 */
[----:B------:R-:W-:Y:S01]  /*7860*/  IADD3 R34, R34, R41, RZ ;  /* 0x0000002922227210 */ /* 0x000fe20007ffe0ff */
        /* <DEDUP_REMOVED lines=16> */
.L_x_604:
[----:B------:R-:W-:Y:S05]  /*7970*/  BSYNC B0 ;  /* 0x0000000000007941 */ /* 0x000fea0003800000 */
.L_x_603:
[----:B------:R-:W-:Y:S01]  /*7980*/  IADD3 R35, R179, 0x20, RZ ;  /* 0x00000020b3237810 */ /* 0x000fe20007ffe0ff */
[----:B------:R-:W-:Y:S03]  /*7990*/  BSSY B0, `(.L_x_605) ;  /* 0x000000e000007945 */ /* 0x000fe60003800000 */
[----:B------:R-:W-:-:S13]  /*79a0*/  ISETP.GE.AND P3, PT, R35, R220, PT ;  /* 0x000000dc2300720c */ /* 0x000fda0003f66270 */
[----:B------:R-:W-:Y:S05]  /*79b0*/  @P3 BRA `(.L_x_606) ;  /* 0x000000b000003947 */ /* 0x000fea0003800000 */
[----:B------:R-:W-:Y:S01]  /*79c0*/  IADD3 R36, P0, R179, 0x20, RZ ;  /* 0x00000020b3247810 */ /* 0x000fe20007f1e0ff */
[----:B-1----:R-:W-:Y:S01]  /*79d0*/  IMAD.MOV.U32 R42, RZ, RZ, R40 ;  /* 0x000000ffff2a7224 */ /* 0x002fe200078e0028 */
[----:B------:R-:W-:-:S03]  /*79e0*/  MOV R43, R34 ;  /* 0x00000022002b7202 */ /* 0x000fc60000000f00 */
[----:B------:R-:W-:Y:S02]  /*79f0*/  IMAD.X R35, RZ, RZ, R33, P0 ;  /* 0x000000ffff237224 */ /* 0x000fe400000e0621 */
[----:B------:R-:W-:-:S04]  /*7a00*/  IMAD.WIDE.U32 R42, R36, c[0x0][0x3a0], R42 ;  /* 0x0000e800242a7a25 */ /* 0x000fc800078e002a */
[----:B------:R-:W-:-:S04]  /*7a10*/  IMAD R35, R35, c[0x0][0x3a0], RZ ;  /* 0x0000e80023237a24 */ /* 0x000fc800078e02ff */
[----:B------:R-:W-:Y:S01]  /*7a20*/  IMAD R35, R36, c[0x0][0x3a4], R35 ;  /* 0x0000e90024237a24 */ /* 0x000fe200078e0223 */
[----:B------:R-:W-:-:S04]  /*7a30*/  LEA R36, P0, R42, c[0x0][0x340], 0x1 ;  /* 0x0000d0002a247a11 */ /* 0x000fc800078008ff */
[----:B------:R-:W-:-:S04]  /*7a40*/  IADD3 R35, R35, R43, RZ ;  /* 0x0000002b23237210 */ /* 0x000fc80007ffe0ff */
[----:B------:R-:W-:-:S05]  /*7a50*/  LEA.HI.X R37, R42, c[0x0][0x344], R35, 0x1, P0 ;  /* 0x0000d1002a257a11 */ /* 0x000fca00000f0c23 */
[----:B--2---:R1:W-:Y:S02]  /*7a60*/  STG.E.128 [R36.64], R28 ;  /* 0x0000001c24007986 */ /* 0x0043e4000c101d08 */
.L_x_606:
[----:B------:R-:W-:Y:S05]  /*7a70*/  BSYNC B0 ;  /* 0x0000000000007941 */ /* 0x000fea0003800000 */
.L_x_605:
[----:B-12---:R-:W-:Y:S01]  /*7a80*/  IADD3 R28, R179, 0x40, RZ ;  /* 0x00000040b31c7810 */ /* 0x006fe20007ffe0ff */
        /* <DEDUP_REMOVED lines=13> */
[----:B---3--:R1:W-:Y:S02]  /*7b60*/  STG.E.128 [R36.64], R24 ;  /* 0x0000001824007986 */ /* 0x0083e4000c101d08 */
.L_x_608:
[----:B------:R-:W-:Y:S05]  /*7b70*/  BSYNC B0 ;  /* 0x0000000000007941 */ /* 0x000fea0003800000 */
.L_x_607:
[----:B-1-3--:R-:W-:Y:S01]  /*7b80*/  IADD3 R24, R179, 0x60, RZ ;  /* 0x00000060b3187810 */ /* 0x00afe20007ffe0ff */
        /* <DEDUP_REMOVED lines=13> */
[----:B----4-:R1:W-:Y:S02]  /*7c60*/  STG.E.128 [R28.64], R20 ;  /* 0x000000141c007986 */ /* 0x0103e4000c101d08 */
.L_x_610:
[----:B------:R-:W-:Y:S05]  /*7c70*/  BSYNC B0 ;  /* 0x0000000000007941 */ /* 0x000fea0003800000 */
.L_x_609:
[----:B------:R-:W-:Y:S01]  /*7c80*/  IMAD.WIDE.U32 R38, R219, c[0x0][0x3a8], R38 ;  /* 0x0000ea00db267a25 */ /* 0x000fe200078e0026 */
[----:B------:R-:W-:Y:S03]  /*7c90*/  BSSY B0, `(.L_x_611) ;  /* 0x0000013000007945 */ /* 0x000fe60003800000 */
[----:B------:R-:W-:Y:S01]  /*7ca0*/  IMAD R32, R32, c[0x0][0x3a8], RZ ;  /* 0x0000ea0020207a24 */ /* 0x000fe200078e02ff */
[----:B-1--4-:R-:W-:Y:S01]  /*7cb0*/  IADD3 R20, P0, R2, R38, RZ ;  /* 0x0000002602147210 */ /* 0x012fe20007f1e0ff */
        /* <DEDUP_REMOVED lines=16> */
.L_x_612:
[----:B------:R-:W-:Y:S05]  /*7dc0*/  BSYNC B0 ;  /* 0x0000000000007941 */ /* 0x000fea0003800000 */
.L_x_611:
[----:B------:R-:W-:Y:S01]  /*7dd0*/  BSSY B0, `(.L_x_613) ;  /* 0x000000d000007945 */ /* 0x000fe20003800000 */
[----:B------:R-:W-:Y:S05]  /*7de0*/  @P3 BRA `(.L_x_614) ;  /* 0x000000b000003947 */ /* 0x000fea0003800000 */
[----:B------:R-:W-:Y:S01]  /*7df0*/  IADD3 R3, P0, R179, 0x20, RZ ;  /* 0x00000020b3037810 */ /* 0x000fe20007f1e0ff */
[----:B-1----:R-:W-:Y:S01]  /*7e00*/  IMAD.MOV.U32 R16, RZ, RZ, R20 ;  /* 0x000000ffff107224 */ /* 0x002fe200078e0014 */
        /* <DEDUP_REMOVED lines=8> */
[----:B------:R1:W-:Y:S02]  /*7e90*/  STG.E.128 [R18.64], R12 ;  /* 0x0000000c12007986 */ /* 0x0003e4000c101d08 */
.L_x_614:
[----:B------:R-:W-:Y:S05]  /*7ea0*/  BSYNC B0 ;  /* 0x0000000000007941 */ /* 0x000fea0003800000 */
.L_x_613:
        /* <DEDUP_REMOVED lines=13> */
.L_x_616:
[----:B------:R-:W-:Y:S05]  /*7f80*/  BSYNC B0 ;  /* 0x0000000000007941 */ /* 0x000fea0003800000 */
.L_x_615:
        /* <DEDUP_REMOVED lines=12> */
.L_x_597:
[----:B------:R-:W-:Y:S05]  /*8050*/  BSYNC B1 ;  /* 0x0000000000017941 */ /* 0x000fea0003800000 */
.L_x_575:
        /* <DEDUP_REMOVED lines=9> */
.L_x_617:
[----:B------:R-:W-:Y:S05]  /*80f0*/  EXIT ;  /* 0x000000000000794d */ /* 0x000fea0003800000 */
.L_x_619:
        /* <DEDUP_REMOVED lines=16> */
.L_x_1264:


//--------------------- .text._ZN5flash44flash_bwd_dq_dk_dv_loop_seqk_parallel_kernelI23Flash_bwd_kernel_traitsILi64ELi64ELi128ELi8ELi2ELi4ELi4ELb1ELb0EN7cutlass6half_tE19Flash_kernel_traitsILi64ELi64ELi128ELi8ES3_EELb0ELb1ELb0ELb0ELb0ELb1ELb1EEEvNS_16Flash_bwd_paramsE --------------------------
	.section	.text._ZN5flash44flash_bwd_dq_dk_dv_loop_seqk_parallel_kernelI23Flash_bwd_kernel_traitsILi64ELi64ELi128ELi8ELi2ELi4ELi4ELb1ELb0EN7cutlass6half_tE19Flash_kernel_traitsILi64ELi64ELi128ELi8ES3_EELb0ELb1ELb0ELb0ELb0ELb1ELb1EEEvNS_16Flash_bwd_paramsE,"ax",@progbits
	.sectioninfo	@"SHI_REGISTERS=255"
	.align	128
        .global         _ZN5flash44flash_bwd_dq_dk_dv_loop_seqk_parallel_kernelI23Flash_bwd_kernel_traitsILi64ELi64ELi128ELi8ELi2ELi4ELi4ELb1ELb0EN7cutlass6half_tE19Flash_kernel_traitsILi64ELi64ELi128ELi8ES3_EELb0ELb1ELb0ELb0ELb0ELb1ELb1EEEvNS_16Flash_bwd_paramsE
        .type           _ZN5flash44flash_bwd_dq_dk_dv_loop_seqk_parallel_kernelI23Flash_bwd_kernel_traitsILi64ELi64ELi128ELi8ELi2ELi4ELi4ELb1ELb0EN7cutlass6half_tE19Flash_kernel_traitsILi64ELi64ELi128ELi8ES3_EELb0ELb1ELb0ELb0ELb0ELb1ELb1EEEvNS_16Flash_bwd_paramsE,@function
        .size           _ZN5flash44flash_bwd_dq_dk_dv_loop_seqk_parallel_kernelI23Flash_bwd_kernel_traitsILi64ELi64ELi128ELi8ELi2ELi4ELi4ELb1ELb0EN7cutlass6half_tE19Flash_kernel_traitsILi64ELi64ELi128ELi8ES3_EELb0ELb1ELb0ELb0ELb0ELb1ELb1EEEvNS_16Flash_bwd_paramsE,(.L_x_1265 - _ZN5flash44flash_bwd_dq_dk_dv_loop_seqk_parallel_kernelI23Flash_bwd_kernel_traitsILi64ELi64ELi128ELi8ELi2ELi4ELi4ELb1ELb0EN7cutlass6half_tE19Flash_kernel_traitsILi64ELi64ELi128ELi8ES3_EELb0ELb1ELb0ELb0ELb0ELb1ELb1EEEvNS_16Flash_bwd_paramsE)
        .other          _ZN5flash44flash_bwd_dq_dk_dv_loop_seqk_parallel_kernelI23Flash_bwd_kernel_traitsILi64ELi64ELi128ELi8ELi2ELi4ELi4ELb1ELb0EN7cutlass6half_tE19Flash_kernel_traitsILi64ELi64ELi128ELi8ES3_EELb0ELb1ELb0ELb0ELb0ELb1ELb1EEEvNS_16Flash_bwd_paramsE,@"STO_CUDA_ENTRY STV_DEFAULT"
_ZN5flash44flash_bwd_dq_dk_dv_loop_seqk_parallel_kernelI23Flash_bwd_kernel_traitsILi64ELi64ELi128ELi8ELi2ELi4ELi4ELb1ELb0EN7cutlass6half_tE19Flash_kernel_traitsILi64ELi64ELi128ELi8ES3_EELb0ELb1ELb0ELb0ELb0ELb1ELb1EEEvNS_16Flash_bwd_paramsE:
.text._ZN5flash44flash_bwd_dq_dk_dv_loop_seqk_parallel_kernelI23Flash_bwd_kernel_traitsILi64ELi64ELi128ELi8ELi2ELi4ELi4ELb1ELb0EN7cutlass6half_tE19Flash_kernel_traitsILi64ELi64ELi128ELi8ES3_EELb0ELb1ELb0ELb0ELb0ELb1ELb1EEEvNS_16Flash_bwd_paramsE:
        /* <DEDUP_REMOVED lines=12> */
[----:B------:R-:W-:Y:S01]  /*00c0*/  UMOV UR8, 0x80 ;  /* 0x0000008000087882 */ /* 0x000fe20000000000 */
[----:B------:R-:W2:Y:S01]  /*00d0*/  S2UR UR49, SR_CTAID.Z ;  /* 0x00000000003179c3 */ /* 0x000ea20000002700 */
[----:B------:R-:W-:Y:S01]  /*00e0*/  ULDC UR7, c[0x0][0x210] ;  /* 0x0000840000077ab9 */ /* 0x000fe20000000800 */
[----:B------:R-:W-:Y:S01]  /*00f0*/  IMAD.MOV.U32 R186, RZ, RZ, -0x10 ;  /* 0xfffffff0ffba7424 */ /* 0x000fe200078e00ff */
[----:B------:R-:W-:Y:S02]  /*0100*/  ULDC UR6, c[0x0][0x234] ;  /* 0x00008d0000067ab9 */ /* 0x000fe40000000800 */
[----:B------:R-:W-:Y:S02]  /*0110*/  UIMAD UR6, UR8, UR7, UR6 ;  /* 0x00000007080672a4 */ /* 0x000fe4000f8e0206 */
[----:B------:R-:W-:Y:S01]  /*0120*/  ULDC UR14, c[0x0][0x1c8] ;  /* 0x00007200000e7ab9 */ /* 0x000fe20000000800 */
[----:B------:R-:W3:Y:S01]  /*0130*/  S2UR UR42, SR_CTAID.Y ;  /* 0x00000000002a79c3 */ /* 0x000ee20000002600 */
[----:B------:R-:W-:-:S02]  /*0140*/  ULDC.U8 UR10, c[0x0][0x328] ;  /* 0x0000ca00000a7ab9 */ /* 0x000fc40000000000 */
[----:B------:R-:W-:Y:S02]  /*0150*/  UISETP.NE.AND UP5, UPT, UR10, URZ, UPT ;  /* 0x0000003f0a00728c */ /* 0x000fe4000bfa5270 */
[----:B------:R-:W-:Y:S02]  /*0160*/  ULDC UR9, c[0x0][0x1c0] ;  /* 0x0000700000097ab9 */ /* 0x000fe40000000800 */
[----:B------:R-:W-:Y:S02]  /*0170*/  ULDC UR12, c[0x0][0x214] ;  /* 0x00008500000c7ab9 */ /* 0x000fe40000000800 */
[----:B------:R-:W-:Y:S02]  /*0180*/  ULDC UR16, c[0x0][0x224] ;  /* 0x0000890000107ab9 */ /* 0x000fe40000000800 */
[----:B------:R-:W-:Y:S02]  /*0190*/  ULDC UR17, c[0x0][0x224] ;  /* 0x0000890000117ab9 */ /* 0x000fe40000000800 */
[----:B------:R-:W-:Y:S01]  /*01a0*/  USHF.R.S32.HI UR7, URZ, 0x1f, UR17 ;  /* 0x0000001f3f077899 */ /* 0x000fe20008011411 */
[----:B-1----:R-:W-:Y:S01]  /*01b0*/  SHF.R.S32.HI R13, RZ, 0x1f, R12 ;  /* 0x0000001fff0d7819 */ /* 0x002fe2000001140c */
[----:B------:R-:W-:Y:S01]  /*01c0*/  ULDC UR58, c[0x0][0x22c] ;  /* 0x00008b00003a7ab9 */ /* 0x000fe20000000800 */
[----:B------:R-:W-:Y:S01]  /*01d0*/  IMAD.SHL.U32 R243, R12, 0x2, RZ ;  /* 0x000000020cf37824 */ /* 0x000fe200078e00ff */
[----:B--2---:R-:W-:Y:S01]  /*01e0*/  ULOP3.LUT UR8, UR49, UR14, URZ, 0x3c, !UPT ;  /* 0x0000000e31087292 */ /* 0x004fe2000f8e3c3f */
[CC--:B------:R-:W-:Y:S01]  /*01f0*/  LEA.HI R8, R13.reuse, R12.reuse, RZ, 0x5 ;  /* 0x0000000c0d087211 */ /* 0x0c0fe200078f28ff */
[----:B------:R-:W-:Y:S01]  /*0200*/  UIMAD UR59, UR49, UR58, URZ ;  /* 0x0000003a313b72a4 */ /* 0x000fe2000f8e023f */
[-C--:B------:R-:W-:Y:S01]  /*0210*/  LEA.HI R6, R13, R12.reuse, RZ, 0x4 ;  /* 0x0000000c0d067211 */ /* 0x080fe200078f20ff */
[----:B------:R-:W-:Y:S01]  /*0220*/  ULDC UR50, c[0x0][0x1c0] ;  /* 0x0000700000327ab9 */ /* 0x000fe20000000800 */
[--C-:B------:R-:W-:Y:S01]  /*0230*/  SHF.R.S32.HI R3, RZ, 0x5, R8.reuse ;  /* 0x00000005ff037819 */ /* 0x100fe20000011408 */
[----:B------:R-:W-:Y:S01]  /*0240*/  UIMAD.WIDE UR50, UR58, UR50, URZ ;  /* 0x000000323a3272a5 */ /* 0x000fe2000f8e023f */
[----:B------:R-:W-:Y:S01]  /*0250*/  SHF.R.S32.HI R0, RZ, 0x1f, R8 ;  /* 0x0000001fff007819 */ /* 0x000fe20000011408 */
[----:B---3--:R-:W-:Y:S01]  /*0260*/  @UP5 UIMAD UR10, UR42, UR12, URZ ;  /* 0x0000000c2a0a52a4 */ /* 0x008fe2000f8e023f */
[-C--:B------:R-:W-:Y:S01]  /*0270*/  LEA.HI R2, R8, R3.reuse, RZ, 0x1 ;  /* 0x0000000308027211 */ /* 0x080fe200078f08ff */
[----:B------:R-:W-:Y:S01]  /*0280*/  UIMAD.WIDE.U32 UR60, UR42, UR17, URZ ;  /* 0x000000112a3c72a5 */ /* 0x000fe2000f8e003f */
[----:B------:R-:W-:Y:S01]  /*0290*/  LEA.HI R0, R0, R3, RZ, 0x2 ;  /* 0x0000000300007211 */ /* 0x000fe200078f10ff */
[----:B------:R-:W-:Y:S01]  /*02a0*/  ULDC UR15, c[0x0][0x1c0] ;  /* 0x00007000000f7ab9 */ /* 0x000fe20000000800 */
[----:B------:R-:W-:Y:S01]  /*02b0*/  LOP3.LUT R2, R2, 0xfffffffe, RZ, 0xc0, !PT ;  /* 0xfffffffe02027812 */ /* 0x000fe200078ec0ff */
[----:B------:R-:W-:Y:S01]  /*02c0*/  ULDC UR13, c[0x0][0x1c0] ;  /* 0x00007000000d7ab9 */ /* 0x000fe20000000800 */
[----:B------:R-:W-:Y:S01]  /*02d0*/  LOP3.LUT R0, R0, 0xfffffffc, RZ, 0xc0, !PT ;  /* 0xfffffffc00007812 */ /* 0x000fe200078ec0ff */
[----:B------:R-:W-:Y:S01]  /*02e0*/  UIMAD UR58, UR58, UR13, URZ ;  /* 0x0000000d3a3a72a4 */ /* 0x000fe2000f8e023f */
[----:B------:R-:W-:Y:S01]  /*02f0*/  SHF.R.S32.HI R4, RZ, 0x4, R6 ;  /* 0x00000004ff047819 */ /* 0x000fe20000011406 */
[----:B------:R-:W-:Y:S01]  /*0300*/  IMAD.IADD R184, R3, 0x1, -R2 ;  /* 0x0000000103b87824 */ /* 0x000fe200078e0a02 */
[----:B------:R-:W-:Y:S01]  /*0310*/  LEA.HI R16, R13, R12, RZ, 0x2 ;  /* 0x0000000c0d107211 */ /* 0x000fe200078f10ff */
[----:B------:R-:W-:Y:S01]  /*0320*/  IMAD.IADD R175, R3, 0x1, -R0 ;  /* 0x0000000103af7824 */ /* 0x000fe200078e0a00 */
[----:B------:R-:W-:Y:S01]  /*0330*/  LEA.HI R0, R6, R4, RZ, 0x1 ;  /* 0x0000000406007211 */ /* 0x000fe200078f08ff */
[----:B------:R-:W-:Y:S01]  /*0340*/  USHF.L.U32 UR20, UR58, 0x4, URZ ;  /* 0x000000043a147899 */ /* 0x000fe2000800063f */
[--C-:B------:R-:W-:Y:S01]  /*0350*/  SHF.R.S32.HI R5, RZ, 0x2, R16.reuse ;  /* 0x00000002ff057819 */ /* 0x100fe20000011410 */
[----:B------:R-:W-:Y:S01]  /*0360*/  USHF.L.U32 UR14, UR58, 0x3, URZ ;  /* 0x000000033a0e7899 */ /* 0x000fe2000800063f */
[----:B------:R-:W-:Y:S01]  /*0370*/  SHF.R.S32.HI R3, RZ, 0x1f, R16 ;  /* 0x0000001fff037819 */ /* 0x000fe20000011410 */
[----:B------:R-:W-:Y:S01]  /*0380*/  UIADD3 UR19, UR20, 0x20, URZ ;  /* 0x0000002014137890 */ /* 0x000fe2000fffe03f */
[----:B------:R-:W-:Y:S01]  /*0390*/  LOP3.LUT R2, R0, 0xfffffffe, RZ, 0xc0, !PT ;  /* 0xfffffffe00027812 */ /* 0x000fe200078ec0ff */
[----:B------:R-:W-:Y:S01]  /*03a0*/  USHF.L.U32 UR55, UR58, 0x6, URZ ;  /* 0x000000063a377899 */ /* 0x000fe2000800063f */
[----:B------:R-:W-:Y:S01]  /*03b0*/  LEA.HI R0, R3, R5, RZ, 0x3 ;  /* 0x0000000503007211 */ /* 0x000fe200078f18ff */
[----:B------:R-:W-:Y:S01]  /*03c0*/  UIADD3 UR18, UR14, UR19, URZ ;  /* 0x000000130e127290 */ /* 0x000fe2000fffe03f */
[----:B------:R-:W-:Y:S01]  /*03d0*/  LEA.HI R15, R13, R12, RZ, 0x3 ;  /* 0x0000000c0d0f7211 */ /* 0x000fe200078f18ff */
[----:B------:R-:W-:Y:S01]  /*03e0*/  IMAD.IADD R10, R4, 0x1, -R2 ;  /* 0x00000001040a7824 */ /* 0x000fe200078e0a02 */
[----:B------:R-:W-:Y:S01]  /*03f0*/  LOP3.LUT R0, R0, 0xfffffff8, RZ, 0xc0, !PT ;  /* 0xfffffff800007812 */ /* 0x000fe200078ec0ff */
[----:B------:R-:W-:Y:S01]  /*0400*/  IMAD.U32 R2, RZ, RZ, UR6 ;  /* 0x00000006ff027e24 */ /* 0x000fe2000f8e00ff */
[----:B------:R-:W-:Y:S01]  /*0410*/  SHF.R.S32.HI R237, RZ, 0x3, R15 ;  /* 0x00000003ffed7819 */ /* 0x000fe2000001140f */
[----:B------:R-:W-:-:S02]  /*0420*/  UIMAD UR6, UR42, UR9, UR49 ;  /* 0x000000092a0672a4 */ /* 0x000fc4000f8e0231 */
[----:B------:R-:W-:Y:S01]  /*0430*/  IMAD.IADD R7, R5, 0x1, -R0 ;  /* 0x0000000105077824 */ /* 0x000fe200078e0a00 */
[----:B------:R1:W-:Y:S01]  /*0440*/  STL [R1+0x8], R2 ;  /* 0x0000080201007387 */ /* 0x0003e20000100800 */
[----:B------:R-:W-:Y:S01]  /*0450*/  LOP3.LUT R0, R15, 0xfffffff8, RZ, 0xc0, !PT ;  /* 0xfffffff80f007812 */ /* 0x000fe200078ec0ff */
[----:B------:R-:W-:Y:S01]  /*0460*/  IMAD.SHL.U32 R3, R237, 0x40, RZ ;  /* 0x00000040ed037824 */ /* 0x000fe200078e00ff */
[----:B------:R-:W-:Y:S02]  /*0470*/  USHF.R.S32.HI UR9, URZ, 0x1f, UR49 ;  /* 0x0000001f3f097899 */ /* 0x000fe40008011431 */
[----:B------:R-:W-:Y:S01]  /*0480*/  UIADD3 UR17, UR14, UR18, URZ ;  /* 0x000000120e117290 */ /* 0x000fe2000fffe03f */
[----:B------:R-:W-:Y:S01]  /*0490*/  IMAD.IADD R0, R12, 0x1, -R0 ;  /* 0x000000010c007824 */ /* 0x000fe200078e0a00 */
[----:B------:R-:W-:Y:S01]  /*04a0*/  LOP3.LUT R3, R3, 0x1c0, RZ, 0xc0, !PT ;  /* 0x000001c003037812 */ /* 0x000fe200078ec0ff */
[----:B------:R-:W-:Y:S02]  /*04b0*/  ULDC.U8 UR11, c[0x0][0x3d0] ;  /* 0x0000f400000b7ab9 */ /* 0x000fe40000000000 */
[C---:B------:R-:W-:Y:S01]  /*04c0*/  IMAD.SHL.U32 R244, R0.reuse, 0x8, RZ ;  /* 0x0000000800f47824 */ /* 0x040fe200078e00ff */
[----:B------:R-:W-:Y:S01]  /*04d0*/  SHF.R.U32.HI R4, RZ, 0x3, R3 ;  /* 0x00000003ff047819 */ /* 0x000fe20000011603 */
[----:B------:R-:W-:Y:S01]  /*04e0*/  ULDC.64 UR4, c[0x0][0x118] ;  /* 0x0000460000047ab9 */ /* 0x000fe20000000a00 */
[C---:B------:R-:W-:Y:S01]  /*04f0*/  LOP3.LUT P4, RZ, R0.reuse, 0x2, RZ, 0xc0, !PT ;  /* 0x0000000200ff7812 */ /* 0x040fe2000788c0ff */
[----:B------:R-:W-:Y:S01]  /*0500*/  UISETP.NE.AND UP6, UPT, UR11, URZ, UPT ;  /* 0x0000003f0b00728c */ /* 0x000fe2000bfc5270 */
[----:B------:R-:W-:Y:S01]  /*0510*/  LOP3.LUT R3, R3, 0x38, R244, 0xf8, !PT ;  /* 0x0000003803037812 */ /* 0x000fe200078ef8f4 */
[----:B------:R-:W-:Y:S01]  /*0520*/  UIMAD.WIDE.U32 UR56, UR50, UR60, URZ ;  /* 0x0000003c323872a5 */ /* 0x000fe2000f8e003f */
[C---:B------:R-:W-:Y:S01]  /*0530*/  LOP3.LUT P3, RZ, R0.reuse, 0x4, RZ, 0xc0, !PT ;  /* 0x0000000400ff7812 */ /* 0x040fe2000786c0ff */
[----:B------:R-:W-:Y:S01]  /*0540*/  IMAD.SHL.U32 R0, R0, 0x40, RZ ;  /* 0x0000004000007824 */ /* 0x000fe200078e00ff */
[----:B------:R-:W-:Y:S01]  /*0550*/  LOP3.LUT R9, R3, R4, RZ, 0x3c, !PT ;  /* 0x0000000403097212 */ /* 0x000fe200078e3cff */
[----:B------:R-:W-:-:S02]  /*0560*/  UIMAD UR26, UR58, 0x18, URZ ;  /* 0x000000183a1a78a4 */ /* 0x000fc4000f8e023f */
[----:B------:R-:W-:Y:S01]  /*0570*/  USHF.L.U32 UR25, UR58, 0x5, URZ ;  /* 0x000000053a197899 */ /* 0x000fe2000800063f */
[----:B------:R-:W-:Y:S01]  /*0580*/  LOP3.LUT R0, R0, 0x1c0, RZ, 0xc0, !PT ;  /* 0x000001c000007812 */ /* 0x000fe200078ec0ff */
[----:B------:R-:W-:Y:S01]  /*0590*/  UIMAD UR24, UR58, 0x28, URZ ;  /* 0x000000283a1878a4 */ /* 0x000fe2000f8e023f */
[----:B-1----:R-:W-:Y:S01]  /*05a0*/  LOP3.LUT R2, R6, 0xfffffff0, RZ, 0xc0, !PT ;  /* 0xfffffff006027812 */ /* 0x002fe200078ec0ff */
[----:B------:R-:W-:Y:S01]  /*05b0*/  UIMAD UR23, UR58, 0x30, URZ ;  /* 0x000000303a1778a4 */ /* 0x000fe2000f8e023f */
[----:B------:R-:W-:Y:S01]  /*05c0*/  LOP3.LUT R178, R0, 0x8, R15, 0xf8, !PT ;  /* 0x0000000800b27812 */ /* 0x000fe200078ef80f */
[----:B------:R-:W-:Y:S02]  /*05d0*/  UIMAD UR22, UR58, 0x38, URZ ;  /* 0x000000383a1678a4 */ /* 0x000fe4000f8e023f */
[----:B------:R-:W-:Y:S01]  /*05e0*/  IMAD.IADD R2, R12, 0x1, -R2 ;  /* 0x000000010c027824 */ /* 0x000fe200078e0a02 */
[----:B------:R-:W-:-:S04]  /*05f0*/  UMOV UR54, 0xffffe000 ;  /* 0xffffe00000367882 */ /* 0x000fc80000000000 */
        /* <DEDUP_REMOVED lines=9> */
[----:B------:R-:W-:Y:S01]  /*0690*/  LOP3.LUT R4, R7, 0x1, RZ, 0xc0, !PT ;  /* 0x0000000107047812 */ /* 0x000fe200078ec0ff */
[----:B------:R-:W-:-:S03]  /*06a0*/  IMAD.SHL.U32 R2, R175, 0x10, RZ ;  /* 0x00000010af027824 */ /* 0x000fc600078e00ff */
[----:B------:R-:W-:Y:S01]  /*06b0*/  ISETP.NE.U32.AND P0, PT, R4, 0x1, PT ;  /* 0x000000010400780c */ /* 0x000fe20003f05070 */
[----:B------:R-:W-:Y:S01]  /*06c0*/  IMAD.U32 R3, RZ, RZ, UR8 ;  /* 0x00000008ff037e24 */ /* 0x000fe2000f8e00ff */
[----:B------:R-:W-:Y:S01]  /*06d0*/  LOP3.LUT R6, R0, 0x30, R2, 0xf8, !PT ;  /* 0x0000003000067812 */ /* 0x000fe200078ef802 */
[----:B------:R-:W-:Y:S01]  /*06e0*/  IMAD.SHL.U32 R3, R10, 0x200, RZ ;  /* 0x000002000a037824 */ /* 0x000fe200078e00ff */
[----:B------:R-:W-:Y:S01]  /*06f0*/  SHF.R.U32.HI R0, RZ, 0x3, R0 ;  /* 0x00000003ff007819 */ /* 0x000fe20000011600 */
[----:B------:R-:W-:Y:S01]  /*0700*/  USHF.R.S32.HI UR8, URZ, 0x1f, UR42 ;  /* 0x0000001f3f087899 */ /* 0x000fe2000801142a */
[----:B------:R-:W-:Y:S01]  /*0710*/  LOP3.LUT R4, R6, 0x8, R15, 0xf8, !PT ;  /* 0x0000000806047812 */ /* 0x000fe200078ef80f */
[----:B------:R-:W-:Y:S01]  /*0720*/  IMAD.U32 R6, RZ, RZ, UR9 ;  /* 0x00000009ff067e24 */ /* 0x000fe2000f8e00ff */
[----:B------:R-:W-:Y:S01]  /*0730*/  UIMAD UR9, UR6, UR16, URZ ;  /* 0x00000010060972a4 */ /* 0x000fe2000f8e023f */
[----:B------:R-:W-:Y:S01]  /*0740*/  LOP3.LUT R178, R178, R0, RZ, 0x3c, !PT ;  /* 0x00000000b2b27212 */ /* 0x000fe200078e3cff */
[----:B------:R-:W-:Y:S01]  /*0750*/  UIMAD UR6, UR7, UR42, URZ ;  /* 0x0000002a070672a4 */ /* 0x000fe2000f8e023f */
[-C--:B------:R-:W-:Y:S01]  /*0760*/  LEA.HI R6, R13, R12.reuse, RZ, 0x7 ;  /* 0x0000000c0d067211 */ /* 0x080fe200078f38ff */
[----:B------:R-:W-:Y:S01]  /*0770*/  IMAD.U32 R17, RZ, RZ, UR8 ;  /* 0x00000008ff117e24 */ /* 0x000fe2000f8e00ff */
[----:B------:R-:W-:Y:S01]  /*0780*/  R2P PR, R7, 0x6 ;  /* 0x0000000607007804 */ /* 0x000fe20000000000 */
[----:B------:R-:W-:Y:S01]  /*0790*/  @!UP5 UIMAD UR8, UR42, UR15, UR49 ;  /* 0x0000000f2a08d2a4 */ /* 0x000fe2000f8e0231 */
[----:B------:R-:W-:Y:S01]  /*07a0*/  SHF.R.S32.HI R6, RZ, 0x7, R6 ;  /* 0x00000007ff067819 */ /* 0x000fe20000011406 */
[----:B------:R-:W-:Y:S01]  /*07b0*/  UIADD3 UR16, UR14, UR17, URZ ;  /* 0x000000110e107290 */ /* 0x000fe2000fffe03f */
[----:B-1----:R-:W-:-:S02]  /*07c0*/  LEA.HI R5, R13, R12, RZ, 0x6 ;  /* 0x0000000c0d057211 */ /* 0x002fc400078f30ff */
[----:B------:R-:W-:Y:S01]  /*07d0*/  SEL R186, R186, 0x10, !P0 ;  /* 0x00000010baba7807 */ /* 0x000fe20004000000 */
[----:B------:R-:W-:Y:S01]  /*07e0*/  UIADD3 UR15, UR14, UR16, URZ ;  /* 0x000000100e0f7290 */ /* 0x000fe2000fffe03f */
[----:B------:R-:W-:-:S03]  /*07f0*/  SHF.R.S32.HI R5, RZ, 0x6, R5 ;  /* 0x00000006ff057819 */ /* 0x000fc60000011405 */
[----:B------:R-:W-:Y:S02]  /*0800*/  UIADD3 UR21, UR14, UR15, URZ ;  /* 0x0000000f0e157290 */ /* 0x000fe4000fffe03f */
[----:B------:R-:W-:Y:S01]  /*0810*/  IMAD R2, R5, 0x800, R3 ;  /* 0x0000080005027824 */ /* 0x000fe200078e0203 */
[----:B------:R-:W-:Y:S01]  /*0820*/  LOP3.LUT R3, R3, R4, R0, 0xf6, !PT ;  /* 0x0000000403037212 */ /* 0x000fe200078ef600 */
[----:B------:R-:W-:Y:S02]  /*0830*/  IMAD.U32 R0, RZ, RZ, UR10 ;  /* 0x0000000aff007e24 */ /* 0x000fe4000f8e00ff */
[----:B------:R-:W-:Y:S02]  /*0840*/  IMAD.U32 R4, RZ, RZ, UR9 ;  /* 0x00000009ff047e24 */ /* 0x000fe4000f8e00ff */
[----:B------:R-:W-:Y:S01]  /*0850*/  IMAD.IADD R178, R2, 0x1, R178 ;  /* 0x0000000102b27824 */ /* 0x000fe200078e02b2 */
[----:B------:R1:W-:Y:S01]  /*0860*/  STL [R1+0x18], R0 ;  /* 0x0000180001007387 */ /* 0x0003e20000100800 */
[----:B------:R-:W-:Y:S01]  /*0870*/  LOP3.LUT R2, R8, 0xffffffe0, RZ, 0xc0, !PT ;  /* 0xffffffe008027812 */ /* 0x000fe200078ec0ff */
[----:B------:R-:W-:-:S02]  /*0880*/  IMAD R252, R5, 0x200, R9 ;  /* 0x0000020005fc7824 */ /* 0x000fc400078e0209 */
[----:B------:R2:W-:Y:S01]  /*0890*/  STL [R1+0x14], R4 ;  /* 0x0000140401007387 */ /* 0x0005e20000100800 */
[----:B------:R-:W-:Y:S02]  /*08a0*/  IMAD.SHL.U32 R8, R6, 0x8, RZ ;  /* 0x0000000806087824 */ /* 0x000fe400078e00ff */
[----:B------:R-:W-:Y:S02]  /*08b0*/  IMAD.IADD R13, R12, 0x1, -R2 ;  /* 0x000000010c0d7824 */ /* 0x000fe400078e0a02 */
[----:B------:R-:W-:Y:S02]  /*08c0*/  IMAD.SHL.U32 R178, R178, 0x2, RZ ;  /* 0x00000002b2b27824 */ /* 0x000fe400078e00ff */
[----:B------:R-:W-:Y:S02]  /*08d0*/  IMAD.SHL.U32 R236, R252, 0x2, RZ ;  /* 0x00000002fcec7824 */ /* 0x000fe400078e00ff */
[----:B------:R-:W-:Y:S01]  /*08e0*/  IMAD.SHL.U32 R3, R3, 0x2, RZ ;  /* 0x0000000203037824 */ /* 0x000fe200078e00ff */
        /* <DEDUP_REMOVED lines=8> */
[----:B------:R-:W-:Y:S04]  /*0970*/  STL [R1+0x4], R13 ;  /* 0x0000040d01007387 */ /* 0x000fe80000100800 */
[----:B------:R-:W-:Y:S01]  /*0980*/  IMAD.U32 R12, RZ, RZ, UR6 ;  /* 0x00000006ff0c7e24 */ /* 0x000fe2000f8e00ff */
[----:B------:R-:W-:Y:S01]  /*0990*/  @!UP5 UIMAD UR6, UR8, UR12, URZ ;  /* 0x0000000c0806d2a4 */ /* 0x000fe2000f8e023f */
[----:B-1----:R-:W-:-:S02]  /*09a0*/  IMAD.SHL.U32 R4, R5, 0x20, RZ ;  /* 0x0000002005047824 */ /* 0x002fc400078e00ff */
[----:B------:R-:W-:Y:S01]  /*09b0*/  IMAD.SHL.U32 R5, R0, 0x2, RZ ;  /* 0x0000000200057824 */ /* 0x000fe200078e00ff */
[----:B------:R-:W-:Y:S02]  /*09c0*/  LOP3.LUT R0, R2, 0x1c0, RZ, 0xc0, !PT ;  /* 0x000001c002007812 */ /* 0x000fe400078ec0ff */
[----:B------:R-:W-:Y:S02]  /*09d0*/  LOP3.LUT R243, R4, 0x6, R243, 0xf8, !PT ;  /* 0x0000000604f37812 */ /* 0x000fe400078ef8f3 */
[----:B------:R-:W-:Y:S02]  /*09e0*/  LOP3.LUT R7, R0, 0x20, R4, 0xf8, !PT ;  /* 0x0000002000077812 */ /* 0x000fe400078ef804 */
[----:B------:R-:W-:Y:S01]  /*09f0*/  LOP3.LUT R2, R8, 0x8, RZ, 0xc0, !PT ;  /* 0x0000000808027812 */ /* 0x000fe200078ec0ff */
[----:B------:R-:W-:Y:S01]  /*0a00*/  IMAD R8, R6, 0x1000, R5 ;  /* 0x0000100006087824 */ /* 0x000fe200078e0205 */
[----:B------:R-:W-:Y:S01]  /*0a10*/  SHF.R.U32.HI R4, RZ, 0x3, R0 ;  /* 0x00000003ff047819 */ /* 0x000fe20000011600 */
[----:B------:R-:W-:-:S02]  /*0a20*/  IMAD.SHL.U32 R6, R10, 0x10, RZ ;  /* 0x000000100a067824 */ /* 0x000fc400078e00ff */
[----:B------:R-:W-:Y:S01]  /*0a30*/  IMAD R8, R184, 0x400, R8 ;  /* 0x00000400b8087824 */ /* 0x000fe200078e0208 */
[----:B------:R-:W-:Y:S02]  /*0a40*/  LOP3.LUT R7, R7, R4, RZ, 0x3c, !PT ;  /* 0x0000000407077212 */ /* 0x000fe400078e3cff */
[----:B------:R-:W-:Y:S01]  /*0a50*/  LOP3.LUT R4, R4, R0, R2, 0x1e, !PT ;  /* 0x0000000004047212 */ /* 0x000fe200078e1e02 */
[----:B------:R-:W-:Y:S01]  /*0a60*/  IMAD R0, R175, 0x400, R5 ;  /* 0x00000400af007824 */ /* 0x000fe200078e0205 */
[----:B------:R-:W-:Y:S01]  /*0a70*/  LOP3.LUT R9, R2, 0x10, R6, 0xf8, !PT ;  /* 0x0000001002097812 */ /* 0x000fe200078ef806 */
[----:B------:R-:W-:Y:S01]  /*0a80*/  IMAD.SHL.U32 R2, R14, 0x40, RZ ;  /* 0x000000400e027824 */ /* 0x000fe200078e00ff */
[----:B------:R-:W-:Y:S01]  /*0a90*/  SHF.R.S32.HI R5, RZ, 0x1f, R13 ;  /* 0x0000001fff057819 */ /* 0x000fe2000001140d */
[----:B------:R-:W-:Y:S02]  /*0aa0*/  IMAD.IADD R247, R0, 0x1, R4 ;  /* 0x0000000100f77824 */ /* 0x000fe400078e0204 */
[----:B------:R-:W-:Y:S01]  /*0ab0*/  IMAD.SHL.U32 R0, R10, 0x8, RZ ;  /* 0x000000080a007824 */ /* 0x000fe200078e00ff */
[----:B------:R-:W-:Y:S01]  /*0ac0*/  LEA.HI R5, R5, R13, RZ, 0x2 ;  /* 0x0000000d05057211 */ /* 0x000fe200078f10ff */
[----:B------:R-:W-:Y:S01]  /*0ad0*/  IMAD.SHL.U32 R6, R11, 0x40, RZ ;  /* 0x000000400b067824 */ /* 0x000fe200078e00ff */
[----:B------:R-:W-:Y:S01]  /*0ae0*/  LOP3.LUT R2, R2, 0x1c0, RZ, 0xc0, !PT ;  /* 0x000001c002027812 */ /* 0x000fe200078ec0ff */
[----:B------:R-:W-:Y:S01]  /*0af0*/  IMAD.IADD R8, R7, 0x1, R8 ;  /* 0x0000000107087824 */ /* 0x000fe200078e0208 */
[----:B------:R-:W-:-:S02]  /*0b00*/  SHF.R.S32.HI R5, RZ, 0x2, R5 ;  /* 0x00000002ff057819 */ /* 0x000fc40000011405 */
[----:B------:R-:W-:Y:S01]  /*0b10*/  SHF.R.U32.HI R4, RZ, 0x3, R2 ;  /* 0x00000003ff047819 */ /* 0x000fe20000011602 */
[----:B------:R-:W-:Y:S01]  /*0b20*/  IMAD.SHL.U32 R188, R8, 0x2, RZ ;  /* 0x0000000208bc7824 */ /* 0x000fe200078e00ff */
[----:B------:R-:W-:Y:S01]  /*0b30*/  LOP3.LUT R7, R2, 0x8, R0, 0xf8, !PT ;  /* 0x0000000802077812 */ /* 0x000fe200078ef800 */
[----:B------:R-:W-:Y:S01]  /*0b40*/  IMAD R246, R184, 0x10, R5 ;  /* 0x00000010b8f67824 */ /* 0x000fe200078e0205 */
[----:B------:R-:W-:Y:S01]  /*0b50*/  LOP3.LUT R2, R4, R9, R2, 0x1e, !PT ;  /* 0x0000000904027212 */ /* 0x000fe200078e1e02 */
[----:B------:R-:W-:Y:S01]  /*0b60*/  IMAD.MOV.U32 R5, RZ, RZ, 0x20 ;  /* 0x00000020ff057424 */ /* 0x000fe200078e00ff */
[----:B------:R-:W-:Y:S01]  /*0b70*/  LOP3.LUT R0, R6, 0xfffffe00, RZ, 0xc0, !PT ;  /* 0xfffffe0006007812 */ /* 0x000fe200078ec0ff */
[----:B------:R-:W-:Y:S01]  /*0b80*/  IMAD.IADD R189, R188, 0x1, R186 ;  /* 0x00000001bcbd7824 */ /* 0x000fe200078e02ba */
[----:B------:R-:W-:Y:S02]  /*0b90*/  LEA R247, R247, 0x6000, 0x1 ;  /* 0x00006000f7f77811 */ /* 0x000fe400078e08ff */
[----:B------:R-:W-:Y:S01]  /*0ba0*/  LOP3.LUT R183, R2, R0, RZ, 0xfc, !PT ;  /* 0x0000000002b77212 */ /* 0x000fe200078efcff */
[----:B------:R-:W-:Y:S01]  /*0bb0*/  IMAD.U32 R2, RZ, RZ, UR6 ;  /* 0x00000006ff027e24 */ /* 0x000fe2000f8e00ff */
[----:B------:R-:W-:Y:S01]  /*0bc0*/  SHF.R.S32.HI R6, RZ, 0x1f, R246 ;  /* 0x0000001fff067819 */ /* 0x000fe200000114f6 */
[--C-:B------:R-:W-:Y:S01]  /*0bd0*/  IMAD R184, R184, 0x400, R0.reuse ;  /* 0x00000400b8b87824 */ /* 0x100fe200078e0200 */
[----:B------:R-:W-:Y:S01]  /*0be0*/  IADD3 R6, R247, 0x420, RZ ;  /* 0x00000420f7067810 */ /* 0x000fe20007ffe0ff */
[----:B------:R-:W-:Y:S01]  /*0bf0*/  IMAD R175, R175, 0x400, R0 ;  /* 0x00000400afaf7824 */ /* 0x000fe200078e0200 */
[----:B------:R-:W-:Y:S01]  /*0c00*/  @P1 IADD3 R6, R247, 0x3e0, RZ ;  /* 0x000003e0f7061810 */ /* 0x000fe20007ffe0ff */
[----:B------:R1:W-:Y:S01]  /*0c10*/  STL [R1+0xc], R2 ;  /* 0x00000c0201007387 */ /* 0x0003e20000100800 */
[----:B------:R-:W-:Y:S01]  /*0c20*/  IMAD.MOV.U32 R0, RZ, RZ, 0x40 ;  /* 0x00000040ff007424 */ /* 0x000fe200078e00ff */
[----:B------:R-:W-:Y:S01]  /*0c30*/  LOP3.LUT R4, R7, R4, RZ, 0x3c, !PT ;  /* 0x0000000407047212 */ /* 0x000fe200078e3cff */
[----:B------:R-:W-:Y:S01]  /*0c40*/  USHF.R.S32.HI UR6, URZ, 0x1f, UR55 ;  /* 0x0000001f3f067899 */ /* 0x000fe20008011437 */
[----:B------:R2:W-:Y:S01]  /*0c50*/  STL [R1], R6 ;  /* 0x0000000601007387 */ /* 0x0005e20000100800 */
[----:B------:R-:W-:-:S02]  /*0c60*/  SEL R180, R5, 0xffffffe0, !P4 ;  /* 0xffffffe005b47807 */ /* 0x000fc40006000000 */
[----:B------:R-:W-:Y:S01]  /*0c70*/  SEL R0, R0, 0xffffffc0, !P3 ;  /* 0xffffffc000007807 */ /* 0x000fe20005800000 */
[----:B------:R-:W-:Y:S01]  /*0c80*/  IMAD.IADD R184, R184, 0x1, R4 ;  /* 0x00000001b8b87824 */ /* 0x000fe200078e0204 */
[----:B------:R-:W-:Y:S01]  /*0c90*/  SEL R5, R5, 0xffffffe0, !P1 ;  /* 0xffffffe005057807 */ /* 0x000fe20004800000 */
[----:B------:R-:W-:Y:S01]  /*0ca0*/  IMAD.IADD R175, R4, 0x1, R175 ;  /* 0x0000000104af7824 */ /* 0x000fe200078e02af */
[C---:B------:R-:W-:Y:S01]  /*0cb0*/  IADD3 R248, R247.reuse, 0x40, RZ ;  /* 0x00000040f7f87810 */ /* 0x040fe20007ffe0ff */
[----:B------:R-:W-:Y:S01]  /*0cc0*/  IMAD.U32 R4, RZ, RZ, UR6 ;  /* 0x00000006ff047e24 */ /* 0x000fe2000f8e00ff */
[----:B------:R-:W-:Y:S01]  /*0cd0*/  @P2 IADD3 R248, R247, -0x40, RZ ;  /* 0xffffffc0f7f82810 */ /* 0x000fe20007ffe0ff */
[----:B------:R-:W-:Y:S01]  /*0ce0*/  IMAD.IADD R179, R178, 0x1, R0 ;  /* 0x00000001b2b37824 */ /* 0x000fe200078e0200 */
[----:B------:R-:W-:Y:S01]  /*0cf0*/  LEA R175, R175, 0xa000, 0x1 ;  /* 0x0000a000afaf7811 */ /* 0x000fe200078e08ff */
[----:B------:R-:W-:Y:S02]  /*0d00*/  IMAD.IADD R187, R188, 0x1, R5 ;  /* 0x00000001bcbb7824 */ /* 0x000fe400078e0205 */
[----:B------:R-:W-:-:S02]  /*0d10*/  IMAD.IADD R181, R178, 0x1, R180 ;  /* 0x00000001b2b57824 */ /* 0x000fc400078e02b4 */
[----:B------:R-:W-:Y:S02]  /*0d20*/  IMAD.IADD R180, R180, 0x1, R179 ;  /* 0x00000001b4b47824 */ /* 0x000fe400078e02b3 */
[C---:B------:R-:W-:Y:S02]  /*0d30*/  IMAD.IADD R250, R5.reuse, 0x1, R247 ;  /* 0x0000000105fa7824 */ /* 0x040fe400078e02f7 */
[----:B------:R-:W-:Y:S01]  /*0d40*/  IMAD.IADD R186, R186, 0x1, R187 ;  /* 0x00000001baba7824 */ /* 0x000fe200078e02bb */
[----:B-1----:R-:W-:Y:S01]  /*0d50*/  IADD3 R2, R246, -0x40, RZ ;  /* 0xffffffc0f6027810 */ /* 0x002fe20007ffe0ff */
[----:B------:R-:W-:-:S03]  /*0d60*/  IMAD.IADD R249, R5, 0x1, R248 ;  /* 0x0000000105f97824 */ /* 0x000fc600078e02f8 */
[----:B------:R-:W-:Y:S01]  /*0d70*/  SHF.R.S32.HI R4, RZ, 0x1f, R2 ;  /* 0x0000001fff047819 */ /* 0x000fe20000011402 */
[----:B------:R-:W-:-:S03]  /*0d80*/  IMAD.SHL.U32 R241, R2, 0x4, RZ ;  /* 0x0000000402f17824 */ /* 0x000fc600078e00ff */
[----:B--2---:R-:W-:Y:S02]  /*0d90*/  SHF.L.U64.HI R242, R2, 0x2, R4 ;  /* 0x0000000202f27819 */ /* 0x004fe40000010204 */
.L_x_664:
[----:B------:R-:W-:Y:S02]  /*0da0*/  USHF.L.U32 UR12, UR42, 0x2, URZ ;  /* 0x000000022a0c7899 */ /* 0x000fe4000800063f */
[----:B------:R-:W-:Y:S02]  /*0db0*/  ULDC.64 UR10, c[0x0][0x240] ;  /* 0x00009000000a7ab9 */ /* 0x000fe40000000a00 */
[----:B------:R-:W-:Y:S02]  /*0dc0*/  UISETP.NE.U32.AND UP1, UPT, URZ, UR10, UPT ;  /* 0x0000000a3f00728c */ /* 0x000fe4000bf25070 */
[----:B------:R-:W-:Y:S02]  /*0dd0*/  UIADD3 UR6, UP2, UR12, UR10, URZ ;  /* 0x0000000a0c067290 */ /* 0x000fe4000ff5e03f */
[----:B------:R-:W-:Y:S02]  /*0de0*/  USHF.R.S32.HI UR53, URZ, 0x1f, UR42 ;  /* 0x0000001f3f357899 */ /* 0x000fe4000801142a */
[----:B------:R-:W-:-:S02]  /*0df0*/  UISETP.NE.AND.EX UP1, UPT, URZ, UR11, UPT, UP1 ;  /* 0x0000000b3f00728c */ /* 0x000fc4000bf25310 */
[----:B------:R-:W-:Y:S01]  /*0e00*/  ULDC.64 UR8, c[0x0][0x250] ;  /* 0x0000940000087ab9 */ /* 0x000fe20000000a00 */
[----:B------:R-:W-:Y:S01]  /*0e10*/  IMAD.U32 R6, RZ, RZ, UR6 ;  /* 0x00000006ff067e24 */ /* 0x000fe2000f8e00ff */
[----:B------:R-:W-:Y:S02]  /*0e20*/  UISETP.NE.U32.AND UP3, UPT, URZ, UR8, UPT ;  /* 0x000000083f00728c */ /* 0x000fe4000bf65070 */
[----:B------:R-:W-:Y:S01]  /*0e30*/  USHF.L.U64.HI UR7, UR42, 0x2, UR53 ;  /* 0x000000022a077899 */ /* 0x000fe20008010235 */
[----:B------:R-:W-:Y:S01]  /*0e40*/  PLOP3.LUT P2, PT, PT, PT, UP1, 0x80, 0x0 ;  /* 0x000000000000781c */ /* 0x000fe20003f4f018 */
[----:B------:R-:W-:Y:S02]  /*0e50*/  ULDC.U8 UR6, c[0x0][0x312] ;  /* 0x0000c48000067ab9 */ /* 0x000fe40000000000 */
[----:B------:R-:W-:Y:S02]  /*0e60*/  UISETP.NE.AND UP4, UPT, UR6, URZ, UPT ;  /* 0x0000003f0600728c */ /* 0x000fe4000bf85270 */
[----:B------:R-:W-:-:S02]  /*0e70*/  UISETP.NE.AND.EX UP3, UPT, URZ, UR9, UPT, UP3 ;  /* 0x000000093f00728c */ /* 0x000fc4000bf65330 */
        /* <DEDUP_REMOVED lines=14> */
[----:B------:R-:W-:-:S03]  /*0f60*/  IMAD.U32 R4, RZ, RZ, UR10 ;  /* 0x0000000aff047e24 */ /* 0x000fc6000f8e00ff */
[----:B---3--:R-:W3:Y:S02]  /*0f70*/  @P0 LDG.E R8, [R8.64] ;  /* 0x0000000408080981 */ /* 0x008ee4000c1e1900 */
[----:B------:R-:W-:-:S05]  /*0f80*/  MOV R5, UR11 ;  /* 0x0000000b00057c02 */ /* 0x000fca0008000f00 */
[----:B----4-:R-:W4:Y:S04]  /*0f90*/  @!P1 LDG.E R0, [R4.64] ;  /* 0x0000000404009981 */ /* 0x010f28000c1e1900 */
        /* <DEDUP_REMOVED lines=21> */
.L_x_620:
        /* <DEDUP_REMOVED lines=59> */
.L_x_622:
        /* <DEDUP_REMOVED lines=18> */
.L_x_623:
        /* <DEDUP_REMOVED lines=19> */
[----:B------:R-:W-:-:S04]  /*16f0*/  UIADD3 UR8, UR61, UR8, URZ ;  /* 0x000000083d087290 */ /* 0x000fc8000fffe03f */
[----:B------:R-:W-:Y:S01]  /*1700*/  UIMAD UR8, UR50, UR8, UR12 ;  /* 0x00000008320872a4 */ /* 0x000fe2000f8e020c */
[----:B------:R-:W2:Y:S01]  /*1710*/  S2UR UR12, SR_CTAID.X ;  /* 0x00000000000c79c3 */ /* 0x000ea20000002500 */
[----:B-1----:R-:W1:Y:S01]  /*1720*/  I2F.RP R4, R6 ;  /* 0x0000000600047306 */ /* 0x002e620000209400 */
[----:B------:R-:W-:Y:S02]  /*1730*/  @!UP2 UIADD3 UR41, UR9, UR10, URZ ;  /* 0x0000000a0929a290 */ /* 0x000fe4000fffe03f */
[----:B------:R-:W-:Y:S02]  /*1740*/  UIMAD UR10, UR51, UR6, URZ ;  /* 0x00000006330a72a4 */ /* 0x000fe4000f8e023f */
[----:B------:R-:W-:-:S03]  /*1750*/  UIADD3 UR13, UR57, UR8, URZ ;  /* 0x00000008390d7290 */ /* 0x000fc6000fffe03f */
[----:B-1----:R-:W1:Y:S01]  /*1760*/  MUFU.RCP R4, R4 ;  /* 0x0000000400047308 */ /* 0x002e620000001000 */
[----:B------:R-:W-:-:S04]  /*1770*/  UIMAD.WIDE.U32 UR8, UR50, UR6, URZ ;  /* 0x00000006320872a5 */ /* 0x000fc8000f8e003f */
[----:B------:R-:W-:Y:S02]  /*1780*/  @UP2 UIADD3 UR13, UR9, UR10, URZ ;  /* 0x0000000a090d2290 */ /* 0x000fe4000fffe03f */
[----:B------:R-:W-:Y:S02]  /*1790*/  USEL UR33, UR56, UR8, !UP2 ;  /* 0x0000000838217287 */ /* 0x000fe4000d000000 */
[----:B------:R-:W-:Y:S02]  /*17a0*/  ULDC.64 UR10, c[0x0][0x3d8] ;  /* 0x0000f600000a7ab9 */ /* 0x000fe40000000a00 */
[----:B--2---:R-:W-:Y:S01]  /*17b0*/  UIMAD.WIDE.U32 UR8, UR12, UR10, URZ ;  /* 0x0000000a0c0872a5 */ /* 0x004fe2000f8e003f */
[----:B-1----:R-:W-:-:S03]  /*17c0*/  IADD3 R4, R4, 0xffffffe, RZ ;  /* 0x0ffffffe04047810 */ /* 0x002fc60007ffe0ff */
[----:B------:R-:W-:Y:S01]  /*17d0*/  UIMAD UR31, UR12, UR11, UR9 ;  /* 0x0000000b0c1f72a4 */ /* 0x000fe2000f8e0209 */
[----:B------:R1:W2:Y:S01]  /*17e0*/  F2I.FTZ.U32.TRUNC.NTZ R5, R4 ;  /* 0x0000000400057305 */ /* 0x0002a2000021f000 */
[----:B------:R-:W-:Y:S02]  /*17f0*/  USHF.L.U32 UR12, UR42, 0x7, URZ ;  /* 0x000000072a0c7899 */ /* 0x000fe4000800063f */
[----:B------:R-:W-:Y:S02]  /*1800*/  USEL UR32, UR8, URZ, UP6 ;  /* 0x0000003f08207287 */ /* 0x000fe4000b000000 */
[----:B------:R-:W-:-:S04]  /*1810*/  USHF.L.U64.HI UR8, UR42, 0x7, UR53 ;  /* 0x000000072a087899 */ /* 0x000fc80008010235 */
[----:B------:R-:W-:Y:S02]  /*1820*/  USEL UR9, UR8, URZ, UP1 ;  /* 0x0000003f08097287 */ /* 0x000fe40008800000 */
[----:B------:R-:W-:Y:S01]  /*1830*/  USEL UR8, UR12, URZ, UP1 ;  /* 0x0000003f0c087287 */ /* 0x000fe20008800000 */
[----:B----4-:R4:W2:Y:S01]  /*1840*/  R2UR UR37, R2 ;  /* 0x00000000022573c2 */ /* 0x0108a200000e0000 */
[----:B-1----:R-:W-:Y:S01]  /*1850*/  IMAD.MOV.U32 R4, RZ, RZ, RZ ;  /* 0x000000ffff047224 */ /* 0x002fe200078e00ff */
[----:B----4-:R-:W-:Y:S01]  /*1860*/  IABS R2, UR49 ;  /* 0x0000003100027c13 */ /* 0x010fe20008000000 */
[----:B------:R-:W-:-:S04]  /*1870*/  UIADD3 UR8, UP1, UR30, UR8, URZ ;  /* 0x000000081e087290 */ /* 0x000fc8000ff3e03f */
[----:B------:R-:W-:Y:S02]  /*1880*/  UIADD3.X UR10, UR39, UR9, URZ, UP1, !UPT ;  /* 0x00000009270a7290 */ /* 0x000fe40008ffe43f */
[----:B------:R-:W-:Y:S01]  /*1890*/  UIMAD UR9, UR51, UR8, URZ ;  /* 0x00000008330972a4 */ /* 0x000fe2000f8e023f */
[----:B------:R-:W-:-:S03]  /*18a0*/  ISETP.NE.AND P2, PT, RZ, c[0x0][0x1c8], PT ;  /* 0x00007200ff007a0c */ /* 0x000fc60003f45270 */
[----:B------:R-:W-:Y:S02]  /*18b0*/  UIMAD UR11, UR50, UR10, UR9 ;  /* 0x0000000a320b72a4 */ /* 0x000fe4000f8e0209 */
[----:B--2---:R-:W-:Y:S02]  /*18c0*/  @UP5 USEL UR9, UR37, UR6, !UP2 ;  /* 0x0000000625095287 */ /* 0x004fe4000d000000 */
[----:B------:R-:W-:Y:S01]  /*18d0*/  USEL UR31, UR31, URZ, UP6 ;  /* 0x0000003f1f1f7287 */ /* 0x000fe2000b000000 */
        /* <DEDUP_REMOVED lines=22> */
[----:B------:R-:W-:Y:S01]  /*1a40*/  UIADD3 UR12, UR9, UR11, URZ ;  /* 0x0000000b090c7290 */ /* 0x000fe2000fffe03f */
[----:B------:R-:W-:Y:S02]  /*1a50*/  SHF.R.S32.HI R22, RZ, 0x1f, R12 ;  /* 0x0000001fff167819 */ /* 0x000fe4000001140c */
        /* <DEDUP_REMOVED lines=8> */
.L_x_624:
[----:B------:R-:W2:Y:S02]  /*1ae0*/  LDL R0, [R1+0x14] ;  /* 0x0000140001007983 */ /* 0x000ea40000100800 */
[----:B--2---:R1:W2:Y:S01]  /*1af0*/  R2UR UR11, R0 ;  /* 0x00000000000b73c2 */ /* 0x0042a200000e0000 */
[----:B------:R-:W-:-:S07]  /*1b00*/  DEPBAR.LE SB1, 0x0, {2} ;  /* 0x000090040000791a */ /* 0x000fce0000000000 */
.L_x_625:
[----:B------:R-:W2:Y:S01]  /*1b10*/  LDL R10, [R1+0x4] ;  /* 0x00000400010a7983 */ /* 0x000ea20000100800 */
[----:B------:R-:W-:Y:S01]  /*1b20*/  USHF.R.S32.HI UR6, URZ, 0x1f, UR55 ;  /* 0x0000001f3f067899 */ /* 0x000fe20008011437 */
[----:B------:R-:W-:Y:S01]  /*1b30*/  IMAD.U32 R9, RZ, RZ, UR5 ;  /* 0x00000005ff097e24 */ /* 0x000fe2000f8e00ff */
[----:B------:R-:W-:Y:S01]  /*1b40*/  USHF.R.S32.HI UR37, URZ, 0x1f, UR59 ;  /* 0x0000001f3f257899 */ /* 0x000fe2000801143b */
[----:B------:R-:W-:Y:S01]  /*1b50*/  SHF.R.S32.HI R24, RZ, 0x1f, R237 ;  /* 0x0000001fff187819 */ /* 0x000fe200000114ed */
[----:B------:R-:W-:Y:S01]  /*1b60*/  UIADD3 UR8, UP4, UP3, UR8, UR55, UR59 ;  /* 0x0000003708087290 */ /* 0x000fe2000fb9e03b */
[----:B------:R-:W-:Y:S01]  /*1b70*/  IADD3 R0, P0, R237, UR30, RZ ;  /* 0x0000001eed007c10 */ /* 0x000fe2000ff1e0ff */
[----:B------:R-:W-:Y:S01]  /*1b80*/  USHF.R.S32.HI UR5, URZ, 0x1f, UR49 ;  /* 0x0000001f3f057899 */ /* 0x000fe20008011431 */
[----:B------:R-:W1:Y:S01]  /*1b90*/  S2R R26, SR_TID.X ;  /* 0x00000000001a7919 */ /* 0x000e620000002100 */
[----:B------:R-:W-:Y:S01]  /*1ba0*/  UIADD3 UR40, UP2, UP1, UR32, UR8, UR33 ;  /* 0x0000000820287290 */ /* 0x000fe2000f95e021 */
[----:B------:R-:W-:Y:S01]  /*1bb0*/  IADD3.X R2, R24, UR39, RZ, P0, !PT ;  /* 0x0000002718027c10 */ /* 0x000fe200087fe4ff */
[----:B------:R-:W-:Y:S01]  /*1bc0*/  UIADD3.X UR6, UR12, UR6, UR37, UP4, UP3 ;  /* 0x000000060c067290 */ /* 0x000fe2000a7e6425 */
[--C-:B------:R-:W-:Y:S01]  /*1bd0*/  SHF.R.S32.HI R245, RZ, 0x1f, R244.reuse ;  /* 0x0000001ffff57819 */ /* 0x100fe200000114f4 */
[----:B------:R-:W-:Y:S01]  /*1be0*/  ULDC.64 UR8, c[0x0][0x1a8] ;  /* 0x00006a0000087ab9 */ /* 0x000fe20000000a00 */
[----:B------:R-:W-:Y:S01]  /*1bf0*/  IMAD.U32 R8, RZ, RZ, UR4 ;  /* 0x00000004ff087e24 */ /* 0x000fe2000f8e00ff */
[----:B------:R-:W-:Y:S01]  /*1c00*/  UIADD3.X UR37, UR31, UR6, UR13, UP2, UP1 ;  /* 0x000000061f257290 */ /* 0x000fe200097e240d */
[----:B------:R-:W-:Y:S01]  /*1c10*/  IMAD R2, R2, c[0x0][0x190], RZ ;  /* 0x0000640002027a24 */ /* 0x000fe200078e02ff */
[----:B------:R-:W-:Y:S01]  /*1c20*/  UIMAD UR6, UR5, UR8, URZ ;  /* 0x00000008050672a4 */ /* 0x000fe2000f8e023f */
[C---:B------:R-:W-:Y:S01]  /*1c30*/  IMAD.WIDE.U32 R4, R0.reuse, c[0x0][0x190], R244 ;  /* 0x0000640000047a25 */ /* 0x040fe200078e00f4 */
[----:B------:R-:W-:Y:S01]  /*1c40*/  UIADD3 UR12, UR30, UR11, URZ ;  /* 0x0000000b1e0c7290 */ /* 0x000fe2000fffe03f */
[----:B------:R-:W-:Y:S01]  /*1c50*/  BSSY B1, `(.L_x_621) ;  /* 0x00006a0000017945 */ /* 0x000fe20003800000 */
[----:B------:R-:W-:Y:S01]  /*1c60*/  UIMAD UR33, UR49, UR9, UR6 ;  /* 0x00000009312172a4 */ /* 0x000fe2000f8e0206 */
[----:B------:R-:W-:Y:S01]  /*1c70*/  IMAD R0, R0, c[0x0][0x194], R2 ;  /* 0x0000650000007a24 */ /* 0x000fe200078e0202 */
[----:B------:R-:W-:Y:S01]  /*1c80*/  IADD3 R6, P0, R4, UR52, RZ ;  /* 0x0000003404067c10 */ /* 0x000fe2000ff1e0ff */
[----:B------:R-:W-:Y:S01]  /*1c90*/  ULDC.64 UR8, c[0x0][0x378] ;  /* 0x0000de0000087ab9 */ /* 0x000fe20000000a00 */
[----:B------:R-:W-:Y:S01]  /*1ca0*/  IMAD.U32 R2, RZ, RZ, UR30 ;  /* 0x0000001eff027e24 */ /* 0x000fe2000f8e00ff */
[----:B------:R-:W-:Y:S01]  /*1cb0*/  UIMAD UR6, UR5, UR8, URZ ;  /* 0x00000008050672a4 */ /* 0x000fe2000f8e023f */
[----:B------:R-:W-:Y:S01]  /*1cc0*/  IADD3.X R7, R5, UR47, R0, P0, !PT ;  /* 0x0000002f05077c10 */ /* 0x000fe200087fe400 */
[----:B------:R-:W-:Y:S01]  /*1cd0*/  UMOV UR13, 0x4 ;  /* 0x00000004000d7882 */ /* 0x000fe20000000000 */
[----:B------:R-:W-:Y:S01]  /*1ce0*/  IADD3 R4, P0, R244, UR38, RZ ;  /* 0x00000026f4047c10 */ /* 0x000fe2000ff1e0ff */
[----:B------:R-:W-:-:S02]  /*1cf0*/  UIMAD UR32, UR49, UR9, UR6 ;  /* 0x00000009312072a4 */ /* 0x000fc4000f8e0206 */
[----:B------:R-:W-:Y:S01]  /*1d00*/  ULDC.64 UR4, c[0x0][0x200] ;  /* 0x0000800000047ab9 */ /* 0x000fe20000000a00 */
[----:B-1----:R-:W-:Y:S01]  /*1d10*/  SHF.R.S32.HI R25, RZ, 0x1f, R26 ;  /* 0x0000001fff197819 */ /* 0x002fe2000001141a */
[----:B------:R-:W-:Y:S01]  /*1d20*/  ULDC.64 UR8, c[0x0][0x370] ;  /* 0x0000dc0000087ab9 */ /* 0x000fe20000000a00 */
[----:B------:R-:W-:Y:S01]  /*1d30*/  IADD3.X R5, R245, UR41, RZ, P0, !PT ;  /* 0x00000029f5057c10 */ /* 0x000fe200087fe4ff */
[----:B------:R-:W-:Y:S01]  /*1d40*/  UIMAD UR6, UR39, UR8, URZ ;  /* 0x00000008270672a4 */ /* 0x000fe2000f8e023f */
[----:B------:R-:W-:Y:S01]  /*1d50*/  LEA.HI R0, R25, R26, RZ, 0x5 ;  /* 0x0000001a19007211 */ /* 0x000fe200078f28ff */
[----:B------:R-:W-:Y:S02]  /*1d60*/  UIADD3 UR8, UR30, UR10, URZ ;  /* 0x0000000a1e087290 */ /* 0x000fe4000fffe03f */
[----:B------:R-:W-:Y:S01]  /*1d70*/  UIMAD UR31, UR30, UR9, UR6 ;  /* 0x000000091e1f72a4 */ /* 0x000fe2000f8e0206 */
[----:B------:R-:W-:Y:S01]  /*1d80*/  SHF.R.S32.HI R0, RZ, 0x5, R0 ;  /* 0x00000005ff007819 */ /* 0x000fe20000011400 */
[----:B------:R-:W-:Y:S01]  /*1d90*/  ULDC.64 UR38, c[0x0][0x3c8] ;  /* 0x0000f20000267ab9 */ /* 0x000fe20000000a00 */
[----:B------:R-:W-:Y:S01]  /*1da0*/  IMAD.WIDE.U32 R4, R2, c[0x0][0x370], R4 ;  /* 0x0000dc0002047a25 */ /* 0x000fe200078e0004 */
[----:B------:R-:W-:Y:S01]  /*1db0*/  UIMAD.WIDE UR8, UR8, UR13, UR4 ;  /* 0x0000000d080872a5 */ /* 0x000fe2000f8e0204 */
[----:B------:R1:W3:Y:S01]  /*1dc0*/  R2UR UR4, R8 ;  /* 0x00000000080473c2 */ /* 0x0002e200000e0000 */
[----:B------:R-:W-:-:S02]  /*1dd0*/  UIMAD.WIDE UR12, UR12, UR13, UR38 ;  /* 0x0000000d0c0c72a5 */ /* 0x000fc4000f8e0226 */
[----:B------:R-:W-:Y:S01]  /*1de0*/  UIADD3 UR6, -UR7, UR35, UR29 ;  /* 0x0000002307067290 */ /* 0x000fe2000fffe11d */
[----:B------:R-:W-:Y:S01]  /*1df0*/  IADD3 R5, R5, UR31, RZ ;  /* 0x0000001f05057c10 */ /* 0x000fe2000fffe0ff */
[----:B------:R-:W-:Y:S02]  /*1e00*/  ULDC UR39, c[0x0][0x2e8] ;  /* 0x0000ba0000277ab9 */ /* 0x000fe40000000800 */
[----:B------:R-:W-:Y:S01]  /*1e10*/  UIADD3 UR6, UR6, -UR39, URZ ;  /* 0x8000002706067290 */ /* 0x000fe2000fffe03f */
[----:B------:R4:W1:Y:S01]  /*1e20*/  R2UR UR5, R9 ;  /* 0x00000000090573c2 */ /* 0x00086200000e0000 */
[----:B------:R-:W-:Y:S02]  /*1e30*/  UMOV UR11, UR13 ;  /* 0x0000000d000b7c82 */ /* 0x000fe40008000000 */
[----:B------:R-:W-:Y:S02]  /*1e40*/  USHF.R.S32.HI UR13, URZ, 0x1f, UR6 ;  /* 0x0000001f3f0d7899 */ /* 0x000fe40008011406 */
[----:B------:R-:W-:-:S02]  /*1e50*/  UMOV UR10, UR8 ;  /* 0x00000008000a7c82 */ /* 0x000fc40008000000 */
        /* <DEDUP_REMOVED lines=44> */
.L_x_627:
        /* <DEDUP_REMOVED lines=16> */
.L_x_628:
[----:B------:R-:W-:Y:S01]  /*2220*/  ULDC.64 UR10, c[0x0][0x3a0] ;  /* 0x0000e800000a7ab9 */ /* 0x000fe20000000a00 */
[----:B------:R-:W-:Y:S01]  /*2230*/  IMAD.U32 R4, RZ, RZ, UR29 ;  /* 0x0000001dff047e24 */ /* 0x000fe2000f8e00ff */
[----:B------:R-:W-:Y:S01]  /*2240*/  UIMAD UR9, UR36, UR10, URZ ;  /* 0x0000000a240972a4 */ /* 0x000fe2000f8e023f */
[----:B------:R-:W-:Y:S01]  /*2250*/  BSSY B0, `(.L_x_629) ;  /* 0x0000019000007945 */ /* 0x000fe20003800000 */
[----:B------:R-:W-:Y:S01]  /*2260*/  UIMAD UR7, UR28, -0x80, UR7 ;  /* 0xffffff801c0778a4 */ /* 0x000fe2000f8e0207 */
[----:B------:R-:W-:Y:S01]  /*2270*/  IMAD.WIDE.U32 R4, R4, c[0x0][0x3a0], R244 ;  /* 0x0000e80004047a25 */ /* 0x000fe200078e00f4 */
[----:B------:R-:W-:Y:S02]  /*2280*/  UIMAD UR9, UR29, UR11, UR9 ;  /* 0x0000000b1d0972a4 */ /* 0x000fe4000f8e0209 */
[----:B------:R-:W-:Y:S02]  /*2290*/  USHF.R.S32.HI UR12, URZ, 0x1f, UR49 ;  /* 0x0000001f3f0c7899 */ /* 0x000fe40008011431 */
[----:B------:R-:W-:Y:S01]  /*22a0*/  IADD3 R4, P0, R4, UR13, RZ ;  /* 0x0000000d04047c10 */ /* 0x000fe2000ff1e0ff */
[----:B------:R-:W-:Y:S01]  /*22b0*/  ULDC.64 UR10, c[0x0][0x3b8] ;  /* 0x0000ee00000a7ab9 */ /* 0x000fe20000000a00 */
[----:B------:R-:W-:Y:S01]  /*22c0*/  MOV R0, UR9 ;  /* 0x0000000900007c02 */ /* 0x000fe20008000f00 */
[----:B------:R-:W-:Y:S01]  /*22d0*/  UIMAD UR9, UR12, UR10, URZ ;  /* 0x0000000a0c0972a4 */ /* 0x000fe2000f8e023f */
[----:B------:R-:W-:-:S02]  /*22e0*/  ISETP.GE.AND P3, PT, R237, UR7, PT ;  /* 0x00000007ed007c0c */ /* 0x000fc4000bf66270 */
        /* <DEDUP_REMOVED lines=15> */
.L_x_630:
[----:B------:R-:W-:Y:S05]  /*23e0*/  BSYNC B0 ;  /* 0x0000000000007941 */ /* 0x000fea0003800000 */
.L_x_629:
[----:B------:R-:W-:Y:S01]  /*23f0*/  IADD3 R0, R237, 0x20, RZ ;  /* 0x00000020ed007810 */ /* 0x000fe20007ffe0ff */
[----:B------:R-:W-:Y:S03]  /*2400*/  BSSY B0, `(.L_x_631) ;  /* 0x000000e000007945 */ /* 0x000fe60003800000 */
[----:B------:R-:W-:-:S13]  /*2410*/  ISETP.GE.AND P2, PT, R0, UR7, PT ;  /* 0x0000000700007c0c */ /* 0x000fda000bf46270 */
        /* <DEDUP_REMOVED lines=12> */
.L_x_632:
[----:B------:R-:W-:Y:S05]  /*24e0*/  BSYNC B0 ;  /* 0x0000000000007941 */ /* 0x000fea0003800000 */
.L_x_631:
        /* <DEDUP_REMOVED lines=15> */
.L_x_634:
[----:B------:R-:W-:Y:S05]  /*25e0*/  BSYNC B0 ;  /* 0x0000000000007941 */ /* 0x000fea0003800000 */
.L_x_633:
[----:B------:R-:W-:Y:S01]  /*25f0*/  IADD3 R0, R237, 0x60, RZ ;  /* 0x00000060ed007810 */ /* 0x000fe20007ffe0ff */
[----:B------:R-:W-:Y:S03]  /*2600*/  BSSY B0, `(.L_x_635) ;  /* 0x000000d000007945 */ /* 0x000fe60003800000 */
[----:B------:R-:W-:-:S13]  /*2610*/  ISETP.GE.AND P0, PT, R0, UR7, PT ;  /* 0x0000000700007c0c */ /* 0x000fda000bf06270 */
        /* <DEDUP_REMOVED lines=11> */
.L_x_636:
[----:B------:R-:W-:Y:S05]  /*26d0*/  BSYNC B0 ;  /* 0x0000000000007941 */ /* 0x000fea0003800000 */
.L_x_635:
        /* <DEDUP_REMOVED lines=26> */
.L_x_638:
[----:B------:R-:W-:Y:S05]  /*2880*/  BSYNC B0 ;  /* 0x0000000000007941 */ /* 0x000fea0003800000 */
.L_x_637:
        /* <DEDUP_REMOVED lines=13> */
.L_x_640:
[----:B------:R-:W-:Y:S05]  /*2960*/  BSYNC B0 ;  /* 0x0000000000007941 */ /* 0x000fea0003800000 */
.L_x_639:
        /* <DEDUP_REMOVED lines=13> */
.L_x_642:
[----:B------:R-:W-:Y:S05]  /*2a40*/  BSYNC B0 ;  /* 0x0000000000007941 */ /* 0x000fea0003800000 */
.L_x_641:
        /* <DEDUP_REMOVED lines=12> */
.L_x_626:
[----:B------:R-:W-:Y:S01]  /*2b10*/  ULDC.64 UR32, c[0x0][0x1a0] ;  /* 0x0000680000207ab9 */ /* 0x000fe20000000a00 */
[----:B------:R-:W-:Y:S01]  /*2b20*/  IMAD.U32 R4, RZ, RZ, UR29 ;  /* 0x0000001dff047e24 */ /* 0x000fe2000f8e00ff */
[----:B------:R-:W-:Y:S01]  /*2b30*/  UIMAD UR32, UR36, UR32, URZ ;  /* 0x00000020242072a4 */ /* 0x000fe2000f8e023f */
[----:B------:R-:W-:Y:S01]  /*2b40*/  IMAD.U32 R6, RZ, RZ, UR29 ;  /* 0x0000001dff067e24 */ /* 0x000fe2000f8e00ff */
[----:B------:R-:W-:Y:S01]  /*2b50*/  ULDC.64 UR30, c[0x0][0x198] ;  /* 0x00006600001e7ab9 */ /* 0x000fe20000000a00 */
[--C-:B------:R-:W-:Y:S01]  /*2b60*/  IMAD.WIDE.U32 R4, R4, c[0x0][0x1a0], R244.reuse ;  /* 0x0000680004047a25 */ /* 0x100fe200078e00f4 */
[----:B------:R-:W-:Y:S01]  /*2b70*/  UIMAD UR8, UR36, UR30, URZ ;  /* 0x0000001e240872a4 */ /* 0x000fe2000f8e023f */
[----:B------:R-:W-:Y:S01]  /*2b80*/  IADD3 R23, R237, 0x20, RZ ;  /* 0x00000020ed177810 */ /* 0x000fe20007ffe0ff */
[----:B------:R-:W-:Y:S01]  /*2b90*/  UIMAD UR33, UR29, UR33, UR32 ;  /* 0x000000211d2172a4 */ /* 0x000fe2000f8e0220 */
[----:B------:R-:W-:Y:S01]  /*2ba0*/  IMAD.WIDE.U32 R6, R6, c[0x0][0x198], R244 ;  /* 0x0000660006067a25 */ /* 0x000fe200078e00f4 */
[----:B------:R-:W-:Y:S01]  /*2bb0*/  UIMAD UR8, UR29, UR31, UR8 ;  /* 0x0000001f1d0872a4 */ /* 0x000fe2000f8e0208 */
[----:B------:R-:W-:-:S02]  /*2bc0*/  IADD3 R4, P1, R4, UR43, RZ ;  /* 0x0000002b04047c10 */ /* 0x000fc4000ff3e0ff */
[----:B------:R-:W-:Y:S01]  /*2bd0*/  IMAD.MOV.U32 R128, RZ, RZ, 0x40 ;  /* 0x00000040ff807424 */ /* 0x000fe200078e00ff */
[----:B------:R-:W-:Y:S01]  /*2be0*/  IADD3 R20, P0, R6, UR46, RZ ;  /* 0x0000002e06147c10 */ /* 0x000fe2000ff1e0ff */
[----:B------:R-:W-:Y:S01]  /*2bf0*/  IMAD.U32 R2, RZ, RZ, UR33 ;  /* 0x00000021ff027e24 */ /* 0x000fe2000f8e00ff */
[----:B------:R-:W-:Y:S01]  /*2c00*/  SHF.R.S32.HI R27, RZ, 0x1f, R246 ;  /* 0x0000001fff1b7819 */ /* 0x000fe200000114f6 */
[----:B------:R-:W-:Y:S01]  /*2c10*/  IMAD.U32 R0, RZ, RZ, UR8 ;  /* 0x00000008ff007e24 */ /* 0x000fe2000f8e00ff */
[----:B------:R-:W-:Y:S01]  /*2c20*/  UIMAD UR8, UR28, -0x80, UR7 ;  /* 0xffffff801c0878a4 */ /* 0x000fe2000f8e0207 */
[----:B------:R-:W-:Y:S01]  /*2c30*/  IMAD.MOV.U32 R232, RZ, RZ, 0x7f800000 ;  /* 0x7f800000ffe87424 */ /* 0x000fe200078e00ff */
[----:B------:R-:W-:Y:S01]  /*2c40*/  IADD3.X R5, R5, UR44, R2, P1, !PT ;  /* 0x0000002c05057c10 */ /* 0x000fe20008ffe402 */
[----:B------:R-:W-:Y:S01]  /*2c50*/  IMAD.MOV.U32 R233, RZ, RZ, 0x7f800000 ;  /* 0x7f800000ffe97424 */ /* 0x000fe200078e00ff */
[----:B------:R-:W-:Y:S01]  /*2c60*/  IADD3 R2, R237, 0x40, RZ ;  /* 0x00000040ed027810 */ /* 0x000fe20007ffe0ff */
[----:B------:R-:W-:Y:S01]  /*2c70*/  IMAD.MOV.U32 R231, RZ, RZ, 0x7f800000 ;  /* 0x7f800000ffe77424 */ /* 0x000fe200078e00ff */
[----:B------:R-:W-:Y:S01]  /*2c80*/  ISETP.GE.AND P4, PT, R23, UR8, PT ;  /* 0x0000000817007c0c */ /* 0x000fe2000bf86270 */
[----:B------:R-:W-:Y:S01]  /*2c90*/  IMAD.WIDE.U32 R4, R12, c[0x0][0x1b8], R4 ;  /* 0x00006e000c047a25 */ /* 0x000fe200078e0004 */
[----:B------:R-:W-:-:S02]  /*2ca0*/  ISETP.GE.AND P3, PT, R2, UR8, PT ;  /* 0x0000000802007c0c */ /* 0x000fc4000bf66270 */
[----:B------:R-:W-:Y:S02]  /*2cb0*/  IADD3.X R21, R7, UR48, R0, P0, !PT ;  /* 0x0000003007157c10 */ /* 0x000fe400087fe400 */
[C---:B------:R-:W-:Y:S02]  /*2cc0*/  ISETP.GE.AND P5, PT, R237.reuse, UR8, PT ;  /* 0x00000008ed007c0c */ /* 0x040fe4000bfa6270 */
[C---:B------:R-:W-:Y:S02]  /*2cd0*/  IADD3 R0, R237.reuse, 0x60, RZ ;  /* 0x00000060ed007810 */ /* 0x040fe40007ffe0ff */
[----:B------:R-:W-:Y:S02]  /*2ce0*/  MOV R230, 0x7f800000 ;  /* 0x7f80000000e67802 */ /* 0x000fe40000000f00 */
[----:B------:R-:W-:Y:S01]  /*2cf0*/  ISETP.GE.AND P2, PT, R0, UR8, PT ;  /* 0x0000000800007c0c */ /* 0x000fe2000bf46270 */
[----:B------:R-:W-:Y:S01]  /*2d00*/  IMAD R0, R22, c[0x0][0x1b8], RZ ;  /* 0x00006e0016007a24 */ /* 0x000fe200078e02ff */
[C---:B------:R-:W-:Y:S01]  /*2d10*/  @!P4 IADD3 R2, P1, R237.reuse, 0x20, RZ ;  /* 0x00000020ed02c810 */ /* 0x040fe20007f3e0ff */
[----:B------:R-:W-:Y:S01]  /*2d20*/  @!P4 IMAD.MOV.U32 R10, RZ, RZ, R4 ;  /* 0x000000ffff0ac224 */ /* 0x000fe200078e0004 */
[----:B------:R-:W-:Y:S01]  /*2d30*/  @!P3 IADD3 R13, P0, R237, 0x40, RZ ;  /* 0x00000040ed0db810 */ /* 0x000fe20007f1e0ff */
[----:B------:R-:W-:Y:S01]  /*2d40*/  IMAD R8, R12, c[0x0][0x1bc], R0 ;  /* 0x00006f000c087a24 */ /* 0x000fe200078e0200 */
[----:B------:R-:W-:Y:S01]  /*2d50*/  ULEA.HI UR8, UR6, UR6, URZ, 0x1 ;  /* 0x0000000606087291 */ /* 0x000fe2000f8f083f */
[----:B------:R-:W-:-:S02]  /*2d60*/  @!P4 IMAD.X R0, RZ, RZ, R24, P1 ;  /* 0x000000ffff00c224 */ /* 0x000fc400008e0618 */
[----:B------:R-:W-:Y:S01]  /*2d70*/  @!P5 IMAD R7, R24, c[0x0][0x1a0], RZ ;  /* 0x000068001807da24 */ /* 0x000fe200078e02ff */
[----:B------:R-:W-:Y:S01]  /*2d80*/  ULOP3.LUT UR8, UR8, 0xfffffffe, URZ, 0xc0, !UPT ;  /* 0xfffffffe08087892 */ /* 0x000fe2000f8ec03f */
[----:B------:R-:W-:Y:S02]  /*2d90*/  @!P3 IMAD.X R6, RZ, RZ, R24, P0 ;  /* 0x000000ffff06b224 */ /* 0x000fe400000e0618 */
[----:B------:R-:W-:Y:S01]  /*2da0*/  IMAD.IADD R5, R5, 0x1, R8 ;  /* 0x0000000105057824 */ /* 0x000fe200078e0208 */
[C---:B------:R-:W-:Y:S01]  /*2db0*/  @!P2 IADD3 R15, P0, R237.reuse, 0x60, RZ ;  /* 0x00000060ed0fa810 */ /* 0x040fe20007f1e0ff */
[----:B------:R-:W-:Y:S01]  /*2dc0*/  @!P4 IMAD R0, R0, c[0x0][0x1a0], RZ ;  /* 0x000068000000ca24 */ /* 0x000fe200078e02ff */
[----:B------:R-:W-:Y:S01]  /*2dd0*/  UIADD3 UR8, UR6, -UR8, URZ ;  /* 0x8000000806087290 */ /* 0x000fe2000fffe03f */
[C---:B------:R-:W-:Y:S02]  /*2de0*/  @!P5 IMAD R9, R237.reuse, c[0x0][0x1a4], R7 ;  /* 0x00006900ed09da24 */ /* 0x040fe400078e0207 */
[----:B------:R-:W-:Y:S01]  /*2df0*/  @!P3 IMAD R8, R6, c[0x0][0x1a0], RZ ;  /* 0x000068000608ba24 */ /* 0x000fe200078e02ff */
[----:B------:R-:W-:Y:S01]  /*2e00*/  UISETP.NE.AND UP0, UPT, UR8, 0x1, UPT ;  /* 0x000000010800788c */ /* 0x000fe2000bf05270 */
[----:B------:R-:W-:Y:S01]  /*2e10*/  @!P5 IMAD.WIDE.U32 R6, R237, c[0x0][0x1a0], R4 ;  /* 0x00006800ed06da25 */ /* 0x000fe200078e0004 */
[----:B------:R-:W-:-:S03]  /*2e20*/  UIMAD UR8, UR6, -0x40, UR35 ;  /* 0xffffffc0060878a4 */ /* 0x000fc6000f8e0223 */
[----:B------:R-:W-:Y:S02]  /*2e30*/  @!P4 IMAD.MOV.U32 R11, RZ, RZ, R5 ;  /* 0x000000ffff0bc224 */ /* 0x000fe400078e0005 */
[----:B------:R-:W-:Y:S02]  /*2e40*/  @!P4 IMAD R16, R2, c[0x0][0x1a4], R0 ;  /* 0x000069000210ca24 */ /* 0x000fe400078e0200 */
[----:B------:R-:W-:Y:S02]  /*2e50*/  @!P3 IMAD R14, R13, c[0x0][0x1a4], R8 ;  /* 0x000069000d0eba24 */ /* 0x000fe400078e0208 */
[----:B------:R-:W-:Y:S02]  /*2e60*/  @!P5 IMAD.IADD R0, R7, 0x1, R9 ;  /* 0x000000010700d824 */ /* 0x000fe400078e0209 */
[----:B------:R-:W-:Y:S02]  /*2e70*/  @!P3 IMAD.MOV.U32 R8, RZ, RZ, R4 ;  /* 0x000000ffff08b224 */ /* 0x000fe400078e0004 */
[----:B------:R-:W-:-:S02]  /*2e80*/  @!P3 IMAD.MOV.U32 R9, RZ, RZ, R5 ;  /* 0x000000ffff09b224 */ /* 0x000fc400078e0005 */
[----:B------:R-:W-:Y:S01]  /*2e90*/  @!P4 IMAD.WIDE.U32 R10, R2, c[0x0][0x1a0], R10 ;  /* 0x00006800020aca25 */ /* 0x000fe200078e000a */
[----:B------:R-:W-:Y:S02]  /*2ea0*/  @!P2 IADD3.X R2, RZ, R24, RZ, P0, !PT ;  /* 0x00000018ff02a210 */ /* 0x000fe400007fe4ff */
[----:B------:R-:W-:Y:S01]  /*2eb0*/  @!P5 LEA R18, P0, R6, c[0x0][0x170], 0x1 ;  /* 0x00005c000612da11 */ /* 0x000fe200078008ff */
[----:B------:R-:W-:-:S03]  /*2ec0*/  @!P3 IMAD.WIDE.U32 R8, R13, c[0x0][0x1a0], R8 ;  /* 0x000068000d08ba25 */ /* 0x000fc600078e0008 */
[----:B------:R-:W-:Y:S01]  /*2ed0*/  @!P5 LEA.HI.X R19, R6, c[0x0][0x174], R0, 0x1, P0 ;  /* 0x00005d000613da11 */ /* 0x000fe200000f0c00 */
[----:B------:R-:W-:Y:S02]  /*2ee0*/  @!P2 IMAD R0, R2, c[0x0][0x1a0], RZ ;  /* 0x000068000200aa24 */ /* 0x000fe400078e02ff */
[----:B------:R-:W-:Y:S01]  /*2ef0*/  @!P3 IMAD.IADD R9, R9, 0x1, R14 ;  /* 0x000000010909b824 */ /* 0x000fe200078e020e */
[C---:B------:R-:W-:Y:S01]  /*2f00*/  @!P3 LEA R14, P0, R8.reuse, c[0x0][0x170], 0x1 ;  /* 0x00005c00080eba11 */ /* 0x040fe200078008ff */
[C---:B------:R-:W-:Y:S02]  /*2f10*/  @!P2 IMAD R2, R15.reuse, c[0x0][0x1a4], R0 ;  /* 0x000069000f02aa24 */ /* 0x040fe400078e0200 */
[----:B------:R-:W-:Y:S01]  /*2f20*/  @!P2 IMAD.WIDE.U32 R6, R15, c[0x0][0x1a0], R4 ;  /* 0x000068000f06aa25 */ /* 0x000fe200078e0004 */
[----:B------:R-:W-:Y:S02]  /*2f30*/  @!P3 LEA.HI.X R15, R8, c[0x0][0x174], R9, 0x1, P0 ;  /* 0x00005d00080fba11 */ /* 0x000fe400000f0c09 */
[----:B------:R-:W-:Y:S01]  /*2f40*/  PLOP3.LUT P0, PT, PT, PT, UP6, 0x80, 0x0 ;  /* 0x000000000000781c */ /* 0x000fe20003f0f068 */
[----:B------:R-:W-:Y:S01]  /*2f50*/  @!P4 IMAD.IADD R11, R11, 0x1, R16 ;  /* 0x000000010b0bc824 */ /* 0x000fe200078e0210 */
[----:B------:R-:W-:Y:S01]  /*2f60*/  @!P4 LEA R16, P1, R10, c[0x0][0x170], 0x1 ;  /* 0x00005c000a10ca11 */ /* 0x000fe200078208ff */
[----:B------:R-:W-:Y:S01]  /*2f70*/  IMAD R0, R22, c[0x0][0x1b0], RZ ;  /* 0x00006c0016007a24 */ /* 0x000fe200078e02ff */
[----:B------:R-:W-:Y:S01]  /*2f80*/  @!P2 LEA R8, P6, R6, c[0x0][0x170], 0x1 ;  /* 0x00005c000608aa11 */ /* 0x000fe200078c08ff */
[----:B------:R-:W-:Y:S01]  /*2f90*/  IMAD.WIDE.U32 R4, R12, c[0x0][0x1b0], R20 ;  /* 0x00006c000c047a25 */ /* 0x000fe200078e0014 */
[----:B------:R-:W-:-:S02]  /*2fa0*/  @!P4 LEA.HI.X R17, R10, c[0x0][0x174], R11, 0x1, P1 ;  /* 0x00005d000a11ca11 */ /* 0x000fc400008f0c0b */
[----:B------:R-:W-:Y:S01]  /*2fb0*/  ISETP.GE.AND P1, PT, R23, UR8, PT ;  /* 0x0000000817007c0c */ /* 0x000fe2000bf26270 */
[----:B------:R-:W-:Y:S02]  /*2fc0*/  IMAD R11, R12, c[0x0][0x1b4], R0 ;  /* 0x00006d000c0b7a24 */ /* 0x000fe400078e0200 */
[----:B------:R-:W-:Y:S01]  /*2fd0*/  @!P2 IMAD.IADD R0, R7, 0x1, R2 ;  /* 0x000000010700a824 */ /* 0x000fe200078e0202 */
[----:B------:R-:W-:Y:S01]  /*2fe0*/  IADD3 R2, R246, 0x8, RZ ;  /* 0x00000008f6027810 */ /* 0x000fe20007ffe0ff */
[----:B------:R-:W-:Y:S01]  /*2ff0*/  @P0 BAR.SYNC.DEFER_BLOCKING 0x0 ;  /* 0x0000000000000b1d */ /* 0x000fe20000010000 */
[----:B------:R-:W-:Y:S02]  /*3000*/  IMAD.WIDE.U32 R12, R128, c[0x0][0x370], RZ ;  /* 0x0000dc00800c7a25 */ /* 0x000fe400078e00ff */
[----:B------:R-:W-:Y:S02]  /*3010*/  @!P2 LEA.HI.X R9, R6, c[0x0][0x174], R0, 0x1, P6 ;  /* 0x00005d000609aa11 */ /* 0x000fe400030f0c00 */
[----:B------:R-:W-:Y:S01]  /*3020*/  @!P4 IADD3 R6, P0, R237, 0x20, RZ ;  /* 0x00000020ed06c810 */ /* 0x000fe20007f1e0ff */
[----:B------:R-:W-:-:S02]  /*3030*/  IMAD.WIDE.U32 R20, R128, c[0x0][0x190], RZ ;  /* 0x0000640080147a25 */ /* 0x000fc400078e00ff */
[----:B------:R-:W-:Y:S02]  /*3040*/  @!P1 IADD3 R10, P6, R190, R12, RZ ;  /* 0x0000000cbe0a9210 */ /* 0x000fe40007fde0ff */
[----:B------:R-:W-:Y:S01]  /*3050*/  @!P4 IADD3.X R0, RZ, R24, RZ, P0, !PT ;  /* 0x00000018ff00c210 */ /* 0x000fe200007fe4ff */
[----:B------:R-:W-:Y:S01]  /*3060*/  IMAD R22, R128, c[0x0][0x374], RZ ;  /* 0x0000dd0080167a24 */ /* 0x000fe200078e02ff */
[----:B------:R-:W-:Y:S01]  /*3070*/  @!P1 IADD3 R12, P0, R192, R20, RZ ;  /* 0x00000014c00c9210 */ /* 0x000fe20007f1e0ff */
[----:B------:R-:W-:Y:S02]  /*3080*/  IMAD R7, R128, c[0x0][0x194], RZ ;  /* 0x0000650080077a24 */ /* 0x000fe400078e02ff */
[----:B------:R-:W-:Y:S02]  /*3090*/  @!P4 IMAD R0, R0, c[0x0][0x198], RZ ;  /* 0x000066000000ca24 */ /* 0x000fe400078e02ff */
[----:B------:R-:W-:Y:S01]  /*30a0*/  IMAD.IADD R5, R5, 0x1, R11 ;  /* 0x0000000105057824 */ /* 0x000fe200078e020b */
[----:B------:R-:W-:Y:S01]  /*30b0*/  @!P1 IADD3.X R11, R191, R13, R22, P6, !PT ;  /* 0x0000000dbf0b9210 */ /* 0x000fe200037fe416 */
[C---:B------:R-:W-:Y:S01]  /*30c0*/  @!P4 IMAD R20, R6.reuse, c[0x0][0x19c], R0 ;  /* 0x000067000614ca24 */ /* 0x040fe200078e0200 */
[----:B------:R-:W-:Y:S01]  /*30d0*/  @!P1 IADD3.X R13, R193, R21, R7, P0, !PT ;  /* 0x00000015c10d9210 */ /* 0x000fe200007fe407 */
[----:B------:R-:W-:Y:S01]  /*30e0*/  @!P4 IMAD.WIDE.U32 R6, R6, c[0x0][0x198], R4 ;  /* 0x000066000606ca25 */ /* 0x000fe200078e0004 */
[----:B------:R-:W-:-:S02]  /*30f0*/  IADD3 R0, R252, 0x1000, RZ ;  /* 0x00001000fc007810 */ /* 0x000fc40007ffe0ff */
[----:B------:R-:W-:Y:S01]  /*3100*/  PLOP3.LUT P0, PT, PT, PT, UP0, 0x40, 0x0 ;  /* 0x000000000000781c */ /* 0x000fe20003f0e808 */
[----:B------:R1:W-:Y:S01]  /*3110*/  @P5 STS.128 [R236+0xa000], RZ ;  /* 0x00a000ffec005388 */ /* 0x0003e20000000c00 */
[----:B------:R-:W-:Y:S02]  /*3120*/  ISETP.GE.AND P6, PT, R2, UR8, PT ;  /* 0x0000000802007c0c */ /* 0x000fe4000bfc6270 */
[----:B------:R-:W-:Y:S01]  /*3130*/  SEL R2, R0, R252, P0 ;  /* 0x000000fc00027207 */ /* 0x000fe20000000000 */
[----:B------:R-:W-:Y:S01]  /*3140*/  @!PT LDS RZ, [RZ] ;  /* 0x00000000fffff984 */ /* 0x000fe20000000800 */
[----:B------:R-:W-:Y:S01]  /*3150*/  @!PT LDS RZ, [RZ] ;  /* 0x00000000fffff984 */ /* 0x000fe20000000800 */
[----:B------:R-:W-:Y:S01]  /*3160*/  @!PT LDS RZ, [RZ] ;  /* 0x00000000fffff984 */ /* 0x000fe20000000800 */
[----:B------:R1:W-:Y:S01]  /*3170*/  @!P5 LDGSTS.E.BYPASS.LTC128B.128 [R236+0xa000], [R18.64] ;  /* 0x0a00000012ecdfae */ /* 0x0003e2000b901d44 */
[----:B------:R-:W-:Y:S01]  /*3180*/  ISETP.GE.AND P0, PT, R237, UR8, PT ;  /* 0x00000008ed007c0c */ /* 0x000fe2000bf06270 */
[----:B------:R-:W-:Y:S02]  /*3190*/  @!P5 IMAD R0, R24, c[0x0][0x198], RZ ;  /* 0x000066001800da24 */ /* 0x000fe400078e02ff */
[----:B------:R1:W-:Y:S01]  /*31a0*/  @P4 STS.128 [R236+0xb000], RZ ;  /* 0x00b000ffec004388 */ /* 0x0003e20000000c00 */
[----:B------:R-:W-:-:S02]  /*31b0*/  IMAD.SHL.U32 R196, R2, 0x2, RZ ;  /* 0x0000000202c47824 */ /* 0x000fc400078e00ff */
[----:B------:R-:W-:Y:S01]  /*31c0*/  @!P5 IMAD R0, R237, c[0x0][0x19c], R0 ;  /* 0x00006700ed00da24 */ /* 0x000fe200078e0200 */
[----:B------:R-:W-:Y:S01]  /*31d0*/  @!PT LDS RZ, [RZ] ;  /* 0x00000000fffff984 */ /* 0x000fe20000000800 */
[----:B------:R-:W-:Y:S01]  /*31e0*/  @!PT LDS RZ, [RZ] ;  /* 0x00000000fffff984 */ /* 0x000fe20000000800 */
[----:B------:R-:W-:Y:S01]  /*31f0*/  @!PT LDS RZ, [RZ] ;  /* 0x00000000fffff984 */ /* 0x000fe20000000800 */
[----:B------:R1:W-:Y:S01]  /*3200*/  @!P4 LDGSTS.E.BYPASS.LTC128B.128 [R236+0xb000], [R16.64] ;  /* 0x0b00000010eccfae */ /* 0x0003e2000b901d44 */
[----:B------:R-:W-:-:S03]  /*3210*/  @!P4 IMAD.IADD R2, R7, 0x1, R20 ;  /* 0x000000010702c824 */ /* 0x000fc600078e0214 */
[----:B------:R1:W-:Y:S04]  /*3220*/  @P3 STS.128 [R236+0xc000], RZ ;  /* 0x00c000ffec003388 */ /* 0x0003e80000000c00 */
[----:B------:R-:W-:Y:S01]  /*3230*/  @!PT LDS RZ, [RZ] ;  /* 0x00000000fffff984 */ /* 0x000fe20000000800 */
[----:B------:R-:W-:Y:S01]  /*3240*/  @!PT LDS RZ, [RZ] ;  /* 0x00000000fffff984 */ /* 0x000fe20000000800 */
[----:B------:R-:W-:Y:S01]  /*3250*/  @!PT LDS RZ, [RZ] ;  /* 0x00000000fffff984 */ /* 0x000fe20000000800 */
[----:B------:R1:W-:Y:S04]  /*3260*/  @!P3 LDGSTS.E.BYPASS.LTC128B.128 [R236+0xc000], [R14.64] ;  /* 0x0c0000000eecbfae */ /* 0x0003e8000b901d44 */
[----:B------:R1:W-:Y:S04]  /*3270*/  @P2 STS.128 [R236+0xd000], RZ ;  /* 0x00d000ffec002388 */ /* 0x0003e80000000c00 */
[----:B------:R-:W-:Y:S01]  /*3280*/  @!PT LDS RZ, [RZ] ;  /* 0x00000000fffff984 */ /* 0x000fe20000000800 */
[----:B------:R-:W-:Y:S01]  /*3290*/  @!PT LDS RZ, [RZ] ;  /* 0x00000000fffff984 */ /* 0x000fe20000000800 */
[----:B------:R-:W-:Y:S01]  /*32a0*/  @!PT LDS RZ, [RZ] ;  /* 0x00000000fffff984 */ /* 0x000fe20000000800 */
[----:B------:R2:W-:Y:S04]  /*32b0*/  @!P2 LDGSTS.E.BYPASS.LTC128B.128 [R236+0xd000], [R8.64] ;  /* 0x0d00000008ecafae */ /* 0x0005e8000b901d44 */
[----:B------:R-:W0:Y:S04]  /*32c0*/  LDGDEPBAR ;  /* 0x00000000000079af */ /* 0x000e280000000000 */
        /* <DEDUP_REMOVED lines=10> */
[----:B------:R1:W-:Y:S01]  /*3370*/  @P0 STS [R196], RZ ;  /* 0x000000ffc4000388 */ /* 0x0003e20000000800 */
[----:B--2---:R-:W-:-:S03]  /*3380*/  @!P5 IMAD.MOV.U32 R8, RZ, RZ, R4 ;  /* 0x000000ffff08d224 */ /* 0x004fc600078e0004 */
[----:B------:R1:W-:Y:S01]  /*3390*/  @P0 STS [R196+0x4], RZ ;  /* 0x000004ffc4000388 */ /* 0x0003e20000000800 */
[----:B------:R-:W-:-:S03]  /*33a0*/  @!P5 IMAD.MOV.U32 R9, RZ, RZ, R5 ;  /* 0x000000ffff09d224 */ /* 0x000fc600078e0005 */
[----:B------:R1:W-:Y:S01]  /*33b0*/  @P0 STS [R196+0x8], RZ ;  /* 0x000008ffc4000388 */ /* 0x0003e20000000800 */
[----:B------:R-:W-:-:S03]  /*33c0*/  @!P5 IMAD.WIDE.U32 R8, R237, c[0x0][0x198], R8 ;  /* 0x00006600ed08da25 */ /* 0x000fc600078e0008 */
[----:B------:R1:W-:Y:S01]  /*33d0*/  @P0 STS [R196+0xc], RZ ;  /* 0x00000cffc4000388 */ /* 0x0003e20000000800 */
[----:B------:R-:W-:-:S03]  /*33e0*/  @!P5 IMAD.IADD R0, R9, 0x1, R0 ;  /* 0x000000010900d824 */ /* 0x000fc600078e0200 */
[----:B------:R-:W-:Y:S01]  /*33f0*/  @!PT LDS RZ, [RZ] ;  /* 0x00000000fffff984 */ /* 0x000fe20000000800 */
[----:B------:R-:W-:Y:S01]  /*3400*/  @!PT LDS RZ, [RZ] ;  /* 0x00000000fffff984 */ /* 0x000fe20000000800 */
[----:B------:R-:W-:Y:S01]  /*3410*/  @!PT LDS RZ, [RZ] ;  /* 0x00000000fffff984 */ /* 0x000fe20000000800 */
[----:B------:R1:W-:Y:S04]  /*3420*/  @!P0 LDGSTS.E.BYPASS.LTC128B.128 [R196], [R192.64] ;  /* 0x00000000c0c48fae */ /* 0x0003e8000b901d44 */
[----:B------:R1:W-:Y:S01]  /*3430*/  @P1 STS [R196+0x1000], RZ ;  /* 0x001000ffc4001388 */ /* 0x0003e20000000800 */
[----:B---3--:R-:W-:-:S03]  /*3440*/  @!P5 LEA R10, P0, R8, c[0x0][0x168], 0x1 ;  /* 0x00005a00080ada11 */ /* 0x008fc600078008ff */
[----:B------:R1:W-:Y:S01]  /*3450*/  @P1 STS [R196+0x1004], RZ ;  /* 0x001004ffc4001388 */ /* 0x0003e20000000800 */
[----:B------:R-:W-:-:S03]  /*3460*/  @!P5 LEA.HI.X R11, R8, c[0x0][0x16c], R0, 0x1, P0 ;  /* 0x00005b00080bda11 */ /* 0x000fc600000f0c00 */
[----:B------:R1:W-:Y:S01]  /*3470*/  @P1 STS [R196+0x1008], RZ ;  /* 0x001008ffc4001388 */ /* 0x0003e20000000800 */
[----:B------:R-:W-:Y:S02]  /*3480*/  @!P3 IADD3 R8, P0, R237, 0x40, RZ ;  /* 0x00000040ed08b810 */ /* 0x000fe40007f1e0ff */
[----:B------:R-:W-:Y:S01]  /*3490*/  IADD3 R0, R246, 0x20, RZ ;  /* 0x00000020f6007810 */ /* 0x000fe20007ffe0ff */
[----:B------:R1:W-:Y:S02]  /*34a0*/  @P1 STS [R196+0x100c], RZ ;  /* 0x00100cffc4001388 */ /* 0x0003e40000000800 */
[----:B------:R-:W-:Y:S01]  /*34b0*/  @!P3 IMAD.X R7, RZ, RZ, R24, P0 ;  /* 0x000000ffff07b224 */ /* 0x000fe200000e0618 */
[----:B------:R-:W-:Y:S01]  /*34c0*/  ISETP.GE.AND P0, PT, R0, UR8, PT ;  /* 0x0000000800007c0c */ /* 0x000fe2000bf06270 */
[----:B------:R-:W-:Y:S01]  /*34d0*/  @!PT LDS RZ, [RZ] ;  /* 0x00000000fffff984 */ /* 0x000fe20000000800 */
[----:B------:R-:W-:Y:S01]  /*34e0*/  @!PT LDS RZ, [RZ] ;  /* 0x00000000fffff984 */ /* 0x000fe20000000800 */
[----:B------:R-:W-:Y:S01]  /*34f0*/  @!PT LDS RZ, [RZ] ;  /* 0x00000000fffff984 */ /* 0x000fe20000000800 */
[----:B------:R2:W-:Y:S01]  /*3500*/  @!P1 LDGSTS.E.BYPASS.LTC128B.128 [R196+0x1000], [R12.64] ;  /* 0x010000000cc49fae */ /* 0x0005e2000b901d44 */
[----:B------:R-:W-:Y:S01]  /*3510*/  IADD3 R0, R246, 0x28, RZ ;  /* 0x00000028f6007810 */ /* 0x000fe20007ffe0ff */
[----:B------:R-:W-:-:S02]  /*3520*/  @!P3 IMAD R9, R7, c[0x0][0x198], RZ ;  /* 0x000066000709ba24 */ /* 0x000fc400078e02ff */
[----:B------:R1:W-:Y:S01]  /*3530*/  @P5 STS.128 [R236+0x6000], RZ ;  /* 0x006000ffec005388 */ /* 0x0003e20000000c00 */
[----:B------:R-:W-:Y:S02]  /*3540*/  @!P3 IMAD.MOV.U32 R7, RZ, RZ, R5 ;  /* 0x000000ffff07b224 */ /* 0x000fe400078e0005 */
[----:B------:R-:W-:Y:S01]  /*3550*/  @!P3 IMAD R9, R8, c[0x0][0x19c], R9 ;  /* 0x000067000809ba24 */ /* 0x000fe200078e0209 */
[----:B------:R-:W-:Y:S01]  /*3560*/  @!PT LDS RZ, [RZ] ;  /* 0x00000000fffff984 */ /* 0x000fe20000000800 */
[----:B------:R-:W-:Y:S01]  /*3570*/  @!PT LDS RZ, [RZ] ;  /* 0x00000000fffff984 */ /* 0x000fe20000000800 */
[----:B------:R-:W-:Y:S01]  /*3580*/  @!PT LDS RZ, [RZ] ;  /* 0x00000000fffff984 */ /* 0x000fe20000000800 */
[----:B------:R3:W-:Y:S01]  /*3590*/  @!P5 LDGSTS.E.BYPASS.LTC128B.128 [R236+0x6000], [R10.64] ;  /* 0x060000000aecdfae */ /* 0x0007e2000b901d44 */
[----:B------:R-:W-:-:S03]  /*35a0*/  ISETP.GE.AND P5, PT, R246, UR8, PT ;  /* 0x00000008f6007c0c */ /* 0x000fc6000bfa6270 */
[----:B------:R1:W-:Y:S01]  /*35b0*/  @P4 STS.128 [R236+0x7000], RZ ;  /* 0x007000ffec004388 */ /* 0x0003e20000000c00 */
[----:B--2---:R-:W-:-:S04]  /*35c0*/  @!P4 LEA R12, P1, R6, c[0x0][0x168], 0x1 ;  /* 0x00005a00060cca11 */ /* 0x004fc800078208ff */
[----:B------:R-:W-:Y:S02]  /*35d0*/  @!P4 LEA.HI.X R13, R6, c[0x0][0x16c], R2, 0x1, P1 ;  /* 0x00005b00060dca11 */ /* 0x000fe400008f0c02 */
[----:B------:R-:W-:-:S03]  /*35e0*/  @!P2 IADD3 R2, P1, R237, 0x60, RZ ;  /* 0x00000060ed02a810 */ /* 0x000fc60007f3e0ff */
[----:B------:R-:W-:Y:S01]  /*35f0*/  @!PT LDS RZ, [RZ] ;  /* 0x00000000fffff984 */ /* 0x000fe20000000800 */
[----:B------:R-:W-:Y:S01]  /*3600*/  @!PT LDS RZ, [RZ] ;  /* 0x00000000fffff984 */ /* 0x000fe20000000800 */
[----:B------:R-:W-:Y:S01]  /*3610*/  @!PT LDS RZ, [RZ] ;  /* 0x00000000fffff984 */ /* 0x000fe20000000800 */
[----:B------:R1:W-:Y:S01]  /*3620*/  @!P4 LDGSTS.E.BYPASS.LTC128B.128 [R236+0x7000], [R12.64] ;  /* 0x070000000ceccfae */ /* 0x0003e2000b901d44 */
[----:B------:R-:W-:Y:S02]  /*3630*/  @!P2 IADD3.X R6, RZ, R24, RZ, P1, !PT ;  /* 0x00000018ff06a210 */ /* 0x000fe40000ffe4ff */
[----:B------:R-:W-:Y:S01]  /*3640*/  ISETP.GE.AND P1, PT, R0, UR8, PT ;  /* 0x0000000800007c0c */ /* 0x000fe2000bf26270 */
[----:B------:R1:W-:Y:S02]  /*3650*/  @P3 STS.128 [R236+0x8000], RZ ;  /* 0x008000ffec003388 */ /* 0x0003e40000000c00 */
[----:B---3--:R-:W-:Y:S02]  /*3660*/  @!P2 IMAD R10, R6, c[0x0][0x198], RZ ;  /* 0x00006600060aaa24 */ /* 0x008fe400078e02ff */
[--C-:B------:R-:W-:Y:S02]  /*3670*/  @!P3 IMAD.MOV.U32 R6, RZ, RZ, R4.reuse ;  /* 0x000000ffff06b224 */ /* 0x100fe400078e0004 */
[----:B------:R-:W-:-:S04]  /*3680*/  @!P2 IMAD.WIDE.U32 R4, R2, c[0x0][0x198], R4 ;  /* 0x000066000204aa25 */ /* 0x000fc800078e0004 */
[----:B------:R-:W-:-:S04]  /*3690*/  @!P3 IMAD.WIDE.U32 R6, R8, c[0x0][0x198], R6 ;  /* 0x000066000806ba25 */ /* 0x000fc800078e0006 */
[----:B------:R-:W-:Y:S01]  /*36a0*/  @!P2 IMAD R8, R2, c[0x0][0x19c], R10 ;  /* 0x000067000208aa24 */ /* 0x000fe200078e020a */
[----:B------:R-:W-:Y:S01]  /*36b0*/  @!P3 LEA R10, P4, R6, c[0x0][0x168], 0x1 ;  /* 0x00005a00060aba11 */ /* 0x000fe200078808ff */
[----:B------:R-:W-:-:S05]  /*36c0*/  @!P3 IMAD.IADD R2, R7, 0x1, R9 ;  /* 0x000000010702b824 */ /* 0x000fca00078e0209 */
[----:B------:R-:W-:Y:S01]  /*36d0*/  @!P3 LEA.HI.X R11, R6, c[0x0][0x16c], R2, 0x1, P4 ;  /* 0x00005b00060bba11 */ /* 0x000fe200020f0c02 */
[----:B------:R-:W-:Y:S01]  /*36e0*/  @!P2 IMAD.IADD R2, R5, 0x1, R8 ;  /* 0x000000010502a824 */ /* 0x000fe200078e0208 */
[----:B------:R-:W-:-:S03]  /*36f0*/  @!P2 LEA R8, P4, R4, c[0x0][0x168], 0x1 ;  /* 0x00005a000408aa11 */ /* 0x000fc600078808ff */
[----:B------:R-:W-:Y:S01]  /*3700*/  @!PT LDS RZ, [RZ] ;  /* 0x00000000fffff984 */ /* 0x000fe20000000800 */
[----:B------:R-:W-:Y:S01]  /*3710*/  @!PT LDS RZ, [RZ] ;  /* 0x00000000fffff984 */ /* 0x000fe20000000800 */
[----:B------:R-:W-:Y:S01]  /*3720*/  @!PT LDS RZ, [RZ] ;  /* 0x00000000fffff984 */ /* 0x000fe20000000800 */
[----:B------:R1:W-:Y:S01]  /*3730*/  @!P3 LDGSTS.E.BYPASS.LTC128B.128 [R236+0x8000], [R10.64] ;  /* 0x080000000aecbfae */ /* 0x0003e2000b901d44 */
[----:B------:R-:W-:Y:S01]  /*3740*/  @!P2 LEA.HI.X R9, R4, c[0x0][0x16c], R2, 0x1, P4 ;  /* 0x00005b000409aa11 */ /* 0x000fe200020f0c02 */
[----:B------:R-:W-:Y:S01]  /*3750*/  IMAD.SHL.U32 R4, R246, 0x4, RZ ;  /* 0x00000004f6047824 */ /* 0x000fe200078e00ff */
[----:B------:R-:W-:Y:S01]  /*3760*/  SHF.R.S32.HI R2, RZ, 0x1f, R0 ;  /* 0x0000001fff027819 */ /* 0x000fe20000011400 */
[----:B------:R1:W-:Y:S01]  /*3770*/  @P2 STS.128 [R236+0x9000], RZ ;  /* 0x009000ffec002388 */ /* 0x0003e20000000c00 */
[----:B------:R-:W-:Y:S02]  /*3780*/  @!P1 LEA R6, P4, R0, UR10, 0x2 ;  /* 0x0000000a00069c11 */ /* 0x000fe4000f8810ff */
[----:B------:R-:W-:Y:S01]  /*3790*/  IADD3 R4, P3, R4, UR10, RZ ;  /* 0x0000000a04047c10 */ /* 0x000fe2000ff7e0ff */
[----:B------:R-:W-:Y:S01]  /*37a0*/  @!PT LDS RZ, [RZ] ;  /* 0x00000000fffff984 */ /* 0x000fe20000000800 */
[----:B------:R-:W-:Y:S01]  /*37b0*/  @!PT LDS RZ, [RZ] ;  /* 0x00000000fffff984 */ /* 0x000fe20000000800 */
[----:B------:R-:W-:Y:S01]  /*37c0*/  @!PT LDS RZ, [RZ] ;  /* 0x00000000fffff984 */ /* 0x000fe20000000800 */
[----:B------:R1:W-:Y:S01]  /*37d0*/  @!P2 LDGSTS.E.BYPASS.LTC128B.128 [R236+0x9000], [R8.64] ;  /* 0x0900000008ecafae */ /* 0x0003e2000b901d44 */
[----:B------:R-:W-:Y:S02]  /*37e0*/  @!P1 LEA.HI.X R7, R0, UR9, R2, 0x2, P4 ;  /* 0x0000000900079c11 */ /* 0x000fe4000a0f1402 */
[----:B------:R-:W-:Y:S01]  /*37f0*/  SHF.L.U64.HI R0, R246, 0x2, R27 ;  /* 0x00000002f6007819 */ /* 0x000fe2000001021b */
[----:B------:R-:W0:Y:S03]  /*3800*/  LDGDEPBAR ;  /* 0x00000000000079af */ /* 0x000e260000000000 */
[----:B------:R-:W-:Y:S01]  /*3810*/  IADD3.X R5, R0, UR9, RZ, P3, !PT ;  /* 0x0000000900057c10 */ /* 0x000fe20009ffe4ff */
[----:B------:R1:W5:Y:S04]  /*3820*/  @!P1 LDG.E R231, [R6.64] ;  /* 0x0000000406e79981 */ /* 0x000368000c1e1900 */
[----:B------:R2:W5:Y:S04]  /*3830*/  @!P5 LDG.E R232, [R4.64] ;  /* 0x0000000404e8d981 */ /* 0x000568000c1e1900 */
[----:B------:R2:W5:Y:S04]  /*3840*/  @!P6 LDG.E R233, [R4.64+0x20] ;  /* 0x0000200404e9e981 */ /* 0x000568000c1e1900 */
[----:B------:R2:W5:Y:S01]  /*3850*/  @!P0 LDG.E R230, [R4.64+0x80] ;  /* 0x0000800404e68981 */ /* 0x000562000c1e1900 */
[----:B------:R-:W-:-:S04]  /*3860*/  DEPBAR.LE SB0, 0x1 ;  /* 0x000080400000791a */ /* 0x000fc80000000000 */
[----:B------:R-:W-:Y:S01]  /*3870*/  BAR.SYNC.DEFER_BLOCKING 0x0 ;  /* 0x0000000000007b1d */ /* 0x000fe20000010000 */
[----:B------:R-:W-:-:S04]  /*3880*/  LEA.HI R0, R25, R26, RZ, 0x4 ;  /* 0x0000001a19007211 */ /* 0x000fc800078f20ff */
[----:B------:R-:W-:-:S05]  /*3890*/  LOP3.LUT R0, R0, 0xfffffff0, RZ, 0xc0, !PT ;  /* 0xfffffff000007812 */ /* 0x000fca00078ec0ff */
[----:B------:R-:W-:-:S05]  /*38a0*/  IMAD.IADD R0, R26, 0x1, -R0 ;  /* 0x000000011a007824 */ /* 0x000fca00078e0a00 */
[----:B------:R-:W-:Y:S01]  /*38b0*/  SHF.R.S32.HI R2, RZ, 0x1f, R0 ;  /* 0x0000001fff027819 */ /* 0x000fe20000011400 */
[----:B------:R1:W3:Y:S04]  /*38c0*/  LDSM.16.M88.4 R140, [R178+0xa000] ;  /* 0x00a00000b28c783b */ /* 0x0002e80000000200 */
[----:B------:R1:W4:Y:S04]  /*38d0*/  LDSM.16.M88.4 R144, [R178+0xa800] ;  /* 0x00a80000b290783b */ /* 0x0003280000000200 */
[----:B------:R1:W1:Y:S04]  /*38e0*/  LDSM.16.M88.4 R148, [R181+0xa000] ;  /* 0x00a00000b594783b */ /* 0x0002680000000200 */
[----:B------:R1:W1:Y:S04]  /*38f0*/  LDSM.16.M88.4 R152, [R181+0xa800] ;  /* 0x00a80000b598783b */ /* 0x0002680000000200 */
[----:B------:R1:W1:Y:S04]  /*3900*/  LDSM.16.M88.4 R156, [R179+0xa000] ;  /* 0x00a00000b39c783b */ /* 0x0002680000000200 */
[----:B------:R1:W1:Y:S04]  /*3910*/  LDSM.16.M88.4 R160, [R179+0xa800] ;  /* 0x00a80000b3a0783b */ /* 0x0002680000000200 */
[----:B------:R1:W1:Y:S04]  /*3920*/  LDSM.16.M88.4 R164, [R180+0xa000] ;  /* 0x00a00000b4a4783b */ /* 0x0002680000000200 */
[----:B------:R1:W1:Y:S01]  /*3930*/  LDSM.16.M88.4 R168, [R180+0xa800] ;  /* 0x00a80000b4a8783b */ /* 0x0002620000000200 */
[----:B------:R-:W-:-:S04]  /*3940*/  LEA.HI R2, R2, R0, RZ, 0x3 ;  /* 0x0000000002027211 */ /* 0x000fc800078f18ff */
[----:B------:R-:W-:-:S05]  /*3950*/  LOP3.LUT R2, R2, 0xfffffff8, RZ, 0xc0, !PT ;  /* 0xfffffff802027812 */ /* 0x000fca00078ec0ff */
[----:B------:R-:W-:Y:S01]  /*3960*/  IMAD.IADD R0, R0, 0x1, -R2 ;  /* 0x0000000100007824 */ /* 0x000fe200078e0a02 */
[----:B------:R-:W-:Y:S01]  /*3970*/  PLOP3.LUT P2, PT, PT, PT, UP0, 0x40, 0x0 ;  /* 0x000000000000781c */ /* 0x000fe20003f4e808 */
[----:B------:R-:W-:Y:S01]  /*3980*/  IMAD.MOV.U32 R182, RZ, RZ, 0x20 ;  /* 0x00000020ffb67424 */ /* 0x000fe200078e00ff */
[----:B------:R-:W-:Y:S02]  /*3990*/  IADD3 R2, R184, 0x1000, RZ ;  /* 0x00001000b8027810 */ /* 0x000fe40007ffe0ff */
[C---:B------:R-:W-:Y:S02]  /*39a0*/  LOP3.LUT P0, RZ, R0.reuse, 0x2, RZ, 0xc0, !PT ;  /* 0x0000000200ff7812 */ /* 0x040fe4000780c0ff */
[----:B------:R-:W-:Y:S02]  /*39b0*/  LOP3.LUT P1, RZ, R0, 0x4, RZ, 0xc0, !PT ;  /* 0x0000000400ff7812 */ /* 0x000fe4000782c0ff */
[----:B------:R-:W-:Y:S02]  /*39c0*/  IADD3 R0, R183, 0x1000, RZ ;  /* 0x00001000b7007810 */ /* 0x000fe40007ffe0ff */
[----:B------:R-:W-:Y:S01]  /*39d0*/  PLOP3.LUT P3, PT, PT, PT, UP0, 0x40, 0x0 ;  /* 0x000000000000781c */ /* 0x000fe20003f6e808 */
[----:B--2---:R-:W-:Y:S01]  /*39e0*/  IMAD.U32 R4, RZ, RZ, UR35 ;  /* 0x00000023ff047e24 */ /* 0x004fe2000f8e00ff */
[----:B------:R-:W-:Y:S01]  /*39f0*/  SEL R0, R0, R183, P2 ;  /* 0x000000b700007207 */ /* 0x000fe20001000000 */
[----:B------:R-:W-:Y:S01]  /*3a00*/  IMAD.SHL.U32 R174, R184, 0x2, RZ ;  /* 0x00000002b8ae7824 */ /* 0x000fe200078e00ff */
[----:B------:R-:W-:-:S02]  /*3a10*/  SEL R182, R182, 0xffffffe0, !P0 ;  /* 0xffffffe0b6b67807 */ /* 0x000fc40004000000 */
[----:B------:R-:W-:Y:S02]  /*3a20*/  IADD3 R5, R246, 0x1, RZ ;  /* 0x00000001f6057810 */ /* 0x000fe40007ffe0ff */
[----:B------:R-:W-:Y:S01]  /*3a30*/  SEL R2, R2, R184, P3 ;  /* 0x000000b802027207 */ /* 0x000fe20001800000 */
[----:B------:R-:W-:Y:S01]  /*3a40*/  UIADD3 UR31, UR35, 0x80, UR29 ;  /* 0x00000080231f7890 */ /* 0x000fe2000fffe01d */
[----:B------:R-:W-:Y:S01]  /*3a50*/  IADD3 R240, R5, UR7, -R4 ;  /* 0x0000000705f07c10 */ /* 0x000fe2000fffe804 */
[----:B------:R-:W-:Y:S01]  /*3a60*/  IMAD R251, RZ, RZ, -UR55 ;  /* 0x80000037fffb7e24 */ /* 0x000fe2000f8e02ff */
        /* <DEDUP_REMOVED lines=32> */
[----:B------:R-:W-:Y:S01]  /*3c70*/  SHF.L.U32 R173, R2, 0x1, RZ ;  /* 0x0000000102ad7819 */ /* 0x000fe200000006ff */
[----:B------:R-:W-:Y:S01]  /*3c80*/  IMAD.SHL.U32 R172, R0, 0x2, RZ ;  /* 0x0000000200ac7824 */ /* 0x000fe200078e00ff */
[----:B------:R-:W-:Y:S01]  /*3c90*/  SEL R128, R128, 0xffffffc0, !P1 ;  /* 0xffffffc080807807 */ /* 0x000fe20004800000 */
[C---:B------:R-:W-:Y:S01]  /*3ca0*/  IMAD.SHL.U32 R238, R246.reuse, 0x4, RZ ;  /* 0x00000004f6ee7824 */ /* 0x040fe200078e00ff */
[----:B------:R-:W-:Y:S01]  /*3cb0*/  SHF.L.U64.HI R239, R246, 0x2, R27 ;  /* 0x00000002f6ef7819 */ /* 0x000fe2000001021b */
[----:B------:R-:W-:-:S02]  /*3cc0*/  IMAD.IADD R176, R175, 0x1, R182 ;  /* 0x00000001afb07824 */ /* 0x000fc400078e02b6 */
[----:B------:R-:W-:Y:S01]  /*3cd0*/  IMAD.IADD R177, R182, 0x1, R174 ;  /* 0x00000001b6b17824 */ /* 0x000fe200078e02ae */
[----:B------:R-:W-:Y:S02]  /*3ce0*/  UIADD3 UR31, UR31, -UR7, URZ ;  /* 0x800000071f1f7290 */ /* 0x000fe4000fffe03f */
[----:B-1-34-:R-:W-:Y:S02]  /*3cf0*/  UIADD3 UR30, UR29, 0x80, URZ ;  /* 0x000000801d1e7890 */ /* 0x01afe4000fffe03f */
.L_x_646:
        /* <DEDUP_REMOVED lines=23> */
[----:B------:R-:W-:Y:S01]  /*3e70*/  LDSM.16.M88.4 R120, [R2] ;  /* 0x000000000278783b */ /* 0x000fe20000000200 */
[C---:B------:R-:W-:Y:S07]  /*3e80*/  HMMA.16816.F32 R16, R32.reuse, R18, RZ ;  /* 0x000000122010723c */ /* 0x040fee00000018ff */
[----:B------:R-:W2:Y:S01]  /*3e90*/  LDSM.16.M88.4 R124, [R179+0x6000] ;  /* 0x00600000b37c783b */ /* 0x000ea20000000200 */
[----:B-1----:R-:W-:Y:S01]  /*3ea0*/  IADD3 R0, R0, R128, RZ ;  /* 0x0000008000007210 */ /* 0x002fe20007ffe0ff */
[-C--:B---3--:R-:W-:Y:S06]  /*3eb0*/  HMMA.16816.F32 R20, R32, R100.reuse, RZ ;  /* 0x000000642014723c */ /* 0x088fec00000018ff */
[----:B------:R-:W-:Y:S02]  /*3ec0*/  LDSM.16.M88.4 R128, [R179+0x6800] ;  /* 0x00680000b380783b */ /* 0x000fe40000000200 */
[C---:B------:R-:W-:Y:S06]  /*3ed0*/  HMMA.16816.F32 R24, R28.reuse, R100, RZ ;  /* 0x000000641c18723c */ /* 0x040fec00000018ff */
[----:B------:R-:W-:Y:S02]  /*3ee0*/  LDSM.16.M88.4 R132, [R0] ;  /* 0x000000000084783b */ /* 0x000fe40000000200 */
[-C--:B------:R-:W-:Y:S06]  /*3ef0*/  HMMA.16816.F32 R28, R28, R102.reuse, RZ ;  /* 0x000000661c1c723c */ /* 0x080fec00000018ff */
[----:B------:R-:W-:Y:S02]  /*3f00*/  LDSM.16.M88.4 R136, [R180+0x6000] ;  /* 0x00600000b488783b */ /* 0x000fe40000000200 */
[----:B------:R-:W-:Y:S06]  /*3f10*/  HMMA.16816.F32 R32, R32, R102, RZ ;  /* 0x000000662020723c */ /* 0x000fec00000018ff */
[----:B------:R-:W1:Y:S02]  /*3f20*/  LDSM.16.M88.4 R100, [R2+0x1000] ;  /* 0x001000000264783b */ /* 0x000e640000000200 */
[-C--:B----4-:R-:W-:Y:S08]  /*3f30*/  HMMA.16816.F32 R4, R104, R108.reuse, R4 ;  /* 0x0000006c6804723c */ /* 0x090ff00000001804 */
[C---:B------:R-:W-:Y:S07]  /*3f40*/  HMMA.16816.F32 R8, R112.reuse, R108, R8 ;  /* 0x0000006c7008723c */ /* 0x040fee0000001808 */
[----:B------:R-:W-:Y:S01]  /*3f50*/  MOV R108, 0x40 ;  /* 0x00000040006c7802 */ /* 0x000fe20000000f00 */
[-C--:B------:R-:W-:Y:S08]  /*3f60*/  HMMA.16816.F32 R12, R112, R110.reuse, R12 ;  /* 0x0000006e700c723c */ /* 0x080ff0000000180c */
[C---:B------:R-:W-:Y:S08]  /*3f70*/  HMMA.16816.F32 R16, R104.reuse, R110, R16 ;  /* 0x0000006e6810723c */ /* 0x040ff00000001810 */
[-C--:B--2---:R-:W-:Y:S08]  /*3f80*/  HMMA.16816.F32 R20, R104, R116.reuse, R20 ;  /* 0x000000746814723c */ /* 0x084ff00000001814 */
[C---:B------:R-:W-:Y:S08]  /*3f90*/  HMMA.16816.F32 R24, R112.reuse, R116, R24 ;  /* 0x000000747018723c */ /* 0x040ff00000001818 */
[-C--:B------:R-:W-:Y:S08]  /*3fa0*/  HMMA.16816.F32 R28, R112, R118.reuse, R28 ;  /* 0x00000076701c723c */ /* 0x080ff0000000181c */
[----:B------:R-:W-:Y:S01]  /*3fb0*/  HMMA.16816.F32 R32, R104, R118, R32 ;  /* 0x000000766820723c */ /* 0x000fe20000001820 */
[----:B------:R2:W3:Y:S07]  /*3fc0*/  LDSM.16.M88.4 R104, [R0+0x1000] ;  /* 0x001000000068783b */ /* 0x0004ee0000000200 */
[-C--:B------:R-:W-:Y:S08]  /*3fd0*/  HMMA.16816.F32 R4, R120, R124.reuse, R4 ;  /* 0x0000007c7804723c */ /* 0x080ff00000001804 */
[C---:B-1----:R-:W-:Y:S08]  /*3fe0*/  HMMA.16816.F32 R8, R100.reuse, R124, R8 ;  /* 0x0000007c6408723c */ /* 0x042ff00000001808 */
[-C--:B------:R-:W-:Y:S01]  /*3ff0*/  HMMA.16816.F32 R12, R100, R126.reuse, R12 ;  /* 0x0000007e640c723c */ /* 0x080fe2000000180c */
[----:B--2---:R-:W-:Y:S04]  /*4000*/  MOV R0, UR28 ;  /* 0x0000001c00007c02 */ /* 0x004fe80008000f00 */
        /* <DEDUP_REMOVED lines=54> */
[----:B------:R-:W-:Y:S01]  /*4370*/  @!P0 ISETP.GE.AND P3, PT, R0, R13, PT ;  /* 0x0000000d0000820c */ /* 0x000fe20003f66270 */
        /* <DEDUP_REMOVED lines=90> */
[C---:B------:R-:W-:Y:S03]  /*4920*/  @!P0 ISETP.GE.AND P2, PT, R11.reuse, R9, PT ;  /* 0x000000090b00820c */ /* 0x040fe60003f46270 */
[----:B------:R1:W-:Y:S10]  /*4930*/  MUFU.EX2 R217, R7 ;  /* 0x0000000700d97308 */ /* 0x0003f40000000800 */
[----:B------:R-:W-:Y:S10]  /*4940*/  MUFU.TANH R115, R32 ;  /* 0x0000002000737308 */ /* 0x000ff40000002400 */
[----:B------:R-:W-:Y:S01]  /*4950*/  MUFU.TANH R116, R33 ;  /* 0x0000002100747308 */ /* 0x000fe20000002400 */
[--C-:B-1----:R-:W-:Y:S01]  /*4960*/  FFMA.FTZ R7, R6, c[0x0][0x23c], -R2.reuse ;  /* 0x00008f0006077a23 */ /* 0x102fe20000010802 */
[----:B---3--:R-:W-:Y:S02]  /*4970*/  MOV R6, R216 ;  /* 0x000000d800067202 */ /* 0x008fe40000000f00 */
[----:B------:R-:W-:Y:S02]  /*4980*/  @!P0 FSEL R6, R216, -INF , !P2 ;  /* 0xff800000d8068808 */ /* 0x000fe40005000000 */
[----:B------:R-:W-:Y:S04]  /*4990*/  @!P0 ISETP.GE.AND P2, PT, R12, R14, PT ;  /* 0x0000000e0c00820c */ /* 0x000fe80003f46270 */
        /* <DEDUP_REMOVED lines=12> */
[----:B------:R-:W-:Y:S04]  /*4a60*/  @!P0 ISETP.GE.AND P2, PT, R12, R13, PT ;  /* 0x0000000d0c00820c */ /* 0x000fe80003f46270 */
        /* <DEDUP_REMOVED lines=16> */
[----:B------:R-:W-:Y:S05]  /*4b70*/  @!P0 ISETP.GE.AND P2, PT, R7, R14, PT ;  /* 0x0000000e0700820c */ /* 0x000fea0003f46270 */
        /* <DEDUP_REMOVED lines=8> */
[-C--:B------:R-:W-:Y:S03]  /*4c00*/  @!P0 ISETP.GE.AND P2, PT, R7, R13.reuse, PT ;  /* 0x0000000d0700820c */ /* 0x080fe60003f46270 */
[----:B---3--:R-:W-:Y:S01]  /*4c10*/  FFMA.FTZ R12, R11, c[0x0][0x23c], -R8 ;  /* 0x00008f000b0c7a23 */ /* 0x008fe20000010808 */
[----:B------:R-:W-:Y:S02]  /*4c20*/  MOV R11, R198 ;  /* 0x000000c6000b7202 */ /* 0x000fe40000000f00 */
[----:B------:R-:W-:Y:S03]  /*4c30*/  @!P0 FSEL R11, R198, -INF , !P2 ;  /* 0xff800000c60b8808 */ /* 0x000fe60005000000 */
[----:B------:R3:W-:Y:S01]  /*4c40*/  MUFU.EX2 R123, R12 ;  /* 0x0000000c007b7308 */ /* 0x0007e20000000800 */
[C---:B------:R-:W-:Y:S01]  /*4c50*/  @!P0 ISETP.GE.AND P2, PT, R6.reuse, R13, PT ;  /* 0x0000000d0600820c */ /* 0x040fe20003f46270 */
[--C-:B---3--:R-:W-:Y:S01]  /*4c60*/  FFMA.FTZ R12, R11, c[0x0][0x23c], -R5.reuse ;  /* 0x00008f000b0c7a23 */ /* 0x108fe20000010805 */
[----:B------:R-:W-:Y:S02]  /*4c70*/  MOV R11, R197 ;  /* 0x000000c5000b7202 */ /* 0x000fe40000000f00 */
[----:B------:R-:W-:Y:S05]  /*4c80*/  @!P0 FSEL R11, R197, -INF , !P2 ;  /* 0xff800000c50b8808 */ /* 0x000fea0005000000 */
[----:B------:R3:W-:Y:S01]  /*4c90*/  MUFU.EX2 R133, R12 ;  /* 0x0000000c00857308 */ /* 0x0007e20000000800 */
[-C--:B------:R-:W-:Y:S01]  /*4ca0*/  @!P0 ISETP.GE.AND P2, PT, R7, R10.reuse, PT ;  /* 0x0000000a0700820c */ /* 0x080fe20003f46270 */
        /* <DEDUP_REMOVED lines=13> */
[-C--:B------:R-:W-:Y:S02]  /*4d80*/  @!P0 ISETP.GE.AND P2, PT, R6, R9.reuse, PT ;  /* 0x000000090600820c */ /* 0x080fe40003f46270 */
        /* <DEDUP_REMOVED lines=32> */
[-C--:B------:R-:W-:Y:S03]  /*4f90*/  @!P0 ISETP.GE.AND P2, PT, R6, R13.reuse, PT ;  /* 0x0000000d0600820c */ /* 0x080fe60003f46270 */
        /* <DEDUP_REMOVED lines=55> */
[----:B-1----:R-:W-:Y:S04]  /*5310*/  FFMA.FTZ R2, -R112, R112, 1 ;  /* 0x3f80000070027423 */ /* 0x002fe80000010170 */
[----:B------:R-:W-:Y:S02]  /*5320*/  FMUL.FTZ R2, R2, c[0x0][0x2ec] ;  /* 0x0000bb0002027a20 */ /* 0x000fe40000410000 */
[----:B--2---:R-:W-:Y:S01]  /*5330*/  FFMA.FTZ R0, -R109, R109, 1 ;  /* 0x3f8000006d007423 */ /* 0x004fe2000001016d */
[----:B------:R-:W1:Y:S03]  /*5340*/  LDSM.16.M88.4 R104, [R177+0x5000] ;  /* 0x00500000b168783b */ /* 0x000e660000000200 */
        /* <DEDUP_REMOVED lines=29> */
[----:B------:R-:W1:Y:S04]  /*5520*/  LDSM.16.M88.4 R100, [R104+0x4000] ;  /* 0x004000006864783b */ /* 0x000e680000000200 */
[-C--:B-1----:R-:W-:Y:S11]  /*5530*/  HMMA.16816.F32 R4, R100, R164.reuse, R4 ;  /* 0x000000a46404723c */ /* 0x082ff60000001804 */
[----:B------:R-:W-:Y:S11]  /*5540*/  @!UPT UIADD3 URZ, URZ, URZ, URZ ;  /* 0x0000003f3f3ff290 */ /* 0x000ff6000fffe03f */
[----:B------:R-:W-:Y:S02]  /*5550*/  @!UPT UIADD3 URZ, URZ, URZ, URZ ;  /* 0x0000003f3f3ff290 */ /* 0x000fe4000fffe03f */
[C---:B----4-:R-:W-:Y:S02]  /*5560*/  FADD.FTZ R4, -R108.reuse, R4 ;  /* 0x000000046c047221 */ /* 0x050fe40000010100 */
[----:B------:R-:W-:Y:S02]  /*5570*/  FADD.FTZ R5, -R108, R5 ;  /* 0x000000056c057221 */ /* 0x000fe40000010100 */
[----:B------:R-:W-:Y:S02]  /*5580*/  FMUL.FTZ R105, R114, R4 ;  /* 0x0000000472697220 */ /* 0x000fe40000410000 */
[----:B------:R-:W-:Y:S01]  /*5590*/  FMUL.FTZ R5, R113, R5 ;  /* 0x0000000571057220 */ /* 0x000fe20000410000 */
[----:B------:R1:W2:Y:S01]  /*55a0*/  LDG.E R4, [R110.64+0x20] ;  /* 0x000020046e047981 */ /* 0x0002a2000c1e1900 */
[----:B------:R-:W-:Y:S02]  /*55b0*/  FMUL.FTZ R114, R105, R2 ;  /* 0x0000000269727220 */ /* 0x000fe40000410000 */
[----:B------:R-:W-:Y:S01]  /*55c0*/  FMUL.FTZ R113, R5, R0 ;  /* 0x0000000005717220 */ /* 0x000fe20000410000 */
[----:B------:R1:W3:Y:S04]  /*55d0*/  LDG.E R2, [R110.64+0x80] ;  /* 0x000080046e027981 */ /* 0x0002e8000c1e1900 */
[----:B------:R1:W4:Y:S04]  /*55e0*/  LDG.E R0, [R110.64+0xa0] ;  /* 0x0000a0046e007981 */ /* 0x000328000c1e1900 */
[----:B------:R-:W1:Y:S02]  /*55f0*/  LDSM.16.M88.4 R104, [R104+0x5000] ;  /* 0x005000006868783b */ /* 0x000e640000000200 */
[C---:B-1----:R-:W-:Y:S08]  /*5600*/  HMMA.16816.F32 R8, R104.reuse, R164, R8 ;  /* 0x000000a46808723c */ /* 0x042ff00000001808 */
[-C--:B------:R-:W-:Y:S08]  /*5610*/  HMMA.16816.F32 R12, R104, R166.reuse, R12 ;  /* 0x000000a6680c723c */ /* 0x080ff0000000180c */
[C---:B------:R-:W-:Y:S08]  /*5620*/  HMMA.16816.F32 R16, R100.reuse, R166, R16 ;  /* 0x000000a66410723c */ /* 0x040ff00000001810 */
[-C--:B------:R-:W-:Y:S08]  /*5630*/  HMMA.16816.F32 R20, R100, R168.reuse, R20 ;  /* 0x000000a86414723c */ /* 0x080ff00000001814 */
[C---:B------:R-:W-:Y:S08]  /*5640*/  HMMA.16816.F32 R24, R104.reuse, R168, R24 ;  /* 0x000000a86818723c */ /* 0x040ff00000001818 */
[C---:B------:R-:W-:Y:S01]  /*5650*/  FADD.FTZ R5, -R108.reuse, R17 ;  /* 0x000000116c057221 */ /* 0x040fe20000010100 */
[-C--:B------:R-:W-:Y:S03]  /*5660*/  HMMA.16816.F32 R28, R104, R170.reuse, R28 ;  /* 0x000000aa681c723c */ /* 0x080fe6000000181c */
[C---:B------:R-:W-:Y:S04]  /*5670*/  FADD.FTZ R16, -R108.reuse, R16 ;  /* 0x000000106c107221 */ /* 0x040fe80000010100 */
[----:B------:R-:W-:Y:S01]  /*5680*/  FADD.FTZ R17, -R108, R20 ;  /* 0x000000146c117221 */ /* 0x000fe20000010100 */
[----:B------:R-:W-:Y:S01]  /*5690*/  HMMA.16816.F32 R32, R100, R170, R32 ;  /* 0x000000aa6420723c */ /* 0x000fe20000001820 */
[----:B------:R-:W-:Y:S03]  /*56a0*/  FMUL.FTZ R20, R124, R5 ;  /* 0x000000057c147220 */ /* 0x000fe60000410000 */
[----:B------:R-:W-:Y:S02]  /*56b0*/  FFMA.FTZ R5, -R122, R122, 1 ;  /* 0x3f8000007a057423 */ /* 0x000fe4000001017a */
[----:B------:R-:W-:Y:S02]  /*56c0*/  FMUL.FTZ R17, R121, R17 ;  /* 0x0000001179117220 */ /* 0x000fe40000410000 */
[----:B------:R-:W-:Y:S04]  /*56d0*/  FMUL.FTZ R100, R129, R16 ;  /* 0x0000001081647220 */ /* 0x000fe80000410000 */
[----:B------:R-:W-:Y:S02]  /*56e0*/  FFMA.FTZ R16, -R126, R126, 1 ;  /* 0x3f8000007e107423 */ /* 0x000fe4000001017e */
[----:B------:R-:W-:Y:S02]  /*56f0*/  FMUL.FTZ R5, R5, c[0x0][0x2ec] ;  /* 0x0000bb0005057a20 */ /* 0x000fe40000410000 */
[----:B------:R-:W-:Y:S02]  /*5700*/  FADD.FTZ R21, -R108, R21 ;  /* 0x000000156c157221 */ /* 0x000fe40000010100 */
[----:B------:R-:W-:Y:S02]  /*5710*/  FMUL.FTZ R16, R16, c[0x0][0x2ec] ;  /* 0x0000bb0010107a20 */ /* 0x000fe40000410000 */
[----:B------:R-:W-:Y:S02]  /*5720*/  FMUL.FTZ R110, R17, R5 ;  /* 0x00000005116e7220 */ /* 0x000fe40000410000 */
[----:B------:R-:W-:Y:S02]  /*5730*/  FFMA.FTZ R5, -R115, R115, 1 ;  /* 0x3f80000073057423 */ /* 0x000fe40000010173 */
[----:B------:R-:W-:Y:S02]  /*5740*/  FADD.FTZ R17, -R108, R32 ;  /* 0x000000206c117221 */ /* 0x000fe40000010100 */
[----:B------:R-:W-:Y:S02]  /*5750*/  FMUL.FTZ R21, R123, R21 ;  /* 0x000000157b157220 */ /* 0x000fe40000410000 */
[----:B------:R-:W-:Y:S02]  /*5760*/  FMUL.FTZ R109, R100, R16 ;  /* 0x00000010646d7220 */ /* 0x000fe40000410000 */
[----:B------:R-:W-:Y:S02]  /*5770*/  FMUL.FTZ R17, R120, R17 ;  /* 0x0000001178117220 */ /* 0x000fe40000410000 */
[----:B------:R-:W-:Y:S02]  /*5780*/  FMUL.FTZ R5, R5, c[0x0][0x2ec] ;  /* 0x0000bb0005057a20 */ /* 0x000fe40000410000 */
[----:B------:R-:W-:Y:S01]  /*5790*/  FFMA.FTZ R16, -R116, R116, 1 ;  /* 0x3f80000074107423 */ /* 0x000fe20000010174 */
[----:B------:R-:W-:Y:S01]  /*57a0*/  MOV R116, R195 ;  /* 0x000000c300747202 */ /* 0x000fe20000000f00 */
[----:B------:R-:W-:Y:S02]  /*57b0*/  FMUL.FTZ R105, R17, R5 ;  /* 0x0000000511697220 */ /* 0x000fe40000410000 */
[----:B------:R-:W-:Y:S02]  /*57c0*/  FMUL.FTZ R5, R16, c[0x0][0x2ec] ;  /* 0x0000bb0010057a20 */ /* 0x000fe40000410000 */
[C---:B--2---:R-:W-:Y:S02]  /*57d0*/  FADD.FTZ R6, -R4.reuse, R6 ;  /* 0x0000000604067221 */ /* 0x044fe40000010100 */
[----:B------:R-:W-:Y:S02]  /*57e0*/  FADD.FTZ R16, -R4, R7 ;  /* 0x0000000704107221 */ /* 0x000fe40000010100 */
[----:B------:R-:W-:Y:S02]  /*57f0*/  FMUL.FTZ R112, R199, R6 ;  /* 0x00000006c7707220 */ /* 0x000fe40000410000 */
[----:B------:R-:W-:Y:S02]  /*5800*/  FFMA.FTZ R6, -R125, R125, 1 ;  /* 0x3f8000007d067423 */ /* 0x000fe4000001017d */
[----:B------:R-:W-:Y:S02]  /*5810*/  FFMA.FTZ R7, -R202, R202, 1 ;  /* 0x3f800000ca077423 */ /* 0x000fe400000101ca */
[----:B------:R-:W-:Y:S02]  /*5820*/  FMUL.FTZ R6, R6, c[0x0][0x2ec] ;  /* 0x0000bb0006067a20 */ /* 0x000fe40000410000 */
[----:B------:R-:W-:Y:S02]  /*5830*/  FMUL.FTZ R16, R222, R16 ;  /* 0x00000010de107220 */ /* 0x000fe40000410000 */
[----:B------:R-:W-:Y:S02]  /*5840*/  FMUL.FTZ R107, R20, R6 ;  /* 0x00000006146b7220 */ /* 0x000fe40000410000 */
[----:B------:R-:W-:Y:S02]  /*5850*/  FFMA.FTZ R6, -R127, R127, 1 ;  /* 0x3f8000007f067423 */ /* 0x000fe4000001017f */
[----:B------:R-:W-:Y:S02]  /*5860*/  FADD.FTZ R20, -R108, R33 ;  /* 0x000000216c147221 */ /* 0x000fe40000010100 */
[----:B------:R-:W-:Y:S02]  /*5870*/  FMUL.FTZ R6, R6, c[0x0][0x2ec] ;  /* 0x0000bb0006067a20 */ /* 0x000fe40000410000 */
[----:B------:R-:W-:Y:S02]  /*5880*/  FMUL.FTZ R20, R119, R20 ;  /* 0x0000001477147220 */ /* 0x000fe40000410000 */
[----:B------:R-:W-:Y:S02]  /*5890*/  FMUL.FTZ R106, R21, R6 ;  /* 0x00000006156a7220 */ /* 0x000fe40000410000 */
[----:B------:R-:W-:Y:S02]  /*58a0*/  FFMA.FTZ R6, -R203, R203, 1 ;  /* 0x3f800000cb067423 */ /* 0x000fe400000101cb */
[----:B------:R-:W-:Y:S02]  /*58b0*/  FMUL.FTZ R104, R20, R5 ;  /* 0x0000000514687220 */ /* 0x000fe40000410000 */
[----:B------:R-:W-:Y:S02]  /*58c0*/  FMUL.FTZ R6, R6, c[0x0][0x2ec] ;  /* 0x0000bb0006067a20 */ /* 0x000fe40000410000 */
        /* <DEDUP_REMOVED lines=18> */
[----:B------:R-:W-:Y:S02]  /*59f0*/  FFMA.FTZ R5, -R118, R118, 1 ;  /* 0x3f80000076057423 */ /* 0x000fe40000010176 */
        /* <DEDUP_REMOVED lines=98> */
[----:B------:R-:W-:Y:S02]  /*6020*/  IMAD.MOV.U32 R10, RZ, RZ, c[0x0][0x194] ;  /* 0x00006500ff0a7624 */ /* 0x000fe400078e00ff */
[C---:B------:R-:W-:Y:S01]  /*6030*/  IMAD.U32 R0, R5.reuse, -0x40, RZ ;  /* 0xffffffc005007824 */ /* 0x040fe200078e00ff */
[----:B------:R-:W-:Y:S04]  /*6040*/  UISETP.NE.U32.AND UP0, UPT, UR8, 0x1, UPT ;  /* 0x000000010800788c */ /* 0x000fe8000bf05070 */
[C---:B------:R-:W-:Y:S01]  /*6050*/  LEA R2, P0, R0.reuse, R192, 0x1 ;  /* 0x000000c000027211 */ /* 0x040fe200078008ff */
[----:B------:R-:W-:Y:S03]  /*6060*/  USEL UR8, UR54, 0x2000, !UP0 ;  /* 0x0000200036087887 */ /* 0x000fe6000c000000 */
[----:B------:R-:W-:Y:S01]  /*6070*/  LEA.HI.X.SX32 R0, R0, R193, 0x1, P0 ;  /* 0x000000c100007211 */ /* 0x000fe200000f0eff */
[----:B------:R-:W-:Y:S02]  /*6080*/  IMAD.MOV.U32 R192, RZ, RZ, R2 ;  /* 0x000000ffffc07224 */ /* 0x000fe400078e0002 */
[----:B------:R-:W-:Y:S02]  /*6090*/  IADD3 R196, R196, UR8, RZ ;  /* 0x00000008c4c47c10 */ /* 0x000fe4000fffe0ff */
[----:B------:R-:W-:Y:S01]  /*60a0*/  IMAD.MOV.U32 R193, RZ, RZ, R0 ;  /* 0x000000ffffc17224 */ /* 0x000fe200078e0000 */
[----:B------:R-:W-:Y:S02]  /*60b0*/  LEA R4, P0, R5, R192, 0x6 ;  /* 0x000000c005047211 */ /* 0x000fe400078030ff */
[----:B------:R-:W-:Y:S02]  /*60c0*/  IADD3 R173, R173, UR8, RZ ;  /* 0x00000008adad7c10 */ /* 0x000fe4000fffe0ff */
[----:B------:R-:W-:Y:S01]  /*60d0*/  @!PT LDS RZ, [RZ] ;  /* 0x00000000fffff984 */ /* 0x000fe20000000800 */
[----:B------:R-:W-:Y:S01]  /*60e0*/  @!PT LDS RZ, [RZ] ;  /* 0x00000000fffff984 */ /* 0x000fe20000000800 */
[----:B------:R-:W-:Y:S01]  /*60f0*/  @!PT LDS RZ, [RZ] ;  /* 0x00000000fffff984 */ /* 0x000fe20000000800 */
[----:B------:R1:W-:Y:S01]  /*6100*/  LDGSTS.E.BYPASS.LTC128B.128 [R196], [R192.64] ;  /* 0x00000000c0c47fae */ /* 0x0003e2000b901d44 */
[----:B------:R-:W-:Y:S05]  /*6110*/  LEA.HI.X R5, R5, R193, R10, 0x6, P0 ;  /* 0x000000c105057211 */ /* 0x000fea00000f340a */
[----:B------:R1:W-:Y:S04]  /*6120*/  LDGSTS.E.BYPASS.LTC128B.128 [R196+0x1000], [R4.64] ;  /* 0x0100000004c47fae */ /* 0x0003e8000b901d44 */
[----:B------:R-:W0:Y:S02]  /*6130*/  LDGDEPBAR ;  /* 0x00000000000079af */ /* 0x000e240000000000 */
.L_x_644:
        /* <DEDUP_REMOVED lines=102> */
.L_x_645:
        /* <DEDUP_REMOVED lines=319> */
.L_x_647:
        /* <DEDUP_REMOVED lines=17> */
.L_x_648:
[----:B------:R-:W-:Y:S01]  /*7ca0*/  BAR.SYNC.DEFER_BLOCKING 0x0 ;  /* 0x0000000000007b1d */ /* 0x000fe20000010000 */
[----:B------:R-:W-:Y:S01]  /*7cb0*/  USHF.R.S32.HI UR6, URZ, 0x1f, UR29 ;  /* 0x0000001f3f067899 */ /* 0x000fe2000801141d */
[--C-:B-1----:R-:W-:Y:S01]  /*7cc0*/  SHF.R.S32.HI R7, RZ, 0x1f, R244.reuse ;  /* 0x0000001fff077819 */ /* 0x102fe200000114f4 */
[----:B------:R-:W-:Y:S01]  /*7cd0*/  IMAD.U32 R4, RZ, RZ, UR29 ;  /* 0x0000001dff047e24 */ /* 0x000fe2000f8e00ff */
[----:B------:R-:W-:Y:S01]  /*7ce0*/  UIMAD UR7, UR28, -0x80, UR7 ;  /* 0xffffff801c0778a4 */ /* 0x000fe2000f8e0207 */
[----:B------:R-:W-:Y:S01]  /*7cf0*/  IMAD.MOV.U32 R6, RZ, RZ, R244 ;  /* 0x000000ffff067224 */ /* 0x000fe200078e00f4 */
[----:B------:R-:W-:Y:S01]  /*7d00*/  ULDC.64 UR10, c[0x0][0x3a0] ;  /* 0x0000e800000a7ab9 */ /* 0x000fe20000000a00 */
[----:B------:R-:W-:Y:S01]  /*7d10*/  BSSY B0, `(.L_x_649) ;  /* 0x0000022000007945 */ /* 0x000fe20003800000 */
[----:B------:R-:W-:Y:S01]  /*7d20*/  UIMAD UR10, UR6, UR10, URZ ;  /* 0x0000000a060a72a4 */ /* 0x000fe2000f8e023f */
[----:B------:R-:W-:Y:S01]  /*7d30*/  IMAD.WIDE.U32 R4, R4, c[0x0][0x3a0], R6 ;  /* 0x0000e80004047a25 */ /* 0x000fe200078e0006 */
[----:B------:R-:W-:Y:S01]  /*7d40*/  USHF.R.S32.HI UR12, URZ, 0x1f, UR49 ;  /* 0x0000001f3f0c7899 */ /* 0x000fe20008011431 */
[----:B------:R-:W-:Y:S01]  /*7d50*/  ISETP.GE.AND P4, PT, R237, UR7, PT ;  /* 0x00000007ed007c0c */ /* 0x000fe2000bf86270 */
[----:B------:R-:W-:Y:S01]  /*7d60*/  UIMAD UR10, UR29, UR11, UR10 ;  /* 0x0000000b1d0a72a4 */ /* 0x000fe2000f8e020a */
[----:B------:R-:W-:-:S02]  /*7d70*/  SHF.R.S32.HI R44, RZ, 0x1f, R237 ;  /* 0x0000001fff2c7819 */ /* 0x000fc400000114ed */
[----:B------:R-:W-:-:S03]  /*7d80*/  IADD3 R4, P0, R4, UR13, RZ ;  /* 0x0000000d04047c10 */ /* 0x000fc6000ff1e0ff */
[----:B------:R-:W-:Y:S01]  /*7d90*/  IMAD.U32 R0, RZ, RZ, UR10 ;  /* 0x0000000aff007e24 */ /* 0x000fe2000f8e00ff */
[----:B------:R-:W-:Y:S02]  /*7da0*/  ULDC.64 UR10, c[0x0][0x3b8] ;  /* 0x0000ee00000a7ab9 */ /* 0x000fe40000000a00 */
[----:B------:R-:W-:Y:S02]  /*7db0*/  UIMAD UR10, UR12, UR10, URZ ;  /* 0x0000000a0c0a72a4 */ /* 0x000fe4000f8e023f */
[----:B------:R-:W-:Y:S01]  /*7dc0*/  IADD3.X R5, R5, UR30, R0, P0, !PT ;  /* 0x0000001e05057c10 */ /* 0x000fe200087fe400 */
[----:B------:R1:W2:Y:S01]  /*7dd0*/  LDS.128 R16, [R236+0x7000] ;  /* 0x00700000ec107984 */ /* 0x0002a20000000c00 */
[----:B------:R-:W-:Y:S01]  /*7de0*/  IMAD.U32 R0, RZ, RZ, UR49 ;  /* 0x00000031ff007e24 */ /* 0x000fe2000f8e00ff */
[----:B------:R-:W-:Y:S02]  /*7df0*/  UIMAD UR10, UR49, UR11, UR10 ;  /* 0x0000000b310a72a4 */ /* 0x000fe4000f8e020a */
        /* <DEDUP_REMOVED lines=9> */
[----:B------:R-:W4:Y:S01]  /*7e90*/  LDS.128 R12, [R236+0x6000] ;  /* 0x00600000ec0c7984 */ /* 0x000f220000000c00 */
        /* <DEDUP_REMOVED lines=8> */
[----:B----4-:R4:W-:Y:S04]  /*7f20*/  STG.E.128 [R10.64], R12 ;  /* 0x0000000c0a007986 */ /* 0x0109e8000c101d04 */
.L_x_650:
[----:B------:R-:W-:Y:S05]  /*7f30*/  BSYNC B0 ;  /* 0x0000000000007941 */ /* 0x000fea0003800000 */
.L_x_649:
[----:B------:R-:W-:Y:S01]  /*7f40*/  IADD3 R0, R237, 0x20, RZ ;  /* 0x00000020ed007810 */ /* 0x000fe20007ffe0ff */
[----:B------:R-:W-:Y:S03]  /*7f50*/  BSSY B0, `(.L_x_651) ;  /* 0x000000e000007945 */ /* 0x000fe60003800000 */
[----:B------:R-:W-:-:S13]  /*7f60*/  ISETP.GE.AND P3, PT, R0, UR7, PT ;  /* 0x0000000700007c0c */ /* 0x000fda000bf66270 */
[----:B------:R-:W-:Y:S05]  /*7f70*/  @P3 BRA `(.L_x_652) ;  /* 0x000000b000003947 */ /* 0x000fea0003800000 */
[----:B------:R-:W-:Y:S02]  /*7f80*/  IADD3 R0, P0, R237, 0x20, RZ ;  /* 0x00000020ed007810 */ /* 0x000fe40007f1e0ff */
[----:B------:R-:W-:-:S03]  /*7f90*/  MOV R9, R2 ;  /* 0x0000000200097202 */ /* 0x000fc60000000f00 */
[----:B------:R-:W-:-:S04]  /*7fa0*/  IMAD.X R8, RZ, RZ, R44, P0 ;  /* 0x000000ffff087224 */ /* 0x000fc800000e062c */
[----:B----4-:R-:W-:Y:S02]  /*7fb0*/  IMAD R10, R8, c[0x0][0x3a0], RZ ;  /* 0x0000e800080a7a24 */ /* 0x010fe400078e02ff */
[----:B------:R-:W-:-:S04]  /*7fc0*/  IMAD.MOV.U32 R8, RZ, RZ, R4 ;  /* 0x000000ffff087224 */ /* 0x000fc800078e0004 */
[----:B------:R-:W-:-:S04]  /*7fd0*/  IMAD.WIDE.U32 R8, R0, c[0x0][0x3a0], R8 ;  /* 0x0000e80000087a25 */ /* 0x000fc800078e0008 */
[----:B------:R-:W-:Y:S01]  /*7fe0*/  IMAD R0, R0, c[0x0][0x3a4], R10 ;  /* 0x0000e90000007a24 */ /* 0x000fe200078e020a */
[----:B------:R-:W-:-:S04]  /*7ff0*/  LEA R10, P0, R8, c[0x0][0x340], 0x1 ;  /* 0x0000d000080a7a11 */ /* 0x000fc800078008ff */
[----:B------:R-:W-:-:S04]  /*8000*/  IADD3 R0, R0, R9, RZ ;  /* 0x0000000900007210 */ /* 0x000fc80007ffe0ff */
[----:B------:R-:W-:-:S05]  /*8010*/  LEA.HI.X R11, R8, c[0x0][0x344], R0, 0x1, P0 ;  /* 0x0000d100080b7a11 */ /* 0x000fca00000f0c00 */
[----:B--2---:R2:W-:Y:S02]  /*8020*/  STG.E.128 [R10.64], R16 ;  /* 0x000000100a007986 */ /* 0x0045e4000c101d04 */
.L_x_652:
[----:B------:R-:W-:Y:S05]  /*8030*/  BSYNC B0 ;  /* 0x0000000000007941 */ /* 0x000fea0003800000 */
.L_x_651:
[----:B------:R-:W-:Y:S01]  /*8040*/  IADD3 R0, R237, 0x40, RZ ;  /* 0x00000040ed007810 */ /* 0x000fe20007ffe0ff */
[----:B------:R-:W-:Y:S03]  /*8050*/  BSSY B0, `(.L_x_653) ;  /* 0x000000e000007945 */ /* 0x000fe60003800000 */
[----:B------:R-:W-:-:S13]  /*8060*/  ISETP.GE.AND P2, PT, R0, UR7, PT ;  /* 0x0000000700007c0c */ /* 0x000fda000bf46270 */
[----:B------:R-:W-:Y:S05]  /*8070*/  @P2 BRA `(.L_x_654) ;  /* 0x000000b000002947 */ /* 0x000fea0003800000 */
[----:B------:R-:W-:Y:S02]  /*8080*/  IADD3 R0, P0, R237, 0x40, RZ ;  /* 0x00000040ed007810 */ /* 0x000fe40007f1e0ff */
[----:B------:R-:W-:-:S03]  /*8090*/  MOV R9, R2 ;  /* 0x0000000200097202 */ /* 0x000fc60000000f00 */
[----:B------:R-:W-:-:S04]  /*80a0*/  IMAD.X R8, RZ, RZ, R44, P0 ;  /* 0x000000ffff087224 */ /* 0x000fc800000e062c */
[----:B--2-4-:R-:W-:Y:S02]  /*80b0*/  IMAD R10, R8, c[0x0][0x3a0], RZ ;  /* 0x0000e800080a7a24 */ /* 0x014fe400078e02ff */
[----:B------:R-:W-:-:S04]  /*80c0*/  IMAD.MOV.U32 R8, RZ, RZ, R4 ;  /* 0x000000ffff087224 */ /* 0x000fc800078e0004 */
[----:B------:R-:W-:-:S04]  /*80d0*/  IMAD.WIDE.U32 R8, R0, c[0x0][0x3a0], R8 ;  /* 0x0000e80000087a25 */ /* 0x000fc800078e0008 */
[----:B------:R-:W-:Y:S01]  /*80e0*/  IMAD R0, R0, c[0x0][0x3a4], R10 ;  /* 0x0000e90000007a24 */ /* 0x000fe200078e020a */
[----:B------:R-:W-:-:S04]  /*80f0*/  LEA R10, P0, R8, c[0x0][0x340], 0x1 ;  /* 0x0000d000080a7a11 */ /* 0x000fc800078008ff */
[----:B------:R-:W-:-:S04]  /*8100*/  IADD3 R0, R0, R9, RZ ;  /* 0x0000000900007210 */ /* 0x000fc80007ffe0ff */
[----:B------:R-:W-:-:S05]  /*8110*/  LEA.HI.X R11, R8, c[0x0][0x344], R0, 0x1, P0 ;  /* 0x0000d100080b7a11 */ /* 0x000fca00000f0c00 */
[----:B---3--:R2:W-:Y:S02]  /*8120*/  STG.E.128 [R10.64], R20 ;  /* 0x000000140a007986 */ /* 0x0085e4000c101d04 */
.L_x_654:
[----:B------:R-:W-:Y:S05]  /*8130*/  BSYNC B0 ;  /* 0x0000000000007941 */ /* 0x000fea0003800000 */
.L_x_653:
[----:B------:R-:W-:Y:S01]  /*8140*/  IADD3 R0, R237, 0x60, RZ ;  /* 0x00000060ed007810 */ /* 0x000fe20007ffe0ff */
[----:B------:R-:W-:Y:S03]  /*8150*/  BSSY B0, `(.L_x_655) ;  /* 0x000000d000007945 */ /* 0x000fe60003800000 */
[----:B------:R-:W-:-:S13]  /*8160*/  ISETP.GE.AND P1, PT, R0, UR7, PT ;  /* 0x0000000700007c0c */ /* 0x000fda000bf26270 */
[----:B------:R-:W-:Y:S05]  /*8170*/  @P1 BRA `(.L_x_656) ;  /* 0x000000a000001947 */ /* 0x000fea0003800000 */
[----:B------:R-:W-:-:S04]  /*8180*/  IADD3 R0, P0, R237, 0x60, RZ ;  /* 0x00000060ed007810 */ /* 0x000fc80007f1e0ff */
[----:B------:R-:W-:-:S05]  /*8190*/  IADD3.X R5, RZ, R44, RZ, P0, !PT ;  /* 0x0000002cff057210 */ /* 0x000fca00007fe4ff */
[----:B--2-4-:R-:W-:Y:S01]  /*81a0*/  IMAD R10, R5, c[0x0][0x3a0], RZ ;  /* 0x0000e800050a7a24 */ /* 0x014fe200078e02ff */
[----:B------:R-:W-:-:S05]  /*81b0*/  MOV R5, R2 ;  /* 0x0000000200057202 */ /* 0x000fca0000000f00 */
[----:B------:R-:W-:-:S04]  /*81c0*/  IMAD.WIDE.U32 R8, R0, c[0x0][0x3a0], R4 ;  /* 0x0000e80000087a25 */ /* 0x000fc800078e0004 */
[----:B------:R-:W-:Y:S01]  /*81d0*/  IMAD R0, R0, c[0x0][0x3a4], R10 ;  /* 0x0000e90000007a24 */ /* 0x000fe200078e020a */
[----:B------:R-:W-:-:S04]  /*81e0*/  LEA R4, P0, R8, c[0x0][0x340], 0x1 ;  /* 0x0000d00008047a11 */ /* 0x000fc800078008ff */
[----:B------:R-:W-:-:S04]  /*81f0*/  IADD3 R0, R0, R9, RZ ;  /* 0x0000000900007210 */ /* 0x000fc80007ffe0ff */
[----:B------:R-:W-:-:S05]  /*8200*/  LEA.HI.X R5, R8, c[0x0][0x344], R0, 0x1, P0 ;  /* 0x0000d10008057a11 */ /* 0x000fca00000f0c00 */
[----:B------:R2:W-:Y:S02]  /*8210*/  STG.E.128 [R4.64], R24 ;  /* 0x0000001804007986 */ /* 0x0005e4000c101d04 */
.L_x_656:
[----:B------:R-:W-:Y:S05]  /*8220*/  BSYNC B0 ;  /* 0x0000000000007941 */ /* 0x000fea0003800000 */
.L_x_655:
        /* <DEDUP_REMOVED lines=8> */
[----:B--2---:R-:W-:Y:S01]  /*82b0*/  IADD3 R4, P0, R6, UR8, RZ ;  /* 0x0000000806047c10 */ /* 0x004fe2000ff1e0ff */
[----:B------:R-:W-:Y:S01]  /*82c0*/  UIMAD UR6, UR12, UR6, URZ ;  /* 0x000000060c0672a4 */ /* 0x000fe2000f8e023f */
[----:B------:R-:W-:-:S03]  /*82d0*/  MOV R0, UR29 ;  /* 0x0000001d00007c02 */ /* 0x000fc60008000f00 */
[----:B------:R-:W-:Y:S01]  /*82e0*/  UIMAD UR6, UR49, UR7, UR6 ;  /* 0x00000007310672a4 */ /* 0x000fe2000f8e0206 */
[----:B------:R-:W-:Y:S01]  /*82f0*/  IADD3.X R5, R7, UR9, R0, P0, !PT ;  /* 0x0000000907057c10 */ /* 0x000fe200087fe400 */
[----:B------:R-:W-:-:S04]  /*8300*/  IMAD.U32 R0, RZ, RZ, UR49 ;  /* 0x00000031ff007e24 */ /* 0x000fc8000f8e00ff */
[----:B------:R-:W-:-:S05]  /*8310*/  IMAD.WIDE.U32 R4, R0, c[0x0][0x3c0], R4 ;  /* 0x0000f00000047a25 */ /* 0x000fca00078e0004 */
[----:B----4-:R-:W-:Y:S01]  /*8320*/  IADD3 R10, R5, UR6, RZ ;  /* 0x00000006050a7c10 */ /* 0x010fe2000fffe0ff */
        /* <DEDUP_REMOVED lines=10> */
.L_x_658:
[----:B------:R-:W-:Y:S05]  /*83d0*/  BSYNC B0 ;  /* 0x0000000000007941 */ /* 0x000fea0003800000 */
.L_x_657:
        /* <DEDUP_REMOVED lines=13> */
.L_x_660:
[----:B------:R-:W-:Y:S05]  /*84b0*/  BSYNC B0 ;  /* 0x0000000000007941 */ /* 0x000fea0003800000 */
.L_x_659:
        /* <DEDUP_REMOVED lines=13> */
.L_x_662:
[----:B------:R-:W-:Y:S05]  /*8590*/  BSYNC B0 ;  /* 0x0000000000007941 */ /* 0x000fea0003800000 */
.L_x_661:
        /* <DEDUP_REMOVED lines=11> */
.L_x_643:
[----:B------:R-:W-:Y:S05]  /*8650*/  BSYNC B1 ;  /* 0x0000000000017941 */ /* 0x000fea0003800000 */
.L_x_621:
        /* <DEDUP_REMOVED lines=11> */
.L_x_663:
[----:B------:R-:W-:Y:S05]  /*8710*/  EXIT ;  /* 0x000000000000794d */ /* 0x000fea0003800000 */
.L_x_665:
        /* <DEDUP_REMOVED lines=14> */
.L_x_1265:


//--------------------- .text._ZN5flash44flash_bwd_dq_dk_dv_loop_seqk_parallel_kernelI23Flash_bwd_kernel_traitsILi64ELi64ELi128ELi8ELi2ELi4ELi4ELb1ELb0EN7cutlass6half_tE19Flash_kernel_traitsILi64ELi64ELi128ELi8ES3_EELb1ELb1ELb0ELb1ELb0ELb0ELb0EEEvNS_16Flash_bwd_paramsE --------------------------
	.section	.text._ZN5flash44flash_bwd_dq_dk_dv_loop_seqk_parallel_kernelI23Flash_bwd_kernel_traitsILi64ELi64ELi128ELi8ELi2ELi4ELi4ELb1ELb0EN7cutlass6half_tE19Flash_kernel_traitsILi64ELi64ELi128ELi8ES3_EELb1ELb1ELb0ELb1ELb0ELb0ELb0EEEvNS_16Flash_bwd_paramsE,"ax",@progbits
	.sectioninfo	@"SHI_REGISTERS=255"
	.align	128
        .global         _ZN5flash44flash_bwd_dq_dk_dv_loop_seqk_parallel_kernelI23Flash_bwd_kernel_traitsILi64ELi64ELi128ELi8ELi2ELi4ELi4ELb1ELb0EN7cutlass6half_tE19Flash_kernel_traitsILi64ELi64ELi128ELi8ES3_EELb1ELb1ELb0ELb1ELb0ELb0ELb0EEEvNS_16Flash_bwd_paramsE
        .type           _ZN5flash44flash_bwd_dq_dk_dv_loop_seqk_parallel_kernelI23Flash_bwd_kernel_traitsILi64ELi64ELi128ELi8ELi2ELi4ELi4ELb1ELb0EN7cutlass6half_tE19Flash_kernel_traitsILi64ELi64ELi128ELi8ES3_EELb1ELb1ELb0ELb1ELb0ELb0ELb0EEEvNS_16Flash_bwd_paramsE,@function
        .size           _ZN5flash44flash_bwd_dq_dk_dv_loop_seqk_parallel_kernelI23Flash_bwd_kernel_traitsILi64ELi64ELi128ELi8ELi2ELi4ELi4ELb1ELb0EN7cutlass6half_tE19Flash_kernel_traitsILi64ELi64ELi128ELi8ES3_EELb1ELb1ELb0ELb1ELb0ELb0ELb0EEEvNS_16Flash_bwd_paramsE,(.L_x_1266 - _ZN5flash44flash_bwd_dq_dk_dv_loop_seqk_parallel_kernelI23Flash_bwd_kernel_traitsILi64ELi64ELi128ELi8ELi2ELi4ELi4ELb1ELb0EN7cutlass6half_tE19Flash_kernel_traitsILi64ELi64ELi128ELi8ES3_EELb1ELb1ELb0ELb1ELb0ELb0ELb0EEEvNS_16Flash_bwd_paramsE)
        .other          _ZN5flash44flash_bwd_dq_dk_dv_loop_seqk_parallel_kernelI23Flash_bwd_kernel_traitsILi64ELi64ELi128ELi8ELi2ELi4ELi4ELb1ELb0EN7cutlass6half_tE19Flash_kernel_traitsILi64ELi64ELi128ELi8ES3_EELb1ELb1ELb0ELb1ELb0ELb0ELb0EEEvNS_16Flash_bwd_paramsE,@"STO_CUDA_ENTRY STV_DEFAULT"
_ZN5flash44flash_bwd_dq_dk_dv_loop_seqk_parallel_kernelI23Flash_bwd_kernel_traitsILi64ELi64ELi128ELi8ELi2ELi4ELi4ELb1ELb0EN7cutlass6half_tE19Flash_kernel_traitsILi64ELi64ELi128ELi8ES3_EELb1ELb1ELb0ELb1ELb0ELb0ELb0EEEvNS_16Flash_bwd_paramsE:
.text._ZN5flash44flash_bwd_dq_dk_dv_loop_seqk_parallel_kernelI23Flash_bwd_kernel_traitsILi64ELi64ELi128ELi8ELi2ELi4ELi4ELb1ELb0EN7cutlass6half_tE19Flash_kernel_traitsILi64ELi64ELi128ELi8ES3_EELb1ELb1ELb0ELb1ELb0ELb0ELb0EEEvNS_16Flash_bwd_paramsE:
        /* <DEDUP_REMOVED lines=50> */
[----:B------:R-:W-:Y:S01]  /*0320*/  SHF.R.U32.HI R3, RZ, 0x3, R0 ;  /* 0x00000003ff037819 */ /* 0x000fe20000011600 */
[----:B------:R-:W-:Y:S01]  /*0330*/  STL [R1+0x4], R19 ;  /* 0x0000041301007387 */ /* 0x000fe20000100800 */
[----:B------:R-:W-:Y:S01]  /*0340*/  LOP3.LUT R2, R0, 0x38, R216, 0xf8, !PT ;  /* 0x0000003800027812 */ /* 0x000fe200078ef8d8 */
[C---:B------:R-:W-:Y:S01]  /*0350*/  IMAD.SHL.U32 R0, R5.reuse, 0x40, RZ ;  /* 0x0000004005007824 */ /* 0x040fe200078e00ff */
[----:B------:R-:W-:Y:S01]  /*0360*/  LOP3.LUT P4, RZ, R5, 0x2, RZ, 0xc0, !PT ;  /* 0x0000000205ff7812 */ /* 0x000fe2000788c0ff */
[----:B------:R-:W-:Y:S01]  /*0370*/  IMAD.IADD R13, R7, 0x1, -R4 ;  /* 0x00000001070d7824 */ /* 0x000fe200078e0a04 */
[----:B------:R-:W-:-:S02]  /*0380*/  SHF.R.S32.HI R4, RZ, 0x1f, R14 ;  /* 0x0000001fff047819 */ /* 0x000fc4000001140e */
[----:B------:R-:W-:Y:S01]  /*0390*/  LOP3.LUT R18, R2, R3, RZ, 0x3c, !PT ;  /* 0x0000000302127212 */ /* 0x000fe200078e3cff */
[----:B------:R-:W-:Y:S01]  /*03a0*/  IMAD.SHL.U32 R2, R168, 0x10, RZ ;  /* 0x00000010a8027824 */ /* 0x000fe200078e00ff */
[----:B------:R-:W-:Y:S02]  /*03b0*/  SHF.R.S32.HI R3, RZ, 0x1f, R11 ;  /* 0x0000001fff037819 */ /* 0x000fe4000001140b */
[----:B------:R-:W-:Y:S02]  /*03c0*/  LOP3.LUT R0, R0, 0x1c0, RZ, 0xc0, !PT ;  /* 0x000001c000007812 */ /* 0x000fe400078ec0ff */
[----:B------:R-:W-:Y:S02]  /*03d0*/  LEA.HI R222, R4, R14, RZ, 0x2 ;  /* 0x0000000e04de7211 */ /* 0x000fe400078f10ff */
[----:B------:R-:W-:Y:S02]  /*03e0*/  LEA.HI R14, R3, R11, RZ, 0x3 ;  /* 0x0000000b030e7211 */ /* 0x000fe400078f18ff */
[----:B------:R-:W-:Y:S01]  /*03f0*/  LOP3.LUT R6, R0, 0x30, R2, 0xf8, !PT ;  /* 0x0000003000067812 */ /* 0x000fe200078ef802 */
[----:B------:R-:W-:Y:S01]  /*0400*/  IMAD.SHL.U32 R2, R13, 0x200, RZ ;  /* 0x000002000d027824 */ /* 0x000fe200078e00ff */
[----:B------:R-:W-:-:S02]  /*0410*/  LOP3.LUT P3, RZ, R5, 0x4, RZ, 0xc0, !PT ;  /* 0x0000000405ff7812 */ /* 0x000fc4000786c0ff */
[----:B------:R-:W-:Y:S02]  /*0420*/  LOP3.LUT R5, R14, 0xfffffff8, RZ, 0xc0, !PT ;  /* 0xfffffff80e057812 */ /* 0x000fe400078ec0ff */
[----:B------:R-:W-:Y:S02]  /*0430*/  SHF.R.S32.HI R20, RZ, 0x6, R15 ;  /* 0x00000006ff147819 */ /* 0x000fe4000001140f */
[----:B------:R-:W-:Y:S01]  /*0440*/  LOP3.LUT R3, R0, 0x8, R12, 0xf8, !PT ;  /* 0x0000000800037812 */ /* 0x000fe200078ef80c */
[----:B------:R-:W-:Y:S01]  /*0450*/  IMAD.IADD R11, R11, 0x1, -R5 ;  /* 0x000000010b0b7824 */ /* 0x000fe200078e0a05 */
[----:B------:R-:W-:Y:S02]  /*0460*/  SHF.R.U32.HI R4, RZ, 0x3, R0 ;  /* 0x00000003ff047819 */ /* 0x000fe40000011600 */
[----:B------:R-:W-:Y:S02]  /*0470*/  LOP3.LUT R6, R6, 0x8, R12, 0xf8, !PT ;  /* 0x0000000806067812 */ /* 0x000fe400078ef80c */
[----:B------:R-:W-:Y:S01]  /*0480*/  LOP3.LUT R0, R3, R4, RZ, 0x3c, !PT ;  /* 0x0000000403007212 */ /* 0x000fe200078e3cff */
[----:B------:R-:W-:Y:S01]  /*0490*/  IMAD R3, R20, 0x800, R2 ;  /* 0x0000080014037824 */ /* 0x000fe200078e0202 */
[----:B------:R-:W-:-:S02]  /*04a0*/  SHF.R.S32.HI R5, RZ, 0x7, R16 ;  /* 0x00000007ff057819 */ /* 0x000fc40000011410 */
[----:B------:R-:W-:Y:S01]  /*04b0*/  LOP3.LUT R4, R2, R6, R4, 0xf6, !PT ;  /* 0x0000000602047212 */ /* 0x000fe200078ef604 */
[C---:B------:R-:W-:Y:S01]  /*04c0*/  IMAD.SHL.U32 R2, R8.reuse, 0x40, RZ ;  /* 0x0000004008027824 */ /* 0x040fe200078e00ff */
[----:B------:R-:W-:Y:S01]  /*04d0*/  LOP3.LUT R7, R8, 0x1, RZ, 0xc0, !PT ;  /* 0x0000000108077812 */ /* 0x000fe200078ec0ff */
[----:B------:R-:W-:Y:S01]  /*04e0*/  IMAD.IADD R0, R3, 0x1, R0 ;  /* 0x0000000103007824 */ /* 0x000fe200078e0200 */
[----:B------:R-:W-:Y:S01]  /*04f0*/  SHF.R.S32.HI R222, RZ, 0x2, R222 ;  /* 0x00000002ffde7819 */ /* 0x000fe200000114de */
[----:B------:R-:W-:Y:S01]  /*0500*/  IMAD.SHL.U32 R3, R5, 0x8, RZ ;  /* 0x0000000805037824 */ /* 0x000fe200078e00ff */
[----:B------:R-:W-:Y:S01]  /*0510*/  ISETP.NE.U32.AND P0, PT, R7, 0x1, PT ;  /* 0x000000010700780c */ /* 0x000fe20003f05070 */
[----:B------:R-:W-:Y:S01]  /*0520*/  IMAD.SHL.U32 R7, R20, 0x20, RZ ;  /* 0x0000002014077824 */ /* 0x000fe200078e00ff */
[----:B------:R-:W-:Y:S01]  /*0530*/  LOP3.LUT R2, R2, 0x1c0, RZ, 0xc0, !PT ;  /* 0x000001c002027812 */ /* 0x000fe200078ec0ff */
[----:B------:R-:W-:Y:S01]  /*0540*/  IMAD R9, R5, 0x1000, R10 ;  /* 0x0000100005097824 */ /* 0x000fe200078e020a */
[----:B------:R-:W-:Y:S01]  /*0550*/  R2P PR, R8, 0x6 ;  /* 0x0000000608007804 */ /* 0x000fe20000000000 */
[----:B------:R-:W-:Y:S01]  /*0560*/  IMAD.SHL.U32 R6, R13, 0x10, RZ ;  /* 0x000000100d067824 */ /* 0x000fe200078e00ff */
[----:B------:R-:W-:Y:S01]  /*0570*/  LOP3.LUT R3, R3, 0x8, RZ, 0xc0, !PT ;  /* 0x0000000803037812 */ /* 0x000fe200078ec0ff */
[----:B------:R-:W-:Y:S01]  /*0580*/  IMAD.SHL.U32 R8, R11, 0x40, RZ ;  /* 0x000000400b087824 */ /* 0x000fe200078e00ff */
[----:B------:R-:W-:Y:S01]  /*0590*/  SHF.R.U32.HI R5, RZ, 0x3, R2 ;  /* 0x00000003ff057819 */ /* 0x000fe20000011602 */
[----:B------:R-:W-:Y:S01]  /*05a0*/  IMAD.SHL.U32 R174, R0, 0x2, RZ ;  /* 0x0000000200ae7824 */ /* 0x000fe200078e00ff */
[----:B------:R-:W-:Y:S01]  /*05b0*/  LOP3.LUT R7, R2, 0x20, R7, 0xf8, !PT ;  /* 0x0000002002077812 */ /* 0x000fe200078ef807 */
[----:B------:R-:W-:Y:S01]  /*05c0*/  IMAD R222, R19, 0x10, R222 ;  /* 0x0000001013de7824 */ /* 0x000fe200078e02de */
        /* <DEDUP_REMOVED lines=9> */
[--C-:B------:R-:W-:Y:S01]  /*0660*/  SHF.R.U32.HI R5, RZ, 0x3, R3.reuse ;  /* 0x00000003ff057819 */ /* 0x100fe20000011603 */
        /* <DEDUP_REMOVED lines=9> */
[----:B------:R-:W-:Y:S01]  /*0700*/  LOP3.LUT R176, R3, R2, RZ, 0xfc, !PT ;  /* 0x0000000203b07212 */ /* 0x000fe200078efcff */
[----:B------:R-:W-:Y:S01]  /*0710*/  IMAD R168, R168, 0x400, R2 ;  /* 0x00000400a8a87824 */ /* 0x000fe200078e0202 */
[----:B------:R-:W-:Y:S01]  /*0720*/  LEA R6, R6, 0x6000, 0x1 ;  /* 0x0000600006067811 */ /* 0x000fe200078e08ff */
[----:B------:R-:W-:-:S02]  /*0730*/  IMAD.IADD R177, R177, 0x1, R5 ;  /* 0x00000001b1b17824 */ /* 0x000fc400078e0205 */
[----:B------:R-:W-:Y:S01]  /*0740*/  IMAD.IADD R168, R5, 0x1, R168 ;  /* 0x0000000105a87824 */ /* 0x000fe200078e02a8 */
[C---:B------:R-:W-:Y:S01]  /*0750*/  IADD3 R7, R6.reuse, 0x40, RZ ;  /* 0x0000004006077810 */ /* 0x040fe20007ffe0ff */
[----:B------:R-:W-:Y:S01]  /*0760*/  IMAD.MOV.U32 R5, RZ, RZ, 0x20 ;  /* 0x00000020ff057424 */ /* 0x000fe200078e00ff */
[C---:B------:R-:W-:Y:S01]  /*0770*/  @P2 IADD3 R7, R6.reuse, -0x40, RZ ;  /* 0xffffffc006072810 */ /* 0x040fe20007ffe0ff */
[----:B------:R-:W-:Y:S01]  /*0780*/  IMAD.MOV.U32 R2, RZ, RZ, 0x40 ;  /* 0x00000040ff027424 */ /* 0x000fe200078e00ff */
[----:B------:R-:W-:Y:S01]  /*0790*/  IADD3 R8, R6, 0x420, RZ ;  /* 0x0000042006087810 */ /* 0x000fe20007ffe0ff */
[----:B------:R-:W-:Y:S01]  /*07a0*/  IMAD R3, R20, 0x200, R18 ;  /* 0x0000020014037824 */ /* 0x000fe200078e0212 */
[----:B------:R-:W-:Y:S01]  /*07b0*/  SEL R172, R5, 0xffffffe0, !P4 ;  /* 0xffffffe005ac7807 */ /* 0x000fe20006000000 */
[----:B------:R-:W-:Y:S01]  /*07c0*/  IMAD.SHL.U32 R167, R177, 0x2, RZ ;  /* 0x00000002b1a77824 */ /* 0x000fe200078e00ff */
[----:B------:R-:W-:Y:S02]  /*07d0*/  SEL R2, R2, 0xffffffc0, !P3 ;  /* 0xffffffc002027807 */ /* 0x000fe40005800000 */
[----:B------:R-:W-:Y:S01]  /*07e0*/  SEL R5, R5, 0xffffffe0, !P1 ;  /* 0xffffffe005057807 */ /* 0x000fe20004800000 */
[C---:B------:R-:W-:Y:S01]  /*07f0*/  IMAD R173, R0.reuse, 0x2, R172 ;  /* 0x0000000200ad7824 */ /* 0x040fe200078e02ac */
[----:B------:R1:W-:Y:S01]  /*0800*/  STL [R1], R3 ;  /* 0x0000000301007387 */ /* 0x0003e20000100800 */
[----:B------:R-:W-:Y:S01]  /*0810*/  IMAD R171, R0, 0x2, R2 ;  /* 0x0000000200ab7824 */ /* 0x000fe200078e0202 */
[----:B------:R-:W-:Y:S01]  /*0820*/  @P1 IADD3 R8, R6, 0x3e0, RZ ;  /* 0x000003e006081810 */ /* 0x000fe20007ffe0ff */
[----:B------:R-:W-:Y:S01]  /*0830*/  IMAD.IADD R0, R5, 0x1, R6 ;  /* 0x0000000105007824 */ /* 0x000fe200078e0206 */
[----:B------:R-:W-:Y:S01]  /*0840*/  STL [R1+0xc], R6 ;  /* 0x00000c0601007387 */ /* 0x000fe20000100800 */
[----:B------:R-:W-:Y:S01]  /*0850*/  IMAD.IADD R199, R200, 0x1, R5 ;  /* 0x00000001c8c77824 */ /* 0x000fe200078e0205 */
[----:B------:R-:W-:Y:S01]  /*0860*/  LEA R168, R168, 0xa000, 0x1 ;  /* 0x0000a000a8a87811 */ /* 0x000fe200078e08ff */
[----:B------:R-:W-:Y:S01]  /*0870*/  IMAD.IADD R172, R172, 0x1, R171 ;  /* 0x00000001acac7824 */ /* 0x000fe200078e02ab */
[----:B------:R3:W-:Y:S01]  /*0880*/  STL [R1+0x18], R0 ;  /* 0x0000180001007387 */ /* 0x0007e20000100800 */
[----:B------:R-:W-:-:S03]  /*0890*/  IMAD.IADD R198, R198, 0x1, R199 ;  /* 0x00000001c6c67824 */ /* 0x000fc600078e02c7 */
[----:B------:R4:W-:Y:S04]  /*08a0*/  STL [R1+0x10], R7 ;  /* 0x0000100701007387 */ /* 0x0009e80000100800 */
[----:B------:R4:W-:Y:S01]  /*08b0*/  STL [R1+0x1c], R8 ;  /* 0x00001c0801007387 */ /* 0x0009e20000100800 */
[----:B-1----:R-:W-:Y:S02]  /*08c0*/  IMAD.SHL.U32 R3, R4, 0x2, RZ ;  /* 0x0000000204037824 */ /* 0x002fe400078e00ff */
[----:B---3--:R-:W-:-:S05]  /*08d0*/  IMAD.IADD R0, R5, 0x1, R7 ;  /* 0x0000000105007824 */ /* 0x008fca00078e0207 */
[----:B--2---:R4:W-:Y:S02]  /*08e0*/  STL [R1+0x14], R0 ;  /* 0x0000140001007387 */ /* 0x0049e40000100800 */
.L_x_734:
[----:B-1----:R-:W1:Y:S01]  /*08f0*/  S2R R36, SR_CTAID.Y ;  /* 0x0000000000247919 */ /* 0x002e620000002600 */
[----:B--2-4-:R-:W2:Y:S01]  /*0900*/  LDC.U8 R0, c[0x0][0x312] ;  /* 0x0000c480ff007b82 */ /* 0x014ea20000000000 */
[----:B------:R-:W-:Y:S02]  /*0910*/  ISETP.NE.U32.AND P2, PT, RZ, c[0x0][0x240], PT ;  /* 0x00009000ff007a0c */ /* 0x000fe40003f45070 */
[----:B------:R-:W-:Y:S02]  /*0920*/  ISETP.EQ.U32.AND P5, PT, RZ, c[0x0][0x248], PT ;  /* 0x00009200ff007a0c */ /* 0x000fe40003fa2070 */
[----:B------:R-:W-:Y:S02]  /*0930*/  ISETP.NE.AND.EX P2, PT, RZ, c[0x0][0x244], PT, P2 ;  /* 0x00009100ff007a0c */ /* 0x000fe40003f45320 */
[----:B------:R-:W-:Y:S01]  /*0940*/  ISETP.NE.U32.AND P3, PT, RZ, c[0x0][0x250], PT ;  /* 0x00009400ff007a0c */ /* 0x000fe20003f65070 */
[----:B---3--:R-:W-:-:S03]  /*0950*/  IMAD.MOV.U32 R37, RZ, RZ, -0x1 ;  /* 0xffffffffff257424 */ /* 0x008fc600078e00ff */
[----:B------:R-:W-:Y:S01]  /*0960*/  ISETP.NE.AND.EX P3, PT, RZ, c[0x0][0x254], PT, P3 ;  /* 0x00009500ff007a0c */ /* 0x000fe20003f65330 */
[----:B-1----:R-:W-:Y:S01]  /*0970*/  IMAD.SHL.U32 R9, R36, 0x4, RZ ;  /* 0x0000000424097824 */ /* 0x002fe200078e00ff */
[----:B------:R-:W-:Y:S02]  /*0980*/  SHF.R.S32.HI R32, RZ, 0x1f, R36 ;  /* 0x0000001fff207819 */ /* 0x000fe40000011424 */
[----:B--2---:R-:W-:Y:S01]  /*0990*/  ISETP.NE.AND P4, PT, R0, RZ, PT ;  /* 0x000000ff0000720c */ /* 0x004fe20003f85270 */
[----:B------:R-:W-:Y:S01]  /*09a0*/  IMAD.MOV.U32 R0, RZ, RZ, -0x1 ;  /* 0xffffffffff007424 */ /* 0x000fe200078e00ff */
[----:B------:R-:W-:Y:S02]  /*09b0*/  SHF.L.U64.HI R8, R36, 0x2, R32 ;  /* 0x0000000224087819 */ /* 0x000fe40000010220 */
[----:B------:R-:W-:Y:S02]  /*09c0*/  IADD3 R4, P0, R9, c[0x0][0x240], RZ ;  /* 0x0000900009047a10 */ /* 0x000fe40007f1e0ff */
[----:B------:R-:W-:-:S02]  /*09d0*/  ISETP.EQ.OR.EX P5, PT, RZ, c[0x0][0x24c], !P4, P5 ;  /* 0x00009300ff007a0c */ /* 0x000fc400067a2750 */
[----:B------:R-:W-:Y:S02]  /*09e0*/  IADD3.X R5, R8, c[0x0][0x244], RZ, P0, !PT ;  /* 0x0000910008057a10 */ /* 0x000fe400007fe4ff */
[----:B------:R-:W-:-:S03]  /*09f0*/  @P3 IADD3 R6, P0, R9, c[0x0][0x250], RZ ;  /* 0x0000940009063a10 */ /* 0x000fc60007f1e0ff */
[----:B------:R1:W2:Y:S04]  /*0a00*/  @P2 LDG.E R0, [R4.64] ;  /* 0x0000000604002981 */ /* 0x0002a8000c1e1900 */
[----:B------:R1:W2:Y:S01]  /*0a10*/  @P2 LDG.E R2, [R4.64+0x4] ;  /* 0x0000040604022981 */ /* 0x0002a2000c1e1900 */
[----:B------:R-:W-:Y:S01]  /*0a20*/  IMAD.MOV.U32 R247, RZ, RZ, RZ ;  /* 0x000000fffff77224 */ /* 0x000fe200078e00ff */
[----:B------:R-:W-:-:S05]  /*0a30*/  @P3 IADD3.X R7, R8, c[0x0][0x254], RZ, P0, !PT ;  /* 0x0000950008073a10 */ /* 0x000fca00007fe4ff */
[----:B-----5:R3:W5:Y:S01]  /*0a40*/  @P3 LDG.E R247, [R6.64] ;  /* 0x0000000606f73981 */ /* 0x020762000c1e1900 */
[----:B-1----:R-:W-:-:S04]  /*0a50*/  IADD3 R4, P1, R9, c[0x0][0x248], RZ ;  /* 0x0000920009047a10 */ /* 0x002fc80007f3e0ff */
[----:B------:R-:W-:-:S05]  /*0a60*/  IADD3.X R5, R8, c[0x0][0x24c], RZ, P1, !PT ;  /* 0x0000930008057a10 */ /* 0x000fca0000ffe4ff */
[----:B------:R-:W4:Y:S01]  /*0a70*/  @!P5 LDG.E R37, [R4.64] ;  /* 0x000000060425d981 */ /* 0x000f22000c1e1900 */
[----:B------:R-:W-:-:S04]  /*0a80*/  ISETP.NE.U32.AND P0, PT, RZ, c[0x0][0x248], PT ;  /* 0x00009200ff007a0c */ /* 0x000fc80003f05070 */
[----:B------:R-:W-:Y:S01]  /*0a90*/  ISETP.NE.AND.EX P0, PT, RZ, c[0x0][0x24c], PT, P0 ;  /* 0x00009300ff007a0c */ /* 0x000fe20003f05300 */
[----:B--2---:R-:W-:Y:S02]  /*0aa0*/  @P2 IMAD.IADD R250, R2, 0x1, -R0 ;  /* 0x0000000102fa2824 */ /* 0x004fe400078e0a00 */
[----:B------:R-:W-:Y:S02]  /*0ab0*/  IMAD.MOV.U32 R2, RZ, RZ, c[0x0][0x218] ;  /* 0x00008600ff027624 */ /* 0x000fe400078e00ff */
[----:B------:R-:W-:Y:S01]  /*0ac0*/  @!P2 IMAD.MOV.U32 R250, RZ, RZ, c[0x0][0x214] ;  /* 0x00008500fffaa624 */ /* 0x000fe200078e00ff */
[----:B----4-:R3:W-:Y:S07]  /*0ad0*/  STL [R1+0x8], R37 ;  /* 0x0000082501007387 */ /* 0x0107ee0000100800 */
[----:B------:R-:W-:Y:S05]  /*0ae0*/  @!P0 BRA `(.L_x_666) ;  /* 0x0000003000008947 */ /* 0x000fea0003800000 */
[----:B------:R-:W2:Y:S02]  /*0af0*/  @P4 LDG.E R2, [R4.64+0x4] ;  /* 0x0000040604024981 */ /* 0x000ea4000c1e1900 */
[----:B--2---:R-:W-:-:S06]  /*0b00*/  @P4 IADD3 R2, R2, -R37, RZ ;  /* 0x8000002502024210 */ /* 0x004fcc0007ffe0ff */
[----:B------:R1:W5:Y:S02]  /*0b10*/  @!P4 LDG.E R2, [R4.64] ;  /* 0x000000060402c981 */ /* 0x000364000c1e1900 */
.L_x_666:
[----:B------:R-:W-:-:S04]  /*0b20*/  ISETP.NE.U32.AND P1, PT, RZ, c[0x0][0x258], PT ;  /* 0x00009600ff007a0c */ /* 0x000fc80003f25070 */
        /* <DEDUP_REMOVED lines=19> */
[----:B---3--:R-:W-:Y:S01]  /*0c60*/  IMAD.WIDE.U32 R6, R0, c[0x0][0x190], RZ ;  /* 0x0000640000067a25 */ /* 0x008fe200078e00ff */
        /* <DEDUP_REMOVED lines=24> */
.L_x_668:
        /* <DEDUP_REMOVED lines=15> */
.L_x_669:
        /* <DEDUP_REMOVED lines=44> */
[----:B------:R-:W-:Y:S01]  /*11a0*/  IMAD R5, R22, R5, R6 ;  /* 0x0000000516057224 */ /* 0x000fe200078e0206 */
[----:B------:R-:W-:Y:S01]  /*11b0*/  IADD3 R8, P2, R10, R8, RZ ;  /* 0x000000080a087210 */ /* 0x000fe20007f5e0ff */
[----:B------:R-:W-:Y:S02]  /*11c0*/  IMAD.WIDE.U32 R6, R22, R0, RZ ;  /* 0x0000000016067225 */ /* 0x000fe400078e00ff */
[----:B------:R-:W-:Y:S02]  /*11d0*/  @!P5 IADD3 R2, R2, 0x1, RZ ;  /* 0x000000010202d810 */ /* 0x000fe40007ffe0ff */
[----:B------:R-:W-:Y:S01]  /*11e0*/  @!P5 IMAD.IADD R4, R4, 0x1, -R11 ;  /* 0x000000010404d824 */ /* 0x000fe200078e0a0b */
[----:B------:R-:W-:Y:S01]  /*11f0*/  SEL R20, R16, R6, !P1 ;  /* 0x0000000610147207 */ /* 0x000fe20004800000 */
[----:B------:R-:W-:Y:S01]  /*1200*/  IMAD R12, R23, R8, RZ ;  /* 0x00000008170c7224 */ /* 0x000fe200078e02ff */
[----:B------:R-:W-:Y:S01]  /*1210*/  ISETP.NE.AND P5, PT, RZ, c[0x0][0x1c8], PT ;  /* 0x00007200ff007a0c */ /* 0x000fe20003fa5270 */
[----:B------:R-:W-:Y:S01]  /*1220*/  IMAD.IADD R17, R17, 0x1, R5 ;  /* 0x0000000111117824 */ /* 0x000fe200078e0205 */
[----:B------:R-:W-:Y:S01]  /*1230*/  ISETP.GE.U32.AND P6, PT, R4, R11, PT ;  /* 0x0000000b0400720c */ /* 0x000fe20003fc6070 */
[----:B------:R-:W-:Y:S01]  /*1240*/  IMAD R11, R23, R0, RZ ;  /* 0x00000000170b7224 */ /* 0x000fe200078e02ff */
[----:B------:R-:W-:Y:S01]  /*1250*/  IADD3.X R4, R18, R9, RZ, P2, !PT ;  /* 0x0000000912047210 */ /* 0x000fe200017fe4ff */
[----:B------:R-:W-:Y:S01]  /*1260*/  IMAD.WIDE.U32 R8, R22, R8, RZ ;  /* 0x0000000816087225 */ /* 0x000fe200078e00ff */
[----:B----4-:R-:W-:-:S02]  /*1270*/  ISETP.NE.AND P2, PT, R21, RZ, PT ;  /* 0x000000ff1500720c */ /* 0x010fc40003f45270 */
[----:B------:R-:W-:Y:S01]  /*1280*/  @P1 IADD3 R17, R7, R11, RZ ;  /* 0x0000000b07111210 */ /* 0x000fe20007ffe0ff */
[----:B------:R-:W-:Y:S02]  /*1290*/  IMAD R16, R22, R4, R12 ;  /* 0x0000000416107224 */ /* 0x000fe400078e020c */
[----:B---3--:R-:W-:-:S03]  /*12a0*/  IMAD.WIDE.U32 R22, R14, c[0x0][0x3d8], RZ ;  /* 0x0000f6000e167a25 */ /* 0x008fc600078e00ff */
[----:B------:R-:W-:Y:S01]  /*12b0*/  IADD3 R11, R9, R16, RZ ;  /* 0x00000010090b7210 */ /* 0x000fe20007ffe0ff */
[----:B------:R-:W-:Y:S01]  /*12c0*/  @P3 IMAD R4, R36, c[0x0][0x214], RZ ;  /* 0x0000850024043a24 */ /* 0x000fe200078e02ff */
[----:B------:R-:W-:Y:S01]  /*12d0*/  @P6 IADD3 R2, R2, 0x1, RZ ;  /* 0x0000000102026810 */ /* 0x000fe20007ffe0ff */
[----:B------:R-:W-:Y:S01]  /*12e0*/  IMAD R5, R14, c[0x0][0x3dc], R23 ;  /* 0x0000f7000e057a24 */ /* 0x000fe200078e0217 */
[----:B------:R-:W-:Y:S01]  /*12f0*/  SEL R22, R22, RZ, P2 ;  /* 0x000000ff16167207 */ /* 0x000fe20001000000 */
[----:B------:R-:W-:Y:S01]  /*1300*/  @!P3 IMAD R6, R36, c[0x0][0x1c0], R248 ;  /* 0x000070002406ba24 */ /* 0x000fe200078e02f8 */
[----:B------:R-:W-:Y:S01]  /*1310*/  @P3 SEL R4, R4, R0, !P1 ;  /* 0x0000000004043207 */ /* 0x000fe20004800000 */
[----:B------:R-:W-:Y:S01]  /*1320*/  IMAD.MOV.U32 R14, RZ, RZ, R2 ;  /* 0x000000ffff0e7224 */ /* 0x000fe200078e0002 */
[----:B------:R-:W-:Y:S01]  /*1330*/  SHF.R.S32.HI R23, RZ, 0x1f, R19 ;  /* 0x0000001fff177819 */ /* 0x000fe20000011413 */
[C---:B------:R-:W-:Y:S01]  /*1340*/  IMAD R2, R248.reuse, c[0x0][0x22c], RZ ;  /* 0x00008b00f8027a24 */ /* 0x040fe200078e02ff */
[----:B------:R-:W-:Y:S01]  /*1350*/  SEL R21, R5, RZ, P2 ;  /* 0x000000ff05157207 */ /* 0x000fe20001000000 */
[----:B------:R-:W-:Y:S01]  /*1360*/  @P3 IMAD R7, R248, c[0x0][0x234], R4 ;  /* 0x00008d00f8073a24 */ /* 0x000fe200078e0204 */
[----:B------:R-:W-:Y:S01]  /*1370*/  @!P4 IADD3 R14, -R14, RZ, RZ ;  /* 0x000000ff0e0ec210 */ /* 0x000fe20007ffe1ff */
[----:B------:R-:W-:Y:S01]  /*1380*/  @!P3 IMAD R7, R6, c[0x0][0x214], RZ ;  /* 0x000085000607ba24 */ /* 0x000fe200078e02ff */
[----:B------:R-:W-:-:S02]  /*1390*/  @!P5 LOP3.LUT R14, RZ, c[0x0][0x1c8], RZ, 0x33, !PT ;  /* 0x00007200ff0eda12 */ /* 0x000fc400078e33ff */
[----:B------:R-:W-:Y:S02]  /*13a0*/  SHF.R.S32.HI R12, RZ, 0x1f, R2 ;  /* 0x0000001fff0c7819 */ /* 0x000fe40000011402 */
        /* <DEDUP_REMOVED lines=9> */
.L_x_670:
[----:B------:R-:W-:-:S04]  /*1440*/  IMAD R0, R36, c[0x0][0x1c0], R248 ;  /* 0x0000700024007a24 */ /* 0x000fc800078e02f8 */
[----:B------:R-:W-:Y:S02]  /*1450*/  IMAD R0, R0, c[0x0][0x224], RZ ;  /* 0x0000890000007a24 */ /* 0x000fe400078e02ff */
.L_x_671:
[----:B------:R-:W1:Y:S01]  /*1460*/  S2R R33, SR_TID.X ;  /* 0x0000000000217919 */ /* 0x000e620000002100 */
[----:B------:R-:W-:Y:S01]  /*1470*/  IMAD R34, R34, c[0x0][0x1c0], RZ ;  /* 0x0000700022227a24 */ /* 0x000fe200078e02ff */
[----:B------:R-:W-:Y:S01]  /*1480*/  IADD3 R4, P4, R216, R13, RZ ;  /* 0x0000000dd8047210 */ /* 0x000fe20007f9e0ff */
[----:B------:R-:W-:Y:S01]  /*1490*/  IMAD.IADD R16, R10, 0x1, R0 ;  /* 0x000000010a107824 */ /* 0x000fe200078e0200 */
[----:B------:R-:W-:Y:S01]  /*14a0*/  SHF.R.S32.HI R217, RZ, 0x1f, R216 ;  /* 0x0000001fffd97819 */ /* 0x000fe200000114d8 */
[----:B------:R-:W-:Y:S01]  /*14b0*/  IMAD.SHL.U32 R244, R34, 0x40, RZ ;  /* 0x0000004022f47824 */ /* 0x000fe200078e00ff */
[----:B------:R-:W-:Y:S01]  /*14c0*/  SHF.R.S32.HI R31, RZ, 0x1f, R225 ;  /* 0x0000001fff1f7819 */ /* 0x000fe200000114e1 */
[----:B------:R-:W-:Y:S01]  /*14d0*/  IMAD.IADD R214, R10, 0x1, R7 ;  /* 0x000000010ad67824 */ /* 0x000fe200078e0207 */
[----:B------:R-:W-:Y:S01]  /*14e0*/  IADD3 R0, -R202, R250, R19 ;  /* 0x000000faca007210 */ /* 0x000fe20007ffe113 */
[----:B------:R-:W-:Y:S01]  /*14f0*/  IMAD.X R5, R217, 0x1, R15, P4 ;  /* 0x00000001d9057824 */ /* 0x000fe200020e060f */
[----:B------:R-:W-:Y:S01]  /*1500*/  IADD3 R8, P3, P1, R8, R244, R2 ;  /* 0x000000f408087210 */ /* 0x000fe2000797e002 */
[----:B------:R-:W-:Y:S01]  /*1510*/  IMAD R2, R18, c[0x0][0x370], RZ ;  /* 0x0000dc0012027a24 */ /* 0x000fe200078e02ff */
[----:B------:R-:W-:Y:S01]  /*1520*/  SHF.R.S32.HI R6, RZ, 0x1f, R244 ;  /* 0x0000001fff067819 */ /* 0x000fe200000114f4 */
[----:B------:R-:W-:Y:S01]  /*1530*/  IMAD.WIDE.U32 R4, R10, c[0x0][0x370], R4 ;  /* 0x0000dc000a047a25 */ /* 0x000fe200078e0004 */
[----:B------:R-:W-:Y:S01]  /*1540*/  IADD3 R0, R0, -c[0x0][0x2e8], RZ ;  /* 0x8000ba0000007a10 */ /* 0x000fe20007ffe0ff */
[----:B------:R-:W-:Y:S01]  /*1550*/  BSSY B1, `(.L_x_667) ;  /* 0x000078e000017945 */ /* 0x000fe20003800000 */
[----:B------:R-:W-:Y:S01]  /*1560*/  IADD3.X R15, R11, R6, R12, P3, P1 ;  /* 0x000000060b0f7210 */ /* 0x000fe20001fe240c */
[----:B------:R-:W-:Y:S01]  /*1570*/  IMAD R2, R10, c[0x0][0x374], R2 ;  /* 0x0000dd000a027a24 */ /* 0x000fe200078e0202 */
[----:B------:R-:W-:Y:S01]  /*1580*/  IADD3 R12, P3, P1, R22, R8, R20 ;  /* 0x00000008160c7210 */ /* 0x000fe2000797e014 */
[----:B------:R-:W-:Y:S01]  /*1590*/  IMAD.MOV.U32 R215, RZ, RZ, 0x4 ;  /* 0x00000004ffd77424 */ /* 0x000fe200078e00ff */
[----:B------:R-:W-:Y:S01]  /*15a0*/  IADD3 R6, P4, R225, R10, RZ ;  /* 0x0000000ae1067210 */ /* 0x000fe20007f9e0ff */
[----:B------:R-:W-:Y:S01]  /*15b0*/  IMAD.IADD R5, R5, 0x1, R2 ;  /* 0x0000000105057824 */ /* 0x000fe200078e0202 */
[----:B------:R-:W-:Y:S01]  /*15c0*/  SHF.R.S32.HI R9, RZ, 0x1f, R0 ;  /* 0x0000001fff097819 */ /* 0x000fe20000011400 */
[----:B------:R-:W-:Y:S01]  /*15d0*/  IMAD R10, R249, c[0x0][0x378], RZ ;  /* 0x0000de00f90a7a24 */ /* 0x000fe200078e02ff */
[----:B-1----:R-:W-:Y:S01]  /*15e0*/  SHF.R.S32.HI R35, RZ, 0x1f, R33 ;  /* 0x0000001fff237819 */ /* 0x002fe20000011421 */
[----:B------:R-:W-:-:S02]  /*15f0*/  IMAD.X R7, R31, 0x1, R18, P4 ;  /* 0x000000011f077824 */ /* 0x000fc400020e0612 */
[----:B------:R-:W-:Y:S01]  /*1600*/  IMAD R11, R248, c[0x0][0x37c], R10 ;  /* 0x0000df00f80b7a24 */ /* 0x000fe200078e020a */
[-C--:B------:R-:W-:Y:S01]  /*1610*/  LEA.HI R8, R35, R33.reuse, RZ, 0x5 ;  /* 0x0000002123087211 */ /* 0x080fe200078f28ff */
[----:B------:R-:W-:Y:S01]  /*1620*/  IMAD R7, R7, c[0x0][0x190], RZ ;  /* 0x0000640007077a24 */ /* 0x000fe200078e02ff */
[----:B------:R-:W-:Y:S01]  /*1630*/  LEA.HI R10, R9, R0, RZ, 0x6 ;  /* 0x00000000090a7211 */ /* 0x000fe200078f30ff */
[----:B------:R-:W-:Y:S01]  /*1640*/  IMAD R0, R249, c[0x0][0x1a8], RZ ;  /* 0x00006a00f9007a24 */ /* 0x000fe200078e02ff */
[----:B------:R-:W-:Y:S01]  /*1650*/  LOP3.LUT R2, R8, 0xffffffe0, RZ, 0xc0, !PT ;  /* 0xffffffe008027812 */ /* 0x000fe200078ec0ff */
[C---:B------:R-:W-:Y:S01]  /*1660*/  IMAD R13, R6.reuse, c[0x0][0x194], R7 ;  /* 0x00006500060d7a24 */ /* 0x040fe200078e0207 */
[----:B------:R-:W-:Y:S01]  /*1670*/  SHF.R.S32.HI R8, RZ, 0x5, R8 ;  /* 0x00000005ff087819 */ /* 0x000fe20000011408 */
[----:B------:R-:W-:Y:S01]  /*1680*/  IMAD.WIDE.U32 R6, R6, c[0x0][0x190], R216 ;  /* 0x0000640006067a25 */ /* 0x000fe200078e00d8 */
[----:B------:R-:W-:Y:S02]  /*1690*/  IADD3 R18, -R2, R33, RZ ;  /* 0x0000002102127210 */ /* 0x000fe40007ffe1ff */
[----:B------:R-:W-:Y:S01]  /*16a0*/  IADD3.X R9, R21, R15, R17, P3, P1 ;  /* 0x0000000f15097210 */ /* 0x000fe20001fe2411 */
[----:B------:R-:W-:Y:S01]  /*16b0*/  IMAD.WIDE.U32 R4, R248, c[0x0][0x378], R4 ;  /* 0x0000de00f8047a25 */ /* 0x000fe200078e0004 */
[----:B------:R-:W-:-:S03]  /*16c0*/  IADD3 R6, P4, R28, R6, RZ ;  /* 0x000000061c067210 */ /* 0x000fc60007f9e0ff */
[----:B------:R-:W-:Y:S01]  /*16d0*/  IMAD R2, R8, R34, R18 ;  /* 0x0000002208027224 */ /* 0x000fe200078e0212 */
[----:B------:R-:W-:Y:S01]  /*16e0*/  IADD3.X R7, R24, R7, R13, P4, !PT ;  /* 0x0000000718077210 */ /* 0x000fe200027fe40d */
[----:B------:R-:W-:-:S03]  /*16f0*/  IMAD.IADD R5, R5, 0x1, R11 ;  /* 0x0000000105057824 */ /* 0x000fc600078e020b */
[----:B------:R-:W-:Y:S01]  /*1700*/  IADD3 R8, P1, R2, R12, RZ ;  /* 0x0000000c02087210 */ /* 0x000fe20007f3e0ff */
[----:B------:R-:W-:-:S03]  /*1710*/  IMAD.WIDE.U32 R6, R248, c[0x0][0x1a8], R6 ;  /* 0x00006a00f8067a25 */ /* 0x000fc600078e0006 */
[----:B------:R-:W-:Y:S01]  /*1720*/  LEA.HI.X.SX32 R203, R2, R9, 0x1, P1 ;  /* 0x0000000902cb7211 */ /* 0x000fe200008f0eff */
[----:B------:R-:W-:Y:S01]  /*1730*/  IMAD R9, R248, c[0x0][0x1ac], R0 ;  /* 0x00006b00f8097a24 */ /* 0x000fe200078e0200 */
[----:B------:R-:W-:Y:S01]  /*1740*/  SHF.R.S32.HI R0, RZ, 0x6, R10 ;  /* 0x00000006ff007819 */ /* 0x000fe2000001140a */
[----:B------:R-:W-:Y:S01]  /*1750*/  IMAD R2, R31, c[0x0][0x370], RZ ;  /* 0x0000dc001f027a24 */ /* 0x000fe200078e02ff */
[----:B------:R-:W-:Y:S01]  /*1760*/  LEA R196, P4, R6, c[0x0][0x160], 0x1 ;  /* 0x0000580006c47a11 */ /* 0x000fe200078808ff */
[C---:B------:R-:W-:Y:S01]  /*1770*/  IMAD.WIDE.U32 R4, R225.reuse, c[0x0][0x370], R4 ;  /* 0x0000dc00e1047a25 */ /* 0x040fe200078e0004 */
[----:B------:R-:W-:Y:S02]  /*1780*/  IMNMX R245, RZ, R0, !PT ;  /* 0x00000000fff57217 */ /* 0x000fe40007800200 */
[----:B------:R-:W-:Y:S01]  /*1790*/  LEA R204, P1, R8, c[0x0][0x350], 0x2 ;  /* 0x0000d40008cc7a11 */ /* 0x000fe200078210ff */
[----:B------:R-:W-:Y:S01]  /*17a0*/  IMAD R0, R225, c[0x0][0x374], R2 ;  /* 0x0000dd00e1007a24 */ /* 0x000fe200078e0202 */
[----:B------:R-:W-:Y:S01]  /*17b0*/  ISETP.GT.AND P5, PT, R193, R245, PT ;  /* 0x000000f5c100720c */ /* 0x000fe20003fa4270 */
[----:B------:R-:W-:Y:S01]  /*17c0*/  IMAD.WIDE R10, R16, R215, c[0x0][0x3c8] ;  /* 0x0000f200100a7625 */ /* 0x000fe200078e02d7 */
[----:B------:R-:W-:-:S02]  /*17d0*/  IADD3 R2, R7, R9, RZ ;  /* 0x0000000907027210 */ /* 0x000fc40007ffe0ff */
[----:B------:R-:W-:Y:S01]  /*17e0*/  LEA R194, P3, R4, c[0x0][0x330], 0x1 ;  /* 0x0000cc0004c27a11 */ /* 0x000fe200078608ff */
[----:B------:R-:W-:Y:S01]  /*17f0*/  IMAD.IADD R0, R5, 0x1, R0 ;  /* 0x0000000105007824 */ /* 0x000fe200078e0200 */
        /* <DEDUP_REMOVED lines=23> */
.L_x_673:
        /* <DEDUP_REMOVED lines=15> */
.L_x_674:
        /* <DEDUP_REMOVED lines=23> */
.L_x_676:
[----:B------:R-:W-:Y:S05]  /*1bd0*/  BSYNC B0 ;  /* 0x0000000000007941 */ /* 0x000fea0003800000 */
.L_x_675:
[----:B------:R-:W-:Y:S01]  /*1be0*/  IADD3 R0, R225, 0x20, RZ ;  /* 0x00000020e1007810 */ /* 0x000fe20007ffe0ff */
[----:B------:R-:W-:Y:S03]  /*1bf0*/  BSSY B0, `(.L_x_677) ;  /* 0x000000e000007945 */ /* 0x000fe60003800000 */
[----:B------:R-:W-:-:S13]  /*1c00*/  ISETP.GE.OR P2, PT, R0, R10, P4 ;  /* 0x0000000a0000720c */ /* 0x000fda0002746670 */
        /* <DEDUP_REMOVED lines=12> */
.L_x_678:
[----:B------:R-:W-:Y:S05]  /*1cd0*/  BSYNC B0 ;  /* 0x0000000000007941 */ /* 0x000fea0003800000 */
.L_x_677:
        /* <DEDUP_REMOVED lines=15> */
.L_x_680:
[----:B------:R-:W-:Y:S05]  /*1dd0*/  BSYNC B0 ;  /* 0x0000000000007941 */ /* 0x000fea0003800000 */
.L_x_679:
[----:B------:R-:W-:Y:S01]  /*1de0*/  IADD3 R0, R225, 0x60, RZ ;  /* 0x00000060e1007810 */ /* 0x000fe20007ffe0ff */
[----:B------:R-:W-:Y:S03]  /*1df0*/  BSSY B0, `(.L_x_681) ;  /* 0x000000d000007945 */ /* 0x000fe60003800000 */
[----:B------:R-:W-:-:S13]  /*1e00*/  ISETP.GE.OR P0, PT, R0, R10, P4 ;  /* 0x0000000a0000720c */ /* 0x000fda0002706670 */
        /* <DEDUP_REMOVED lines=11> */
.L_x_682:
[----:B------:R-:W-:Y:S05]  /*1ec0*/  BSYNC B0 ;  /* 0x0000000000007941 */ /* 0x000fea0003800000 */
.L_x_681:
[----:B-1----:R-:W-:Y:S01]  /*1ed0*/  IMAD.WIDE.U32 R4, R19, c[0x0][0x3a8], R216 ;  /* 0x0000ea0013047a25 */ /* 0x002fe200078e00d8 */
        /* <DEDUP_REMOVED lines=19> */
.L_x_684:
[----:B------:R-:W-:Y:S05]  /*2010*/  BSYNC B0 ;  /* 0x0000000000007941 */ /* 0x000fea0003800000 */
.L_x_683:
        /* <DEDUP_REMOVED lines=13> */
.L_x_686:
[----:B------:R-:W-:Y:S05]  /*20f0*/  BSYNC B0 ;  /* 0x0000000000007941 */ /* 0x000fea0003800000 */
.L_x_685:
        /* <DEDUP_REMOVED lines=13> */
.L_x_688:
[----:B------:R-:W-:Y:S05]  /*21d0*/  BSYNC B0 ;  /* 0x0000000000007941 */ /* 0x000fea0003800000 */
.L_x_687:
        /* <DEDUP_REMOVED lines=10> */
[----:B------:R1:W-:Y:S01]  /*2280*/  STG.E.128 [R4.64], RZ ;  /* 0x000000ff04007986 */ /* 0x0003e2000c101d06 */
[----:B------:R-:W-:Y:S05]  /*2290*/  BRA `(.L_x_689) ;  /* 0x00006b9000007947 */ /* 0x000fea0003800000 */
.L_x_672:
[----:B------:R-:W2:Y:S01]  /*22a0*/  LDL R15, [R1] ;  /* 0x00000000010f7983 */ /* 0x000ea20000100800 */
[----:B------:R-:W-:Y:S01]  /*22b0*/  IMAD R11, R251, -0x80, R202 ;  /* 0xffffff80fb0b7824 */ /* 0x000fe200078e02ca */
[----:B------:R-:W-:Y:S01]  /*22c0*/  LEA.HI R6, R193, R193, RZ, 0x1 ;  /* 0x000000c1c1067211 */ /* 0x000fe200078f08ff */
[----:B------:R-:W-:Y:S01]  /*22d0*/  IMAD.WIDE.U32 R4, R19, c[0x0][0x1a0], R216 ;  /* 0x0000680013047a25 */ /* 0x000fe200078e00d8 */
[----:B------:R-:W-:Y:S01]  /*22e0*/  BSSY B0, `(.L_x_690) ;  /* 0x0000021000007945 */ /* 0x000fe20003800000 */
[----:B------:R-:W-:Y:S01]  /*22f0*/  @P2 BAR.SYNC.DEFER_BLOCKING 0x0 ;  /* 0x0000000000002b1d */ /* 0x000fe20000010000 */
[----:B------:R-:W-:Y:S01]  /*2300*/  ISETP.GE.AND P3, PT, R225, R11, PT ;  /* 0x0000000be100720c */ /* 0x000fe20003f66270 */
[----:B------:R-:W-:Y:S01]  /*2310*/  IMAD R2, R23, c[0x0][0x1a0], RZ ;  /* 0x0000680017027a24 */ /* 0x000fe200078e02ff */
[----:B------:R-:W-:Y:S02]  /*2320*/  IADD3 R4, P0, R25, R4, RZ ;  /* 0x0000000419047210 */ /* 0x000fe40007f1e0ff */
        /* <DEDUP_REMOVED lines=8> */
[----:B------:R-:W-:-:S05]  /*23b0*/  IMAD.WIDE.U32 R4, R14, c[0x0][0x1b8], R4 ;  /* 0x00006e000e047a25 */ /* 0x000fca00078e0004 */
[----:B------:R-:W-:Y:S02]  /*23c0*/  IADD3 R10, R5, R2, RZ ;  /* 0x00000002050a7210 */ /* 0x000fe40007ffe0ff */
[----:B--2---:R-:W-:-:S05]  /*23d0*/  SHF.L.U32 R0, R15, 0x1, RZ ;  /* 0x000000010f007819 */ /* 0x004fca00000006ff */
        /* <DEDUP_REMOVED lines=17> */
.L_x_691:
[----:B------:R-:W-:Y:S05]  /*24f0*/  BSYNC B0 ;  /* 0x0000000000007941 */ /* 0x000fea0003800000 */
.L_x_690:
        /* <DEDUP_REMOVED lines=22> */
.L_x_693:
[----:B------:R-:W-:Y:S05]  /*2660*/  BSYNC B0 ;  /* 0x0000000000007941 */ /* 0x000fea0003800000 */
.L_x_692:
        /* <DEDUP_REMOVED lines=22> */
.L_x_695:
[----:B------:R-:W-:Y:S05]  /*27d0*/  BSYNC B0 ;  /* 0x0000000000007941 */ /* 0x000fea0003800000 */
.L_x_694:
        /* <DEDUP_REMOVED lines=21> */
.L_x_697:
[----:B------:R-:W-:Y:S05]  /*2930*/  BSYNC B0 ;  /* 0x0000000000007941 */ /* 0x000fea0003800000 */
.L_x_696:
        /* <DEDUP_REMOVED lines=13> */
.L_x_699:
[----:B------:R-:W-:Y:S05]  /*2a10*/  BSYNC B0 ;  /* 0x0000000000007941 */ /* 0x000fea0003800000 */
.L_x_698:
        /* <DEDUP_REMOVED lines=15> */
.L_x_701:
[----:B------:R-:W-:Y:S05]  /*2b10*/  BSYNC B0 ;  /* 0x0000000000007941 */ /* 0x000fea0003800000 */
.L_x_700:
        /* <DEDUP_REMOVED lines=19> */
.L_x_703:
[----:B------:R-:W-:Y:S05]  /*2c50*/  BSYNC B0 ;  /* 0x0000000000007941 */ /* 0x000fea0003800000 */
.L_x_702:
        /* <DEDUP_REMOVED lines=20> */
.L_x_705:
[----:B------:R-:W-:Y:S05]  /*2da0*/  BSYNC B0 ;  /* 0x0000000000007941 */ /* 0x000fea0003800000 */
.L_x_704:
[C---:B-1----:R-:W-:Y:S01]  /*2db0*/  IADD3 R4, R222.reuse, 0x8, RZ ;  /* 0x00000008de047810 */ /* 0x042fe20007ffe0ff */
[----:B------:R-:W-:Y:S01]  /*2dc0*/  IMAD.MOV.U32 R220, RZ, RZ, 0x7f800000 ;  /* 0x7f800000ffdc7424 */ /* 0x000fe200078e00ff */
[-C--:B------:R-:W-:Y:S02]  /*2dd0*/  ISETP.GE.AND P0, PT, R222, R2.reuse, PT ;  /* 0x00000002de00720c */ /* 0x080fe40003f06270 */
        /* <DEDUP_REMOVED lines=42> */
.L_x_707:
[----:B--2---:R-:W-:Y:S05]  /*3080*/  BSYNC B0 ;  /* 0x0000000000007941 */ /* 0x004fea0003800000 */
.L_x_706:
        /* <DEDUP_REMOVED lines=20> */
.L_x_709:
[----:B------:R-:W-:Y:S05]  /*31d0*/  BSYNC B0 ;  /* 0x0000000000007941 */ /* 0x000fea0003800000 */
.L_x_708:
        /* <DEDUP_REMOVED lines=20> */
.L_x_711:
[----:B------:R-:W-:Y:S05]  /*3320*/  BSYNC B0 ;  /* 0x0000000000007941 */ /* 0x000fea0003800000 */
.L_x_710:
        /* <DEDUP_REMOVED lines=19> */
.L_x_713:
[----:B------:R-:W-:Y:S05]  /*3460*/  BSYNC B0 ;  /* 0x0000000000007941 */ /* 0x000fea0003800000 */
.L_x_712:
[----:B------:R-:W0:Y:S01]  /*3470*/  LDGDEPBAR ;  /* 0x00000000000079af */ /* 0x000e220000000000 */
[----:B------:R-:W-:Y:S01]  /*3480*/  ISETP.NE.U32.AND P5, PT, RZ, c[0x0][0x318], PT ;  /* 0x0000c600ff007a0c */ /* 0x000fe20003fa5070 */
[----:B------:R-:W-:Y:S02]  /*3490*/  IMAD.MOV.U32 R10, RZ, RZ, c[0x0][0x308] ;  /* 0x0000c200ff0a7624 */ /* 0x000fe400078e00ff */
[----:B------:R-:W-:Y:S01]  /*34a0*/  IMAD.MOV.U32 R11, RZ, RZ, c[0x0][0x30c] ;  /* 0x0000c300ff0b7624 */ /* 0x000fe200078e00ff */
        /* <DEDUP_REMOVED lines=8> */
[----:B------:R-:W-:Y:S02]  /*3530*/  @P5 LEA.HI.X R7, R4, c[0x0][0x31c], R0, 0x2, P0 ;  /* 0x0000c70004075a11 */ /* 0x000fe400000f1400 */
[----:B------:R1:W2:Y:S04]  /*3540*/  LDG.E.64 R4, [R10.64+0x8] ;  /* 0x000008060a047981 */ /* 0x0002a8000c1e1b00 */
[----:B---3--:R4:W3:Y:S04]  /*3550*/  @P5 LDG.E R8, [R6.64] ;  /* 0x0000000606085981 */ /* 0x0088e8000c1e1900 */
[----:B------:R-:W4:Y:S04]  /*3560*/  S2R R14, SR_TID.X ;  /* 0x00000000000e7919 */ /* 0x000f280000002100 */
[----:B------:R-:W4:Y:S04]  /*3570*/  S2R R15, SR_TID.X ;  /* 0x00000000000f7919 */ /* 0x000f280000002100 */
[----:B------:R-:W4:Y:S04]  /*3580*/  S2R R12, SR_TID.X ;  /* 0x00000000000c7919 */ /* 0x000f280000002100 */
[----:B------:R2:W2:Y:S04]  /*3590*/  LDSM.16.M88.4 R132, [R174+0xa000] ;  /* 0x00a00000ae84783b */ /* 0x0004a80000000200 */
[----:B------:R2:W2:Y:S04]  /*35a0*/  LDSM.16.M88.4 R136, [R174+0xa800] ;  /* 0x00a80000ae88783b */ /* 0x0004a80000000200 */
[----:B-1----:R-:W3:Y:S01]  /*35b0*/  LDG.E.64 R10, [R10.64] ;  /* 0x000000060a0a7981 */ /* 0x002ee2000c1e1b00 */
[----:B------:R-:W-:Y:S01]  /*35c0*/  LEA.HI R0, R35, R33, RZ, 0x4 ;  /* 0x0000002123007211 */ /* 0x000fe200078f20ff */
[----:B----4-:R-:W-:Y:S01]  /*35d0*/  IMAD R7, R36, c[0x0][0x1c0], R248 ;  /* 0x0000700024077a24 */ /* 0x010fe200078e02f8 */
[----:B------:R-:W-:Y:S01]  /*35e0*/  IADD3 R19, R250, 0x80, R19 ;  /* 0x00000080fa137810 */ /* 0x000fe20007ffe013 */
[----:B------:R1:W4:Y:S01]  /*35f0*/  LDSM.16.M88.4 R140, [R173+0xa000] ;  /* 0x00a00000ad8c783b */ /* 0x0003220000000200 */
[----:B------:R-:W-:Y:S01]  /*3600*/  LOP3.LUT R0, R0, 0xfffffff0, RZ, 0xc0, !PT ;  /* 0xfffffff000007812 */ /* 0x000fe200078ec0ff */
[C---:B------:R-:W-:Y:S01]  /*3610*/  IMAD.SHL.U32 R13, R34.reuse, 0x10, RZ ;  /* 0x00000010220d7824 */ /* 0x040fe200078e00ff */
[----:B------:R-:W-:Y:S01]  /*3620*/  SHF.R.S32.HI R14, RZ, 0x1f, R14 ;  /* 0x0000001fff0e7819 */ /* 0x000fe2000001140e */
[----:B------:R1:W1:Y:S01]  /*3630*/  LDSM.16.M88.4 R144, [R173+0xa800] ;  /* 0x00a80000ad90783b */ /* 0x0002620000000200 */
[----:B------:R-:W-:Y:S01]  /*3640*/  IMAD.SHL.U32 R246, R34, 0x8, RZ ;  /* 0x0000000822f67824 */ /* 0x000fe200078e00ff */
[----:B------:R-:W3:Y:S01]  /*3650*/  @P5 MUFU.RCP R9, c[0x0][0x238] ;  /* 0x00008e0000095b08 */ /* 0x000ee20000001000 */
[----:B------:R-:W-:Y:S01]  /*3660*/  IMAD.IADD R0, R33, 0x1, -R0 ;  /* 0x0000000121007824 */ /* 0x000fe200078e0a00 */
[----:B------:R-:W-:Y:S01]  /*3670*/  LEA.HI R14, R14, R15, RZ, 0x6 ;  /* 0x0000000f0e0e7211 */ /* 0x000fe200078f30ff */
[----:B------:R1:W1:Y:S01]  /*3680*/  LDSM.16.M88.4 R148, [R171+0xa000] ;  /* 0x00a00000ab94783b */ /* 0x0002620000000200 */
[----:B------:R-:W-:Y:S01]  /*3690*/  IMAD.SHL.U32 R12, R12, 0x2, RZ ;  /* 0x000000020c0c7824 */ /* 0x000fe200078e00ff */
[----:B------:R-:W-:Y:S01]  /*36a0*/  IADD3 R165, R176, 0x1000, RZ ;  /* 0x00001000b0a57810 */ /* 0x000fe20007ffe0ff */
[----:B------:R-:W-:Y:S01]  /*36b0*/  IMAD.IADD R252, R19, 0x1, -R202 ;  /* 0x0000000113fc7824 */ /* 0x000fe200078e0aca */
[----:B------:R-:W-:Y:S01]  /*36c0*/  SHF.R.S32.HI R2, RZ, 0x1f, R0 ;  /* 0x0000001fff027819 */ /* 0x000fe20000011400 */
[----:B------:R1:W1:Y:S01]  /*36d0*/  LDSM.16.M88.4 R152, [R171+0xa800] ;  /* 0x00a80000ab98783b */ /* 0x0002620000000200 */
[----:B------:R-:W-:Y:S01]  /*36e0*/  SHF.R.S32.HI R14, RZ, 0x6, R14 ;  /* 0x00000006ff0e7819 */ /* 0x000fe2000001140e */
[----:B------:R-:W-:Y:S01]  /*36f0*/  IMAD.MOV.U32 R175, RZ, RZ, 0x20 ;  /* 0x00000020ffaf7424 */ /* 0x000fe200078e00ff */
[----:B------:R-:W-:Y:S01]  /*3700*/  LEA.HI R2, R2, R0, RZ, 0x3 ;  /* 0x0000000002027211 */ /* 0x000fe200078f18ff */
[----:B------:R1:W1:Y:S01]  /*3710*/  LDSM.16.M88.4 R156, [R172+0xa000] ;  /* 0x00a00000ac9c783b */ /* 0x0002620000000200 */
[----:B------:R-:W-:Y:S01]  /*3720*/  IADD3 R166, R177, 0x1000, RZ ;  /* 0x00001000b1a67810 */ /* 0x000fe20007ffe0ff */
[----:B------:R-:W-:Y:S01]  /*3730*/  IMAD.SHL.U32 R191, R14, 0x20, RZ ;  /* 0x000000200ebf7824 */ /* 0x000fe200078e00ff */
[----:B------:R-:W-:Y:S01]  /*3740*/  LOP3.LUT R6, R2, 0xfffffff8, RZ, 0xc0, !PT ;  /* 0xfffffff802067812 */ /* 0x000fe200078ec0ff */
[----:B------:R1:W1:Y:S01]  /*3750*/  LDSM.16.M88.4 R160, [R172+0xa800] ;  /* 0x00a80000aca0783b */ /* 0x0002620000000200 */
[----:B------:R-:W-:Y:S01]  /*3760*/  IMAD.SHL.U32 R2, R7, 0x20, RZ ;  /* 0x0000002007027824 */ /* 0x000fe200078e00ff */
[----:B------:R-:W-:Y:S01]  /*3770*/  SEL R165, R165, R176, !P1 ;  /* 0x000000b0a5a57207 */ /* 0x000fe20004800000 */
[----:B------:R-:W-:Y:S01]  /*3780*/  IMAD.MOV.U32 R164, RZ, RZ, 0x40 ;  /* 0x00000040ffa47424 */ /* 0x000fe200078e00ff */
[----:B------:R-:W-:Y:S01]  /*3790*/  LOP3.LUT R191, R191, 0x6, R12, 0xf8, !PT ;  /* 0x00000006bfbf7812 */ /* 0x000fe200078ef80c */
[----:B------:R-:W-:Y:S01]  /*37a0*/  IMAD.IADD R0, R0, 0x1, -R6 ;  /* 0x0000000100007824 */ /* 0x000fe200078e0a06 */
[----:B------:R-:W-:Y:S01]  /*37b0*/  SHF.R.S32.HI R6, RZ, 0x1f, R18 ;  /* 0x0000001fff067819 */ /* 0x000fe20000011412 */
[----:B------:R-:W-:Y:S01]  /*37c0*/  IMAD.MOV.U32 R178, RZ, RZ, RZ ;  /* 0x000000ffffb27224 */ /* 0x000fe200078e00ff */
[----:B------:R-:W-:Y:S01]  /*37d0*/  SEL R166, R166, R177, !P1 ;  /* 0x000000b1a6a67207 */ /* 0x000fe20004800000 */
[C---:B------:R-:W-:Y:S01]  /*37e0*/  IMAD R191, R251.reuse, 0x80, R191 ;  /* 0x00000080fbbf7824 */ /* 0x040fe200078e02bf */
[C---:B------:R-:W-:Y:S01]  /*37f0*/  LOP3.LUT P0, RZ, R0.reuse, 0x2, RZ, 0xc0, !PT ;  /* 0x0000000200ff7812 */ /* 0x040fe2000780c0ff */
[----:B------:R-:W-:Y:S01]  /*3800*/  IMAD.MOV R244, RZ, RZ, -R244 ;  /* 0x000000fffff47224 */ /* 0x000fe200078e0af4 */
[----:B------:R-:W-:Y:S01]  /*3810*/  LOP3.LUT P2, RZ, R0, 0x4, RZ, 0xc0, !PT ;  /* 0x0000000400ff7812 */ /* 0x000fe2000784c0ff */
[----:B------:R-:W-:Y:S01]  /*3820*/  IMAD R0, R251, 0x4, R14 ;  /* 0x00000004fb007824 */ /* 0x000fe200078e020e */
[C---:B------:R-:W-:Y:S01]  /*3830*/  IADD3 R212, R191.reuse, 0x19, RZ ;  /* 0x00000019bfd47810 */ /* 0x040fe20007ffe0ff */
[----:B------:R1:W1:Y:S01]  /*3840*/  I2F R205, R191 ;  /* 0x000000bf00cd7306 */ /* 0x0002620000201400 */
[C---:B------:R-:W-:Y:S01]  /*3850*/  IADD3 R211, R191.reuse, 0x18, RZ ;  /* 0x00000018bfd37810 */ /* 0x040fe20007ffe0ff */
[----:B------:R-:W-:Y:S01]  /*3860*/  IMAD.MOV.U32 R213, RZ, RZ, R192 ;  /* 0x000000ffffd57224 */ /* 0x000fe200078e00c0 */
[C---:B------:R-:W-:Y:S01]  /*3870*/  IADD3 R210, R191.reuse, 0x11, RZ ;  /* 0x00000011bfd27810 */ /* 0x040fe20007ffe0ff */
[----:B------:R-:W-:Y:S01]  /*3880*/  CS2R R94, SRZ ;  /* 0x00000000005e7805 */ /* 0x000fe2000001ff00 */
[C---:B------:R-:W-:Y:S01]  /*3890*/  IADD3 R209, R191.reuse, 0x10, RZ ;  /* 0x00000010bfd17810 */ /* 0x040fe20007ffe0ff */
[----:B------:R-:W-:Y:S01]  /*38a0*/  CS2R R92, SRZ ;  /* 0x00000000005c7805 */ /* 0x000fe2000001ff00 */
[C---:B------:R-:W-:Y:S01]  /*38b0*/  IADD3 R208, R191.reuse, 0x9, RZ ;  /* 0x00000009bfd07810 */ /* 0x040fe20007ffe0ff */
[----:B------:R-:W1:Y:S01]  /*38c0*/  I2F R212, R212 ;  /* 0x000000d400d47306 */ /* 0x000e620000201400 */
[C---:B------:R-:W-:Y:S01]  /*38d0*/  IADD3 R207, R191.reuse, 0x8, RZ ;  /* 0x00000008bfcf7810 */ /* 0x040fe20007ffe0ff */
[----:B------:R-:W-:Y:S01]  /*38e0*/  CS2R R98, SRZ ;  /* 0x0000000000627805 */ /* 0x000fe2000001ff00 */
[----:B------:R-:W-:Y:S01]  /*38f0*/  IADD3 R206, R191, 0x1, RZ ;  /* 0x00000001bfce7810 */ /* 0x000fe20007ffe0ff */
[----:B------:R-:W-:Y:S01]  /*3900*/  CS2R R96, SRZ ;  /* 0x0000000000607805 */ /* 0x000fe2000001ff00 */
[----:B------:R-:W-:Y:S01]  /*3910*/  SEL R175, R175, 0xffffffe0, !P0 ;  /* 0xffffffe0afaf7807 */ /* 0x000fe20004000000 */
        /* <DEDUP_REMOVED lines=32> */
[----:B------:R-:W-:Y:S01]  /*3b20*/  IMAD.SHL.U32 R165, R165, 0x2, RZ ;  /* 0x00000002a5a57824 */ /* 0x000fe200078e00ff */
[----:B------:R-:W-:Y:S01]  /*3b30*/  SEL R164, R164, 0xffffffc0, !P2 ;  /* 0xffffffc0a4a47807 */ /* 0x000fe20005000000 */
[----:B------:R-:W1:Y:S01]  /*3b40*/  I2F R207, R207 ;  /* 0x000000cf00cf7306 */ /* 0x000e620000201400 */
[----:B------:R-:W-:-:S02]  /*3b50*/  IMAD.SHL.U32 R166, R166, 0x2, RZ ;  /* 0x00000002a6a67824 */ /* 0x000fc400078e00ff */
[--C-:B------:R-:W-:Y:S02]  /*3b60*/  IMAD.IADD R170, R167, 0x1, R175.reuse ;  /* 0x00000001a7aa7824 */ /* 0x100fe400078e02af */
[----:B------:R-:W-:-:S03]  /*3b70*/  IMAD.IADD R169, R168, 0x1, R175 ;  /* 0x00000001a8a97824 */ /* 0x000fc600078e02af */
[----:B------:R-:W1:Y:S01]  /*3b80*/  I2F R206, R206 ;  /* 0x000000ce00ce7306 */ /* 0x000e620000201400 */
[----:B--2---:R-:W-:Y:S02]  /*3b90*/  IADD3 R18, P4, P3, R2, R4, R18 ;  /* 0x0000000402127210 */ /* 0x004fe40007b9e012 */
[----:B------:R-:W-:Y:S02]  /*3ba0*/  SHF.R.S32.HI R2, RZ, 0x1f, R2 ;  /* 0x0000001fff027819 */ /* 0x000fe40000011402 */
[----:B------:R-:W-:Y:S01]  /*3bb0*/  IADD3 R4, R13, 0x20, RZ ;  /* 0x000000200d047810 */ /* 0x000fe20007ffe0ff */
[----:B------:R-:W-:Y:S01]  /*3bc0*/  IMAD.WIDE.U32 R18, R18, -0x2daee0ad, RZ ;  /* 0xd2511f5312127825 */ /* 0x000fe200078e00ff */
[----:B------:R-:W-:-:S03]  /*3bd0*/  IADD3.X R2, R2, R5, R6, P4, P3 ;  /* 0x0000000502027210 */ /* 0x000fc600027e6406 */
[----:B---3--:R-:W-:Y:S01]  /*3be0*/  @P5 FMUL.FTZ R178, R8, R9 ;  /* 0x0000000908b25220 */ /* 0x008fe20000410000 */
[----:B------:R-:W-:Y:S01]  /*3bf0*/  LOP3.LUT R243, R2, R10, RZ, 0x3c, !PT ;  /* 0x0000000a02f37212 */ /* 0x000fe200078e3cff */
[C---:B------:R-:W-:Y:S01]  /*3c00*/  IMAD.IADD R2, R246.reuse, 0x1, R4 ;  /* 0x00000001f6027824 */ /* 0x040fe200078e0204 */
[C---:B------:R-:W-:Y:S02]  /*3c10*/  LOP3.LUT R0, R11.reuse, R0, RZ, 0x3c, !PT ;  /* 0x000000000b007212 */ /* 0x040fe400078e3cff */
[----:B------:R-:W-:Y:S01]  /*3c20*/  IADD3 R238, R11, -0x4498517b, RZ ;  /* 0xbb67ae850bee7810 */ /* 0x000fe20007ffe0ff */
[----:B------:R-:W-:Y:S01]  /*3c30*/  IMAD.IADD R2, R246, 0x1, R2 ;  /* 0x00000001f6027824 */ /* 0x000fe200078e0202 */
[----:B------:R-:W-:Y:S02]  /*3c40*/  LOP3.LUT R0, R19, R0, RZ, 0x3c, !PT ;  /* 0x0000000013007212 */ /* 0x000fe400078e3cff */
[----:B------:R-:W-:Y:S01]  /*3c50*/  IADD3 R231, R10, 0x3c6ef372, RZ ;  /* 0x3c6ef3720ae77810 */ /* 0x000fe20007ffe0ff */
[----:B------:R-:W-:Y:S01]  /*3c60*/  IMAD.IADD R229, R246, 0x1, R2 ;  /* 0x00000001f6e57824 */ /* 0x000fe200078e0202 */
[----:B------:R-:W-:Y:S01]  /*3c70*/  IADD3 R242, R11, 0x646e171e, RZ ;  /* 0x646e171e0bf27810 */ /* 0x000fe20007ffe0ff */
[----:B------:R-:W-:Y:S01]  /*3c80*/  IMAD.WIDE.U32 R226, R0, -0x326172a9, RZ ;  /* 0xcd9e8d5700e27825 */ /* 0x000fe200078e00ff */
[----:B------:R-:W-:-:S02]  /*3c90*/  LOP3.LUT R238, R18, R238, RZ, 0x3c, !PT ;  /* 0x000000ee12ee7212 */ /* 0x000fc400078e3cff */
[C---:B------:R-:W-:Y:S01]  /*3ca0*/  IADD3 R241, R11.reuse, -0x56f99767, RZ ;  /* 0xa90668990bf17810 */ /* 0x040fe20007ffe0ff */
[C---:B------:R-:W-:Y:S01]  /*3cb0*/  IMAD.IADD R228, R246.reuse, 0x1, R229 ;  /* 0x00000001f6e47824 */ /* 0x040fe200078e02e5 */
[C---:B------:R-:W-:Y:S02]  /*3cc0*/  IADD3 R240, R11.reuse, -0x126145ec, RZ ;  /* 0xed9eba140bf07810 */ /* 0x040fe40007ffe0ff */
[C---:B------:R-:W-:Y:S01]  /*3cd0*/  IADD3 R239, R11.reuse, 0x32370b8f, RZ ;  /* 0x32370b8f0bef7810 */ /* 0x040fe20007ffe0ff */
[----:B------:R-:W-:Y:S01]  /*3ce0*/  IMAD.IADD R230, R246, 0x1, R228 ;  /* 0x00000001f6e67824 */ /* 0x000fe200078e02e4 */
[----:B------:R-:W-:Y:S02]  /*3cf0*/  IADD3 R233, R11, 0x76cf5d0a, RZ ;  /* 0x76cf5d0a0be97810 */ /* 0x000fe40007ffe0ff */
[C---:B------:R-:W-:Y:S02]  /*3d00*/  IADD3 R237, R10.reuse, -0x4ab325aa, RZ ;  /* 0xb54cda560aed7810 */ /* 0x040fe40007ffe0ff */
[----:B------:R-:W-:-:S02]  /*3d10*/  IADD3 R236, R10, 0x1715609d, RZ ;  /* 0x1715609d0aec7810 */ /* 0x000fc40007ffe0ff */
[C---:B------:R-:W-:Y:S02]  /*3d20*/  IADD3 R235, R10.reuse, 0x78dde6e4, RZ ;  /* 0x78dde6e40aeb7810 */ /* 0x040fe40007ffe0ff */
[C---:B------:R-:W-:Y:S02]  /*3d30*/  IADD3 R234, R10.reuse, -0x255992d5, RZ ;  /* 0xdaa66d2b0aea7810 */ /* 0x040fe40007ffe0ff */
[----:B------:R-:W-:Y:S02]  /*3d40*/  IADD3 R232, R10, -0x61c88647, RZ ;  /* 0x9e3779b90ae87810 */ /* 0x000fe40007ffe0ff */
[----:B-1--4-:R-:W-:Y:S02]  /*3d50*/  LOP3.LUT R231, R226, R231, RZ, 0x3c, !PT ;  /* 0x000000e7e2e77212 */ /* 0x012fe400078e3cff */
.L_x_716:
[----:B-----5:R-:W-:Y:S01]  /*3d60*/  FSETP.NEU.FTZ.AND P0, PT, R220, -INF , PT ;  /* 0xff800000dc00780b */ /* 0x020fe20003f1d000 */
[----:B------:R-:W2:Y:S01]  /*3d70*/  LDL R179, [R1+0x4] ;  /* 0x0000040001b37983 */ /* 0x000ea20000100800 */
[C---:B------:R-:W-:Y:S01]  /*3d80*/  IMAD.IADD R0, R166.reuse, 0x1, R175 ;  /* 0x00000001a6007824 */ /* 0x040fe200078e02af */
[----:B------:R-:W-:Y:S01]  /*3d90*/  ULDC.U8 UR4, c[0x0][0x2d8] ;  /* 0x0000b60000047ab9 */ /* 0x000fe20000000000 */
[--C-:B------:R-:W-:Y:S01]  /*3da0*/  IMAD.IADD R128, R166, 0x1, R164.reuse ;  /* 0x00000001a6807824 */ /* 0x100fe200078e02a4 */
[----:B------:R-:W0:Y:S01]  /*3db0*/  LDGDEPBAR ;  /* 0x00000000000079af */ /* 0x000e220000000000 */
[----:B------:R-:W-:Y:S05]  /*3dc0*/  IMAD.SHL.U32 R2, R193, 0x40, RZ ;  /* 0x00000040c1027824 */ /* 0x000fea00078e00ff */
[----:B------:R-:W-:Y:S01]  /*3dd0*/  ISETP.GE.AND P4, PT, R2, R252, PT ;  /* 0x000000fc0200720c */ /* 0x000fe20003f86270 */
[----:B------:R-:W-:Y:S04]  /*3de0*/  DEPBAR.LE SB0, 0x0 ;  /* 0x000080000000791a */ /* 0x000fe80000000000 */
[----:B------:R-:W-:Y:S08]  /*3df0*/  BAR.SYNC.DEFER_BLOCKING 0x0 ;  /* 0x0000000000007b1d */ /* 0x000ff00000010000 */
[----:B------:R-:W-:Y:S08]  /*3e00*/  LDSM.16.M88.4 R32, [R166] ;  /* 0x00000000a620783b */ /* 0x000ff00000000200 */
[----:B------:R-:W1:Y:S08]  /*3e10*/  LDSM.16.M88.4 R16, [R174+0x6000] ;  /* 0x00600000ae10783b */ /* 0x000e700000000200 */
[----:B------:R-:W3:Y:S08]  /*3e20*/  LDSM.16.M88.4 R28, [R166+0x1000] ;  /* 0x00100000a61c783b */ /* 0x000ef00000000200 */
[----:B------:R-:W4:Y:S08]  /*3e30*/  LDSM.16.M88.4 R100, [R174+0x6800] ;  /* 0x00680000ae64783b */ /* 0x000f300000000200 */
[----:B------:R-:W-:Y:S08]  /*3e40*/  LDSM.16.M88.4 R104, [R0] ;  /* 0x000000000068783b */ /* 0x000ff00000000200 */
[----:B------:R-:W4:Y:S01]  /*3e50*/  LDSM.16.M88.4 R108, [R173+0x6000] ;  /* 0x00600000ad6c783b */ /* 0x000f220000000200 */
[-C--:B-1----:R-:W-:Y:S07]  /*3e60*/  HMMA.16816.F32 R4, R32, R16.reuse, RZ ;  /* 0x000000102004723c */ /* 0x082fee00000018ff */
[----:B------:R1:W4:Y:S01]  /*3e70*/  LDSM.16.M88.4 R112, [R0+0x1000] ;  /* 0x001000000070783b */ /* 0x0003220000000200 */
[C---:B---3--:R-:W-:Y:S07]  /*3e80*/  HMMA.16816.F32 R8, R28.reuse, R16, RZ ;  /* 0x000000101c08723c */ /* 0x048fee00000018ff */
[----:B------:R-:W3:Y:S01]  /*3e90*/  LDSM.16.M88.4 R116, [R173+0x6800] ;  /* 0x00680000ad74783b */ /* 0x000ee20000000200 */
[-C--:B------:R-:W-:Y:S07]  /*3ea0*/  HMMA.16816.F32 R12, R28, R18.reuse, RZ ;  /* 0x000000121c0c723c */ /* 0x080fee00000018ff */
[----:B------:R-:W-:Y:S01]  /*3eb0*/  LDSM.16.M88.4 R120, [R128] ;  /* 0x000000008078783b */ /* 0x000fe20000000200 */
[C---:B------:R-:W-:Y:S07]  /*3ec0*/  HMMA.16816.F32 R16, R32.reuse, R18, RZ ;  /* 0x000000122010723c */ /* 0x040fee00000018ff */
[----:B------:R-:W3:Y:S01]  /*3ed0*/  LDSM.16.M88.4 R124, [R171+0x6000] ;  /* 0x00600000ab7c783b */ /* 0x000ee20000000200 */
[----:B-1----:R-:W-:Y:S04]  /*3ee0*/  IMAD.IADD R0, R0, 0x1, R164 ;  /* 0x0000000100007824 */ /* 0x002fe800078e02a4 */
[----:B------:R-:W-:Y:S01]  /*3ef0*/  IMAD.MOV.U32 R164, RZ, RZ, 0x40 ;  /* 0x00000040ffa47424 */ /* 0x000fe200078e00ff */
[-C--:B----4-:R-:W-:Y:S02]  /*3f00*/  HMMA.16816.F32 R20, R32, R100.reuse, RZ ;  /* 0x000000642014723c */ /* 0x090fe400000018ff */
[----:B------:R-:W1:Y:S02]  /*3f10*/  LDSM.16.M88.4 R128, [R128+0x1000] ;  /* 0x001000008080783b */ /* 0x000e640000000200 */
[----:B------:R-:W-:Y:S04]  /*3f20*/  SEL R164, R164, 0xffffffc0, !P2 ;  /* 0xffffffc0a4a47807 */ /* 0x000fe80005000000 */
[C---:B------:R-:W-:Y:S08]  /*3f30*/  HMMA.16816.F32 R24, R28.reuse, R100, RZ ;  /* 0x000000641c18723c */ /* 0x040ff000000018ff */
[-C--:B------:R-:W-:Y:S08]  /*3f40*/  HMMA.16816.F32 R28, R28, R102.reuse, RZ ;  /* 0x000000661c1c723c */ /* 0x080ff000000018ff */
[----:B------:R-:W-:Y:S01]  /*3f50*/  HMMA.16816.F32 R32, R32, R102, RZ ;  /* 0x000000662020723c */ /* 0x000fe200000018ff */
[----:B------:R-:W4:Y:S07]  /*3f60*/  LDSM.16.M88.4 R100, [R171+0x6800] ;  /* 0x00680000ab64783b */ /* 0x000f2e0000000200 */
[-C--:B------:R-:W-:Y:S08]  /*3f70*/  HMMA.16816.F32 R4, R104, R108.reuse, R4 ;  /* 0x0000006c6804723c */ /* 0x080ff00000001804 */
[C---:B------:R-:W-:Y:S08]  /*3f80*/  HMMA.16816.F32 R8, R112.reuse, R108, R8 ;  /* 0x0000006c7008723c */ /* 0x040ff00000001808 */
[-C--:B------:R-:W-:Y:S08]  /*3f90*/  HMMA.16816.F32 R12, R112, R110.reuse, R12 ;  /* 0x0000006e700c723c */ /* 0x080ff0000000180c */
[C---:B------:R-:W-:Y:S01]  /*3fa0*/  HMMA.16816.F32 R16, R104.reuse, R110, R16 ;  /* 0x0000006e6810723c */ /* 0x040fe20000001810 */
[----:B------:R-:W-:Y:S07]  /*3fb0*/  LDSM.16.M88.4 R108, [R172+0x6000] ;  /* 0x00600000ac6c783b */ /* 0x000fee0000000200 */
[-C--:B---3--:R-:W-:Y:S08]  /*3fc0*/  HMMA.16816.F32 R20, R104, R116.reuse, R20 ;  /* 0x000000746814723c */ /* 0x088ff00000001814 */
[C---:B------:R-:W-:Y:S08]  /*3fd0*/  HMMA.16816.F32 R24, R112.reuse, R116, R24 ;  /* 0x000000747018723c */ /* 0x040ff00000001818 */
[-C--:B------:R-:W-:Y:S01]  /*3fe0*/  HMMA.16816.F32 R28, R112, R118.reuse, R28 ;  /* 0x00000076701c723c */ /* 0x080fe2000000181c */
[----:B------:R-:W-:Y:S07]  /*3ff0*/  LDSM.16.M88.4 R112, [R0+0x1000] ;  /* 0x001000000070783b */ /* 0x000fee0000000200 */
[----:B------:R-:W-:Y:S01]  /*4000*/  HMMA.16816.F32 R32, R104, R118, R32 ;  /* 0x000000766820723c */ /* 0x000fe20000001820 */
[----:B------:R-:W3:Y:S06]  /*4010*/  LDSM.16.M88.4 R104, [R0] ;  /* 0x000000000068783b */ /* 0x000eec0000000200 */
[----:B------:R-:W-:Y:S01]  /*4020*/  FMUL.FTZ R119, R220, 1.4426950216293334961 ;  /* 0x3fb8aa3bdc777820 */ /* 0x000fe20000410000 */
[-C--:B------:R-:W-:Y:S04]  /*4030*/  HMMA.16816.F32 R4, R120, R124.reuse, R4 ;  /* 0x0000007c7804723c */ /* 0x080fe80000001804 */
[----:B------:R-:W-:Y:S04]  /*4040*/  FSEL R119, R119, RZ, P0 ;  /* 0x000000ff77777208 */ /* 0x000fe80000000000 */
[C---:B-1----:R-:W-:Y:S08]  /*4050*/  HMMA.16816.F32 R8, R128.reuse, R124, R8 ;  /* 0x0000007c8008723c */ /* 0x042ff00000001808 */
[-C--:B------:R-:W-:Y:S08]  /*4060*/  HMMA.16816.F32 R12, R128, R126.reuse, R12 ;  /* 0x0000007e800c723c */ /* 0x080ff0000000180c */
[C---:B------:R-:W-:Y:S08]  /*4070*/  HMMA.16816.F32 R16, R120.reuse, R126, R16 ;  /* 0x0000007e7810723c */ /* 0x040ff00000001810 */
[-C--:B----4-:R-:W-:Y:S08]  /*4080*/  HMMA.16816.F32 R20, R120, R100.reuse, R20 ;  /* 0x000000647814723c */ /* 0x090ff00000001814 */
[C---:B------:R-:W-:Y:S07]  /*4090*/  HMMA.16816.F32 R24, R128.reuse, R100, R24 ;  /* 0x000000648018723c */ /* 0x040fee0000001818 */
[----:B------:R-:W-:Y:S01]  /*40a0*/  IMAD.SHL.U32 R100, R251, 0x80, RZ ;  /* 0x00000080fb647824 */ /* 0x000fe200078e00ff */
[-C--:B------:R-:W-:Y:S04]  /*40b0*/  HMMA.16816.F32 R28, R128, R102.reuse, R28 ;  /* 0x00000066801c723c */ /* 0x080fe8000000181c */
[----:B------:R-:W-:Y:S04]  /*40c0*/  IADD3 R117, R100, 0x80, RZ ;  /* 0x0000008064757810 */ /* 0x000fe80007ffe0ff */
[----:B------:R-:W-:Y:S01]  /*40d0*/  ISETP.LT.AND P4, PT, R117, R202, P4 ;  /* 0x000000ca7500720c */ /* 0x000fe20002781270 */
[----:B------:R-:W-:Y:S08]  /*40e0*/  HMMA.16816.F32 R32, R120, R102, R32 ;  /* 0x000000667820723c */ /* 0x000ff00000001820 */
[-C--:B---3--:R-:W-:Y:S04]  /*40f0*/  HMMA.16816.F32 R4, R104, R108.reuse, R4 ;  /* 0x0000006c6804723c */ /* 0x088fe80000001804 */
[----:B------:R-:W-:Y:S01]  /*4100*/  @!P4 IADD3 R102, -R250, 0x1, R222 ;  /* 0x00000001fa66c810 */ /* 0x000fe20007ffe1de */
[----:B--2---:R-:W-:Y:S03]  /*4110*/  IMAD R0, R193, 0x4, R179 ;  /* 0x00000004c1007824 */ /* 0x004fe600078e02b3 */
[C---:B------:R-:W-:Y:S01]  /*4120*/  HMMA.16816.F32 R8, R112.reuse, R108, R8 ;  /* 0x0000006c7008723c */ /* 0x040fe20000001808 */
[C---:B------:R-:W-:Y:S03]  /*4130*/  IMAD.WIDE.U32 R100, R0.reuse, -0x326172a9, RZ ;  /* 0xcd9e8d5700647825 */ /* 0x040fe600078e00ff */
[----:B------:R-:W-:Y:S02]  /*4140*/  IADD3 R116, R0, 0x2, RZ ;  /* 0x0000000200747810 */ /* 0x000fe40007ffe0ff */
[-C--:B------:R-:W-:Y:S01]  /*4150*/  LOP3.LUT R101, R101, R243.reuse, RZ, 0x3c, !PT ;  /* 0x000000f365657212 */ /* 0x080fe200078e3cff */
[----:B------:R-:W-:Y:S01]  /*4160*/  FMUL.FTZ R108, R221, 1.4426950216293334961 ;  /* 0x3fb8aa3bdd6c7820 */ /* 0x000fe20000410000 */
[--C-:B------:R-:W-:Y:S01]  /*4170*/  LOP3.LUT R0, R227, R100, R232.reuse, 0x96, !PT ;  /* 0x00000064e3007212 */ /* 0x100fe200078e96e8 */
[----:B------:R-:W-:Y:S01]  /*4180*/  IMAD.WIDE.U32 R116, R116, -0x326172a9, RZ ;  /* 0xcd9e8d5774747825 */ /* 0x000fe200078e00ff */
[-C--:B------:R-:W-:Y:S03]  /*4190*/  HMMA.16816.F32 R12, R112, R110.reuse, R12 ;  /* 0x0000006e700c723c */ /* 0x080fe6000000180c */
[----:B------:R-:W-:Y:S01]  /*41a0*/  IMAD.WIDE.U32 R100, R101, -0x2daee0ad, RZ ;  /* 0xd2511f5365647825 */ /* 0x000fe200078e00ff */
[----:B------:R-:W-:Y:S03]  /*41b0*/  LOP3.LUT R116, R227, R116, R232, 0x96, !PT ;  /* 0x00000074e3747212 */ /* 0x000fe600078e96e8 */
[----:B------:R-:W-:Y:S01]  /*41c0*/  IMAD.WIDE.U32 R126, R0, -0x2daee0ad, RZ ;  /* 0xd2511f53007e7825 */ /* 0x000fe200078e00ff */
[----:B------:R-:W-:Y:S01]  /*41d0*/  LOP3.LUT R0, R117, R243, RZ, 0x3c, !PT ;  /* 0x000000f375007212 */ /* 0x000fe200078e3cff */
[C---:B------:R-:W-:Y:S03]  /*41e0*/  HMMA.16816.F32 R16, R104.reuse, R110, R16 ;  /* 0x0000006e6810723c */ /* 0x040fe60000001810 */
[----:B------:R-:W-:Y:S01]  /*41f0*/  LOP3.LUT R117, R238, R101, RZ, 0x3c, !PT ;  /* 0x00000065ee757212 */ /* 0x000fe200078e3cff */
[----:B------:R-:W-:Y:S01]  /*4200*/  IMAD.WIDE.U32 R128, R116, -0x2daee0ad, RZ ;  /* 0xd2511f5374807825 */ /* 0x000fe200078e00ff */
[--C-:B------:R-:W-:Y:S03]  /*4210*/  LOP3.LUT R103, R127, R100, R233.reuse, 0x96, !PT ;  /* 0x000000647f677212 */ /* 0x100fe600078e96e9 */
[----:B------:R-:W-:Y:S01]  /*4220*/  IMAD.WIDE.U32 R100, R0, -0x2daee0ad, RZ ;  /* 0xd2511f5300647825 */ /* 0x000fe200078e00ff */
[----:B------:R-:W-:Y:S03]  /*4230*/  @!P4 IADD3 R0, R2, R102, R202 ;  /* 0x000000660200c210 */ /* 0x000fe60007ffe0ca */
[----:B------:R-:W-:Y:S01]  /*4240*/  @!P4 IADD3 R2, R191, 0x1, RZ ;  /* 0x00000001bf02c810 */ /* 0x000fe20007ffe0ff */
[----:B------:R-:W-:Y:S01]  /*4250*/  IMAD.WIDE.U32 R120, R103, -0x326172a9, RZ ;  /* 0xcd9e8d5767787825 */ /* 0x000fe200078e00ff */
[----:B------:R-:W-:Y:S02]  /*4260*/  LOP3.LUT R123, R238, R101, RZ, 0x3c, !PT ;  /* 0x00000065ee7b7212 */ /* 0x000fe400078e3cff */
[C---:B------:R-:W-:Y:S01]  /*4270*/  @!P4 IMNMX R109, R0.reuse, R202, PT ;  /* 0x000000ca006dc217 */ /* 0x040fe20003800200 */
[----:B------:R-:W-:Y:S01]  /*4280*/  FFMA.FTZ R14, R207, R178, R14 ;  /* 0x000000b2cf0e7223 */ /* 0x000fe2000001000e */
[----:B------:R-:W-:Y:S01]  /*4290*/  LOP3.LUT R122, R129, R100, R233, 0x96, !PT ;  /* 0x00000064817a7212 */ /* 0x000fe200078e96e9 */
[----:B------:R-:W-:Y:S01]  /*42a0*/  FFMA.FTZ R4, R205, R178, R4 ;  /* 0x000000b2cd047223 */ /* 0x000fe20000010004 */
[-C--:B------:R-:W-:Y:S01]  /*42b0*/  @!P4 ISETP.GE.AND P6, PT, R191, R109.reuse, PT ;  /* 0x0000006dbf00c20c */ /* 0x080fe20003fc6270 */
[----:B------:R-:W1:Y:S01]  /*42c0*/  LDSM.16.M88.4 R100, [R172+0x6800] ;  /* 0x00680000ac64783b */ /* 0x000e620000000200 */
[----:B------:R-:W-:Y:S01]  /*42d0*/  @!P4 IADD3 R118, R0, 0x8, RZ ;  /* 0x000000080076c810 */ /* 0x000fe20007ffe0ff */
[----:B------:R-:W-:Y:S01]  /*42e0*/  IMAD.WIDE.U32 R110, R122, -0x326172a9, RZ ;  /* 0xcd9e8d577a6e7825 */ /* 0x000fe200078e00ff */
[----:B------:R-:W-:Y:S02]  /*42f0*/  @!P4 ISETP.GE.AND P5, PT, R2, R109, PT ;  /* 0x0000006d0200c20c */ /* 0x000fe40003fa6270 */
[----:B------:R-:W-:Y:S01]  /*4300*/  @!P4 FSEL R4, R4, -INF , !P6 ;  /* 0xff8000000404c808 */ /* 0x000fe20007000000 */
[----:B------:R-:W-:Y:S01]  /*4310*/  IMAD.WIDE.U32 R116, R117, -0x326172a9, RZ ;  /* 0xcd9e8d5775747825 */ /* 0x000fe200078e00ff */
[----:B------:R-:W-:Y:S02]  /*4320*/  FSETP.NEU.FTZ.AND P6, PT, R221, -INF , PT ;  /* 0xff800000dd00780b */ /* 0x000fe40003fdd000 */
[----:B------:R-:W-:Y:S01]  /*4330*/  @!P4 IMNMX R118, R118, R202, PT ;  /* 0x000000ca7676c217 */ /* 0x000fe20003800200 */
[----:B------:R-:W-:Y:S01]  /*4340*/  FFMA.FTZ R4, R4, c[0x0][0x23c], -R119 ;  /* 0x00008f0004047a23 */ /* 0x000fe20000010877 */
[----:B------:R-:W-:Y:S01]  /*4350*/  FSEL R108, R108, RZ, P6 ;  /* 0x000000ff6c6c7208 */ /* 0x000fe20003000000 */
[-C--:B------:R-:W-:Y:S01]  /*4360*/  FFMA.FTZ R12, R207, R178.reuse, R12 ;  /* 0x000000b2cf0c7223 */ /* 0x080fe2000001000c */
[----:B------:R-:W-:Y:S01]  /*4370*/  LOP3.LUT R124, R231, R117, RZ, 0x3c, !PT ;  /* 0x00000075e77c7212 */ /* 0x000fe200078e3cff */
[----:B------:R2:W-:Y:S01]  /*4380*/  MUFU.EX2 R181, R4 ;  /* 0x0000000400b57308 */ /* 0x0005e20000000800 */
[----:B------:R-:W-:Y:S01]  /*4390*/  @!P4 IADD3 R117, R0, 0x20, RZ ;  /* 0x000000200075c810 */ /* 0x000fe20007ffe0ff */
[C---:B------:R-:W-:Y:S01]  /*43a0*/  FFMA.FTZ R15, R208.reuse, R178, R15 ;  /* 0x000000b2d00f7223 */ /* 0x040fe2000001000f */
[----:B------:R-:W-:Y:S01]  /*43b0*/  LOP3.LUT R121, R121, R116, R234, 0x96, !PT ;  /* 0x0000007479797212 */ /* 0x000fe200078e96ea */
[----:B------:R-:W-:Y:S01]  /*43c0*/  FFMA.FTZ R16, R207, R178, R16 ;  /* 0x000000b2cf107223 */ /* 0x000fe20000010010 */
[----:B------:R-:W-:Y:S01]  /*43d0*/  @!P4 IMNMX R117, R117, R202, PT ;  /* 0x000000ca7575c217 */ /* 0x000fe20003800200 */
[-C--:B------:R-:W-:Y:S01]  /*43e0*/  FFMA.FTZ R17, R208, R178.reuse, R17 ;  /* 0x000000b2d0117223 */ /* 0x080fe20000010011 */
[----:B------:R-:W-:Y:S01]  /*43f0*/  @!P4 IADD3 R116, R0, 0x28, RZ ;  /* 0x000000280074c810 */ /* 0x000fe20007ffe0ff */
[----:B------:R-:W-:Y:S01]  /*4400*/  FMUL.FTZ R0, R219, 1.4426950216293334961 ;  /* 0x3fb8aa3bdb007820 */ /* 0x000fe20000410000 */
[-C--:B------:R-:W-:Y:S01]  /*4410*/  @!P4 ISETP.GE.AND P1, PT, R2, R117.reuse, PT ;  /* 0x000000750200c20c */ /* 0x080fe20003f26270 */
[----:B------:R-:W-:Y:S01]  /*4420*/  FFMA.FTZ R10, R205, R178, R10 ;  /* 0x000000b2cd0a7223 */ /* 0x000fe2000001000a */
[----:B------:R-:W-:Y:S01]  /*4430*/  @!P4 IMNMX R116, R116, R202, PT ;  /* 0x000000ca7474c217 */ /* 0x000fe20003800200 */
[----:B------:R-:W-:Y:S01]  /*4440*/  FFMA.FTZ R5, R206, R178, R5 ;  /* 0x000000b2ce057223 */ /* 0x000fe20000010005 */
[----:B------:R-:W-:Y:S01]  /*4450*/  @!P4 ISETP.GE.AND P3, PT, R2, R118, PT ;  /* 0x000000760200c20c */ /* 0x000fe20003f66270 */
[----:B------:R-:W-:Y:S01]  /*4460*/  FFMA.FTZ R11, R206, R178, R11 ;  /* 0x000000b2ce0b7223 */ /* 0x000fe2000001000b */
[----:B------:R-:W-:Y:S01]  /*4470*/  @!P4 ISETP.GE.AND P0, PT, R2, R116, PT ;  /* 0x000000740200c20c */ /* 0x000fe20003f06270 */
[C---:B------:R-:W-:Y:S01]  /*4480*/  FMUL.FTZ R2, R218.reuse, 1.4426950216293334961 ;  /* 0x3fb8aa3bda027820 */ /* 0x040fe20000410000 */
[----:B------:R-:W-:Y:S01]  /*4490*/  @!P4 FSEL R5, R5, -INF , !P5 ;  /* 0xff8000000505c808 */ /* 0x000fe20006800000 */
[-C--:B------:R-:W-:Y:S01]  /*44a0*/  FFMA.FTZ R6, R205, R178.reuse, R6 ;  /* 0x000000b2cd067223 */ /* 0x080fe20000010006 */
[----:B------:R-:W-:Y:S01]  /*44b0*/  FSETP.NEU.FTZ.AND P6, PT, R218, -INF , PT ;  /* 0xff800000da00780b */ /* 0x000fe20003fdd000 */
[-C--:B------:R-:W-:Y:S01]  /*44c0*/  FFMA.FTZ R7, R206, R178.reuse, R7 ;  /* 0x000000b2ce077223 */ /* 0x080fe20000010007 */
[----:B------:R-:W-:Y:S01]  /*44d0*/  FSETP.NEU.FTZ.AND P5, PT, R219, -INF , PT ;  /* 0xff800000db00780b */ /* 0x000fe20003fbd000 */
[----:B------:R-:W-:Y:S01]  /*44e0*/  FFMA.FTZ R5, R5, c[0x0][0x23c], -R119 ;  /* 0x00008f0005057a23 */ /* 0x000fe20000010877 */
[----:B------:R-:W-:Y:S01]  /*44f0*/  FSEL R2, R2, RZ, P6 ;  /* 0x000000ff02027208 */ /* 0x000fe20003000000 */
[----:B------:R-:W-:Y:S01]  /*4500*/  FFMA.FTZ R8, R205, R178, R8 ;  /* 0x000000b2cd087223 */ /* 0x000fe20000010008 */
[C---:B--2---:R-:W-:Y:S01]  /*4510*/  @!P4 IADD3 R4, R191.reuse, 0x8, RZ ;  /* 0x00000008bf04c810 */ /* 0x044fe20007ffe0ff */
[-C--:B-1----:R-:W-:Y:S01]  /*4520*/  HMMA.16816.F32 R20, R104, R100.reuse, R20 ;  /* 0x000000646814723c */ /* 0x082fe20000001814 */
[----:B------:R-:W-:Y:S01]  /*4530*/  @!P4 ISETP.GE.AND P6, PT, R191, R118, PT ;  /* 0x00000076bf00c20c */ /* 0x000fe20003fc6270 */
[----:B------:R1:W2:Y:S01]  /*4540*/  MUFU.EX2 R180, R5 ;  /* 0x0000000500b47308 */ /* 0x0002a20000000800 */
[----:B------:R-:W-:Y:S01]  /*4550*/  @!P4 FSEL R7, R7, -INF , !P3 ;  /* 0xff8000000707c808 */ /* 0x000fe20005800000 */
[----:B------:R-:W-:Y:S01]  /*4560*/  FFMA.FTZ R9, R206, R178, R9 ;  /* 0x000000b2ce097223 */ /* 0x000fe20000010009 */
[C---:B------:R-:W-:Y:S01]  /*4570*/  @!P4 ISETP.GE.AND P3, PT, R191.reuse, R116, PT ;  /* 0x00000074bf00c20c */ /* 0x040fe20003f66270 */
[----:B------:R-:W-:Y:S01]  /*4580*/  FFMA.FTZ R13, R208, R178, R13 ;  /* 0x000000b2d00d7223 */ /* 0x000fe2000001000d */
[----:B------:R-:W-:Y:S01]  /*4590*/  @!P4 FSEL R6, R6, -INF , !P6 ;  /* 0xff8000000606c808 */ /* 0x000fe20007000000 */
[C---:B------:R-:W-:Y:S01]  /*45a0*/  HMMA.16816.F32 R24, R112.reuse, R100, R24 ;  /* 0x000000647018723c */ /* 0x040fe20000001818 */
[----:B------:R-:W-:Y:S02]  /*45b0*/  @!P4 FSEL R10, R10, -INF , !P3 ;  /* 0xff8000000a0ac808 */ /* 0x000fe40005800000 */
[----:B------:R-:W-:Y:S01]  /*45c0*/  @!P4 ISETP.GE.AND P6, PT, R191, R117, PT ;  /* 0x00000075bf00c20c */ /* 0x000fe20003fc6270 */
[--C-:B------:R-:W-:Y:S01]  /*45d0*/  FFMA.FTZ R6, R6, c[0x0][0x23c], -R108.reuse ;  /* 0x00008f0006067a23 */ /* 0x100fe2000001086c */
[----:B------:R-:W-:Y:S01]  /*45e0*/  @!P4 ISETP.GE.AND P3, PT, R4, R118, PT ;  /* 0x000000760400c20c */ /* 0x000fe20003f66270 */
[----:B------:R-:W-:Y:S01]  /*45f0*/  FFMA.FTZ R7, R7, c[0x0][0x23c], -R108 ;  /* 0x00008f0007077a23 */ /* 0x000fe2000001086c */
[----:B------:R-:W-:Y:S01]  /*4600*/  FSEL R0, R0, RZ, P5 ;  /* 0x000000ff00007208 */ /* 0x000fe20002800000 */
[-C--:B------:R-:W-:Y:S01]  /*4610*/  HMMA.16816.F32 R28, R112, R102.reuse, R28 ;  /* 0x00000066701c723c */ /* 0x080fe2000000181c */
[----:B------:R-:W-:Y:S01]  /*4620*/  @!P4 FSEL R11, R11, -INF , !P0 ;  /* 0xff8000000b0bc808 */ /* 0x000fe20004000000 */
[----:B------:R3:W-:Y:S01]  /*4630*/  MUFU.EX2 R179, R6 ;  /* 0x0000000600b37308 */ /* 0x0007e20000000800 */
[----:B------:R-:W-:Y:S01]  /*4640*/  @!P4 ISETP.GE.AND P5, PT, R4, R109, PT ;  /* 0x0000006d0400c20c */ /* 0x000fe20003fa6270 */
[--C-:B------:R-:W-:Y:S01]  /*4650*/  FFMA.FTZ R10, R10, c[0x0][0x23c], -R0.reuse ;  /* 0x00008f000a0a7a23 */ /* 0x100fe20000010800 */
[----:B------:R-:W-:Y:S01]  /*4660*/  @!P4 FSEL R8, R8, -INF , !P6 ;  /* 0xff8000000808c808 */ /* 0x000fe20007000000 */
[----:B------:R-:W-:Y:S01]  /*4670*/  FFMA.FTZ R11, R11, c[0x0][0x23c], -R0 ;  /* 0x00008f000b0b7a23 */ /* 0x000fe20000010800 */
[CC--:B------:R-:W-:Y:S01]  /*4680*/  @!P4 ISETP.GE.AND P6, PT, R4.reuse, R117.reuse, PT ;  /* 0x000000750400c20c */ /* 0x0c0fe20003fc6270 */
[----:B------:R-:W-:Y:S01]  /*4690*/  HMMA.16816.F32 R32, R104, R102, R32 ;  /* 0x000000666820723c */ /* 0x000fe20000001820 */
[----:B------:R-:W-:Y:S02]  /*46a0*/  @!P4 FSEL R9, R9, -INF , !P1 ;  /* 0xff8000000909c808 */ /* 0x000fe40004800000 */
[----:B------:R-:W-:Y:S01]  /*46b0*/  @!P4 ISETP.GE.AND P1, PT, R4, R116, PT ;  /* 0x000000740400c20c */ /* 0x000fe20003f26270 */
[--C-:B------:R-:W-:Y:S01]  /*46c0*/  FFMA.FTZ R100, R8, c[0x0][0x23c], -R2.reuse ;  /* 0x00008f0008647a23 */ /* 0x100fe20000010802 */
[----:B------:R-:W-:Y:S01]  /*46d0*/  @!P4 IADD3 R4, R191, 0x9, RZ ;  /* 0x00000009bf04c810 */ /* 0x000fe20007ffe0ff */
[----:B------:R-:W-:Y:S01]  /*46e0*/  FFMA.FTZ R9, R9, c[0x0][0x23c], -R2 ;  /* 0x00008f0009097a23 */ /* 0x000fe20000010802 */
[----:B------:R-:W-:Y:S01]  /*46f0*/  @!P4 FSEL R14, R14, -INF , !P1 ;  /* 0xff8000000e0ec808 */ /* 0x000fe20004800000 */
[----:B------:R-:W-:Y:S01]  /*4700*/  MUFU.EX2 R188, R100 ;  /* 0x0000006400bc7308 */ /* 0x000fe20000000800 */
[----:B------:R-:W-:Y:S03]  /*4710*/  @!P4 ISETP.GE.AND P0, PT, R4, R117, PT ;  /* 0x000000750400c20c */ /* 0x000fe60003f06270 */
[----:B------:R-:W-:Y:S01]  /*4720*/  @!P4 FSEL R12, R12, -INF , !P6 ;  /* 0xff8000000c0cc808 */ /* 0x000fe20007000000 */
[----:B------:R-:W-:Y:S01]  /*4730*/  FFMA.FTZ R14, R14, c[0x0][0x23c], -R0 ;  /* 0x00008f000e0e7a23 */ /* 0x000fe20000010800 */
[----:B------:R-:W-:Y:S01]  /*4740*/  @!P4 FSEL R13, R13, -INF , !P0 ;  /* 0xff8000000d0dc808 */ /* 0x000fe20004000000 */
[----:B------:R-:W-:Y:S01]  /*4750*/  FFMA.FTZ R18, R207, R178, R18 ;  /* 0x000000b2cf127223 */ /* 0x000fe20000010012 */
[----:B------:R-:W-:Y:S01]  /*4760*/  @!P4 ISETP.GE.AND P0, PT, R4, R116, PT ;  /* 0x000000740400c20c */ /* 0x000fe20003f06270 */
[--C-:B------:R-:W-:Y:S01]  /*4770*/  FFMA.FTZ R12, R12, c[0x0][0x23c], -R2.reuse ;  /* 0x00008f000c0c7a23 */ /* 0x100fe20000010802 */
[----:B-1----:R-:W-:Y:S01]  /*4780*/  @!P4 IADD3 R5, R191, 0x10, RZ ;  /* 0x00000010bf05c810 */ /* 0x002fe20007ffe0ff */
[----:B------:R-:W-:Y:S01]  /*4790*/  FFMA.FTZ R13, R13, c[0x0][0x23c], -R2 ;  /* 0x00008f000d0d7a23 */ /* 0x000fe20000010802 */
[----:B------:R-:W-:Y:S01]  /*47a0*/  @!P4 FSEL R15, R15, -INF , !P0 ;  /* 0xff8000000f0fc808 */ /* 0x000fe20004000000 */
[----:B------:R1:W4:Y:S01]  /*47b0*/  MUFU.EX2 R187, R7 ;  /* 0x0000000700bb7308 */ /* 0x0003220000000800 */
[----:B---3--:R-:W-:Y:S01]  /*47c0*/  @!P4 IADD3 R6, R191, 0x11, RZ ;  /* 0x00000011bf06c810 */ /* 0x008fe20007ffe0ff */
[----:B------:R-:W-:Y:S01]  /*47d0*/  FFMA.FTZ R19, R208, R178, R19 ;  /* 0x000000b2d0137223 */ /* 0x000fe20000010013 */
[----:B------:R-:W-:Y:S01]  /*47e0*/  @!P4 FSEL R18, R18, -INF , !P3 ;  /* 0xff8000001212c808 */ /* 0x000fe20005800000 */
[----:B------:R-:W-:Y:S01]  /*47f0*/  FFMA.FTZ R15, R15, c[0x0][0x23c], -R0 ;  /* 0x00008f000f0f7a23 */ /* 0x000fe20000010800 */
[----:B------:R-:W-:Y:S01]  /*4800*/  @!P4 ISETP.GE.AND P3, PT, R4, R118, PT ;  /* 0x000000760400c20c */ /* 0x000fe20003f66270 */
[-C--:B------:R-:W-:Y:S01]  /*4810*/  FFMA.FTZ R22, R209, R178.reuse, R22 ;  /* 0x000000b2d1167223 */ /* 0x080fe20000010016 */
[-C--:B------:R-:W-:Y:S01]  /*4820*/  @!P4 ISETP.GE.AND P1, PT, R5, R109.reuse, PT ;  /* 0x0000006d0500c20c */ /* 0x080fe20003f26270 */
[-C--:B------:R-:W-:Y:S01]  /*4830*/  FFMA.FTZ R20, R209, R178.reuse, R20 ;  /* 0x000000b2d1147223 */ /* 0x080fe20000010014 */
[-C--:B------:R-:W-:Y:S01]  /*4840*/  @!P4 ISETP.GE.AND P0, PT, R6, R109.reuse, PT ;  /* 0x0000006d0600c20c */ /* 0x080fe20003f06270 */
[----:B------:R3:W-:Y:S01]  /*4850*/  MUFU.EX2 R184, R14 ;  /* 0x0000000e00b87308 */ /* 0x0007e20000000800 */
[----:B------:R-:W-:Y:S01]  /*4860*/  @!P4 FSEL R19, R19, -INF , !P3 ;  /* 0xff8000001313c808 */ /* 0x000fe20005800000 */
[C---:B------:R-:W-:Y:S01]  /*4870*/  FFMA.FTZ R21, R210.reuse, R178, R21 ;  /* 0x000000b2d2157223 */ /* 0x040fe20000010015 */
[----:B------:R-:W-:Y:S01]  /*4880*/  @!P4 ISETP.GE.AND P3, PT, R5, R118, PT ;  /* 0x000000760500c20c */ /* 0x000fe20003f66270 */
[-C--:B------:R-:W-:Y:S01]  /*4890*/  FFMA.FTZ R23, R210, R178.reuse, R23 ;  /* 0x000000b2d2177223 */ /* 0x080fe20000010017 */
[----:B------:R-:W-:Y:S01]  /*48a0*/  @!P4 IADD3 R8, R191, 0x19, RZ ;  /* 0x00000019bf08c810 */ /* 0x000fe20007ffe0ff */
[CC--:B------:R-:W-:Y:S01]  /*48b0*/  FFMA.FTZ R24, R209.reuse, R178.reuse, R24 ;  /* 0x000000b2d1187223 */ /* 0x0c0fe20000010018 */
[----:B------:R-:W-:Y:S01]  /*48c0*/  @!P4 FSEL R20, R20, -INF , !P1 ;  /* 0xff8000001414c808 */ /* 0x000fe20004800000 */
[----:B------:R-:W-:Y:S01]  /*48d0*/  FFMA.FTZ R26, R209, R178, R26 ;  /* 0x000000b2d11a7223 */ /* 0x000fe2000001001a */
[----:B------:R-:W-:Y:S01]  /*48e0*/  @!P4 FSEL R22, R22, -INF , !P3 ;  /* 0xff8000001616c808 */ /* 0x000fe20005800000 */
[----:B------:R-:W-:Y:S01]  /*48f0*/  MUFU.EX2 R183, R12 ;  /* 0x0000000c00b77308 */ /* 0x000fe20000000800 */
[----:B------:R-:W-:Y:S01]  /*4900*/  @!P4 ISETP.GE.AND P1, PT, R6, R118, PT ;  /* 0x000000760600c20c */ /* 0x000fe20003f26270 */
[--C-:B------:R-:W-:Y:S01]  /*4910*/  FFMA.FTZ R18, R18, c[0x0][0x23c], -R108.reuse ;  /* 0x00008f0012127a23 */ /* 0x100fe2000001086c */
[----:B------:R-:W-:Y:S01]  /*4920*/  @!P4 ISETP.GE.AND P6, PT, R4, R109, PT ;  /* 0x0000006d0400c20c */ /* 0x000fe20003fc6270 */
[----:B------:R-:W-:Y:S01]  /*4930*/  FFMA.FTZ R29, R212, R178, R29 ;  /* 0x000000b2d41d7223 */ /* 0x000fe2000001001d */
[----:B------:R-:W-:Y:S01]  /*4940*/  @!P4 FSEL R21, R21, -INF , !P0 ;  /* 0xff8000001515c808 */ /* 0x000fe20004000000 */
[--C-:B------:R-:W-:Y:S01]  /*4950*/  FFMA.FTZ R19, R19, c[0x0][0x23c], -R108.reuse ;  /* 0x00008f0013137a23 */ /* 0x100fe2000001086c */
[----:B-1----:R-:W-:Y:S01]  /*4960*/  @!P4 IADD3 R7, R191, 0x18, RZ ;  /* 0x00000018bf07c810 */ /* 0x002fe20007ffe0ff */
[----:B------:R-:W-:Y:S01]  /*4970*/  IMAD.WIDE.U32 R100, R124, -0x2daee0ad, RZ ;  /* 0xd2511f537c647825 */ /* 0x000fe200078e00ff */
[-C--:B------:R-:W-:Y:S01]  /*4980*/  @!P4 ISETP.GE.AND P0, PT, R5, R117.reuse, PT ;  /* 0x000000750500c20c */ /* 0x080fe20003f06270 */
[----:B------:R1:W-:Y:S01]  /*4990*/  MUFU.EX2 R182, R13 ;  /* 0x0000000d00b67308 */ /* 0x0003e20000000800 */
[----:B------:R-:W-:Y:S01]  /*49a0*/  @!P4 FSEL R23, R23, -INF , !P1 ;  /* 0xff8000001717c808 */ /* 0x000fe20004800000 */
[----:B------:R-:W-:Y:S01]  /*49b0*/  FFMA.FTZ R22, R22, c[0x0][0x23c], -R108 ;  /* 0x00008f0016167a23 */ /* 0x000fe2000001086c */
[----:B------:R-:W-:Y:S01]  /*49c0*/  @!P4 ISETP.GE.AND P3, PT, R5, R116, PT ;  /* 0x000000740500c20c */ /* 0x000fe20003f66270 */
[----:B------:R-:W-:Y:S01]  /*49d0*/  IMAD.WIDE.U32 R4, R123, -0x326172a9, RZ ;  /* 0xcd9e8d577b047825 */ /* 0x000fe200078e00ff */
[----:B------:R-:W-:Y:S02]  /*49e0*/  @!P4 FSEL R16, R16, -INF , !P5 ;  /* 0xff8000001010c808 */ /* 0x000fe40006800000 */
[----:B------:R-:W-:Y:S01]  /*49f0*/  @!P4 ISETP.GE.AND P1, PT, R6, R117, PT ;  /* 0x000000750600c20c */ /* 0x000fe20003f26270 */
[-C--:B------:R-:W-:Y:S01]  /*4a00*/  FFMA.FTZ R25, R210, R178.reuse, R25 ;  /* 0x000000b2d2197223 */ /* 0x080fe20000010019 */
[-C--:B------:R-:W-:Y:S01]  /*4a10*/  @!P4 ISETP.GE.AND P5, PT, R7, R109.reuse, PT ;  /* 0x0000006d0700c20c */ /* 0x080fe20003fa6270 */
[----:B------:R1:W-:Y:S01]  /*4a20*/  MUFU.EX2 R185, R15 ;  /* 0x0000000f00b97308 */ /* 0x0003e20000000800 */
[----:B------:R-:W-:Y:S01]  /*4a30*/  @!P4 FSEL R24, R24, -INF , !P0 ;  /* 0xff8000001818c808 */ /* 0x000fe20004000000 */
[----:B------:R-:W-:Y:S01]  /*4a40*/  FFMA.FTZ R27, R210, R178, R27 ;  /* 0x000000b2d21b7223 */ /* 0x000fe2000001001b */
[----:B---3--:R-:W-:Y:S01]  /*4a50*/  LOP3.LUT R14, R111, R4, R234, 0x96, !PT ;  /* 0x000000046f0e7212 */ /* 0x008fe200078e96ea */
[----:B------:R-:W-:Y:S01]  /*4a60*/  FFMA.FTZ R23, R23, c[0x0][0x23c], -R108 ;  /* 0x00008f0017177a23 */ /* 0x000fe2000001086c */
[----:B------:R-:W-:Y:S01]  /*4a70*/  @!P4 ISETP.GE.AND P0, PT, R6, R116, PT ;  /* 0x000000740600c20c */ /* 0x000fe20003f06270 */
[----:B------:R-:W-:Y:S01]  /*4a80*/  FFMA.FTZ R16, R16, c[0x0][0x23c], -R119 ;  /* 0x00008f0010107a23 */ /* 0x000fe20000010877 */
[----:B------:R-:W-:Y:S01]  /*4a90*/  @!P4 FSEL R17, R17, -INF , !P6 ;  /* 0xff8000001111c808 */ /* 0x000fe20007000000 */
[-C--:B------:R-:W-:Y:S01]  /*4aa0*/  FFMA.FTZ R31, R212, R178.reuse, R31 ;  /* 0x000000b2d41f7223 */ /* 0x080fe2000001001f */
[----:B------:R-:W-:Y:S01]  /*4ab0*/  @!P4 FSEL R26, R26, -INF , !P3 ;  /* 0xff8000001a1ac808 */ /* 0x000fe20005800000 */
[----:B------:R3:W-:Y:S01]  /*4ac0*/  MUFU.EX2 R190, R10 ;  /* 0x0000000a00be7308 */ /* 0x0007e20000000800 */
[C---:B------:R-:W-:Y:S01]  /*4ad0*/  @!P4 ISETP.GE.AND P6, PT, R8.reuse, R109, PT ;  /* 0x0000006d0800c20c */ /* 0x040fe20003fc6270 */
[----:B------:R-:W-:Y:S01]  /*4ae0*/  FFMA.FTZ R17, R17, c[0x0][0x23c], -R119 ;  /* 0x00008f0011117a23 */ /* 0x000fe20000010877 */
[-C--:B------:R-:W-:Y:S01]  /*4af0*/  @!P4 ISETP.GE.AND P3, PT, R8, R117.reuse, PT ;  /* 0x000000750800c20c */ /* 0x080fe20003f66270 */
[CC--:B------:R-:W-:Y:S01]  /*4b00*/  FFMA.FTZ R33, R212.reuse, R178.reuse, R33 ;  /* 0x000000b2d4217223 */ /* 0x0c0fe20000010021 */
[----:B------:R-:W-:Y:S01]  /*4b10*/  @!P4 FSEL R25, R25, -INF , !P1 ;  /* 0xff8000001919c808 */ /* 0x000fe20004800000 */
[----:B------:R-:W-:Y:S01]  /*4b20*/  FFMA.FTZ R35, R212, R178, R35 ;  /* 0x000000b2d4237223 */ /* 0x000fe20000010023 */
[----:B------:R-:W-:Y:S01]  /*4b30*/  @!P4 ISETP.GE.AND P1, PT, R7, R117, PT ;  /* 0x000000750700c20c */ /* 0x000fe20003f26270 */
[--C-:B------:R-:W-:Y:S01]  /*4b40*/  FFMA.FTZ R24, R24, c[0x0][0x23c], -R2.reuse ;  /* 0x00008f0018187a23 */ /* 0x100fe20000010802 */
[----:B------:R-:W-:Y:S01]  /*4b50*/  LOP3.LUT R6, R231, R5, RZ, 0x3c, !PT ;  /* 0x00000005e7067212 */ /* 0x000fe200078e3cff */
[----:B------:R2:W-:Y:S01]  /*4b60*/  MUFU.EX2 R186, R9 ;  /* 0x0000000900ba7308 */ /* 0x0005e20000000800 */
[----:B------:R-:W-:Y:S01]  /*4b70*/  @!P4 FSEL R27, R27, -INF , !P0 ;  /* 0xff8000001b1bc808 */ /* 0x000fe20004000000 */
[----:B------:R-:W-:Y:S01]  /*4b80*/  FFMA.FTZ R25, R25, c[0x0][0x23c], -R2 ;  /* 0x00008f0019197a23 */ /* 0x000fe20000010802 */
[----:B------:R-:W-:Y:S01]  /*4b90*/  @!P4 ISETP.GE.AND P0, PT, R7, R116, PT ;  /* 0x000000740700c20c */ /* 0x000fe20003f06270 */
[--C-:B------:R-:W-:Y:S01]  /*4ba0*/  FFMA.FTZ R21, R21, c[0x0][0x23c], -R119.reuse ;  /* 0x00008f0015157a23 */ /* 0x100fe20000010877 */
[----:B------:R-:W-:Y:S01]  /*4bb0*/  @!P4 FSEL R29, R29, -INF , !P3 ;  /* 0xff8000001d1dc808 */ /* 0x000fe20005800000 */
[----:B------:R-:W-:Y:S01]  /*4bc0*/  FFMA.FTZ R20, R20, c[0x0][0x23c], -R119 ;  /* 0x00008f0014147a23 */ /* 0x000fe20000010877 */
[----:B------:R-:W-:Y:S01]  /*4bd0*/  @!P4 ISETP.GE.AND P3, PT, R7, R118, PT ;  /* 0x000000760700c20c */ /* 0x000fe20003f66270 */
[--C-:B------:R-:W-:Y:S01]  /*4be0*/  FFMA.FTZ R26, R26, c[0x0][0x23c], -R0.reuse ;  /* 0x00008f001a1a7a23 */ /* 0x100fe20000010800 */
[--C-:B------:R-:W-:Y:S01]  /*4bf0*/  LOP3.LUT R7, R101, R126, R239.reuse, 0x96, !PT ;  /* 0x0000007e65077212 */ /* 0x100fe200078e96ef */
[----:B------:R2:W-:Y:S01]  /*4c00*/  MUFU.EX2 R189, R11 ;  /* 0x0000000b00bd7308 */ /* 0x0005e20000000800 */
[----:B------:R-:W-:Y:S01]  /*4c10*/  @!P4 FSEL R33, R33, -INF , !P6 ;  /* 0xff8000002121c808 */ /* 0x000fe20007000000 */
[----:B------:R-:W-:Y:S04]  /*4c20*/  IMAD.WIDE.U32 R4, R121, -0x2daee0ad, RZ ;  /* 0xd2511f5379047825 */ /* 0x000fe800078e00ff */
[----:B------:R-:W-:Y:S01]  /*4c30*/  FFMA.FTZ R27, R27, c[0x0][0x23c], -R0 ;  /* 0x00008f001b1b7a23 */ /* 0x000fe20000010800 */
[----:B------:R-:W-:Y:S01]  /*4c40*/  LOP3.LUT R100, R5, R100, R240, 0x96, !PT ;  /* 0x0000006405647212 */ /* 0x000fe200078e96f0 */
[CC--:B------:R-:W-:Y:S02]  /*4c50*/  FFMA.FTZ R28, R211.reuse, R178.reuse, R28 ;  /* 0x000000b2d31c7223 */ /* 0x0c0fe4000001001c */
[----:B------:R-:W-:Y:S01]  /*4c60*/  FFMA.FTZ R30, R211, R178, R30 ;  /* 0x000000b2d31e7223 */ /* 0x000fe2000001001e */
[----:B------:R-:W-:Y:S01]  /*4c70*/  MUFU.EX2 R130, R17 ;  /* 0x0000001100827308 */ /* 0x000fe20000000800 */
[----:B-1----:R-:W-:Y:S01]  /*4c80*/  IMAD.WIDE.U32 R12, R6, -0x2daee0ad, RZ ;  /* 0xd2511f53060c7825 */ /* 0x002fe200078e00ff */
[----:B------:R-:W-:Y:S02]  /*4c90*/  @!P4 FSEL R28, R28, -INF , !P1 ;  /* 0xff8000001c1cc808 */ /* 0x000fe40004800000 */
[----:B------:R-:W-:Y:S01]  /*4ca0*/  @!P4 ISETP.GE.AND P1, PT, R8, R116, PT ;  /* 0x000000740800c20c */ /* 0x000fe20003f26270 */
[----:B------:R-:W-:Y:S01]  /*4cb0*/  IMAD.WIDE.U32 R6, R7, -0x326172a9, RZ ;  /* 0xcd9e8d5707067825 */ /* 0x000fe200078e00ff */
[----:B------:R-:W-:Y:S02]  /*4cc0*/  @!P4 FSEL R30, R30, -INF , !P0 ;  /* 0xff8000001e1ec808 */ /* 0x000fe40004000000 */
[----:B------:R-:W-:Y:S01]  /*4cd0*/  @!P4 ISETP.GE.AND P0, PT, R8, R118, PT ;  /* 0x000000760800c20c */ /* 0x000fe20003f06270 */
[----:B------:R-:W-:Y:S01]  /*4ce0*/  IMAD.WIDE.U32 R14, R14, -0x2daee0ad, RZ ;  /* 0xd2511f530e0e7825 */ /* 0x000fe200078e00ff */
[----:B------:R-:W-:Y:S01]  /*4cf0*/  LOP3.LUT R8, R13, R128, R239, 0x96, !PT ;  /* 0x000000800d087212 */ /* 0x000fe200078e96ef */
[----:B------:R1:W-:Y:S01]  /*4d00*/  MUFU.EX2 R129, R18 ;  /* 0x0000001200817308 */ /* 0x0003e20000000800 */
[--C-:B---3--:R-:W-:Y:S01]  /*4d10*/  LOP3.LUT R10, R7, R120, R235.reuse, 0x96, !PT ;  /* 0x00000078070a7212 */ /* 0x108fe200078e96eb */
[----:B------:R-:W-:Y:S01]  /*4d20*/  IMAD.WIDE.U32 R100, R100, -0x326172a9, RZ ;  /* 0xcd9e8d5764647825 */ /* 0x000fe200078e00ff */
[----:B------:R-:W-:Y:S02]  /*4d30*/  LOP3.LUT R12, R15, R12, R240, 0x96, !PT ;  /* 0x0000000c0f0c7212 */ /* 0x000fe400078e96f0 */
[----:B------:R-:W-:Y:S01]  /*4d40*/  @!P4 FSEL R31, R31, -INF , !P1 ;  /* 0xff8000001f1fc808 */ /* 0x000fe20004800000 */
[----:B------:R-:W-:Y:S01]  /*4d50*/  FFMA.FTZ R28, R28, c[0x0][0x23c], -R2 ;  /* 0x00008f001c1c7a23 */ /* 0x000fe20000010802 */
[--C-:B------:R-:W-:Y:S01]  /*4d60*/  LOP3.LUT R6, R101, R6, R236.reuse, 0x96, !PT ;  /* 0x0000000665067212 */ /* 0x100fe200078e96ec */
[----:B--2---:R-:W-:Y:S01]  /*4d70*/  IMAD.WIDE.U32 R8, R8, -0x326172a9, RZ ;  /* 0xcd9e8d5708087825 */ /* 0x004fe200078e00ff */
[----:B------:R-:W-:Y:S01]  /*4d80*/  @!P4 FSEL R35, R35, -INF , !P0 ;  /* 0xff8000002323c808 */ /* 0x000fe20004000000 */
[----:B------:R2:W-:Y:S02]  /*4d90*/  MUFU.EX2 R128, R19 ;  /* 0x0000001300807308 */ /* 0x0005e40000000800 */
[----:B------:R-:W-:Y:S01]  /*4da0*/  IMAD.WIDE.U32 R12, R12, -0x326172a9, RZ ;  /* 0xcd9e8d570c0c7825 */ /* 0x000fe200078e00ff */
[----:B------:R-:W-:Y:S03]  /*4db0*/  LOP3.LUT R9, R9, R110, R235, 0x96, !PT ;  /* 0x0000006e09097212 */ /* 0x000fe600078e96eb */
[----:B------:R-:W-:Y:S01]  /*4dc0*/  IMAD.WIDE.U32 R10, R10, -0x2daee0ad, RZ ;  /* 0xd2511f530a0a7825 */ /* 0x000fe200078e00ff */
[----:B------:R-:W-:Y:S03]  /*4dd0*/  LOP3.LUT R5, R13, R8, R236, 0x96, !PT ;  /* 0x000000080d057212 */ /* 0x000fe600078e96ec */
[----:B------:R3:W-:Y:S01]  /*4de0*/  MUFU.EX2 R131, R16 ;  /* 0x0000001000837308 */ /* 0x0007e20000000800 */
[--C-:B------:R-:W-:Y:S01]  /*4df0*/  LOP3.LUT R15, R11, R4, R241.reuse, 0x96, !PT ;  /* 0x000000040b0f7212 */ /* 0x100fe200078e96f1 */
[----:B------:R-:W-:Y:S04]  /*4e00*/  IMAD.WIDE.U32 R6, R6, -0x2daee0ad, RZ ;  /* 0xd2511f5306067825 */ /* 0x000fe800078e00ff */
[----:B------:R-:W-:Y:S01]  /*4e10*/  FFMA.FTZ R2, R29, c[0x0][0x23c], -R2 ;  /* 0x00008f001d027a23 */ /* 0x000fe20000010802 */
[----:B------:R-:W-:Y:S01]  /*4e20*/  LOP3.LUT R10, R7, R10, R242, 0x96, !PT ;  /* 0x0000000a070a7212 */ /* 0x000fe200078e96f2 */
[--C-:B------:R-:W-:Y:S01]  /*4e30*/  FFMA.FTZ R30, R30, c[0x0][0x23c], -R0.reuse ;  /* 0x00008f001e1e7a23 */ /* 0x100fe20000010800 */
[C---:B------:R-:W-:Y:S01]  /*4e40*/  LOP3.LUT R13, R6.reuse, 0xff, RZ, 0xc0, !PT ;  /* 0x000000ff060d7812 */ /* 0x040fe200078ec0ff */
[----:B------:R-:W-:Y:S01]  /*4e50*/  FFMA.FTZ R0, R31, c[0x0][0x23c], -R0 ;  /* 0x00008f001f007a23 */ /* 0x000fe20000010800 */
[--C-:B------:R-:W-:Y:S01]  /*4e60*/  SHF.R.U32.HI R11, RZ, 0x18, R6.reuse ;  /* 0x00000018ff0b7819 */ /* 0x100fe20000011606 */
[----:B------:R-:W-:Y:S01]  /*4e70*/  MUFU.EX2 R118, R28 ;  /* 0x0000001c00767308 */ /* 0x000fe20000000800 */
[----:B------:R-:W-:Y:S01]  /*4e80*/  LOP3.LUT R103, R6, 0xffff, RZ, 0xc0, !PT ;  /* 0x0000ffff06677812 */ /* 0x000fe200078ec0ff */
[----:B------:R-:W-:Y:S01]  /*4e90*/  IMAD.WIDE.U32 R8, R9, -0x2daee0ad, RZ ;  /* 0xd2511f5309087825 */ /* 0x000fe200078e00ff */
[----:B------:R-:W-:Y:S02]  /*4ea0*/  SHF.R.U32.HI R101, RZ, 0x10, R6 ;  /* 0x00000010ff657819 */ /* 0x000fe40000011606 */
[----:B------:R-:W-:Y:S01]  /*4eb0*/  ISETP.LE.U32.AND P1, PT, R13, UR4, PT ;  /* 0x000000040d007c0c */ /* 0x000fe2000bf23070 */
[----:B------:R-:W-:Y:S01]  /*4ec0*/  IMAD.WIDE.U32 R4, R5, -0x2daee0ad, RZ ;  /* 0xd2511f5305047825 */ /* 0x000fe200078e00ff */
[----:B------:R-:W-:Y:S03]  /*4ed0*/  LOP3.LUT R14, R9, R14, R241, 0x96, !PT ;  /* 0x0000000e090e7212 */ /* 0x000fe600078e96f1 */
[----:B------:R-:W-:Y:S01]  /*4ee0*/  IMAD.WIDE.U32 R6, R15, -0x326172a9, RZ ;  /* 0xcd9e8d570f067825 */ /* 0x000fe200078e00ff */
[----:B------:R-:W-:Y:S01]  /*4ef0*/  LOP3.LUT R9, R5, R8, R242, 0x96, !PT ;  /* 0x0000000805097212 */ /* 0x000fe200078e96f2 */
[----:B------:R-:W-:Y:S01]  /*4f00*/  MUFU.EX2 R116, R30 ;  /* 0x0000001e00747308 */ /* 0x000fe20000000800 */
[----:B-1----:R-:W-:Y:S01]  /*4f10*/  LOP3.LUT R18, R4, 0xff, RZ, 0xc0, !PT ;  /* 0x000000ff04127812 */ /* 0x002fe200078ec0ff */
[----:B------:R-:W-:Y:S01]  /*4f20*/  FFMA.FTZ R32, R211, R178, R32 ;  /* 0x000000b2d3207223 */ /* 0x000fe20000010020 */
[----:B------:R-:W-:Y:S01]  /*4f30*/  LOP3.LUT R8, R7, R100, R237, 0x96, !PT ;  /* 0x0000006407087212 */ /* 0x000fe200078e96ed */
[----:B------:R-:W-:Y:S01]  /*4f40*/  FFMA.FTZ R34, R211, R178, R34 ;  /* 0x000000b2d3227223 */ /* 0x000fe20000010022 */
[----:B------:R-:W-:Y:S02]  /*4f50*/  LOP3.LUT R13, R6, 0xffff, RZ, 0xc0, !PT ;  /* 0x0000ffff060d7812 */ /* 0x000fe400078ec0ff */
[----:B------:R-:W-:Y:S02]  /*4f60*/  LOP3.LUT R7, R8, 0xffff, RZ, 0xc0, !PT ;  /* 0x0000ffff08077812 */ /* 0x000fe400078ec0ff */
[----:B--2---:R-:W-:Y:S01]  /*4f70*/  LOP3.LUT R19, R4, 0xffff, RZ, 0xc0, !PT ;  /* 0x0000ffff04137812 */ /* 0x004fe200078ec0ff */
[----:B------:R-:W-:Y:S01]  /*4f80*/  MUFU.EX2 R112, R0 ;  /* 0x0000000000707308 */ /* 0x000fe20000000800 */
[--C-:B------:R-:W-:Y:S02]  /*4f90*/  SHF.R.U32.HI R102, RZ, 0x18, R4.reuse ;  /* 0x00000018ff667819 */ /* 0x100fe40000011604 */
[----:B------:R-:W-:Y:S01]  /*4fa0*/  SHF.R.U32.HI R17, RZ, 0x10, R4 ;  /* 0x00000010ff117819 */ /* 0x000fe20000011604 */
[----:B------:R-:W-:Y:S01]  /*4fb0*/  IMAD.WIDE.U32 R4, R14, -0x326172a9, RZ ;  /* 0xcd9e8d570e047825 */ /* 0x000fe200078e00ff */
[----:B------:R-:W-:Y:S02]  /*4fc0*/  SHF.R.U32.HI R7, RZ, 0x8, R7 ;  /* 0x00000008ff077819 */ /* 0x000fe40000011607 */
[----:B------:R-:W-:Y:S02]  /*4fd0*/  LOP3.LUT R15, R6, 0xff, RZ, 0xc0, !PT ;  /* 0x000000ff060f7812 */ /* 0x000fe400078ec0ff */
[----:B------:R-:W-:Y:S01]  /*4fe0*/  LOP3.LUT R7, R7, 0xffff, RZ, 0xc0, !PT ;  /* 0x0000ffff07077812 */ /* 0x000fe200078ec0ff */
[----:B------:R-:W-:Y:S01]  /*4ff0*/  MUFU.EX2 R117, R2 ;  /* 0x0000000200757308 */ /* 0x000fe20000000800 */
[--C-:B---3--:R-:W-:Y:S02]  /*5000*/  SHF.R.U32.HI R16, RZ, 0x18, R6.reuse ;  /* 0x00000018ff107819 */ /* 0x108fe40000011606 */
[----:B------:R-:W-:Y:S02]  /*5010*/  SHF.R.U32.HI R14, RZ, 0x10, R6 ;  /* 0x00000010ff0e7819 */ /* 0x000fe40000011606 */
[----:B------:R-:W-:Y:S02]  /*5020*/  LOP3.LUT R6, R5, R12, R237, 0x96, !PT ;  /* 0x0000000c05067212 */ /* 0x000fe400078e96ed */
[----:B------:R-:W-:Y:S02]  /*5030*/  @!P4 FSEL R32, R32, -INF , !P5 ;  /* 0xff8000002020c808 */ /* 0x000fe40006800000 */
[----:B------:R-:W-:Y:S01]  /*5040*/  ISETP.LE.U32.AND P5, PT, R11, UR4, PT ;  /* 0x000000040b007c0c */ /* 0x000fe2000bfa3070 */
[----:B------:R-:W-:Y:S01]  /*5050*/  MUFU.EX2 R126, R21 ;  /* 0x00000015007e7308 */ /* 0x000fe20000000800 */
[----:B------:R-:W-:Y:S01]  /*5060*/  LOP3.LUT R11, R8, 0xff, RZ, 0xc0, !PT ;  /* 0x000000ff080b7812 */ /* 0x000fe200078ec0ff */
[--C-:B------:R-:W-:Y:S01]  /*5070*/  FFMA.FTZ R32, R32, c[0x0][0x23c], -R119.reuse ;  /* 0x00008f0020207a23 */ /* 0x100fe20000010877 */
[----:B------:R-:W-:Y:S01]  /*5080*/  @!P4 FSEL R34, R34, -INF , !P3 ;  /* 0xff8000002222c808 */ /* 0x000fe20005800000 */
[----:B------:R-:W-:Y:S01]  /*5090*/  FFMA.FTZ R119, R33, c[0x0][0x23c], -R119 ;  /* 0x00008f0021777a23 */ /* 0x000fe20000010877 */
[----:B------:R-:W-:Y:S02]  /*50a0*/  ISETP.LE.U32.AND P3, PT, R7, UR4, PT ;  /* 0x0000000407007c0c */ /* 0x000fe4000bf63070 */
[----:B------:R-:W-:Y:S01]  /*50b0*/  LOP3.LUT R7, R6, 0xffff, RZ, 0xc0, !PT ;  /* 0x0000ffff06077812 */ /* 0x000fe200078ec0ff */
[--C-:B------:R-:W-:Y:S01]  /*50c0*/  FFMA.FTZ R34, R34, c[0x0][0x23c], -R108.reuse ;  /* 0x00008f0022227a23 */ /* 0x100fe2000001086c */
[----:B------:R-:W-:Y:S01]  /*50d0*/  ISETP.LE.U32.AND P6, PT, R11, UR4, PT ;  /* 0x000000040b007c0c */ /* 0x000fe2000bfc3070 */
[----:B------:R-:W-:Y:S01]  /*50e0*/  FFMA.FTZ R108, R35, c[0x0][0x23c], -R108 ;  /* 0x00008f00236c7a23 */ /* 0x000fe2000001086c */
[--C-:B------:R-:W-:Y:S01]  /*50f0*/  SHF.R.U32.HI R11, RZ, 0x10, R8.reuse ;  /* 0x00000010ff0b7819 */ /* 0x100fe20000011608 */
[----:B------:R-:W1:Y:S01]  /*5100*/  MUFU.EX2 R115, R32 ;  /* 0x0000002000737308 */ /* 0x000e620000000800 */
[----:B------:R-:W-:Y:S02]  /*5110*/  SHF.R.U32.HI R8, RZ, 0x18, R8 ;  /* 0x00000018ff087819 */ /* 0x000fe40000011608 */
[----:B------:R-:W-:Y:S02]  /*5120*/  SHF.R.U32.HI R7, RZ, 0x8, R7 ;  /* 0x00000008ff077819 */ /* 0x000fe40000011607 */
[----:B------:R-:W-:Y:S01]  /*5130*/  ISETP.LE.U32.AND P4, PT, R8, UR4, PT ;  /* 0x0000000408007c0c */ /* 0x000fe2000bf83070 */
[----:B------:R-:W-:Y:S01]  /*5140*/  @!P3 FADD.FTZ R180, -R180, -RZ ;  /* 0x800000ffb4b4b221 */ /* 0x000fe20000010100 */
[----:B------:R-:W-:Y:S02]  /*5150*/  LOP3.LUT R7, R7, 0xffff, RZ, 0xc0, !PT ;  /* 0x0000ffff07077812 */ /* 0x000fe400078ec0ff */
[----:B------:R-:W-:Y:S01]  /*5160*/  LOP3.LUT R11, R11, 0xff, RZ, 0xc0, !PT ;  /* 0x000000ff0b0b7812 */ /* 0x000fe200078ec0ff */
[----:B------:R-:W2:Y:S01]  /*5170*/  MUFU.EX2 R113, R108 ;  /* 0x0000006c00717308 */ /* 0x000ea20000000800 */
[----:B------:R-:W-:Y:S01]  /*5180*/  LOP3.LUT R8, R6, 0xff, RZ, 0xc0, !PT ;  /* 0x000000ff06087812 */ /* 0x000fe200078ec0ff */
[----:B------:R-:W-:Y:S01]  /*5190*/  @!P6 FADD.FTZ R181, -R181, -RZ ;  /* 0x800000ffb5b5e221 */ /* 0x000fe20000010100 */
[----:B------:R-:W-:Y:S02]  /*51a0*/  ISETP.LE.U32.AND P0, PT, R11, UR4, PT ;  /* 0x000000040b007c0c */ /* 0x000fe4000bf03070 */
[----:B------:R-:W-:Y:S02]  /*51b0*/  ISETP.LE.U32.AND P3, PT, R7, UR4, PT ;  /* 0x0000000407007c0c */ /* 0x000fe4000bf63070 */
[--C-:B------:R-:W-:Y:S01]  /*51c0*/  SHF.R.U32.HI R7, RZ, 0x10, R6.reuse ;  /* 0x00000010ff077819 */ /* 0x100fe20000011606 */
[----:B----4-:R-:W-:Y:S01]  /*51d0*/  @!P4 FADD.FTZ R187, -R187, -RZ ;  /* 0x800000ffbbbbc221 */ /* 0x010fe20000010100 */
[----:B------:R-:W-:Y:S01]  /*51e0*/  SHF.R.U32.HI R6, RZ, 0x18, R6 ;  /* 0x00000018ff067819 */ /* 0x000fe20000011606 */
[----:B------:R-:W-:Y:S01]  /*51f0*/  MUFU.EX2 R114, R34 ;  /* 0x0000002200727308 */ /* 0x000fe20000000800 */
[----:B------:R-:W-:Y:S02]  /*5200*/  ISETP.LE.U32.AND P6, PT, R8, UR4, PT ;  /* 0x0000000408007c0c */ /* 0x000fe4000bfc3070 */
[----:B------:R-:W-:Y:S01]  /*5210*/  LOP3.LUT R8, R4, 0xffff, RZ, 0xc0, !PT ;  /* 0x0000ffff04087812 */ /* 0x000fe200078ec0ff */
[----:B-1----:R-:W-:Y:S01]  /*5220*/  @!P1 FADD.FTZ R115, -R115, -RZ ;  /* 0x800000ff73739221 */ /* 0x002fe20000010100 */
[----:B------:R-:W-:Y:S01]  /*5230*/  LOP3.LUT R5, R7, 0xff, RZ, 0xc0, !PT ;  /* 0x000000ff07057812 */ /* 0x000fe200078ec0ff */
[----:B------:R-:W-:Y:S01]  /*5240*/  @!P0 FADD.FTZ R179, -R179, -RZ ;  /* 0x800000ffb3b38221 */ /* 0x000fe20000010100 */
[----:B------:R-:W-:Y:S01]  /*5250*/  ISETP.LE.U32.AND P0, PT, R6, UR4, PT ;  /* 0x0000000406007c0c */ /* 0x000fe2000bf03070 */
[----:B------:R-:W-:Y:S01]  /*5260*/  @!P3 FADD.FTZ R186, -R186, -RZ ;  /* 0x800000ffbabab221 */ /* 0x000fe20000010100 */
[----:B------:R-:W-:Y:S01]  /*5270*/  ISETP.LE.U32.AND P4, PT, R5, UR4, PT ;  /* 0x0000000405007c0c */ /* 0x000fe2000bf83070 */
[----:B------:R-:W1:Y:S01]  /*5280*/  MUFU.EX2 R127, R20 ;  /* 0x00000014007f7308 */ /* 0x000e620000000800 */
[----:B------:R-:W-:Y:S02]  /*5290*/  SHF.R.U32.HI R5, RZ, 0x8, R8 ;  /* 0x00000008ff057819 */ /* 0x000fe40000011608 */
[--C-:B------:R-:W-:Y:S01]  /*52a0*/  SHF.R.U32.HI R6, RZ, 0x10, R4.reuse ;  /* 0x00000010ff067819 */ /* 0x100fe20000011604 */
[----:B------:R-:W-:Y:S01]  /*52b0*/  @!P6 FADD.FTZ R188, -R188, -RZ ;  /* 0x800000ffbcbce221 */ /* 0x000fe20000010100 */
[----:B------:R-:W-:Y:S01]  /*52c0*/  LOP3.LUT R5, R5, 0xffff, RZ, 0xc0, !PT ;  /* 0x0000ffff05057812 */ /* 0x000fe200078ec0ff */
[----:B--2---:R-:W-:Y:S01]  /*52d0*/  @!P5 FADD.FTZ R113, -R113, -RZ ;  /* 0x800000ff7171d221 */ /* 0x004fe20000010100 */
[----:B------:R-:W-:Y:S02]  /*52e0*/  LOP3.LUT R7, R4, 0xff, RZ, 0xc0, !PT ;  /* 0x000000ff04077812 */ /* 0x000fe400078ec0ff */
[----:B------:R-:W-:Y:S01]  /*52f0*/  ISETP.LE.U32.AND P3, PT, R5, UR4, PT ;  /* 0x0000000405007c0c */ /* 0x000fe2000bf63070 */
[----:B------:R-:W-:Y:S01]  /*5300*/  @!P0 FADD.FTZ R189, -R189, -RZ ;  /* 0x800000ffbdbd8221 */ /* 0x000fe20000010100 */
[----:B------:R-:W-:Y:S01]  /*5310*/  ISETP.LE.U32.AND P6, PT, R7, UR4, PT ;  /* 0x0000000407007c0c */ /* 0x000fe2000bfc3070 */
[----:B------:R-:W-:Y:S01]  /*5320*/  @!P4 FADD.FTZ R190, -R190, -RZ ;  /* 0x800000ffbebec221 */ /* 0x000fe20000010100 */
[----:B------:R-:W-:Y:S01]  /*5330*/  SHF.R.U32.HI R5, RZ, 0x18, R4 ;  /* 0x00000018ff057819 */ /* 0x000fe20000011604 */
[----:B------:R-:W2:Y:S01]  /*5340*/  MUFU.EX2 R125, R22 ;  /* 0x00000016007d7308 */ /* 0x000ea20000000800 */
[----:B------:R-:W-:Y:S02]  /*5350*/  SHF.R.U32.HI R4, RZ, 0x8, R13 ;  /* 0x00000008ff047819 */ /* 0x000fe4000001160d */
[----:B------:R-:W-:Y:S02]  /*5360*/  LOP3.LUT R6, R6, 0xff, RZ, 0xc0, !PT ;  /* 0x000000ff06067812 */ /* 0x000fe400078ec0ff */
[----:B------:R-:W-:Y:S02]  /*5370*/  LOP3.LUT R4, R4, 0xffff, RZ, 0xc0, !PT ;  /* 0x0000ffff04047812 */ /* 0x000fe400078ec0ff */
[----:B------:R-:W-:Y:S01]  /*5380*/  ISETP.LE.U32.AND P4, PT, R6, UR4, PT ;  /* 0x0000000406007c0c */ /* 0x000fe2000bf83070 */
[----:B------:R-:W-:Y:S01]  /*5390*/  @!P3 FADD.FTZ R182, -R182, -RZ ;  /* 0x800000ffb6b6b221 */ /* 0x000fe20000010100 */
[----:B------:R-:W-:Y:S01]  /*53a0*/  ISETP.LE.U32.AND P0, PT, R5, UR4, PT ;  /* 0x0000000405007c0c */ /* 0x000fe2000bf03070 */
[----:B------:R-:W-:Y:S01]  /*53b0*/  @!P6 FADD.FTZ R183, -R183, -RZ ;  /* 0x800000ffb7b7e221 */ /* 0x000fe20000010100 */
[----:B------:R-:W-:Y:S01]  /*53c0*/  ISETP.LE.U32.AND P3, PT, R4, UR4, PT ;  /* 0x0000000404007c0c */ /* 0x000fe2000bf63070 */
[----:B------:R-:W3:Y:S01]  /*53d0*/  MUFU.EX2 R122, R25 ;  /* 0x00000019007a7308 */ /* 0x000ee20000000800 */
[----:B------:R-:W-:Y:S02]  /*53e0*/  LOP3.LUT R4, R10, 0xffff, RZ, 0xc0, !PT ;  /* 0x0000ffff0a047812 */ /* 0x000fe400078ec0ff */
[----:B------:R-:W-:Y:S02]  /*53f0*/  ISETP.LE.U32.AND P6, PT, R15, UR4, PT ;  /* 0x000000040f007c0c */ /* 0x000fe4000bfc3070 */
[----:B------:R-:W-:Y:S02]  /*5400*/  SHF.R.U32.HI R4, RZ, 0x8, R4 ;  /* 0x00000008ff047819 */ /* 0x000fe40000011604 */
[----:B------:R-:W-:Y:S01]  /*5410*/  LOP3.LUT R5, R14, 0xff, RZ, 0xc0, !PT ;  /* 0x000000ff0e057812 */ /* 0x000fe200078ec0ff */
[----:B------:R-:W-:Y:S01]  /*5420*/  @!P4 FADD.FTZ R184, -R184, -RZ ;  /* 0x800000ffb8b8c221 */ /* 0x000fe20000010100 */
[----:B------:R-:W-:Y:S01]  /*5430*/  LOP3.LUT R4, R4, 0xffff, RZ, 0xc0, !PT ;  /* 0x0000ffff04047812 */ /* 0x000fe200078ec0ff */
[----:B------:R-:W-:Y:S01]  /*5440*/  @!P0 FADD.FTZ R185, -R185, -RZ ;  /* 0x800000ffb9b98221 */ /* 0x000fe20000010100 */
[----:B------:R-:W-:Y:S01]  /*5450*/  SHF.R.U32.HI R2, RZ, 0x10, R10 ;  /* 0x00000010ff027819 */ /* 0x000fe2000001160a */
[----:B------:R-:W-:Y:S01]  /*5460*/  @!P3 FADD.FTZ R130, -R130, -RZ ;  /* 0x800000ff8282b221 */ /* 0x000fe20000010100 */
[----:B------:R-:W-:Y:S01]  /*5470*/  ISETP.LE.U32.AND P4, PT, R16, UR4, PT ;  /* 0x0000000410007c0c */ /* 0x000fe2000bf83070 */
[----:B------:R-:W4:Y:S01]  /*5480*/  MUFU.EX2 R123, R24 ;  /* 0x00000018007b7308 */ /* 0x000f220000000800 */
[----:B------:R-:W-:Y:S01]  /*5490*/  ISETP.LE.U32.AND P0, PT, R5, UR4, PT ;  /* 0x0000000405007c0c */ /* 0x000fe2000bf03070 */
[----:B------:R-:W-:Y:S01]  /*54a0*/  @!P6 FADD.FTZ R131, -R131, -RZ ;  /* 0x800000ff8383e221 */ /* 0x000fe20000010100 */
[----:B------:R-:W-:Y:S02]  /*54b0*/  ISETP.LE.U32.AND P3, PT, R4, UR4, PT ;  /* 0x0000000404007c0c */ /* 0x000fe4000bf63070 */
[----:B------:R-:W-:Y:S02]  /*54c0*/  LOP3.LUT R5, R10, 0xff, RZ, 0xc0, !PT ;  /* 0x000000ff0a057812 */ /* 0x000fe400078ec0ff */
[----:B------:R-:W-:Y:S02]  /*54d0*/  LOP3.LUT R4, R2, 0xff, RZ, 0xc0, !PT ;  /* 0x000000ff02047812 */ /* 0x000fe400078ec0ff */
[----:B------:R-:W-:Y:S01]  /*54e0*/  LOP3.LUT R2, R9, 0xffff, RZ, 0xc0, !PT ;  /* 0x0000ffff09027812 */ /* 0x000fe200078ec0ff */
[----:B------:R-:W3:Y:S01]  /*54f0*/  MUFU.EX2 R119, R119 ;  /* 0x0000007700777308 */ /* 0x000ee20000000800 */
[----:B------:R-:W-:Y:S01]  /*5500*/  ISETP.LE.U32.AND P6, PT, R5, UR4, PT ;  /* 0x0000000405007c0c */ /* 0x000fe2000bfc3070 */
[----:B------:R-:W-:Y:S01]  /*5510*/  @!P4 FADD.FTZ R128, -R128, -RZ ;  /* 0x800000ff8080c221 */ /* 0x000fe20000010100 */
[----:B------:R-:W-:Y:S01]  /*5520*/  SHF.R.U32.HI R2, RZ, 0x8, R2 ;  /* 0x00000008ff027819 */ /* 0x000fe20000011602 */
[----:B------:R-:W-:Y:S01]  /*5530*/  @!P0 FADD.FTZ R129, -R129, -RZ ;  /* 0x800000ff81818221 */ /* 0x000fe20000010100 */
[----:B------:R-:W-:Y:S01]  /*5540*/  ISETP.LE.U32.AND P4, PT, R4, UR4, PT ;  /* 0x0000000404007c0c */ /* 0x000fe2000bf83070 */
[----:B------:R-:W-:Y:S01]  /*5550*/  @!P3 FADD.FTZ R126, -R126, -RZ ;  /* 0x800000ff7e7eb221 */ /* 0x000fe20000010100 */
[----:B------:R-:W-:Y:S02]  /*5560*/  LOP3.LUT R2, R2, 0xffff, RZ, 0xc0, !PT ;  /* 0x0000ffff02027812 */ /* 0x000fe400078ec0ff */
[----:B------:R-:W-:Y:S01]  /*5570*/  LOP3.LUT R5, R9, 0xff, RZ, 0xc0, !PT ;  /* 0x000000ff09057812 */ /* 0x000fe200078ec0ff */
[----:B------:R-:W-:Y:S01]  /*5580*/  MUFU.EX2 R124, R23 ;  /* 0x00000017007c7308 */ /* 0x000fe20000000800 */
[----:B------:R-:W-:Y:S02]  /*5590*/  ISETP.LE.U32.AND P3, PT, R2, UR4, PT ;  /* 0x0000000402007c0c */ /* 0x000fe4000bf63070 */
[----:B------:R-:W-:Y:S01]  /*55a0*/  SHF.R.U32.HI R2, RZ, 0x8, R103 ;  /* 0x00000008ff027819 */ /* 0x000fe20000011667 */
[----:B-1----:R-:W-:Y:S01]  /*55b0*/  @!P6 FADD.FTZ R127, -R127, -RZ ;  /* 0x800000ff7f7fe221 */ /* 0x002fe20000010100 */
[----:B------:R-:W-:Y:S02]  /*55c0*/  ISETP.LE.U32.AND P6, PT, R5, UR4, PT ;  /* 0x0000000405007c0c */ /* 0x000fe4000bfc3070 */
[----:B------:R-:W-:Y:S01]  /*55d0*/  SHF.R.U32.HI R4, RZ, 0x10, R9 ;  /* 0x00000010ff047819 */ /* 0x000fe20000011609 */
[----:B--2---:R-:W-:Y:S01]  /*55e0*/  @!P4 FADD.FTZ R125, -R125, -RZ ;  /* 0x800000ff7d7dc221 */ /* 0x004fe20000010100 */
[----:B------:R-:W-:Y:S01]  /*55f0*/  LOP3.LUT R2, R2, 0xffff, RZ, 0xc0, !PT ;  /* 0x0000ffff02027812 */ /* 0x000fe200078ec0ff */
[----:B------:R-:W1:Y:S01]  /*5600*/  MUFU.EX2 R121, R26 ;  /* 0x0000001a00797308 */ /* 0x000e620000000800 */
[----:B------:R-:W-:Y:S02]  /*5610*/  LOP3.LUT R4, R4, 0xff, RZ, 0xc0, !PT ;  /* 0x000000ff04047812 */ /* 0x000fe400078ec0ff */
[----:B------:R-:W-:Y:S01]  /*5620*/  F2FP.RELU.PACK_AB R6, R187, R179 ;  /* 0x000000b3bb06723e */ /* 0x000fe200000008ff */
[----:B---3--:R-:W-:Y:S01]  /*5630*/  @!P3 FADD.FTZ R122, -R122, -RZ ;  /* 0x800000ff7a7ab221 */ /* 0x008fe20000010100 */
[----:B------:R-:W-:Y:S02]  /*5640*/  ISETP.LE.U32.AND P4, PT, R4, UR4, PT ;  /* 0x0000000404007c0c */ /* 0x000fe4000bf83070 */
[----:B------:R-:W-:Y:S01]  /*5650*/  LOP3.LUT R4, R101, 0xff, RZ, 0xc0, !PT ;  /* 0x000000ff65047812 */ /* 0x000fe200078ec0ff */
[----:B----4-:R-:W-:Y:S01]  /*5660*/  @!P6 FADD.FTZ R123, -R123, -RZ ;  /* 0x800000ff7b7be221 */ /* 0x010fe20000010100 */
[----:B------:R-:W-:Y:S01]  /*5670*/  ISETP.LE.U32.AND P3, PT, R2, UR4, PT ;  /* 0x0000000402007c0c */ /* 0x000fe2000bf63070 */
[----:B------:R2:W-:Y:S01]  /*5680*/  STS [R200+0xe400], R6 ;  /* 0x00e40006c8007388 */ /* 0x0005e20000000800 */
[----:B------:R-:W-:Y:S01]  /*5690*/  SHF.R.U32.HI R2, RZ, 0x8, R19 ;  /* 0x00000008ff027819 */ /* 0x000fe20000011613 */
[----:B------:R-:W3:Y:S01]  /*56a0*/  MUFU.EX2 R120, R27 ;  /* 0x0000001b00787308 */ /* 0x000ee20000000800 */
[----:B------:R-:W-:Y:S02]  /*56b0*/  ISETP.LE.U32.AND P6, PT, R4, UR4, PT ;  /* 0x0000000404007c0c */ /* 0x000fe4000bfc3070 */
[----:B------:R-:W-:Y:S02]  /*56c0*/  LOP3.LUT R4, R2, 0xffff, RZ, 0xc0, !PT ;  /* 0x0000ffff02047812 */ /* 0x000fe400078ec0ff */
[----:B------:R-:W-:Y:S02]  /*56d0*/  F2FP.RELU.PACK_AB R2, R180, R181 ;  /* 0x000000b5b402723e */ /* 0x000fe400000008ff */
[----:B------:R-:W-:Y:S02]  /*56e0*/  F2FP.RELU.PACK_AB R0, R128, R129 ;  /* 0x000000818000723e */ /* 0x000fe400000008ff */
[----:B------:R-:W-:Y:S01]  /*56f0*/  LOP3.LUT R5, R17, 0xff, RZ, 0xc0, !PT ;  /* 0x000000ff11057812 */ /* 0x000fe200078ec0ff */
[----:B------:R4:W-:Y:S01]  /*5700*/  STS [R200+0xe000], R2 ;  /* 0x00e00002c8007388 */ /* 0x0009e20000000800 */
[----:B------:R-:W-:Y:S01]  /*5710*/  @!P3 FADD.FTZ R119, -R119, -RZ ;  /* 0x800000ff7777b221 */ /* 0x000fe20000010100 */
[----:B------:R-:W-:Y:S01]  /*5720*/  ISETP.LE.U32.AND P3, PT, R4, UR4, PT ;  /* 0x0000000404007c0c */ /* 0x000fe2000bf63070 */
[----:B-1----:R-:W-:Y:S01]  /*5730*/  @!P4 FADD.FTZ R121, -R121, -RZ ;  /* 0x800000ff7979c221 */ /* 0x002fe20000010100 */
[----:B------:R-:W-:Y:S01]  /*5740*/  ISETP.LE.U32.AND P1, PT, R5, UR4, PT ;  /* 0x0000000405007c0c */ /* 0x000fe2000bf23070 */
[----:B------:R1:W-:Y:S01]  /*5750*/  STS [R201+0xe400], R0 ;  /* 0x00e40000c9007388 */ /* 0x0003e20000000800 */
[----:B------:R-:W-:Y:S01]  /*5760*/  F2FP.RELU.PACK_AB R5, R186, R188 ;  /* 0x000000bcba05723e */ /* 0x000fe200000008ff */
[----:B------:R-:W-:Y:S01]  /*5770*/  @!P6 FADD.FTZ R114, -R114, -RZ ;  /* 0x800000ff7272e221 */ /* 0x000fe20000010100 */
[----:B------:R-:W-:Y:S02]  /*5780*/  F2FP.RELU.PACK_AB R4, R189, R190 ;  /* 0x000000bebd04723e */ /* 0x000fe400000008ff */
[----:B------:R-:W-:Y:S02]  /*5790*/  SHF.R.U32.HI R10, RZ, 0x18, R10 ;  /* 0x00000018ff0a7819 */ /* 0x000fe4000001160a */
[----:B------:R-:W-:Y:S02]  /*57a0*/  SHF.R.U32.HI R9, RZ, 0x18, R9 ;  /* 0x00000018ff097819 */ /* 0x000fe40000011609 */
[----:B------:R-:W-:Y:S01]  /*57b0*/  ISETP.LE.U32.AND P0, PT, R10, UR4, PT ;  /* 0x000000040a007c0c */ /* 0x000fe2000bf03070 */
[----:B------:R-:W-:Y:S01]  /*57c0*/  @!P3 FADD.FTZ R117, -R117, -RZ ;  /* 0x800000ff7575b221 */ /* 0x000fe20000010100 */
[----:B--2---:R-:W-:Y:S01]  /*57d0*/  F2FP.RELU.PACK_AB R6, R182, R183 ;  /* 0x000000b7b606723e */ /* 0x004fe200000008ff */
[----:B------:R-:W-:Y:S01]  /*57e0*/  @!P1 FADD.FTZ R116, -R116, -RZ ;  /* 0x800000ff74749221 */ /* 0x000fe20000010100 */
[----:B------:R-:W-:Y:S02]  /*57f0*/  ISETP.LE.U32.AND P4, PT, R18, UR4, PT ;  /* 0x0000000412007c0c */ /* 0x000fe4000bf83070 */
[----:B------:R-:W-:Y:S02]  /*5800*/  FSETP.GE.FTZ.AND P3, PT, R181, RZ, PT ;  /* 0x000000ffb500720b */ /* 0x000fe40003f76000 */
[----:B------:R-:W-:Y:S02]  /*5810*/  FSETP.GE.FTZ.AND P1, PT, R180, RZ, PT ;  /* 0x000000ffb400720b */ /* 0x000fe40003f36000 */
[----:B------:R-:W-:Y:S02]  /*5820*/  FSETP.GE.FTZ.AND P6, PT, R131, RZ, PT ;  /* 0x000000ff8300720b */ /* 0x000fe40003fd6000 */
[----:B----4-:R-:W-:Y:S01]  /*5830*/  F2FP.RELU.PACK_AB R2, R130, R131 ;  /* 0x000000838202723e */ /* 0x010fe200000008ff */
[----:B------:R-:W-:Y:S01]  /*5840*/  @!P0 FADD.FTZ R124, -R124, -RZ ;  /* 0x800000ff7c7c8221 */ /* 0x000fe20000010100 */
[----:B------:R-:W-:Y:S02]  /*5850*/  ISETP.LE.U32.AND P0, PT, R9, UR4, PT ;  /* 0x0000000409007c0c */ /* 0x000fe4000bf03070 */
[----:B-1----:R-:W-:Y:S01]  /*5860*/  F2FP.RELU.PACK_AB R0, R119, R115 ;  /* 0x000000737700723e */ /* 0x002fe200000008ff */
[----:B------:R1:W-:Y:S01]  /*5870*/  STS [R201+0xe000], R2 ;  /* 0x00e00002c9007388 */ /* 0x0003e20000000800 */
[----:B------:R-:W-:Y:S01]  /*5880*/  @!P4 FADD.FTZ R118, -R118, -RZ ;  /* 0x800000ff7676c221 */ /* 0x000fe20000010100 */
[----:B------:R-:W-:Y:S02]  /*5890*/  FSETP.GE.FTZ.AND P4, PT, R127, RZ, PT ;  /* 0x000000ff7f00720b */ /* 0x000fe40003f96000 */
[----:B------:R2:W-:Y:S01]  /*58a0*/  STS [R200+0xf000], R5 ;  /* 0x00f00005c8007388 */ /* 0x0005e20000000800 */
[----:B------:R-:W-:Y:S03]  /*58b0*/  FSETP.GE.FTZ.AND P5, PT, R130, RZ, PT ;  /* 0x000000ff8200720b */ /* 0x000fe60003fb6000 */
[----:B------:R4:W-:Y:S02]  /*58c0*/  STS [R200+0xf400], R4 ;  /* 0x00f40004c8007388 */ /* 0x0009e40000000800 */
[----:B---3--:R-:W-:Y:S01]  /*58d0*/  @!P0 FADD.FTZ R120, -R120, -RZ ;  /* 0x800000ff78788221 */ /* 0x008fe20000010100 */
[----:B------:R-:W-:Y:S01]  /*58e0*/  ISETP.LE.U32.AND P0, PT, R102, UR4, PT ;  /* 0x0000000466007c0c */ /* 0x000fe2000bf03070 */
[----:B------:R3:W-:Y:S11]  /*58f0*/  STS [R201+0xf000], R6 ;  /* 0x00f00006c9007388 */ /* 0x0007f60000000800 */
[----:B------:R-:W-:Y:S01]  /*5900*/  @!UPT UIADD3 URZ, URZ, URZ, URZ ;  /* 0x0000003f3f3ff290 */ /* 0x000fe2000fffe03f */
[----:B------:R-:W-:Y:S01]  /*5910*/  @!P0 FADD.FTZ R112, -R112, -RZ ;  /* 0x800000ff70708221 */ /* 0x000fe20000010100 */
[----:B-1----:R-:W-:Y:S02]  /*5920*/  F2FP.RELU.PACK_AB R2, R124, R125 ;  /* 0x0000007d7c02723e */ /* 0x002fe400000008ff */
[----:B--2---:R-:W-:Y:S02]  /*5930*/  F2FP.RELU.PACK_AB R5, R185, R184 ;  /* 0x000000b8b905723e */ /* 0x004fe400000008ff */
[----:B----4-:R-:W-:Y:S03]  /*5940*/  F2FP.RELU.PACK_AB R4, R126, R127 ;  /* 0x0000007f7e04723e */ /* 0x010fe600000008ff */
[----:B------:R1:W-:Y:S01]  /*5950*/  STS [R201+0xf400], R5 ;  /* 0x00f40005c9007388 */ /* 0x0003e20000000800 */
[----:B---3--:R-:W-:Y:S03]  /*5960*/  F2FP.RELU.PACK_AB R6, R122, R123 ;  /* 0x0000007b7a06723e */ /* 0x008fe600000008ff */
        /* <DEDUP_REMOVED lines=35> */
[----:B--2---:R-:W-:Y:S04]  /*5ba0*/  IMAD.IADD R0, R164, 0x1, R170 ;  /* 0x00000001a4007824 */ /* 0x004fe800078e02aa */
[-C--:B-1----:R-:W-:Y:S08]  /*5bb0*/  HMMA.16816.F32 R4, R104, R148.reuse, R4 ;  /* 0x000000946804723c */ /* 0x082ff00000001804 */
[C---:B---3--:R-:W-:Y:S08]  /*5bc0*/  HMMA.16816.F32 R8, R100.reuse, R148, R8 ;  /* 0x000000946408723c */ /* 0x048ff00000001808 */
[-C--:B------:R-:W-:Y:S08]  /*5bd0*/  HMMA.16816.F32 R12, R100, R150.reuse, R12 ;  /* 0x00000096640c723c */ /* 0x080ff0000000180c */
[C---:B------:R-:W-:Y:S08]  /*5be0*/  HMMA.16816.F32 R16, R104.reuse, R150, R16 ;  /* 0x000000966810723c */ /* 0x040ff00000001810 */
[-C--:B------:R-:W-:Y:S08]  /*5bf0*/  HMMA.16816.F32 R20, R104, R152.reuse, R20 ;  /* 0x000000986814723c */ /* 0x080ff00000001814 */
[C---:B------:R-:W-:Y:S08]  /*5c00*/  HMMA.16816.F32 R24, R100.reuse, R152, R24 ;  /* 0x000000986418723c */ /* 0x040ff00000001818 */
[-C--:B------:R-:W-:Y:S07]  /*5c10*/  HMMA.16816.F32 R28, R100, R154.reuse, R28 ;  /* 0x0000009a641c723c */ /* 0x080fee000000181c */
[----:B------:R-:W-:Y:S01]  /*5c20*/  IMAD.MOV.U32 R100, RZ, RZ, R224 ;  /* 0x000000ffff647224 */ /* 0x000fe200078e00e0 */
[----:B------:R-:W-:Y:S01]  /*5c30*/  HMMA.16816.F32 R32, R104, R154, R32 ;  /* 0x0000009a6820723c */ /* 0x000fe20000001820 */
[----:B------:R-:W-:Y:S03]  /*5c40*/  IMAD.MOV.U32 R101, RZ, RZ, R223 ;  /* 0x000000ffff657224 */ /* 0x000fe600078e00df */
[C---:B------:R-:W-:Y:S04]  /*5c50*/  LEA R110, P0, R222.reuse, R100, 0x2 ;  /* 0x00000064de6e7211 */ /* 0x040fe800078010ff */
[----:B------:R-:W-:Y:S02]  /*5c60*/  LEA.HI.X.SX32 R111, R222, R101, 0x2, P0 ;  /* 0x00000065de6f7211 */ /* 0x000fe400000f16ff */
[----:B------:R-:W1:Y:S01]  /*5c70*/  LDSM.16.M88.4 R100, [R0+0x4000] ;  /* 0x004000000064783b */ /* 0x000e620000000200 */
[----:B------:R-:W-:Y:S07]  /*5c80*/  FSETP.GE.FTZ.AND P0, PT, R179, RZ, PT ;  /* 0x000000ffb300720b */ /* 0x000fee0003f16000 */
[----:B------:R-:W2:Y:S04]  /*5c90*/  LDG.E R109, [R110.64] ;  /* 0x000000066e6d7981 */ /* 0x000ea8000c1e1900 */
[----:B------:R-:W3:Y:S01]  /*5ca0*/  LDG.E R108, [R110.64+0x20] ;  /* 0x000020066e6c7981 */ /* 0x000ee2000c1e1900 */
[-C--:B-1----:R-:W-:Y:S11]  /*5cb0*/  HMMA.16816.F32 R4, R100, R156.reuse, R4 ;  /* 0x0000009c6404723c */ /* 0x082ff60000001804 */
[----:B------:R-:W-:Y:S11]  /*5cc0*/  @!UPT UIADD3 URZ, URZ, URZ, URZ ;  /* 0x0000003f3f3ff290 */ /* 0x000ff6000fffe03f */
[----:B------:R-:W-:Y:S02]  /*5cd0*/  @!UPT UIADD3 URZ, URZ, URZ, URZ ;  /* 0x0000003f3f3ff290 */ /* 0x000fe4000fffe03f */
[C---:B--2---:R-:W-:Y:S02]  /*5ce0*/  FADD.FTZ R104, -R109.reuse, R4 ;  /* 0x000000046d687221 */ /* 0x044fe40000010100 */
[----:B------:R-:W-:Y:S02]  /*5cf0*/  FADD.FTZ R4, -R109, R5 ;  /* 0x000000056d047221 */ /* 0x000fe40000010100 */
[----:B---3--:R-:W-:Y:S01]  /*5d00*/  FADD.FTZ R2, -R108, R6 ;  /* 0x000000066c027221 */ /* 0x008fe20000010100 */
[-C--:B------:R-:W-:Y:S02]  /*5d10*/  FSEL R5, R104, R109.reuse, P3 ;  /* 0x0000006d68057208 */ /* 0x080fe40001800000 */
[----:B------:R1:W2:Y:S01]  /*5d20*/  LDSM.16.M88.4 R104, [R0+0x5000] ;  /* 0x005000000068783b */ /* 0x0002a20000000200 */
[----:B------:R-:W-:Y:S02]  /*5d30*/  FSEL R4, R4, R109, P1 ;  /* 0x0000006d04047208 */ /* 0x000fe40000800000 */
[----:B------:R-:W-:Y:S01]  /*5d40*/  FMUL.FTZ R181, R181, R5 ;  /* 0x00000005b5b57220 */ /* 0x000fe20000410000 */
[----:B------:R-:W-:Y:S02]  /*5d50*/  FSEL R2, R2, R108, P0 ;  /* 0x0000006c02027208 */ /* 0x000fe40000000000 */
[----:B------:R-:W-:Y:S01]  /*5d60*/  FMUL.FTZ R180, R180, R4 ;  /* 0x00000004b4b47220 */ /* 0x000fe20000410000 */
[----:B------:R-:W-:Y:S02]  /*5d70*/  FSETP.GE.FTZ.AND P0, PT, R119, RZ, PT ;  /* 0x000000ff7700720b */ /* 0x000fe40003f16000 */
[----:B------:R-:W-:Y:S01]  /*5d80*/  FMUL.FTZ R179, R179, R2 ;  /* 0x00000002b3b37220 */ /* 0x000fe20000410000 */
[----:B------:R-:W-:Y:S01]  /*5d90*/  FSETP.GE.FTZ.AND P1, PT, R115, RZ, PT ;  /* 0x000000ff7300720b */ /* 0x000fe20003f36000 */
[----:B------:R-:W3:Y:S01]  /*5da0*/  LDG.E R2, [R110.64+0x80] ;  /* 0x000080066e027981 */ /* 0x000ee2000c1e1900 */
[----:B------:R-:W-:Y:S03]  /*5db0*/  FSETP.GE.FTZ.AND P3, PT, R126, RZ, PT ;  /* 0x000000ff7e00720b */ /* 0x000fe60003f76000 */
[----:B-1----:R-:W4:Y:S01]  /*5dc0*/  LDG.E R0, [R110.64+0xa0] ;  /* 0x0000a0066e007981 */ /* 0x002f22000c1e1900 */
[C---:B--2---:R-:W-:Y:S08]  /*5dd0*/  HMMA.16816.F32 R8, R104.reuse, R156, R8 ;  /* 0x0000009c6808723c */ /* 0x044ff00000001808 */
[-C--:B------:R-:W-:Y:S08]  /*5de0*/  HMMA.16816.F32 R12, R104, R158.reuse, R12 ;  /* 0x0000009e680c723c */ /* 0x080ff0000000180c */
[C---:B------:R-:W-:Y:S08]  /*5df0*/  HMMA.16816.F32 R16, R100.reuse, R158, R16 ;  /* 0x0000009e6410723c */ /* 0x040ff00000001810 */
[-C--:B------:R-:W-:Y:S08]  /*5e00*/  HMMA.16816.F32 R20, R100, R160.reuse, R20 ;  /* 0x000000a06414723c */ /* 0x080ff00000001814 */
[C---:B------:R-:W-:Y:S08]  /*5e10*/  HMMA.16816.F32 R24, R104.reuse, R160, R24 ;  /* 0x000000a06818723c */ /* 0x040ff00000001818 */
[C---:B------:R-:W-:Y:S01]  /*5e20*/  FADD.FTZ R4, -R109.reuse, R16 ;  /* 0x000000106d047221 */ /* 0x040fe20000010100 */
[-C--:B------:R-:W-:Y:S03]  /*5e30*/  HMMA.16816.F32 R28, R104, R162.reuse, R28 ;  /* 0x000000a2681c723c */ /* 0x080fe6000000181c */
[----:B------:R-:W-:Y:S01]  /*5e40*/  FADD.FTZ R16, -R109, R17 ;  /* 0x000000116d107221 */ /* 0x000fe20000010100 */
[----:B------:R-:W-:Y:S01]  /*5e50*/  FSEL R17, R4, R109, P6 ;  /* 0x0000006d04117208 */ /* 0x000fe20003000000 */
[----:B------:R-:W-:Y:S01]  /*5e60*/  FADD.FTZ R18, -R108, R18 ;  /* 0x000000126c127221 */ /* 0x000fe20000010100 */
[----:B------:R-:W-:Y:S01]  /*5e70*/  ISETP.GT.AND P6, PT, R193, R245, PT ;  /* 0x000000f5c100720c */ /* 0x000fe20003fc4270 */
[C---:B------:R-:W-:Y:S01]  /*5e80*/  FADD.FTZ R6, -R109.reuse, R20 ;  /* 0x000000146d067221 */ /* 0x040fe20000010100 */
[----:B------:R-:W-:Y:S01]  /*5e90*/  HMMA.16816.F32 R32, R100, R162, R32 ;  /* 0x000000a26420723c */ /* 0x000fe20000001820 */
[----:B------:R-:W-:Y:S03]  /*5ea0*/  FADD.FTZ R5, -R109, R21 ;  /* 0x000000156d057221 */ /* 0x000fe60000010100 */
[----:B------:R-:W-:Y:S01]  /*5eb0*/  FMUL.FTZ R131, R131, R17 ;  /* 0x0000001183837220 */ /* 0x000fe20000410000 */
[-C--:B------:R-:W-:Y:S02]  /*5ec0*/  FSEL R6, R6, R109.reuse, P4 ;  /* 0x0000006d06067208 */ /* 0x080fe40002000000 */
[-C--:B------:R-:W-:Y:S02]  /*5ed0*/  FSEL R5, R5, R109.reuse, P3 ;  /* 0x0000006d05057208 */ /* 0x080fe40001800000 */
[----:B------:R-:W-:Y:S02]  /*5ee0*/  FSEL R16, R16, R109, P5 ;  /* 0x0000006d10107208 */ /* 0x000fe40002800000 */
[----:B------:R-:W-:Y:S01]  /*5ef0*/  FSETP.GE.FTZ.AND P3, PT, R129, RZ, PT ;  /* 0x000000ff8100720b */ /* 0x000fe20003f76000 */
[----:B------:R-:W-:Y:S01]  /*5f00*/  FMUL.FTZ R127, R127, R6 ;  /* 0x000000067f7f7220 */ /* 0x000fe20000410000 */
[----:B------:R-:W-:Y:S01]  /*5f10*/  FSETP.GE.FTZ.AND P5, PT, R124, RZ, PT ;  /* 0x000000ff7c00720b */ /* 0x000fe20003fb6000 */
[----:B------:R-:W-:Y:S01]  /*5f20*/  FADD.FTZ R6, -R108, R7 ;  /* 0x000000076c067221 */ /* 0x000fe20000010100 */
[----:B------:R-:W-:Y:S01]  /*5f30*/  FSETP.GE.FTZ.AND P4, PT, R114, RZ, PT ;  /* 0x000000ff7200720b */ /* 0x000fe20003f96000 */
[----:B------:R-:W-:Y:S02]  /*5f40*/  FMUL.FTZ R126, R126, R5 ;  /* 0x000000057e7e7220 */ /* 0x000fe40000410000 */
[C---:B------:R-:W-:Y:S02]  /*5f50*/  FADD.FTZ R5, -R108.reuse, R19 ;  /* 0x000000136c057221 */ /* 0x040fe40000010100 */
[----:B------:R-:W-:Y:S02]  /*5f60*/  FADD.FTZ R7, -R108, R23 ;  /* 0x000000176c077221 */ /* 0x000fe40000010100 */
[----:B------:R-:W-:Y:S02]  /*5f70*/  FMUL.FTZ R130, R130, R16 ;  /* 0x0000001082827220 */ /* 0x000fe40000410000 */
[----:B------:R-:W-:Y:S01]  /*5f80*/  FADD.FTZ R4, -R109, R32 ;  /* 0x000000206d047221 */ /* 0x000fe20000010100 */
[----:B------:R-:W-:Y:S02]  /*5f90*/  FSEL R7, R7, R108, P5 ;  /* 0x0000006c07077208 */ /* 0x000fe40002800000 */
[----:B------:R-:W-:Y:S02]  /*5fa0*/  FSETP.GE.FTZ.AND P5, PT, R185, RZ, PT ;  /* 0x000000ffb900720b */ /* 0x000fe40003fb6000 */
[----:B------:R-:W-:Y:S01]  /*5fb0*/  FSEL R4, R4, R109, P1 ;  /* 0x0000006d04047208 */ /* 0x000fe20000800000 */
[----:B------:R-:W-:Y:S01]  /*5fc0*/  @P0 FADD.FTZ R109, -R109, R33 ;  /* 0x000000216d6d0221 */ /* 0x000fe20000010100 */
        /* <DEDUP_REMOVED lines=8> */
[----:B------:R-:W-:Y:S01]  /*6050*/  FSEL R5, R5, R108, P1 ;  /* 0x0000006c05057208 */ /* 0x000fe20000800000 */
[----:B------:R-:W-:Y:S01]  /*6060*/  FMUL.FTZ R187, R187, R6 ;  /* 0x00000006bbbb7220 */ /* 0x000fe20000410000 */
[-C--:B------:R-:W-:Y:S02]  /*6070*/  FSEL R4, R4, R108.reuse, P0 ;  /* 0x0000006c04047208 */ /* 0x080fe40000000000 */
[----:B------:R-:W-:Y:S01]  /*6080*/  FSEL R6, R18, R108, P3 ;  /* 0x0000006c12067208 */ /* 0x000fe20001800000 */
[----:B------:R-:W-:Y:S01]  /*6090*/  FMUL.FTZ R128, R128, R5 ;  /* 0x0000000580807220 */ /* 0x000fe20000410000 */
[----:B------:R-:W-:Y:S01]  /*60a0*/  FSETP.GE.FTZ.AND P3, PT, R113, RZ, PT ;  /* 0x000000ff7100720b */ /* 0x000fe20003f76000 */
[----:B------:R-:W-:Y:S01]  /*60b0*/  FMUL.FTZ R125, R125, R4 ;  /* 0x000000047d7d7220 */ /* 0x000fe20000410000 */
[----:B------:R-:W-:Y:S01]  /*60c0*/  FSETP.GE.FTZ.AND P0, PT, R186, RZ, PT ;  /* 0x000000ffba00720b */ /* 0x000fe20003f16000 */
[----:B------:R-:W-:Y:S01]  /*60d0*/  FMUL.FTZ R129, R129, R6 ;  /* 0x0000000681817220 */ /* 0x000fe20000410000 */
[----:B------:R-:W-:Y:S01]  /*60e0*/  FSETP.GE.FTZ.AND P1, PT, R188, RZ, PT ;  /* 0x000000ffbc00720b */ /* 0x000fe20003f36000 */
[----:B------:R-:W-:Y:S05]  /*60f0*/  FADD.FTZ R6, -R108, R34 ;  /* 0x000000226c067221 */ /* 0x000fea0000010100 */
[----:B------:R-:W-:Y:S02]  /*6100*/  FSEL R6, R6, R108, P4 ;  /* 0x0000006c06067208 */ /* 0x000fe40002000000 */
[----:B------:R-:W-:Y:S01]  /*6110*/  FSETP.GE.FTZ.AND P4, PT, R182, RZ, PT ;  /* 0x000000ffb600720b */ /* 0x000fe20003f96000 */
[----:B------:R-:W-:Y:S01]  /*6120*/  @P3 FADD.FTZ R108, -R108, R35 ;  /* 0x000000236c6c3221 */ /* 0x000fe20000010100 */
[----:B------:R-:W-:Y:S01]  /*6130*/  FSETP.GE.FTZ.AND P3, PT, R123, RZ, PT ;  /* 0x000000ff7b00720b */ /* 0x000fe20003f76000 */
[----:B------:R-:W-:Y:S02]  /*6140*/  FMUL.FTZ R114, R114, R6 ;  /* 0x0000000672727220 */ /* 0x000fe40000410000 */
[----:B------:R-:W-:Y:S02]  /*6150*/  FMUL.FTZ R108, R113, R108 ;  /* 0x0000006c716c7220 */ /* 0x000fe40000410000 */
[C---:B---3--:R-:W-:Y:S02]  /*6160*/  FADD.FTZ R4, -R2.reuse, R9 ;  /* 0x0000000902047221 */ /* 0x048fe40000010100 */
[C---:B------:R-:W-:Y:S02]  /*6170*/  FADD.FTZ R5, -R2.reuse, R8 ;  /* 0x0000000802057221 */ /* 0x040fe40000010100 */
[----:B------:R-:W-:Y:S01]  /*6180*/  FADD.FTZ R12, -R2, R12 ;  /* 0x0000000c020c7221 */ /* 0x000fe20000010100 */
[-C--:B------:R-:W-:Y:S01]  /*6190*/  FSEL R4, R4, R2.reuse, P0 ;  /* 0x0000000204047208 */ /* 0x080fe20000000000 */
[C---:B------:R-:W-:Y:S01]  /*61a0*/  FADD.FTZ R25, -R2.reuse, R25 ;  /* 0x0000001902197221 */ /* 0x040fe20000010100 */
[----:B------:R-:W-:Y:S01]  /*61b0*/  FSETP.GE.FTZ.AND P0, PT, R117, RZ, PT ;  /* 0x000000ff7500720b */ /* 0x000fe20003f16000 */
[C---:B------:R-:W-:Y:S01]  /*61c0*/  FADD.FTZ R13, -R2.reuse, R13 ;  /* 0x0000000d020d7221 */ /* 0x040fe20000010100 */
[-C--:B------:R-:W-:Y:S01]  /*61d0*/  FSEL R5, R5, R2.reuse, P1 ;  /* 0x0000000205057208 */ /* 0x080fe20000800000 */
[C---:B------:R-:W-:Y:S01]  /*61e0*/  FADD.FTZ R24, -R2.reuse, R24 ;  /* 0x0000001802187221 */ /* 0x040fe20000010100 */
[----:B------:R-:W-:Y:S01]  /*61f0*/  FSETP.GE.FTZ.AND P1, PT, R183, RZ, PT ;  /* 0x000000ffb700720b */ /* 0x000fe20003f36000 */
[----:B------:R-:W-:Y:S01]  /*6200*/  FADD.FTZ R28, -R2, R28 ;  /* 0x0000001c021c7221 */ /* 0x000fe20000010100 */
[----:B------:R-:W-:Y:S01]  /*6210*/  FSEL R13, R13, R2, P4 ;  /* 0x000000020d0d7208 */ /* 0x000fe20002000000 */
[----:B------:R-:W-:Y:S01]  /*6220*/  FMUL.FTZ R17, R186, R4 ;  /* 0x00000004ba117220 */ /* 0x000fe20000410000 */
[-C--:B------:R-:W-:Y:S01]  /*6230*/  FSEL R12, R12, R2.reuse, P1 ;  /* 0x000000020c0c7208 */ /* 0x080fe20000800000 */
[----:B----4-:R-:W-:Y:S01]  /*6240*/  FADD.FTZ R4, -R0, R14 ;  /* 0x0000000e00047221 */ /* 0x010fe20000010100 */
[----:B------:R-:W-:Y:S01]  /*6250*/  FSETP.GE.FTZ.AND P1, PT, R122, RZ, PT ;  /* 0x000000ff7a00720b */ /* 0x000fe20003f36000 */
[----:B------:R-:W-:Y:S01]  /*6260*/  FMUL.FTZ R188, R188, R5 ;  /* 0x00000005bcbc7220 */ /* 0x000fe20000410000 */
[-C--:B------:R-:W-:Y:S01]  /*6270*/  FSEL R24, R24, R2.reuse, P3 ;  /* 0x0000000218187208 */ /* 0x080fe20001800000 */
[C---:B------:R-:W-:Y:S01]  /*6280*/  FADD.FTZ R5, -R0.reuse, R11 ;  /* 0x0000000b00057221 */ /* 0x040fe20000010100 */
[----:B------:R-:W-:Y:S01]  /*6290*/  FSEL R25, R25, R2, P1 ;  /* 0x0000000219197208 */ /* 0x000fe20000800000 */
[----:B------:R-:W-:Y:S01]  /*62a0*/  FADD.FTZ R7, -R0, R10 ;  /* 0x0000000a00077221 */ /* 0x000fe20000010100 */
[----:B------:R-:W-:Y:S01]  /*62b0*/  FSETP.GE.FTZ.AND P1, PT, R118, RZ, PT ;  /* 0x000000ff7600720b */ /* 0x000fe20003f36000 */
[----:B------:R-:W-:Y:S01]  /*62c0*/  FMUL.FTZ R183, R183, R12 ;  /* 0x0000000cb7b77220 */ /* 0x000fe20000410000 */
[----:B------:R-:W-:Y:S01]  /*62d0*/  FSETP.GE.FTZ.AND P3, PT, R190, RZ, PT ;  /* 0x000000ffbe00720b */ /* 0x000fe20003f76000 */
[----:B------:R-:W-:Y:S01]  /*62e0*/  FADD.FTZ R6, -R0, R15 ;  /* 0x0000000f00067221 */ /* 0x000fe20000010100 */
        /* <DEDUP_REMOVED lines=12> */
[-C--:B------:R-:W-:Y:S01]  /*63b0*/  FSEL R7, R7, R0.reuse, P3 ;  /* 0x0000000007077208 */ /* 0x080fe20001800000 */
[----:B------:R-:W-:Y:S01]  /*63c0*/  FADD.FTZ R4, -R0, R27 ;  /* 0x0000001b00047221 */ /* 0x000fe20000010100 */
[----:B------:R-:W-:Y:S01]  /*63d0*/  FSETP.GE.FTZ.AND P4, PT, R121, RZ, PT ;  /* 0x000000ff7900720b */ /* 0x000fe20003f96000 */
[----:B------:R-:W-:Y:S01]  /*63e0*/  FMUL.FTZ R16, R189, R5 ;  /* 0x00000005bd107220 */ /* 0x000fe20000410000 */
[----:B------:R-:W-:Y:S01]  /*63f0*/  FSETP.GE.FTZ.AND P3, PT, R120, RZ, PT ;  /* 0x000000ff7800720b */ /* 0x000fe20003f76000 */
[----:B------:R-:W-:Y:S01]  /*6400*/  FADD.FTZ R5, -R0, R26 ;  /* 0x0000001a00057221 */ /* 0x000fe20000010100 */
[----:B------:R-:W-:Y:S01]  /*6410*/  FSETP.GE.FTZ.AND P1, PT, R116, RZ, PT ;  /* 0x000000ff7400720b */ /* 0x000fe20003f36000 */
[----:B------:R-:W-:Y:S01]  /*6420*/  FMUL.FTZ R9, R122, R25 ;  /* 0x000000197a097220 */ /* 0x000fe20000410000 */
[----:B------:R-:W-:Y:S01]  /*6430*/  FSEL R6, R6, R0, P5 ;  /* 0x0000000006067208 */ /* 0x000fe20002800000 */
[----:B------:R-:W-:Y:S01]  /*6440*/  FMUL.FTZ R28, R118, R28 ;  /* 0x0000001c761c7220 */ /* 0x000fe20000410000 */
[-C--:B------:R-:W-:Y:S01]  /*6450*/  FSEL R5, R5, R0.reuse, P4 ;  /* 0x0000000005057208 */ /* 0x080fe20002000000 */
[----:B------:R-:W-:Y:S01]  /*6460*/  FMUL.FTZ R7, R190, R7 ;  /* 0x00000007be077220 */ /* 0x000fe20000410000 */
        /* <DEDUP_REMOVED lines=8> */
[----:B------:R-:W-:Y:S02]  /*64f0*/  IMAD.MOV.U32 R122, RZ, RZ, R204 ;  /* 0x000000ffff7a7224 */ /* 0x000fe400078e00cc */
        /* <DEDUP_REMOVED lines=36> */
.L_x_714:
[----:B------:R-:W-:Y:S01]  /*6740*/  F2FP.PACK_AB R19, R180, R181 ;  /* 0x000000b5b413723e */ /* 0x000fe200000000ff */
[----:B------:R-:W-:Y:S01]  /*6750*/  IMAD.SHL.U32 R0, R176, 0x2, RZ ;  /* 0x00000002b0007824 */ /* 0x000fe200078e00ff */
[----:B------:R-:W-:Y:S01]  /*6760*/  F2FP.PACK_AB R18, R187, R179 ;  /* 0x000000b3bb12723e */ /* 0x000fe200000000ff */
[----:B------:R-:W2:Y:S01]  /*6770*/  LDL R100, [R1] ;  /* 0x0000000001647983 */ /* 0x000ea20000100800 */
        /* <DEDUP_REMOVED lines=21> */
[C---:B------:R-:W-:Y:S02]  /*68d0*/  IADD3 R20, R0.reuse, 0x4000, RZ ;  /* 0x0000400000147810 */ /* 0x040fe40007ffe0ff */
[----:B------:R-:W-:Y:S01]  /*68e0*/  IADD3 R2, R0, 0x4040, RZ ;  /* 0x0000404000027810 */ /* 0x000fe20007ffe0ff */
[----:B------:R-:W-:Y:S01]  /*68f0*/  STS [R201+0xb400], R12 ;  /* 0x00b4000cc9007388 */ /* 0x000fe20000000800 */
[----:B------:R-:W-:Y:S03]  /*6900*/  @P2 IADD3 R2, R20, -0x40, RZ ;  /* 0xffffffc014022810 */ /* 0x000fe60007ffe0ff */
        /* <DEDUP_REMOVED lines=11> */
[----:B------:R-:W3:Y:S04]  /*69c0*/  LDSM.16.MT88.4 R12, [R3+0x10000] ;  /* 0x01000000030c783b */ /* 0x000ee80000004200 */
[----:B------:R-:W4:Y:S04]  /*69d0*/  LDSM.16.MT88.4 R16, [R2] ;  /* 0x000000000210783b */ /* 0x000f280000004200 */
        /* <DEDUP_REMOVED lines=26> */
[----:B------:R-:W4:Y:S04]  /*6b80*/  LDSM.16.MT88.4 R20, [R3+0xf800] ;  /* 0x00f800000314783b */ /* 0x000f280000004200 */
[----:B------:R-:W5:Y:S03]  /*6b90*/  LDSM.16.MT88.4 R32, [R2+0x1800] ;  /* 0x001800000220783b */ /* 0x000f660000004200 */
[-C--:B-1----:R-:W-:Y:S01]  /*6ba0*/  HMMA.16816.F32 R36, R4, R8.reuse, R36 ;  /* 0x000000080424723c */ /* 0x082fe20000001824 */
[----:B------:R-:W-:Y:S07]  /*6bb0*/  BAR.SYNC.DEFER_BLOCKING 0x0 ;  /* 0x0000000000007b1d */ /* 0x000fee0000010000 */
[C---:B------:R-:W-:Y:S08]  /*6bc0*/  HMMA.16816.F32 R40, R12.reuse, R8, R40 ;  /* 0x000000080c28723c */ /* 0x040ff00000001828 */
[-C--:B------:R-:W-:Y:S08]  /*6bd0*/  HMMA.16816.F32 R44, R12, R10.reuse, R44 ;  /* 0x0000000a0c2c723c */ /* 0x080ff0000000182c */
[C---:B------:R-:W-:Y:S08]  /*6be0*/  HMMA.16816.F32 R48, R4.reuse, R10, R48 ;  /* 0x0000000a0430723c */ /* 0x040ff00000001830 */
[-C--:B---3--:R-:W-:Y:S04]  /*6bf0*/  HMMA.16816.F32 R52, R4, R16.reuse, R52 ;  /* 0x000000100434723c */ /* 0x088fe80000001834 */
[----:B--2---:R-:W-:Y:S04]  /*6c00*/  IMAD.SHL.U32 R118, R100, 0x2, RZ ;  /* 0x0000000264767824 */ /* 0x004fe800078e00ff */
[C---:B------:R-:W-:Y:S08]  /*6c10*/  HMMA.16816.F32 R56, R12.reuse, R16, R56 ;  /* 0x000000100c38723c */ /* 0x040ff00000001838 */
[-C--:B------:R-:W-:Y:S08]  /*6c20*/  HMMA.16816.F32 R60, R12, R18.reuse, R60 ;  /* 0x000000120c3c723c */ /* 0x080ff0000000183c */
[----:B------:R-:W-:Y:S08]  /*6c30*/  HMMA.16816.F32 R64, R4, R18, R64 ;  /* 0x000000120440723c */ /* 0x000ff00000001840 */
[-C--:B----4-:R-:W-:Y:S08]  /*6c40*/  HMMA.16816.F32 R36, R20, R24.reuse, R36 ;  /* 0x000000181424723c */ /* 0x090ff00000001824 */
[C---:B------:R-:W-:Y:S08]  /*6c50*/  HMMA.16816.F32 R40, R28.reuse, R24, R40 ;  /* 0x000000181c28723c */ /* 0x040ff00000001828 */
[-C--:B------:R-:W-:Y:S08]  /*6c60*/  HMMA.16816.F32 R44, R28, R26.reuse, R44 ;  /* 0x0000001a1c2c723c */ /* 0x080ff0000000182c */
[C---:B------:R-:W-:Y:S08]  /*6c70*/  HMMA.16816.F32 R48, R20.reuse, R26, R48 ;  /* 0x0000001a1430723c */ /* 0x040ff00000001830 */
[-C--:B-----5:R-:W-:Y:S08]  /*6c80*/  HMMA.16816.F32 R52, R20, R32.reuse, R52 ;  /* 0x000000201434723c */ /* 0x0a0ff00000001834 */
        /* <DEDUP_REMOVED lines=25> */
.L_x_715:
        /* <DEDUP_REMOVED lines=13> */
[----:B------:R-:W-:Y:S01]  /*6ef0*/  IMAD.SHL.U32 R120, R120, 0x10, RZ ;  /* 0x0000001078787824 */ /* 0x000fe200078e00ff */
[----:B------:R-:W4:Y:S01]  /*6f00*/  LDSM.16.MT88.4 R28, [R0+0x6800] ;  /* 0x00680000001c783b */ /* 0x000f220000004200 */
[----:B------:R-:W-:Y:S02]  /*6f10*/  IMAD R119, R119, 0x18, RZ ;  /* 0x0000001877777824 */ /* 0x000fe400078e02ff */
[----:B------:R-:W-:Y:S01]  /*6f20*/  IMAD.MOV.U32 R125, RZ, RZ, c[0x0][0x22c] ;  /* 0x00008b00ff7d7624 */ /* 0x000fe200078e00ff */
[----:B------:R-:W1:Y:S01]  /*6f30*/  LDSM.16.MT88.4 R32, [R2+0x6800] ;  /* 0x006800000220783b */ /* 0x000e620000004200 */
[----:B------:R-:W-:Y:S02]  /*6f40*/  IMAD.MOV.U32 R124, RZ, RZ, c[0x0][0x22c] ;  /* 0x00008b00ff7c7624 */ /* 0x000fe400078e00ff */
[----:B------:R-:W-:Y:S01]  /*6f50*/  IMAD R125, R125, c[0x0][0x1c0], RZ ;  /* 0x000070007d7d7a24 */ /* 0x000fe200078e02ff */
[----:B------:R-:W-:Y:S01]  /*6f60*/  LDSM.16.MT88.4 R104, [R0+0x7000] ;  /* 0x007000000068783b */ /* 0x000fe20000004200 */
[----:B------:R-:W-:Y:S02]  /*6f70*/  IMAD R124, R124, c[0x0][0x1c0], RZ ;  /* 0x000070007c7c7a24 */ /* 0x000fe400078e02ff */
[----:B------:R-:W-:Y:S01]  /*6f80*/  IMAD.SHL.U32 R125, R125, 0x20, RZ ;  /* 0x000000207d7d7824 */ /* 0x000fe200078e00ff */
[----:B------:R-:W1:Y:S01]  /*6f90*/  LDSM.16.M88.4 R100, [R116] ;  /* 0x000000007464783b */ /* 0x000e620000000200 */
[----:B------:R-:W-:Y:S02]  /*6fa0*/  IMAD R124, R124, 0x28, RZ ;  /* 0x000000287c7c7824 */ /* 0x000fe400078e02ff */
[----:B------:R-:W-:Y:S01]  /*6fb0*/  IMAD.MOV.U32 R121, RZ, RZ, c[0x0][0x22c] ;  /* 0x00008b00ff797624 */ /* 0x000fe200078e00ff */
[----:B------:R-:W-:Y:S03]  /*6fc0*/  LDSM.16.MT88.4 R112, [R0+0x7800] ;  /* 0x007800000070783b */ /* 0x000fe60000004200 */
[----:B------:R-:W-:Y:S01]  /*6fd0*/  IMAD R121, R121, c[0x0][0x1c0], RZ ;  /* 0x0000700079797a24 */ /* 0x000fe200078e02ff */
[----:B------:R-:W-:Y:S03]  /*6fe0*/  LDSM.16.M88.4 R108, [R117] ;  /* 0x00000000756c783b */ /* 0x000fe60000000200 */
[----:B------:R-:W-:Y:S01]  /*6ff0*/  IMAD R121, R121, 0x30, RZ ;  /* 0x0000003079797824 */ /* 0x000fe200078e02ff */
        /* <DEDUP_REMOVED lines=64> */
[-C--:B--2---:R-:W-:Y:S02]  /*7400*/  LEA R4, P1, R119, R20.reuse, 0x2 ;  /* 0x0000001477047211 */ /* 0x084fe400078210ff */
[-C--:B------:R-:W-:Y:S01]  /*7410*/  LEA R26, P0, R125, R20.reuse, 0x2 ;  /* 0x000000147d1a7211 */ /* 0x080fe200078010ff */
[----:B------:R1:W-:Y:S01]  /*7420*/  RED.E.ADD.F32.FTZ.RN.STRONG.GPU [R22.64], R6 ;  /* 0x000000061600798e */ /* 0x0003e2000c10e786 */
[-C--:B---3--:R-:W-:Y:S01]  /*7430*/  LEA.HI.X.SX32 R5, R119, R21.reuse, 0x2, P1 ;  /* 0x0000001577057211 */ /* 0x088fe200008f16ff */
[----:B------:R-:W-:Y:S01]  /*7440*/  IMAD.MOV.U32 R119, RZ, RZ, c[0x0][0x22c] ;  /* 0x00008b00ff777624 */ /* 0x000fe200078e00ff */
[-C--:B------:R-:W-:Y:S03]  /*7450*/  LEA.HI.X.SX32 R27, R125, R21.reuse, 0x2, P0 ;  /* 0x000000157d1b7211 */ /* 0x080fe600000f16ff */
[----:B------:R2:W-:Y:S01]  /*7460*/  RED.E.ADD.F32.FTZ.RN.STRONG.GPU [R4.64], R7 ;  /* 0x000000070400798e */ /* 0x0005e2000c10e786 */
[----:B------:R-:W-:Y:S03]  /*7470*/  IMAD R119, R119, c[0x0][0x1c0], RZ ;  /* 0x0000700077777a24 */ /* 0x000fe600078e02ff */
[----:B------:R3:W-:Y:S01]  /*7480*/  RED.E.ADD.F32.FTZ.RN.STRONG.GPU [R26.64], R8 ;  /* 0x000000081a00798e */ /* 0x0007e2000c10e786 */
[----:B------:R-:W-:Y:S01]  /*7490*/  IMAD R119, R119, 0x38, RZ ;  /* 0x0000003877777824 */ /* 0x000fe200078e02ff */
[CC--:B-1----:R-:W-:Y:S02]  /*74a0*/  LEA R22, P3, R124.reuse, R20.reuse, 0x2 ;  /* 0x000000147c167211 */ /* 0x0c2fe400078610ff */
[-C--:B------:R-:W-:Y:S02]  /*74b0*/  LEA R6, P1, R121, R20.reuse, 0x2 ;  /* 0x0000001479067211 */ /* 0x080fe400078210ff */
[-C--:B------:R-:W-:Y:S02]  /*74c0*/  LEA.HI.X.SX32 R23, R124, R21.reuse, 0x2, P3 ;  /* 0x000000157c177211 */ /* 0x080fe400018f16ff */
[-C--:B--2---:R-:W-:Y:S02]  /*74d0*/  LEA R4, P0, R119, R20.reuse, 0x2 ;  /* 0x0000001477047211 */ /* 0x084fe400078010ff */
[-C--:B------:R-:W-:Y:S01]  /*74e0*/  LEA.HI.X.SX32 R7, R121, R21.reuse, 0x2, P1 ;  /* 0x0000001579077211 */ /* 0x080fe200008f16ff */
[----:B------:R1:W-:Y:S01]  /*74f0*/  RED.E.ADD.F32.FTZ.RN.STRONG.GPU [R22.64], R9 ;  /* 0x000000091600798e */ /* 0x0003e2000c10e786 */
[-C--:B------:R-:W-:Y:S02]  /*7500*/  LEA.HI.X.SX32 R5, R119, R21.reuse, 0x2, P0 ;  /* 0x0000001577057211 */ /* 0x080fe400000f16ff */
[C---:B------:R-:W-:Y:S01]  /*7510*/  IADD3 R121, R120.reuse, 0x20, RZ ;  /* 0x0000002078797810 */ /* 0x040fe20007ffe0ff */
[----:B------:R2:W-:Y:S01]  /*7520*/  RED.E.ADD.F32.FTZ.RN.STRONG.GPU [R6.64], R10 ;  /* 0x0000000a0600798e */ /* 0x0005e2000c10e786 */
[C---:B------:R-:W-:Y:S02]  /*7530*/  IADD3 R119, R120.reuse, 0x20, RZ ;  /* 0x0000002078777810 */ /* 0x040fe40007ffe0ff */
[----:B------:R-:W-:Y:S01]  /*7540*/  IADD3 R120, R120, 0x20, RZ ;  /* 0x0000002078787810 */ /* 0x000fe20007ffe0ff */
[----:B------:R4:W-:Y:S01]  /*7550*/  RED.E.ADD.F32.FTZ.RN.STRONG.GPU [R4.64], R11 ;  /* 0x0000000b0400798e */ /* 0x0009e2000c10e786 */
[-C--:B---3--:R-:W-:Y:S01]  /*7560*/  LEA R26, P0, R121, R20.reuse, 0x2 ;  /* 0x00000014791a7211 */ /* 0x088fe200078010ff */
[C---:B------:R-:W-:Y:S01]  /*7570*/  IMAD.IADD R119, R246.reuse, 0x1, R119 ;  /* 0x00000001f6777824 */ /* 0x040fe200078e0277 */
[-C--:B------:R-:W-:Y:S01]  /*7580*/  LEA R8, P3, R229, R20.reuse, 0x2 ;  /* 0x00000014e5087211 */ /* 0x080fe200078610ff */
[C---:B------:R-:W-:Y:S01]  /*7590*/  IMAD.IADD R120, R246.reuse, 0x1, R120 ;  /* 0x00000001f6787824 */ /* 0x040fe200078e0278 */
[----:B------:R-:W-:Y:S01]  /*75a0*/  RED.E.ADD.F32.FTZ.RN.STRONG.GPU [R20.64+0x80], R12 ;  /* 0x0000800c1400798e */ /* 0x000fe2000c10e786 */
[----:B------:R-:W-:Y:S01]  /*75b0*/  IMAD.IADD R119, R246, 0x1, R119 ;  /* 0x00000001f6777824 */ /* 0x000fe200078e0277 */
[-C--:B------:R-:W-:Y:S02]  /*75c0*/  LEA.HI.X.SX32 R27, R121, R21.reuse, 0x2, P0 ;  /* 0x00000015791b7211 */ /* 0x080fe400000f16ff */
[----:B------:R-:W-:Y:S04]  /*75d0*/  RED.E.ADD.F32.FTZ.RN.STRONG.GPU [R24.64+0x80], R13 ;  /* 0x0000800d1800798e */ /* 0x000fe8000c10e786 */
[----:B------:R-:W-:Y:S04]  /*75e0*/  RED.E.ADD.F32.FTZ.RN.STRONG.GPU [R26.64], R14 ;  /* 0x0000000e1a00798e */ /* 0x000fe8000c10e786 */
[----:B------:R-:W-:Y:S01]  /*75f0*/  LDSM.16.MT88.4 R24, [R0] ;  /* 0x000000000018783b */ /* 0x000fe20000004200 */
[CC--:B-1----:R-:W-:Y:S02]  /*7600*/  LEA R22, P5, R120.reuse, R20.reuse, 0x2 ;  /* 0x0000001478167211 */ /* 0x0c2fe400078a10ff */
[-C--:B------:R-:W-:Y:S02]  /*7610*/  LEA.HI.X.SX32 R9, R229, R21.reuse, 0x2, P3 ;  /* 0x00000015e5097211 */ /* 0x080fe400018f16ff */
[CC--:B--2---:R-:W-:Y:S02]  /*7620*/  LEA R10, P4, R119.reuse, R20.reuse, 0x2 ;  /* 0x00000014770a7211 */ /* 0x0c4fe400078810ff */
[-C--:B------:R-:W-:Y:S02]  /*7630*/  LEA.HI.X.SX32 R23, R120, R21.reuse, 0x2, P5 ;  /* 0x0000001578177211 */ /* 0x080fe400028f16ff */
[-C--:B----4-:R-:W-:Y:S02]  /*7640*/  LEA.HI.X.SX32 R11, R119, R21.reuse, 0x2, P4 ;  /* 0x00000015770b7211 */ /* 0x090fe400020f16ff */
        /* <DEDUP_REMOVED lines=52> */
[----:B------:R-:W-:Y:S01]  /*7990*/  IMAD.MOV.U32 R165, RZ, RZ, R0 ;  /* 0x000000ffffa57224 */ /* 0x000fe200078e0000 */
[----:B------:R-:W-:Y:S01]  /*79a0*/  IADD3 R5, R193, -0x1, RZ ;  /* 0xffffffffc1057810 */ /* 0x000fe20007ffe0ff */
[----:B------:R-:W-:Y:S01]  /*79b0*/  @P6 IMAD.MOV.U32 R214, RZ, RZ, R4 ;  /* 0x000000ffffd66224 */ /* 0x000fe200078e0004 */
[----:B------:R-:W-:Y:S01]  /*79c0*/  @P6 IADD3.X R2, R215, -0x1, RZ, P3, !PT ;  /* 0xffffffffd7026810 */ /* 0x000fe20001ffe4ff */
        /* <DEDUP_REMOVED lines=111> */
[----:B------:R-:W-:Y:S02]  /*80c0*/  F2FP.PACK_AB R7, R7, R56 ;  /* 0x000000380707723e */ /* 0x000fe400000000ff */
[----:B------:R-:W-:Y:S02]  /*80d0*/  F2FP.PACK_AB R6, R6, R58 ;  /* 0x0000003a0606723e */ /* 0x000fe400000000ff */
[----:B------:R-:W-:Y:S02]  /*80e0*/  F2FP.PACK_AB R2, R2, R60 ;  /* 0x0000003c0202723e */ /* 0x000fe400000000ff */
[----:B------:R-:W-:Y:S01]  /*80f0*/  F2FP.PACK_AB R0, R0, R62 ;  /* 0x0000003e0000723e */ /* 0x000fe200000000ff */
[----:B--2---:R-:W-:Y:S04]  /*8100*/  STS [R108], R32 ;  /* 0x000000206c007388 */ /* 0x004fe80000000800 */
[----:B------:R-:W-:Y:S04]  /*8110*/  STS [R108+0x400], R31 ;  /* 0x0004001f6c007388 */ /* 0x000fe80000000800 */
[----:B---3--:R-:W-:Y:S04]  /*8120*/  STS [R107], R28 ;  /* 0x0000001c6b007388 */ /* 0x008fe80000000800 */
[----:B----4-:R-:W-:Y:S04]  /*8130*/  STS [R109], R27 ;  /* 0x0000001b6d007388 */ /* 0x010fe80000000800 */
        /* <DEDUP_REMOVED lines=26> */
[----:B------:R-:W-:-:S03]  /*82e0*/  ISETP.NE.AND P0, PT, R105, -0x1, PT ;  /* 0xffffffff6900780c */ /* 0x000fc60003f05270 */
[----:B------:R-:W-:Y:S04]  /*82f0*/  STS [R104+0x6000], R2 ;  /* 0x0060000268007388 */ /* 0x000fe80000000800 */
[----:B------:R1:W-:Y:S04]  /*8300*/  STS [R104+0x6400], R0 ;  /* 0x0064000068007388 */ /* 0x0003e80000000800 */
[----:B-1----:R-:W1:Y:S02]  /*8310*/  S2R R104, SR_CTAID.Y ;  /* 0x0000000000687919 */ /* 0x002e640000002600 */
[----:B------:R-:W-:-:S05]  /*8320*/  @P0 IADD3 R0, R247, R105, RZ ;  /* 0x00000069f7000210 */ /* 0x000fca0007ffe0ff */
[----:B------:R-:W-:-:S04]  /*8330*/  @P0 IMAD.WIDE.U32 R4, R0, c[0x0][0x3a0], RZ ;  /* 0x0000e80000040a25 */ /* 0x000fc800078e00ff */
        /* <DEDUP_REMOVED lines=14> */
.L_x_717:
        /* <DEDUP_REMOVED lines=15> */
.L_x_718:
[----:B------:R-:W-:Y:S01]  /*8510*/  BAR.SYNC.DEFER_BLOCKING 0x0 ;  /* 0x0000000000007b1d */ /* 0x000fe20000010000 */
[C---:B------:R-:W-:Y:S01]  /*8520*/  IMAD.SHL.U32 R13, R251.reuse, 0x80, RZ ;  /* 0x00000080fb0d7824 */ /* 0x040fe200078e00ff */
[----:B------:R-:W-:Y:S01]  /*8530*/  SHF.R.S32.HI R7, RZ, 0x1f, R216 ;  /* 0x0000001fff077819 */ /* 0x000fe200000114d8 */
[----:B------:R-:W-:Y:S01]  /*8540*/  IMAD R12, R251, -0x80, R202 ;  /* 0xffffff80fb0c7824 */ /* 0x000fe200078e02ca */
[----:B------:R-:W-:Y:S02]  /*8550*/  MOV R6, R216 ;  /* 0x000000d800067202 */ /* 0x000fe40000000f00 */
[----:B------:R-:W-:Y:S01]  /*8560*/  SHF.R.S32.HI R14, RZ, 0x1f, R13 ;  /* 0x0000001fff0e7819 */ /* 0x000fe2000001140d */
[----:B------:R-:W-:Y:S01]  /*8570*/  BSSY B0, `(.L_x_719) ;  /* 0x0000020000007945 */ /* 0x000fe20003800000 */
[----:B------:R-:W-:Y:S01]  /*8580*/  ISETP.GE.AND P1, PT, R216, c[0x0][0x220], PT ;  /* 0x00008800d8007a0c */ /* 0x000fe20003f26270 */
[----:B------:R-:W-:Y:S01]  /*8590*/  IMAD.WIDE.U32 R4, R13, c[0x0][0x3a0], R6 ;  /* 0x0000e8000d047a25 */ /* 0x000fe200078e0006 */
[----:B------:R-:W-:-:S02]  /*85a0*/  SHF.R.S32.HI R15, RZ, 0x1f, R248 ;  /* 0x0000001fff0f7819 */ /* 0x000fc400000114f8 */
[----:B------:R-:W-:Y:S01]  /*85b0*/  ISETP.GE.OR P4, PT, R225, R12, P1 ;  /* 0x0000000ce100720c */ /* 0x000fe20000f86670 */
[----:B------:R-:W-:Y:S01]  /*85c0*/  IMAD R0, R14, c[0x0][0x3a0], RZ ;  /* 0x0000e8000e007a24 */ /* 0x000fe200078e02ff */
[----:B------:R-:W-:Y:S02]  /*85d0*/  IADD3 R4, P0, R2, R4, RZ ;  /* 0x0000000402047210 */ /* 0x000fe40007f1e0ff */
[----:B------:R-:W-:Y:S01]  /*85e0*/  SHF.R.S32.HI R26, RZ, 0x1f, R225 ;  /* 0x0000001fff1a7819 */ /* 0x000fe200000114e1 */
[----:B------:R-:W-:-:S05]  /*85f0*/  IMAD R0, R13, c[0x0][0x3a4], R0 ;  /* 0x0000e9000d007a24 */ /* 0x000fca00078e0200 */
[----:B------:R-:W-:Y:S01]  /*8600*/  IADD3.X R5, R8, R5, R0, P0, !PT ;  /* 0x0000000508057210 */ /* 0x000fe200007fe400 */
[----:B------:R-:W-:Y:S01]  /*8610*/  IMAD R0, R15, c[0x0][0x3b8], RZ ;  /* 0x0000ee000f007a24 */ /* 0x000fe200078e02ff */
[----:B------:R1:W2:Y:S03]  /*8620*/  LDS.128 R16, [R118+0x7000] ;  /* 0x0070000076107984 */ /* 0x0002a60000000c00 */
[C---:B------:R-:W-:Y:S01]  /*8630*/  IMAD R0, R248.reuse, c[0x0][0x3bc], R0 ;  /* 0x0000ef00f8007a24 */ /* 0x040fe200078e0200 */
[----:B------:R1:W3:Y:S01]  /*8640*/  LDS.128 R20, [R118+0x8000] ;  /* 0x0080000076147984 */ /* 0x0002e20000000c00 */
[----:B------:R-:W-:-:S03]  /*8650*/  IMAD.WIDE.U32 R4, R248, c[0x0][0x3b8], R4 ;  /* 0x0000ee00f8047a25 */ /* 0x000fc600078e0004 */
[----:B------:R1:W4:Y:S01]  /*8660*/  LDS.128 R28, [R118+0x9000] ;  /* 0x00900000761c7984 */ /* 0x0003220000000c00 */
[----:B------:R-:W-:-:S03]  /*8670*/  IMAD.IADD R2, R0, 0x1, R5 ;  /* 0x0000000100027824 */ /* 0x000fc600078e0205 */
        /* <DEDUP_REMOVED lines=15> */
.L_x_720:
[----:B------:R-:W-:Y:S05]  /*8770*/  BSYNC B0 ;  /* 0x0000000000007941 */ /* 0x000fea0003800000 */
.L_x_719:
        /* <DEDUP_REMOVED lines=14> */
[----:B--2---:R1:W-:Y:S02]  /*8860*/  STG.E.128 [R10.64], R16 ;  /* 0x000000100a007986 */ /* 0x0043e4000c101d06 */
.L_x_722:
[----:B------:R-:W-:Y:S05]  /*8870*/  BSYNC B0 ;  /* 0x0000000000007941 */ /* 0x000fea0003800000 */
.L_x_721:
        /* <DEDUP_REMOVED lines=14> */
[----:B---3--:R1:W-:Y:S02]  /*8960*/  STG.E.128 [R10.64], R20 ;  /* 0x000000140a007986 */ /* 0x0083e4000c101d06 */
.L_x_724:
[----:B------:R-:W-:Y:S05]  /*8970*/  BSYNC B0 ;  /* 0x0000000000007941 */ /* 0x000fea0003800000 */
.L_x_723:
        /* <DEDUP_REMOVED lines=13> */
[----:B----4-:R1:W-:Y:S02]  /*8a50*/  STG.E.128 [R4.64], R28 ;  /* 0x0000001c04007986 */ /* 0x0103e4000c101d06 */
.L_x_726:
[----:B------:R-:W-:Y:S05]  /*8a60*/  BSYNC B0 ;  /* 0x0000000000007941 */ /* 0x000fea0003800000 */
.L_x_725:
[----:B------:R-:W-:Y:S01]  /*8a70*/  IMAD.WIDE.U32 R6, R13, c[0x0][0x3a8], R6 ;  /* 0x0000ea000d067a25 */ /* 0x000fe200078e0006 */
[----:B------:R-:W-:Y:S03]  /*8a80*/  BSSY B0, `(.L_x_727) ;  /* 0x0000013000007945 */ /* 0x000fe60003800000 */
[----:B------:R-:W-:Y:S01]  /*8a90*/  IMAD R0, R14, c[0x0][0x3a8], RZ ;  /* 0x0000ea000e007a24 */ /* 0x000fe200078e02ff */
[----:B-1----:R-:W-:Y:S01]  /*8aa0*/  IADD3 R4, P0, R24, R6, RZ ;  /* 0x0000000618047210 */ /* 0x002fe20007f1e0ff */
        /* <DEDUP_REMOVED lines=16> */
.L_x_728:
[----:B------:R-:W-:Y:S05]  /*8bb0*/  BSYNC B0 ;  /* 0x0000000000007941 */ /* 0x000fea0003800000 */
.L_x_727:
        /* <DEDUP_REMOVED lines=13> */
.L_x_730:
[----:B------:R-:W-:Y:S05]  /*8c90*/  BSYNC B0 ;  /* 0x0000000000007941 */ /* 0x000fea0003800000 */
.L_x_729:
        /* <DEDUP_REMOVED lines=13> */
.L_x_732:
[----:B------:R-:W-:Y:S05]  /*8d70*/  BSYNC B0 ;  /* 0x0000000000007941 */ /* 0x000fea0003800000 */
.L_x_731:
        /* <DEDUP_REMOVED lines=10> */
[----:B------:R1:W-:Y:S02]  /*8e20*/  STG.E.128 [R4.64], R44 ;  /* 0x0000002c04007986 */ /* 0x0003e4000c101d06 */
.L_x_689:
[----:B------:R-:W-:Y:S05]  /*8e30*/  BSYNC B1 ;  /* 0x0000000000017941 */ /* 0x000fea0003800000 */
.L_x_667:
        /* <DEDUP_REMOVED lines=9> */
.L_x_733:
[----:B------:R-:W-:Y:S05]  /*8ed0*/  EXIT ;  /* 0x000000000000794d */ /* 0x000fea0003800000 */
.L_x_735:
        /* <DEDUP_REMOVED lines=10> */
.L_x_1266:


//--------------------- .text._ZN5flash44flash_bwd_dq_dk_dv_loop_seqk_parallel_kernelI23Flash_bwd_kernel_traitsILi64ELi64ELi128ELi8ELi2ELi4ELi4ELb1ELb0EN7cutlass6half_tE19Flash_kernel_traitsILi64ELi64ELi128ELi8ES3_EELb0ELb1ELb0ELb1ELb0ELb0ELb1EEEvNS_16Flash_bwd_paramsE --------------------------
	.section	.text._ZN5flash44flash_bwd_dq_dk_dv_loop_seqk_parallel_kernelI23Flash_bwd_kernel_traitsILi64ELi64ELi128ELi8ELi2ELi4ELi4ELb1ELb0EN7cutlass6half_tE19Flash_kernel_traitsILi64ELi64ELi128ELi8ES3_EELb0ELb1ELb0ELb1ELb0ELb0ELb1EEEvNS_16Flash_bwd_paramsE,"ax",@progbits
	.sectioninfo	@"SHI_REGISTERS=255"
	.align	128
        .global         _ZN5flash44flash_bwd_dq_dk_dv_loop_seqk_parallel_kernelI23Flash_bwd_kernel_traitsILi64ELi64ELi128ELi8ELi2ELi4ELi4ELb1ELb0EN7cutlass6half_tE19Flash_kernel_traitsILi64ELi64ELi128ELi8ES3_EELb0ELb1ELb0ELb1ELb0ELb0ELb1EEEvNS_16Flash_bwd_paramsE
        .type           _ZN5flash44flash_bwd_dq_dk_dv_loop_seqk_parallel_kernelI23Flash_bwd_kernel_traitsILi64ELi64ELi128ELi8ELi2ELi4ELi4ELb1ELb0EN7cutlass6half_tE19Flash_kernel_traitsILi64ELi64ELi128ELi8ES3_EELb0ELb1ELb0ELb1ELb0ELb0ELb1EEEvNS_16Flash_bwd_paramsE,@function
        .size           _ZN5flash44flash_bwd_dq_dk_dv_loop_seqk_parallel_kernelI23Flash_bwd_kernel_traitsILi64ELi64ELi128ELi8ELi2ELi4ELi4ELb1ELb0EN7cutlass6half_tE19Flash_kernel_traitsILi64ELi64ELi128ELi8ES3_EELb0ELb1ELb0ELb1ELb0ELb0ELb1EEEvNS_16Flash_bwd_paramsE,(.L_x_1267 - _ZN5flash44flash_bwd_dq_dk_dv_loop_seqk_parallel_kernelI23Flash_bwd_kernel_traitsILi64ELi64ELi128ELi8ELi2ELi4ELi4ELb1ELb0EN7cutlass6half_tE19Flash_kernel_traitsILi64ELi64ELi128ELi8ES3_EELb0ELb1ELb0ELb1ELb0ELb0ELb1EEEvNS_16Flash_bwd_paramsE)
        .other          _ZN5flash44flash_bwd_dq_dk_dv_loop_seqk_parallel_kernelI23Flash_bwd_kernel_traitsILi64ELi64ELi128ELi8ELi2ELi4ELi4ELb1ELb0EN7cutlass6half_tE19Flash_kernel_traitsILi64ELi64ELi128ELi8ES3_EELb0ELb1ELb0ELb1ELb0ELb0ELb1EEEvNS_16Flash_bwd_paramsE,@"STO_CUDA_ENTRY STV_DEFAULT"
_ZN5flash44flash_bwd_dq_dk_dv_loop_seqk_parallel_kernelI23Flash_bwd_kernel_traitsILi64ELi64ELi128ELi8ELi2ELi4ELi4ELb1ELb0EN7cutlass6half_tE19Flash_kernel_traitsILi64ELi64ELi128ELi8ES3_EELb0ELb1ELb0ELb1ELb0ELb0ELb1EEEvNS_16Flash_bwd_paramsE:
.text._ZN5flash44flash_bwd_dq_dk_dv_loop_seqk_parallel_kernelI23Flash_bwd_kernel_traitsILi64ELi64ELi128ELi8ELi2ELi4ELi4ELb1ELb0EN7cutlass6half_tE19Flash_kernel_traitsILi64ELi64ELi128ELi8ES3_EELb0ELb1ELb0ELb1ELb0ELb0ELb1EEEvNS_16Flash_bwd_paramsE:
        /* <DEDUP_REMOVED lines=32> */
[-C--:B------:R-:W-:Y:S01]  /*0200*/  LEA.HI R7, R13, R12.reuse, RZ, 0x4 ;  /* 0x0000000c0d077211 */ /* 0x080fe200078f20ff */
        /* <DEDUP_REMOVED lines=15> */
[----:B------:R-:W-:Y:S01]  /*0300*/  LEA.HI R16, R13, R12, RZ, 0x2 ;  /* 0x0000000c0d107211 */ /* 0x000fe200078f10ff */
        /* <DEDUP_REMOVED lines=8> */
[----:B------:R-:W-:Y:S01]  /*0390*/  ULDC.U8 UR11, c[0x0][0x3d0] ;  /* 0x0000f400000b7ab9 */ /* 0x000fe20000000000 */
        /* <DEDUP_REMOVED lines=10> */
[----:B------:R-:W-:Y:S01]  /*0440*/  UIADD3 UR20, UR21, 0x20, URZ ;  /* 0x0000002015147890 */ /* 0x000fe2000fffe03f */
[----:B------:R-:W-:Y:S01]  /*0450*/  IMAD.IADD R6, R5, 0x1, -R0 ;  /* 0x0000000105067824 */ /* 0x000fe200078e0a00 */
[----:B------:R-:W-:Y:S01]  /*0460*/  LOP3.LUT R0, R15, 0xfffffff8, RZ, 0xc0, !PT ;  /* 0xfffffff80f007812 */ /* 0x000fe200078ec0ff */
[----:B------:R-:W-:Y:S01]  /*0470*/  ULDC.64 UR6, c[0x0][0x118] ;  /* 0x0000460000067ab9 */ /* 0x000fe20000000a00 */
[----:B------:R-:W-:Y:S01]  /*0480*/  LOP3.LUT R3, R3, 0x1c0, RZ, 0xc0, !PT ;  /* 0x000001c003037812 */ /* 0x000fe200078ec0ff */
[----:B------:R-:W-:-:S02]  /*0490*/  UISETP.NE.AND UP6, UPT, UR11, URZ, UPT ;  /* 0x0000003f0b00728c */ /* 0x000fc4000bfc5270 */
[----:B------:R-:W-:Y:S01]  /*04a0*/  IMAD.IADD R0, R12, 0x1, -R0 ;  /* 0x000000010c007824 */ /* 0x000fe200078e0a00 */
[----:B------:R-:W-:Y:S01]  /*04b0*/  SHF.R.U32.HI R4, RZ, 0x3, R3 ;  /* 0x00000003ff047819 */ /* 0x000fe20000011603 */
[----:B------:R-:W-:Y:S02]  /*04c0*/  UIMAD.WIDE.U32 UR56, UR50, UR60, URZ ;  /* 0x0000003c323872a5 */ /* 0x000fe4000f8e003f */
[C---:B------:R-:W-:Y:S01]  /*04d0*/  IMAD.SHL.U32 R214, R0.reuse, 0x8, RZ ;  /* 0x0000000800d67824 */ /* 0x040fe200078e00ff */
[C---:B------:R-:W-:Y:S01]  /*04e0*/  LOP3.LUT P4, RZ, R0.reuse, 0x2, RZ, 0xc0, !PT ;  /* 0x0000000200ff7812 */ /* 0x040fe2000788c0ff */
[----:B------:R-:W-:Y:S01]  /*04f0*/  UIMAD UR27, UR58, 0x18, URZ ;  /* 0x000000183a1b78a4 */ /* 0x000fe2000f8e023f */
[C---:B------:R-:W-:Y:S01]  /*0500*/  LOP3.LUT P3, RZ, R0.reuse, 0x4, RZ, 0xc0, !PT ;  /* 0x0000000400ff7812 */ /* 0x040fe2000786c0ff */
[----:B------:R-:W-:Y:S01]  /*0510*/  IMAD.SHL.U32 R0, R0, 0x40, RZ ;  /* 0x0000004000007824 */ /* 0x000fe200078e00ff */
[----:B------:R-:W-:Y:S01]  /*0520*/  LOP3.LUT R3, R3, 0x38, R214, 0xf8, !PT ;  /* 0x0000003803037812 */ /* 0x000fe200078ef8d6 */
[----:B------:R-:W-:-:S02]  /*0530*/  USHF.L.U32 UR26, UR58, 0x5, URZ ;  /* 0x000000053a1a7899 */ /* 0x000fc4000800063f */
[----:B------:R-:W-:Y:S01]  /*0540*/  UIMAD UR25, UR58, 0x28, URZ ;  /* 0x000000283a1978a4 */ /* 0x000fe2000f8e023f */
[----:B------:R-:W-:Y:S01]  /*0550*/  LOP3.LUT R8, R3, R4, RZ, 0x3c, !PT ;  /* 0x0000000403087212 */ /* 0x000fe200078e3cff */
[----:B------:R-:W-:Y:S01]  /*0560*/  UIMAD UR24, UR58, 0x30, URZ ;  /* 0x000000303a1878a4 */ /* 0x000fe2000f8e023f */
[----:B------:R-:W-:Y:S01]  /*0570*/  LOP3.LUT R0, R0, 0x1c0, RZ, 0xc0, !PT ;  /* 0x000001c000007812 */ /* 0x000fe200078ec0ff */
[----:B------:R-:W-:Y:S01]  /*0580*/  UIMAD UR23, UR58, 0x38, URZ ;  /* 0x000000383a1778a4 */ /* 0x000fe2000f8e023f */
[----:B-1----:R-:W-:Y:S01]  /*0590*/  LOP3.LUT R2, R7, 0xfffffff0, RZ, 0xc0, !PT ;  /* 0xfffffff007027812 */ /* 0x002fe200078ec0ff */
[----:B------:R-:W-:Y:S01]  /*05a0*/  UMOV UR54, 0xffffe000 ;  /* 0xffffe00000367882 */ /* 0x000fe20000000000 */
[----:B------:R-:W-:-:S03]  /*05b0*/  LOP3.LUT R178, R0, 0x8, R15, 0xf8, !PT ;  /* 0x0000000800b27812 */ /* 0x000fc600078ef80f */
[----:B------:R-:W-:-:S05]  /*05c0*/  IMAD.IADD R2, R12, 0x1, -R2 ;  /* 0x000000010c027824 */ /* 0x000fca00078e0a02 */
        /* <DEDUP_REMOVED lines=13> */
[----:B------:R-:W-:-:S04]  /*06a0*/  ISETP.NE.U32.AND P0, PT, R4, 0x1, PT ;  /* 0x000000010400780c */ /* 0x000fc80003f05070 */
        /* <DEDUP_REMOVED lines=21> */
[----:B------:R-:W-:Y:S01]  /*0800*/  IMAD R13, R2, 0x200, R8 ;  /* 0x00000200020d7824 */ /* 0x000fe200078e0208 */
[----:B------:R-:W-:Y:S01]  /*0810*/  @!UP5 UIMAD UR8, UR44, UR15, UR49 ;  /* 0x0000000f2c08d2a4 */ /* 0x000fe2000f8e0231 */
[----:B------:R2:W-:Y:S01]  /*0820*/  STL [R1+0x34], R7 ;  /* 0x0000340701007387 */ /* 0x0005e20000100800 */
[----:B------:R-:W-:Y:S01]  /*0830*/  SHF.R.S32.HI R4, RZ, 0x7, R4 ;  /* 0x00000007ff047819 */ /* 0x000fe20000011404 */
[----:B------:R-:W-:Y:S01]  /*0840*/  IMAD.IADD R15, R12, 0x1, -R5 ;  /* 0x000000010c0f7824 */ /* 0x000fe200078e0a05 */
[----:B------:R-:W-:Y:S01]  /*0850*/  USHF.L.U32 UR15, UR58, 0x3, URZ ;  /* 0x000000033a0f7899 */ /* 0x000fe2000800063f */
[----:B------:R-:W-:-:S02]  /*0860*/  IMAD.SHL.U32 R2, R2, 0x20, RZ ;  /* 0x0000002002027824 */ /* 0x000fc400078e00ff */
[----:B------:R-:W-:Y:S01]  /*0870*/  IMAD.SHL.U32 R178, R178, 0x2, RZ ;  /* 0x00000002b2b27824 */ /* 0x000fe200078e00ff */
[----:B------:R-:W-:Y:S01]  /*0880*/  UIADD3 UR19, UR15, UR20, URZ ;  /* 0x000000140f137290 */ /* 0x000fe2000fffe03f */
[----:B------:R-:W-:Y:S01]  /*0890*/  IMAD.SHL.U32 R196, R13, 0x2, RZ ;  /* 0x000000020dc47824 */ /* 0x000fe200078e00ff */
[----:B------:R-:W-:Y:S01]  /*08a0*/  LOP3.LUT R251, R2, 0x6, R251, 0xf8, !PT ;  /* 0x0000000602fb7812 */ /* 0x000fe200078ef8fb */
[----:B------:R-:W-:Y:S01]  /*08b0*/  IMAD.SHL.U32 R3, R3, 0x2, RZ ;  /* 0x0000000203037824 */ /* 0x000fe200078e00ff */
[----:B------:R-:W-:-:S04]  /*08c0*/  UIADD3 UR18, UR15, UR19, URZ ;  /* 0x000000130f127290 */ /* 0x000fc8000fffe03f */
[----:B------:R-:W-:-:S04]  /*08d0*/  UIADD3 UR17, UR15, UR18, URZ ;  /* 0x000000120f117290 */ /* 0x000fc8000fffe03f */
[----:B------:R-:W-:Y:S01]  /*08e0*/  UIADD3 UR16, UR15, UR17, URZ ;  /* 0x000000110f107290 */ /* 0x000fe2000fffe03f */
[----:B-1----:R-:W-:-:S03]  /*08f0*/  LOP3.LUT R0, R16, 0x7ffffffc, RZ, 0xc0, !PT ;  /* 0x7ffffffc10007812 */ /* 0x002fc600078ec0ff */
[----:B------:R-:W-:Y:S01]  /*0900*/  UIADD3 UR22, UR15, UR16, URZ ;  /* 0x000000100f167290 */ /* 0x000fe2000fffe03f */
[----:B--2---:R-:W-:Y:S01]  /*0910*/  IMAD.U32 R7, RZ, RZ, UR4 ;  /* 0x00000004ff077e24 */ /* 0x004fe2000f8e00ff */
[----:B------:R-:W-:Y:S01]  /*0920*/  USHF.R.S32.HI UR4, URZ, 0x1f, UR59 ;  /* 0x0000001f3f047899 */ /* 0x000fe2000801143b */
[----:B------:R-:W-:-:S03]  /*0930*/  IMAD.IADD R0, R12, 0x1, -R0 ;  /* 0x000000010c007824 */ /* 0x000fc600078e0a00 */
[----:B------:R1:W-:Y:S02]  /*0940*/  STL [R1+0x30], R7 ;  /* 0x0000300701007387 */ /* 0x0003e40000100800 */
[----:B------:R-:W-:Y:S01]  /*0950*/  IMAD.U32 R5, RZ, RZ, UR4 ;  /* 0x00000004ff057e24 */ /* 0x000fe2000f8e00ff */
[----:B------:R-:W-:Y:S01]  /*0960*/  UIMAD UR4, UR51, UR60, URZ ;  /* 0x0000003c330472a4 */ /* 0x000fe2000f8e023f */
[----:B------:R-:W-:Y:S01]  /*0970*/  IMAD.SHL.U32 R5, R6, 0x40, RZ ;  /* 0x0000004006057824 */ /* 0x000fe200078e00ff */
[----:B------:R-:W-:Y:S01]  /*0980*/  STL [R1+0x2c], R15 ;  /* 0x00002c0f01007387 */ /* 0x000fe20000100800 */
[----:B------:R-:W-:-:S03]  /*0990*/  IMAD.SHL.U32 R6, R0, 0x2, RZ ;  /* 0x0000000200067824 */ /* 0x000fc600078e00ff */
[----:B------:R-:W-:Y:S01]  /*09a0*/  LOP3.LUT R0, R5, 0x1c0, RZ, 0xc0, !PT ;  /* 0x000001c005007812 */ /* 0x000fe200078ec0ff */
[----:B------:R-:W-:Y:S01]  /*09b0*/  IMAD R8, R4, 0x1000, R6 ;  /* 0x0000100004087824 */ /* 0x000fe200078e0206 */
[----:B------:R-:W-:Y:S01]  /*09c0*/  STL [R1+0x1c], R13 ;  /* 0x00001c0d01007387 */ /* 0x000fe20000100800 */
        /* <DEDUP_REMOVED lines=11> */
[----:B------:R-:W-:-:S02]  /*0a80*/  IMAD R0, R175, 0x400, R6 ;  /* 0x00000400af007824 */ /* 0x000fc400078e0206 */
[----:B------:R-:W-:Y:S02]  /*0a90*/  IMAD.SHL.U32 R2, R14, 0x40, RZ ;  /* 0x000000400e027824 */ /* 0x000fe400078e00ff */
[----:B------:R-:W-:Y:S02]  /*0aa0*/  IMAD.IADD R189, R7, 0x1, R8 ;  /* 0x0000000107bd7824 */ /* 0x000fe400078e0208 */
[----:B------:R-:W-:Y:S01]  /*0ab0*/  IMAD.IADD R8, R0, 0x1, R5 ;  /* 0x0000000100087824 */ /* 0x000fe200078e0205 */
[----:B------:R-:W-:Y:S01]  /*0ac0*/  SHF.R.S32.HI R5, RZ, 0x1f, R15 ;  /* 0x0000001fff057819 */ /* 0x000fe2000001140f */
[----:B------:R-:W-:Y:S01]  /*0ad0*/  IMAD.SHL.U32 R0, R10, 0x8, RZ ;  /* 0x000000080a007824 */ /* 0x000fe200078e00ff */
[----:B------:R-:W-:Y:S01]  /*0ae0*/  LOP3.LUT R2, R2, 0x1c0, RZ, 0xc0, !PT ;  /* 0x000001c002027812 */ /* 0x000fe200078ec0ff */
[----:B------:R-:W-:Y:S01]  /*0af0*/  IMAD.SHL.U32 R6, R11, 0x40, RZ ;  /* 0x000000400b067824 */ /* 0x000fe200078e00ff */
[----:B------:R-:W-:Y:S01]  /*0b00*/  LEA.HI R5, R5, R15, RZ, 0x2 ;  /* 0x0000000f05057211 */ /* 0x000fe200078f10ff */
[----:B------:R-:W-:Y:S01]  /*0b10*/  IMAD.SHL.U32 R189, R189, 0x2, RZ ;  /* 0x00000002bdbd7824 */ /* 0x000fe200078e00ff */
[----:B------:R-:W-:-:S02]  /*0b20*/  SHF.R.U32.HI R4, RZ, 0x3, R2 ;  /* 0x00000003ff047819 */ /* 0x000fc40000011602 */
[----:B------:R-:W-:Y:S01]  /*0b30*/  LOP3.LUT R7, R2, 0x8, R0, 0xf8, !PT ;  /* 0x0000000802077812 */ /* 0x000fe200078ef800 */
[----:B------:R-:W-:Y:S01]  /*0b40*/  IMAD.IADD R190, R189, 0x1, R187 ;  /* 0x00000001bdbe7824 */ /* 0x000fe200078e02bb */
[----:B------:R-:W-:Y:S02]  /*0b50*/  SHF.R.S32.HI R5, RZ, 0x2, R5 ;  /* 0x00000002ff057819 */ /* 0x000fe40000011405 */
[----:B------:R-:W-:Y:S02]  /*0b60*/  LOP3.LUT R2, R4, R9, R2, 0x1e, !PT ;  /* 0x0000000904027212 */ /* 0x000fe400078e1e02 */
[----:B------:R-:W-:Y:S01]  /*0b70*/  LOP3.LUT R0, R6, 0xfffffe00, RZ, 0xc0, !PT ;  /* 0xfffffe0006007812 */ /* 0x000fe200078ec0ff */
[----:B------:R-:W-:Y:S01]  /*0b80*/  IMAD R10, R184, 0x10, R5 ;  /* 0x00000010b80a7824 */ /* 0x000fe200078e0205 */
[----:B------:R-:W-:Y:S01]  /*0b90*/  LOP3.LUT R4, R7, R4, RZ, 0x3c, !PT ;  /* 0x0000000407047212 */ /* 0x000fe200078e3cff */
[----:B------:R-:W-:Y:S01]  /*0ba0*/  IMAD.MOV.U32 R5, RZ, RZ, 0x20 ;  /* 0x00000020ff057424 */ /* 0x000fe200078e00ff */
[----:B------:R-:W-:Y:S01]  /*0bb0*/  LOP3.LUT R183, R2, R0, RZ, 0xfc, !PT ;  /* 0x0000000002b77212 */ /* 0x000fe200078efcff */
[----:B------:R-:W-:Y:S01]  /*0bc0*/  IMAD.U32 R2, RZ, RZ, UR4 ;  /* 0x00000004ff027e24 */ /* 0x000fe2000f8e00ff */
[----:B------:R-:W-:Y:S01]  /*0bd0*/  USHF.R.S32.HI UR4, URZ, 0x1f, UR55 ;  /* 0x0000001f3f047899 */ /* 0x000fe20008011437 */
[--C-:B------:R-:W-:Y:S01]  /*0be0*/  IMAD R184, R184, 0x400, R0.reuse ;  /* 0x00000400b8b87824 */ /* 0x100fe200078e0200 */
[----:B------:R-:W-:Y:S01]  /*0bf0*/  STL [R1+0x4], R10 ;  /* 0x0000040a01007387 */ /* 0x000fe20000100800 */
[----:B------:R-:W-:Y:S01]  /*0c00*/  IMAD R175, R175, 0x400, R0 ;  /* 0x00000400afaf7824 */ /* 0x000fe200078e0200 */
[C---:B------:R-:W-:Y:S01]  /*0c10*/  SEL R180, R5.reuse, 0xffffffe0, !P4 ;  /* 0xffffffe005b47807 */ /* 0x040fe20006000000 */
[----:B------:R-:W-:Y:S01]  /*0c20*/  IMAD.MOV.U32 R0, RZ, RZ, 0x40 ;  /* 0x00000040ff007424 */ /* 0x000fe200078e00ff */
[----:B------:R1:W-:Y:S01]  /*0c30*/  STL [R1+0x28], R2 ;  /* 0x0000280201007387 */ /* 0x0003e20000100800 */
[----:B------:R-:W-:Y:S01]  /*0c40*/  IMAD.IADD R184, R184, 0x1, R4 ;  /* 0x00000001b8b87824 */ /* 0x000fe200078e0204 */
[----:B------:R-:W-:Y:S01]  /*0c50*/  SHF.R.S32.HI R6, RZ, 0x1f, R10 ;  /* 0x0000001fff067819 */ /* 0x000fe2000001140a */
[----:B------:R-:W-:Y:S01]  /*0c60*/  IMAD.IADD R175, R4, 0x1, R175 ;  /* 0x0000000104af7824 */ /* 0x000fe200078e02af */
[----:B------:R-:W-:Y:S01]  /*0c70*/  SEL R0, R0, 0xffffffc0, !P3 ;  /* 0xffffffc000007807 */ /* 0x000fe20005800000 */
[----:B------:R-:W-:Y:S01]  /*0c80*/  IMAD.U32 R4, RZ, RZ, UR4 ;  /* 0x00000004ff047e24 */ /* 0x000fe2000f8e00ff */
[----:B------:R-:W-:Y:S01]  /*0c90*/  SEL R5, R5, 0xffffffe0, !P1 ;  /* 0xffffffe005057807 */ /* 0x000fe20004800000 */
[----:B------:R2:W-:Y:S01]  /*0ca0*/  STL [R1+0x24], R6 ;  /* 0x0000240601007387 */ /* 0x0005e20000100800 */
[----:B------:R-:W-:Y:S01]  /*0cb0*/  LEA R8, R8, 0x6000, 0x1 ;  /* 0x0000600008087811 */ /* 0x000fe200078e08ff */
[----:B------:R-:W-:Y:S01]  /*0cc0*/  IMAD.IADD R179, R178, 0x1, R0 ;  /* 0x00000001b2b37824 */ /* 0x000fe200078e0200 */
[----:B------:R-:W-:Y:S01]  /*0cd0*/  LEA R175, R175, 0xa000, 0x1 ;  /* 0x0000a000afaf7811 */ /* 0x000fe200078e08ff */
[----:B------:R-:W-:Y:S01]  /*0ce0*/  IMAD.IADD R188, R189, 0x1, R5 ;  /* 0x00000001bdbc7824 */ /* 0x000fe200078e0205 */
[C---:B------:R-:W-:Y:S01]  /*0cf0*/  IADD3 R7, R8.reuse, 0x420, RZ ;  /* 0x0000042008077810 */ /* 0x040fe20007ffe0ff */
[----:B------:R-:W-:Y:S01]  /*0d00*/  IMAD.IADD R0, R5, 0x1, R8 ;  /* 0x0000000105007824 */ /* 0x000fe200078e0208 */
[----:B------:R-:W-:Y:S01]  /*0d10*/  @P1 IADD3 R7, R8, 0x3e0, RZ ;  /* 0x000003e008071810 */ /* 0x000fe20007ffe0ff */
[----:B------:R-:W-:-:S02]  /*0d20*/  IMAD.IADD R181, R178, 0x1, R180 ;  /* 0x00000001b2b57824 */ /* 0x000fc400078e02b4 */
[----:B------:R-:W-:Y:S02]  /*0d30*/  IMAD.IADD R180, R180, 0x1, R179 ;  /* 0x00000001b4b47824 */ /* 0x000fe400078e02b3 */
[----:B------:R-:W-:Y:S01]  /*0d40*/  IMAD.IADD R187, R187, 0x1, R188 ;  /* 0x00000001bbbb7824 */ /* 0x000fe200078e02bc */
[----:B-1----:R-:W-:-:S04]  /*0d50*/  IADD3 R2, R10, -0x40, RZ ;  /* 0xffffffc00a027810 */ /* 0x002fc80007ffe0ff */
[----:B------:R-:W-:Y:S01]  /*0d60*/  SHF.R.S32.HI R4, RZ, 0x1f, R2 ;  /* 0x0000001fff047819 */ /* 0x000fe20000011402 */
[----:B------:R-:W-:Y:S01]  /*0d70*/  IMAD.SHL.U32 R252, R2, 0x4, RZ ;  /* 0x0000000402fc7824 */ /* 0x000fe200078e00ff */
[----:B--2---:R-:W-:Y:S02]  /*0d80*/  IADD3 R6, R8, 0x40, RZ ;  /* 0x0000004008067810 */ /* 0x004fe40007ffe0ff */
[----:B------:R-:W-:Y:S02]  /*0d90*/  SHF.L.U64.HI R4, R2, 0x2, R4 ;  /* 0x0000000202047819 */ /* 0x000fe40000010204 */
[----:B------:R-:W-:-:S03]  /*0da0*/  @P2 IADD3 R6, R8, -0x40, RZ ;  /* 0xffffffc008062810 */ /* 0x000fc60007ffe0ff */
[----:B------:R-:W-:Y:S04]  /*0db0*/  STL [R1], R4 ;  /* 0x0000000401007387 */ /* 0x000fe80000100800 */
[----:B------:R-:W-:Y:S04]  /*0dc0*/  STL [R1+0x8], R8 ;  /* 0x0000080801007387 */ /* 0x000fe80000100800 */
[----:B------:R1:W-:Y:S04]  /*0dd0*/  STL [R1+0x14], R0 ;  /* 0x0000140001007387 */ /* 0x0003e80000100800 */
[----:B------:R2:W-:Y:S04]  /*0de0*/  STL [R1+0xc], R6 ;  /* 0x00000c0601007387 */ /* 0x0005e80000100800 */
[----:B------:R2:W-:Y:S01]  /*0df0*/  STL [R1+0x20], R7 ;  /* 0x0000200701007387 */ /* 0x0005e20000100800 */
[----:B-1----:R-:W-:-:S05]  /*0e00*/  IMAD.IADD R0, R5, 0x1, R6 ;  /* 0x0000000105007824 */ /* 0x002fca00078e0206 */
[----:B------:R2:W-:Y:S02]  /*0e10*/  STL [R1+0x10], R0 ;  /* 0x0000100001007387 */ /* 0x0005e40000100800 */
.L_x_804:
[----:B------:R-:W-:Y:S02]  /*0e20*/  USHF.L.U32 UR12, UR44, 0x2, URZ ;  /* 0x000000022c0c7899 */ /* 0x000fe4000800063f */
[----:B------:R-:W-:Y:S02]  /*0e30*/  ULDC.64 UR10, c[0x0][0x240] ;  /* 0x00009000000a7ab9 */ /* 0x000fe40000000a00 */
[----:B------:R-:W-:Y:S02]  /*0e40*/  UISETP.NE.U32.AND UP1, UPT, URZ, UR10, UPT ;  /* 0x0000000a3f00728c */ /* 0x000fe4000bf25070 */
[----:B------:R-:W-:Y:S02]  /*0e50*/  UIADD3 UR4, UP2, UR12, UR10, URZ ;  /* 0x0000000a0c047290 */ /* 0x000fe4000ff5e03f */
[----:B------:R-:W-:Y:S02]  /*0e60*/  USHF.R.S32.HI UR53, URZ, 0x1f, UR44 ;  /* 0x0000001f3f357899 */ /* 0x000fe4000801142c */
[----:B------:R-:W-:-:S02]  /*0e70*/  UISETP.NE.AND.EX UP1, UPT, URZ, UR11, UPT, UP1 ;  /* 0x0000000b3f00728c */ /* 0x000fc4000bf25310 */
[----:B------:R-:W-:Y:S01]  /*0e80*/  ULDC.64 UR8, c[0x0][0x250] ;  /* 0x0000940000087ab9 */ /* 0x000fe20000000a00 */
[----:B--2---:R-:W-:Y:S01]  /*0e90*/  IMAD.U32 R6, RZ, RZ, UR4 ;  /* 0x00000004ff067e24 */ /* 0x004fe2000f8e00ff */
        /* <DEDUP_REMOVED lines=12> */
[----:B-1----:R1:W2:Y:S01]  /*0f60*/  @P2 LDG.E R2, [R6.64] ;  /* 0x0000000606022981 */ /* 0x0022a2000c1e1900 */
        /* <DEDUP_REMOVED lines=14> */
[----:B------:R-:W-:Y:S02]  /*1050*/  UMOV UR39, 0xffffffff ;  /* 0xffffffff00277882 */ /* 0x000fe40000000000 */
[----:B------:R-:W-:Y:S01]  /*1060*/  ULDC UR9, c[0x0][0x218] ;  /* 0x0000860000097ab9 */ /* 0x000fe20000000800 */
[----:B--2---:R-:W1:Y:S08]  /*1070*/  @P2 R2UR UR4, R2 ;  /* 0x00000000020423c2 */ /* 0x004e7000000e0000 */
[----:B-----5:R-:W1:Y:S08]  /*1080*/  @P2 R2UR UR8, R6 ;  /* 0x00000000060823c2 */ /* 0x020e7000000e0000 */
[----:B---3--:R2:W3:Y:S01]  /*1090*/  @P0 R2UR UR28, R8 ;  /* 0x00000000081c03c2 */ /* 0x0084e200000e0000 */
[----:B------:R-:W-:-:S04]  /*10a0*/  ISETP.NE.U32.AND P0, PT, RZ, c[0x0][0x248], PT ;  /* 0x00009200ff007a0c */ /* 0x000fc80003f05070 */
[----:B------:R-:W-:-:S03]  /*10b0*/  ISETP.NE.AND.EX P0, PT, RZ, c[0x0][0x24c], PT, P0 ;  /* 0x00009300ff007a0c */ /* 0x000fc60003f05300 */
[----:B----4-:R2:W4:Y:S01]  /*10c0*/  @!P1 R2UR UR39, R0 ;  /* 0x00000000002793c2 */ /* 0x01052200000e0000 */
[----:B-1----:R-:W-:-:S07]  /*10d0*/  @UP1 UIADD3 UR38, UR8, -UR4, URZ ;  /* 0x8000000408261290 */ /* 0x002fce000fffe03f */
        /* <DEDUP_REMOVED lines=9> */
.L_x_736:
        /* <DEDUP_REMOVED lines=29> */
[----:B------:R-:W-:Y:S02]  /*1340*/  UIMAD UR5, UR4, UR33, URZ ;  /* 0x00000021040572a4 */ /* 0x000fe4000f8e023f */
[----:B----4-:R-:W-:Y:S02]  /*1350*/  UISETP.NE.AND UP0, UPT, UR39, -0x1, UPT ;  /* 0xffffffff2700788c */ /* 0x010fe4000bf05270 */
[----:B------:R-:W-:Y:S02]  /*1360*/  @UP2 UIADD3 UR48, UR11, UR5, URZ ;  /* 0x000000050b302290 */ /* 0x000fe4000fffe03f */
[----:B------:R-:W-:-:S02]  /*1370*/  UIADD3 UR5, UR38, 0x3f, URZ ;  /* 0x0000003f26057890 */ /* 0x000fc4000fffe03f */
[----:B------:R-:W-:Y:S01]  /*1380*/  USEL UR52, UR12, UR10, !UP2 ;  /* 0x0000000a0c347287 */ /* 0x000fe2000d000000 */
[----:B------:R-:W-:Y:S01]  /*1390*/  PLOP3.LUT P1, PT, PT, PT, UP0, 0x80, 0x0 ;  /* 0x000000000000781c */ /* 0x000fe20003f2f008 */
[----:B------:R-:W-:Y:S02]  /*13a0*/  USHF.R.S32.HI UR9, URZ, 0x1f, UR5 ;  /* 0x0000001f3f097899 */ /* 0x000fe40008011405 */
[----:B------:R-:W-:Y:S02]  /*13b0*/  ULDC.64 UR12, c[0x0][0x198] ;  /* 0x00006600000c7ab9 */ /* 0x000fe40000000a00 */
[----:B------:R-:W-:Y:S02]  /*13c0*/  ULEA.HI UR9, UR9, UR5, URZ, 0x6 ;  /* 0x0000000509097291 */ /* 0x000fe4000f8f303f */
[----:B------:R-:W-:Y:S02]  /*13d0*/  @UP0 UIADD3 UR5, UR28, UR39, URZ ;  /* 0x000000271c050290 */ /* 0x000fe4000fffe03f */
[----:B------:R-:W-:-:S02]  /*13e0*/  USHF.R.S32.HI UR47, URZ, 0x6, UR9 ;  /* 0x000000063f2f7899 */ /* 0x000fc40008011409 */
[----:B------:R-:W-:-:S04]  /*13f0*/  @UP0 UIMAD.WIDE.U32 UR10, UR5, UR12, URZ ;  /* 0x0000000c050a02a5 */ /* 0x000fc8000f8e003f */
[----:B------:R-:W-:Y:S02]  /*1400*/  @UP0 UIMAD UR40, UR5, UR13, UR11 ;  /* 0x0000000d052802a4 */ /* 0x000fe4000f8e020b */
[----:B------:R-:W-:Y:S02]  /*1410*/  ULOP3.LUT UR5, UR9, 0xffffffc0, URZ, 0xc0, !UPT ;  /* 0xffffffc009057892 */ /* 0x000fe4000f8ec03f */
[----:B------:R-:W-:Y:S02]  /*1420*/  @UP0 UMOV UR35, UR10 ;  /* 0x0000000a00230c82 */ /* 0x000fe40008000000 */
[----:B------:R-:W-:-:S04]  /*1430*/  UIADD3 UR14, UR5, -0x40, URZ ;  /* 0xffffffc0050e7890 */ /* 0x000fc8000fffe03f */
[----:B------:R-:W-:Y:S01]  /*1440*/  USHF.R.S32.HI UR41, URZ, 0x1f, UR14 ;  /* 0x0000001f3f297899 */ /* 0x000fe2000801140e */
        /* <DEDUP_REMOVED lines=13> */
.L_x_738:
        /* <DEDUP_REMOVED lines=18> */
.L_x_739:
[----:B------:R-:W2:Y:S01]  /*1640*/  LDL R0, [R1+0x30] ;  /* 0x0000300001007983 */ /* 0x000ea20000100800 */
[----:B------:R-:W-:-:S03]  /*1650*/  ULDC.64 UR12, c[0x0][0x370] ;  /* 0x0000dc00000c7ab9 */ /* 0x000fc60000000a00 */
[----:B------:R-:W3:Y:S04]  /*1660*/  LDL R4, [R1+0x3c] ;  /* 0x00003c0001047983 */ /* 0x000ee80000100800 */
[----:B------:R-:W4:Y:S01]  /*1670*/  LDL R2, [R1+0x38] ;  /* 0x0000380001027983 */ /* 0x000f220000100800 */
[----:B------:R-:W-:Y:S01]  /*1680*/  @UP2 UIMAD.WIDE.U32 UR10, UR4, UR12, URZ ;  /* 0x0000000c040a22a5 */ /* 0x000fe2000f8e003f */
[----:B------:R-:W-:-:S03]  /*1690*/  IABS R6, c[0x0][0x1c8] ;  /* 0x0000720000067a13 */ /* 0x000fc60000000000 */
[----:B------:R-:W-:-:S03]  /*16a0*/  @UP2 UIMAD UR42, UR4, UR13, UR11 ;  /* 0x0000000d042a22a4 */ /* 0x000fc6000f8e020b */
[----:B------:R-:W-:Y:S02]  /*16b0*/  @UP2 UMOV UR37, UR10 ;  /* 0x0000000a00252c82 */ /* 0x000fe40008000000 */
[----:B------:R-:W-:Y:S02]  /*16c0*/  ULDC.64 UR10, c[0x0][0x368] ;  /* 0x0000da00000a7ab9 */ /* 0x000fe40000000a00 */
[----:B------:R-:W-:Y:S02]  /*16d0*/  @!UP2 UIMAD UR5, UR53, UR10, URZ ;  /* 0x0000000a3505a2a4 */ /* 0x000fe4000f8e023f */
[----:B------:R-:W-:Y:S02]  /*16e0*/  ULDC UR31, c[0x0][0x224] ;  /* 0x00008900001f7ab9 */ /* 0x000fe40000000800 */
[----:B------:R-:W-:Y:S02]  /*16f0*/  @!UP2 UIMAD UR5, UR44, UR11, UR5 ;  /* 0x0000000b2c05a2a4 */ /* 0x000fe4000f8e0205 */
[----:B------:R-:W-:-:S02]  /*1700*/  @!UP2 UIMAD.WIDE.U32 UR10, UR44, UR10, URZ ;  /* 0x0000000a2c0aa2a5 */ /* 0x000fc4000f8e003f */
[----:B------:R-:W-:Y:S02]  /*1710*/  UIMAD UR9, UR51, UR60, URZ ;  /* 0x0000003c330972a4 */ /* 0x000fe4000f8e023f */
[----:B------:R-:W-:Y:S02]  /*1720*/  @!UP2 UIADD3 UR42, UR11, UR5, URZ ;  /* 0x000000050b2aa290 */ /* 0x000fe4000fffe03f */
[----:B------:R-:W-:Y:S01]  /*1730*/  ULDC.64 UR12, c[0x0][0x3d8] ;  /* 0x0000f600000c7ab9 */ /* 0x000fe20000000a00 */
        /* <DEDUP_REMOVED lines=9> */
[----:B------:R-:W-:-:S02]  /*17d0*/  @!UP2 UMOV UR37, UR10 ;  /* 0x0000000a0025ac82 */ /* 0x000fc40008000000 */
[----:B------:R-:W-:Y:S02]  /*17e0*/  UIADD3 UR31, UR57, UR5, URZ ;  /* 0x00000005391f7290 */ /* 0x000fe4000fffe03f */
[----:B------:R-:W-:Y:S02]  /*17f0*/  UIMAD UR5, UR51, UR4, URZ ;  /* 0x00000004330572a4 */ /* 0x000fe4000f8e023f */
[----:B------:R-:W-:Y:S01]  /*1800*/  UIMAD.WIDE.U32 UR10, UR50, UR4, URZ ;  /* 0x00000004320a72a5 */ /* 0x000fe2000f8e003f */
[----:B-1----:R-:W-:-:S03]  /*1810*/  IADD3 R4, R4, 0xffffffe, RZ ;  /* 0x0ffffffe04047810 */ /* 0x002fc60007ffe0ff */
[----:B------:R-:W-:Y:S01]  /*1820*/  @UP2 UIADD3 UR31, UR11, UR5, URZ ;  /* 0x000000050b1f2290 */ /* 0x000fe2000fffe03f */
[----:B------:R1:W1:Y:S01]  /*1830*/  F2I.FTZ.U32.TRUNC.NTZ R5, R4 ;  /* 0x0000000400057305 */ /* 0x000262000021f000 */
[----:B------:R-:W-:Y:S02]  /*1840*/  USEL UR33, UR56, UR10, !UP2 ;  /* 0x0000000a38217287 */ /* 0x000fe4000d000000 */
[----:B--2---:R-:W-:-:S04]  /*1850*/  UIMAD.WIDE.U32 UR10, UR9, UR12, URZ ;  /* 0x0000000c090a72a5 */ /* 0x004fc8000f8e003f */
[----:B------:R-:W-:Y:S01]  /*1860*/  UIMAD UR13, UR9, UR13, UR11 ;  /* 0x0000000d090d72a4 */ /* 0x000fe2000f8e020b */
[----:B----4-:R2:W4:Y:S01]  /*1870*/  R2UR UR36, R2 ;  /* 0x00000000022473c2 */ /* 0x01052200000e0000 */
[----:B-1----:R-:W-:Y:S01]  /*1880*/  IMAD.MOV.U32 R4, RZ, RZ, RZ ;  /* 0x000000ffff047224 */ /* 0x002fe200078e00ff */
[----:B--2---:R-:W-:Y:S01]  /*1890*/  IABS R2, UR49 ;  /* 0x0000003100027c13 */ /* 0x004fe20008000000 */
[----:B------:R-:W-:Y:S02]  /*18a0*/  USHF.L.U32 UR9, UR44, 0x7, URZ ;  /* 0x000000072c097899 */ /* 0x000fe4000800063f */
[----:B------:R-:W-:Y:S02]  /*18b0*/  USEL UR32, UR10, URZ, UP6 ;  /* 0x0000003f0a207287 */ /* 0x000fe4000b000000 */
[----:B------:R-:W-:Y:S02]  /*18c0*/  USHF.L.U64.HI UR5, UR44, 0x7, UR53 ;  /* 0x000000072c057899 */ /* 0x000fe40008010235 */
[----:B------:R-:W-:-:S02]  /*18d0*/  USEL UR10, UR9, URZ, UP1 ;  /* 0x0000003f090a7287 */ /* 0x000fc40008800000 */
[----:B------:R-:W-:Y:S02]  /*18e0*/  USEL UR5, UR5, URZ, UP1 ;  /* 0x0000003f05057287 */ /* 0x000fe40008800000 */
[----:B------:R-:W-:-:S04]  /*18f0*/  UIADD3 UR10, UP1, UR14, UR10, URZ ;  /* 0x0000000a0e0a7290 */ /* 0x000fc8000ff3e03f */
[----:B------:R-:W-:Y:S02]  /*1900*/  UIADD3.X UR9, UR41, UR5, URZ, UP1, !UPT ;  /* 0x0000000529097290 */ /* 0x000fe40008ffe43f */
[----:B------:R-:W-:Y:S01]  /*1910*/  UIMAD UR5, UR51, UR10, URZ ;  /* 0x0000000a330572a4 */ /* 0x000fe2000f8e023f */
[----:B------:R-:W-:-:S03]  /*1920*/  ISETP.NE.AND P2, PT, RZ, c[0x0][0x1c8], PT ;  /* 0x00007200ff007a0c */ /* 0x000fc60003f45270 */
[----:B------:R-:W-:Y:S02]  /*1930*/  UIMAD UR12, UR50, UR9, UR5 ;  /* 0x00000009320c72a4 */ /* 0x000fe4000f8e0205 */
[----:B----4-:R-:W-:Y:S02]  /*1940*/  @UP5 USEL UR5, UR36, UR4, !UP2 ;  /* 0x0000000424055287 */ /* 0x010fe4000d000000 */
        /* <DEDUP_REMOVED lines=12> */
[----:B---3--:R-:W-:Y:S01]  /*1a10*/  ISETP.LE.AND P0, PT, RZ, UR34, PT ;  /* 0x00000022ff007c0c */ /* 0x008fe2000bf03270 */
[----:B------:R-:W-:-:S08]  /*1a20*/  ULDC UR34, c[0x0][0x234] ;  /* 0x00008d0000227ab9 */ /* 0x000fd00000000800 */
[----:B------:R-:W-:-:S05]  /*1a30*/  @P3 IADD3 R0, R0, 0x1, RZ ;  /* 0x0000000100003810 */ /* 0x000fca0007ffe0ff */
[----:B------:R-:W-:Y:S01]  /*1a40*/  IMAD.MOV.U32 R11, RZ, RZ, R0 ;  /* 0x000000ffff0b7224 */ /* 0x000fe200078e0000 */
[----:B------:R-:W-:-:S03]  /*1a50*/  @UP5 UIMAD UR9, UR49, UR34, UR5 ;  /* 0x00000022310952a4 */ /* 0x000fc6000f8e0205 */
[----:B------:R-:W-:Y:S01]  /*1a60*/  @!P0 IMAD.MOV R11, RZ, RZ, -R11 ;  /* 0x000000ffff0b8224 */ /* 0x000fe200078e0a0b */
[----:B------:R-:W-:-:S03]  /*1a70*/  PLOP3.LUT P0, PT, PT, PT, UP5, 0x80, 0x0 ;  /* 0x000000000000781c */ /* 0x000fc60003f0f058 */
[----:B--2---:R-:W-:Y:S02]  /*1a80*/  @!UP5 UMOV UR9, UR11 ;  /* 0x0000000b0009dc82 */ /* 0x004fe40008000000 */
[----:B------:R-:W-:Y:S01]  /*1a90*/  UIMAD.WIDE.U32 UR10, UR50, UR10, URZ ;  /* 0x0000000a320a72a5 */ /* 0x000fe2000f8e003f */
[----:B------:R-:W-:Y:S01]  /*1aa0*/  @!P2 LOP3.LUT R11, RZ, c[0x0][0x1c8], RZ, 0x33, !PT ;  /* 0x00007200ff0baa12 */ /* 0x000fe200078e33ff */
[----:B------:R-:W-:Y:S02]  /*1ab0*/  USHF.R.S32.HI UR34, URZ, 0x1f, UR30 ;  /* 0x0000001f3f227899 */ /* 0x000fe4000801141e */
[----:B------:R-:W-:Y:S01]  /*1ac0*/  UIADD3 UR5, UR11, UR12, URZ ;  /* 0x0000000c0b057290 */ /* 0x000fe2000fffe03f */
[----:B------:R-:W-:-:S03]  /*1ad0*/  SHF.R.S32.HI R12, RZ, 0x1f, R11 ;  /* 0x0000001fff0c7819 */ /* 0x000fc6000001140b */
        /* <DEDUP_REMOVED lines=8> */
.L_x_740:
[----:B------:R-:W2:Y:S02]  /*1b60*/  LDL R0, [R1+0x34] ;  /* 0x0000340001007983 */ /* 0x000ea40000100800 */
[----:B--2---:R1:W2:Y:S01]  /*1b70*/  R2UR UR12, R0 ;  /* 0x00000000000c73c2 */ /* 0x0042a200000e0000 */
[----:B------:R-:W-:-:S07]  /*1b80*/  DEPBAR.LE SB1, 0x0, {2} ;  /* 0x000090040000791a */ /* 0x000fce0000000000 */
.L_x_741:
[----:B------:R-:W2:Y:S01]  /*1b90*/  LDL R10, [R1+0x2c] ;  /* 0x00002c00010a7983 */ /* 0x000ea20000100800 */
[----:B------:R-:W-:Y:S01]  /*1ba0*/  USHF.R.S32.HI UR4, URZ, 0x1f, UR55 ;  /* 0x0000001f3f047899 */ /* 0x000fe20008011437 */
[----:B------:R-:W-:Y:S01]  /*1bb0*/  IMAD.U32 R9, RZ, RZ, UR7 ;  /* 0x00000007ff097e24 */ /* 0x000fe2000f8e00ff */
[----:B------:R-:W-:Y:S01]  /*1bc0*/  USHF.R.S32.HI UR36, URZ, 0x1f, UR59 ;  /* 0x0000001f3f247899 */ /* 0x000fe2000801143b */
[----:B------:R-:W-:Y:S01]  /*1bd0*/  IMAD.U32 R8, RZ, RZ, UR6 ;  /* 0x00000006ff087e24 */ /* 0x000fe2000f8e00ff */
[----:B------:R-:W-:Y:S01]  /*1be0*/  UIADD3 UR10, UP4, UP3, UR10, UR55, UR59 ;  /* 0x000000370a0a7290 */ /* 0x000fe2000fb9e03b */
[----:B------:R-:W1:Y:S01]  /*1bf0*/  S2R R16, SR_TID.X ;  /* 0x0000000000107919 */ /* 0x000e620000002100 */
[----:B------:R-:W-:Y:S01]  /*1c00*/  USHF.R.S32.HI UR7, URZ, 0x1f, UR49 ;  /* 0x0000001f3f077899 */ /* 0x000fe20008011431 */
[----:B------:R-:W-:Y:S01]  /*1c10*/  SHF.R.S32.HI R14, RZ, 0x1f, R247 ;  /* 0x0000001fff0e7819 */ /* 0x000fe200000114f7 */
[----:B------:R-:W-:Y:S01]  /*1c20*/  UIADD3.X UR4, UR5, UR4, UR36, UP4, UP3 ;  /* 0x0000000405047290 */ /* 0x000fe2000a7e6424 */
[----:B------:R-:W-:Y:S01]  /*1c30*/  IADD3 R0, P0, R247, UR14, RZ ;  /* 0x0000000ef7007c10 */ /* 0x000fe2000ff1e0ff */
[----:B------:R-:W-:Y:S01]  /*1c40*/  UIADD3 UR43, UP2, UP1, UR32, UR10, UR33 ;  /* 0x0000000a202b7290 */ /* 0x000fe2000f95e021 */
[----:B------:R-:W-:Y:S01]  /*1c50*/  SHF.R.S32.HI R215, RZ, 0x1f, R214 ;  /* 0x0000001fffd77819 */ /* 0x000fe200000114d6 */
[----:B------:R-:W-:Y:S01]  /*1c60*/  BSSY B1, `(.L_x_737) ;  /* 0x0000745000017945 */ /* 0x000fe20003800000 */
[----:B------:R-:W-:Y:S01]  /*1c70*/  IADD3.X R2, R14, UR41, RZ, P0, !PT ;  /* 0x000000290e027c10 */ /* 0x000fe200087fe4ff */
[----:B------:R-:W-:-:S02]  /*1c80*/  UIADD3.X UR36, UR13, UR4, UR31, UP2, UP1 ;  /* 0x000000040d247290 */ /* 0x000fc400097e241f */
[----:B------:R-:W-:Y:S01]  /*1c90*/  IMAD.WIDE.U32 R4, R0, c[0x0][0x190], R214 ;  /* 0x0000640000047a25 */ /* 0x000fe200078e00d6 */
[----:B------:R-:W-:Y:S02]  /*1ca0*/  ULDC.64 UR4, c[0x0][0x1a8] ;  /* 0x00006a0000047ab9 */ /* 0x000fe40000000a00 */
[----:B------:R-:W-:Y:S01]  /*1cb0*/  UIMAD UR4, UR7, UR4, URZ ;  /* 0x00000004070472a4 */ /* 0x000fe2000f8e023f */
[----:B------:R-:W-:Y:S01]  /*1cc0*/  IMAD R2, R2, c[0x0][0x190], RZ ;  /* 0x0000640002027a24 */ /* 0x000fe200078e02ff */
[----:B------:R-:W-:Y:S01]  /*1cd0*/  UMOV UR13, 0x4 ;  /* 0x00000004000d7882 */ /* 0x000fe20000000000 */
[----:B------:R-:W-:Y:S01]  /*1ce0*/  IADD3 R6, P0, R4, UR52, RZ ;  /* 0x0000003404067c10 */ /* 0x000fe2000ff1e0ff */
[----:B------:R-:W-:Y:S01]  /*1cf0*/  UIMAD UR33, UR49, UR5, UR4 ;  /* 0x00000005312172a4 */ /* 0x000fe2000f8e0204 */
[----:B------:R-:W-:Y:S02]  /*1d00*/  IMAD R0, R0, c[0x0][0x194], R2 ;  /* 0x0000650000007a24 */ /* 0x000fe400078e0202 */
        /* <DEDUP_REMOVED lines=11> */
[----:B------:R-:W-:Y:S02]  /*1dc0*/  SHF.R.S32.HI R0, RZ, 0x5, R0 ;  /* 0x00000005ff007819 */ /* 0x000fe40000011400 */
[----:B------:R-:W-:Y:S01]  /*1dd0*/  ULDC UR41, c[0x0][0x2e8] ;  /* 0x0000ba0000297ab9 */ /* 0x000fe20000000800 */
[----:B------:R-:W-:Y:S01]  /*1de0*/  IADD3.X R5, R215, UR42, RZ, P0, !PT ;  /* 0x0000002ad7057c10 */ /* 0x000fe200087fe4ff */
[----:B------:R-:W-:-:S02]  /*1df0*/  UIMAD UR31, UR14, UR5, UR4 ;  /* 0x000000050e1f72a4 */ /* 0x000fc4000f8e0204 */
[----:B------:R-:W-:Y:S02]  /*1e00*/  UIADD3 UR4, UR14, UR9, URZ ;  /* 0x000000090e047290 */ /* 0x000fe4000fffe03f */
[----:B------:R-:W-:Y:S02]  /*1e10*/  IMAD.WIDE.U32 R4, R2, c[0x0][0x370], R4 ;  /* 0x0000dc0002047a25 */ /* 0x000fe400078e0004 */
[----:B------:R-:W-:-:S03]  /*1e20*/  UIMAD.WIDE UR4, UR4, UR13, UR6 ;  /* 0x0000000d040472a5 */ /* 0x000fc6000f8e0206 */
[----:B------:R-:W-:Y:S01]  /*1e30*/  ULDC.64 UR6, c[0x0][0x3c8] ;  /* 0x0000f20000067ab9 */ /* 0x000fe20000000a00 */
[----:B------:R-:W-:-:S03]  /*1e40*/  IADD3 R5, R5, UR31, RZ ;  /* 0x0000001f05057c10 */ /* 0x000fc6000fffe0ff */
[----:B------:R-:W-:Y:S02]  /*1e50*/  UMOV UR11, UR4 ;  /* 0x00000004000b7c82 */ /* 0x000fe40008000000 */
[----:B------:R-:W-:Y:S02]  /*1e60*/  UIADD3 UR4, UR14, UR12, URZ ;  /* 0x0000000c0e047290 */ /* 0x000fe4000fffe03f */
[----:B------:R-:W-:Y:S02]  /*1e70*/  UMOV UR10, UR5 ;  /* 0x00000005000a7c82 */ /* 0x000fe40008000000 */
[----:B------:R-:W-:Y:S01]  /*1e80*/  UIMAD.WIDE UR4, UR4, UR13, UR6 ;  /* 0x0000000d040472a5 */ /* 0x000fe2000f8e0206 */
[----:B------:R1:W3:Y:S06]  /*1e90*/  R2UR UR6, R8 ;  /* 0x00000000080673c2 */ /* 0x0002ec00000e0000 */
[----:B------:R-:W-:-:S02]  /*1ea0*/  UMOV UR13, UR4 ;  /* 0x00000004000d7c82 */ /* 0x000fc40008000000 */
[----:B------:R-:W-:Y:S01]  /*1eb0*/  UIADD3 UR4, -UR8, UR38, UR30 ;  /* 0x0000002608047290 */ /* 0x000fe2000fffe11e */
[----:B------:R4:W1:Y:S01]  /*1ec0*/  R2UR UR7, R9 ;  /* 0x00000000090773c2 */ /* 0x00086200000e0000 */
[----:B------:R-:W-:Y:S02]  /*1ed0*/  UMOV UR12, UR5 ;  /* 0x00000005000c7c82 */ /* 0x000fe40008000000 */
[----:B------:R-:W-:Y:S02]  /*1ee0*/  UIADD3 UR4, UR4, -UR41, URZ ;  /* 0x8000002904047290 */ /* 0x000fe4000fffe03f */
[----:B------:R-:W-:Y:S02]  /*1ef0*/  UIADD3 UR5, UR47, -0x1, URZ ;  /* 0xffffffff2f057890 */ /* 0x000fe4000fffe03f */
[----:B------:R-:W-:-:S04]  /*1f00*/  USHF.R.S32.HI UR14, URZ, 0x1f, UR4 ;  /* 0x0000001f3f0e7899 */ /* 0x000fc80008011404 */
[----:B------:R-:W-:-:S04]  /*1f10*/  ULEA.HI UR14, UR14, UR4, URZ, 0x6 ;  /* 0x000000040e0e7291 */ /* 0x000fc8000f8f303f */
        /* <DEDUP_REMOVED lines=42> */
.L_x_743:
        /* <DEDUP_REMOVED lines=18> */
.L_x_744:
        /* <DEDUP_REMOVED lines=29> */
.L_x_746:
[----:B------:R-:W-:Y:S05]  /*24b0*/  BSYNC B0 ;  /* 0x0000000000007941 */ /* 0x000fea0003800000 */
.L_x_745:
        /* <DEDUP_REMOVED lines=15> */
.L_x_748:
[----:B------:R-:W-:Y:S05]  /*25b0*/  BSYNC B0 ;  /* 0x0000000000007941 */ /* 0x000fea0003800000 */
.L_x_747:
        /* <DEDUP_REMOVED lines=15> */
.L_x_750:
[----:B------:R-:W-:Y:S05]  /*26b0*/  BSYNC B0 ;  /* 0x0000000000007941 */ /* 0x000fea0003800000 */
.L_x_749:
        /* <DEDUP_REMOVED lines=14> */
.L_x_752:
[----:B------:R-:W-:Y:S05]  /*27a0*/  BSYNC B0 ;  /* 0x0000000000007941 */ /* 0x000fea0003800000 */
.L_x_751:
[----:B------:R-:W-:Y:S01]  /*27b0*/  ULDC.64 UR8, c[0x0][0x3a8] ;  /* 0x0000ea0000087ab9 */ /* 0x000fe20000000a00 */
[----:B--2---:R-:W-:Y:S01]  /*27c0*/  IMAD.U32 R4, RZ, RZ, UR30 ;  /* 0x0000001eff047e24 */ /* 0x004fe2000f8e00ff */
        /* <DEDUP_REMOVED lines=8> */
[----:B------:R-:W-:-:S04]  /*2850*/  MOV R0, UR30 ;  /* 0x0000001e00007c02 */ /* 0x000fc80008000f00 */
        /* <DEDUP_REMOVED lines=15> */
.L_x_754:
[----:B------:R-:W-:Y:S05]  /*2950*/  BSYNC B0 ;  /* 0x0000000000007941 */ /* 0x000fea0003800000 */
.L_x_753:
        /* <DEDUP_REMOVED lines=13> */
.L_x_756:
[----:B------:R-:W-:Y:S05]  /*2a30*/  BSYNC B0 ;  /* 0x0000000000007941 */ /* 0x000fea0003800000 */
.L_x_755:
        /* <DEDUP_REMOVED lines=13> */
.L_x_758:
[----:B------:R-:W-:Y:S05]  /*2b10*/  BSYNC B0 ;  /* 0x0000000000007941 */ /* 0x000fea0003800000 */
.L_x_757:
        /* <DEDUP_REMOVED lines=12> */
.L_x_742:
[----:B------:R-:W-:Y:S01]  /*2be0*/  ULDC.64 UR32, c[0x0][0x1a0] ;  /* 0x0000680000207ab9 */ /* 0x000fe20000000a00 */
[----:B------:R-:W-:Y:S01]  /*2bf0*/  MOV R4, UR30 ;  /* 0x0000001e00047c02 */ /* 0x000fe20008000f00 */
[----:B------:R-:W-:Y:S01]  /*2c00*/  UIMAD UR4, UR34, UR32, URZ ;  /* 0x00000020220472a4 */ /* 0x000fe2000f8e023f */
[----:B------:R-:W-:Y:S03]  /*2c10*/  BSSY B0, `(.L_x_760) ;  /* 0x0000023000007945 */ /* 0x000fe60003800000 */
[----:B------:R-:W-:Y:S01]  /*2c20*/  UIMAD UR4, UR30, UR33, UR4 ;  /* 0x000000211e0472a4 */ /* 0x000fe2000f8e0204 */
[----:B------:R-:W-:-:S05]  /*2c30*/  IMAD.WIDE.U32 R4, R4, c[0x0][0x1a0], R214 ;  /* 0x0000680004047a25 */ /* 0x000fca00078e00d6 */
[----:B------:R-:W-:Y:S02]  /*2c40*/  IADD3 R4, P0, R4, UR45, RZ ;  /* 0x0000002d04047c10 */ /* 0x000fe4000ff1e0ff */
[----:B------:R-:W-:Y:S01]  /*2c50*/  MOV R0, UR4 ;  /* 0x0000000400007c02 */ /* 0x000fe20008000f00 */
[----:B------:R-:W-:-:S03]  /*2c60*/  ULEA.HI UR4, UR5, UR5, URZ, 0x1 ;  /* 0x0000000505047291 */ /* 0x000fc6000f8f083f */
[----:B------:R-:W-:Y:S01]  /*2c70*/  IADD3.X R5, R5, UR46, R0, P0, !PT ;  /* 0x0000002e05057c10 */ /* 0x000fe200087fe400 */
[----:B------:R-:W-:Y:S01]  /*2c80*/  ULOP3.LUT UR4, UR4, 0xfffffffe, URZ, 0xc0, !UPT ;  /* 0xfffffffe04047892 */ /* 0x000fe2000f8ec03f */
[----:B------:R-:W-:Y:S01]  /*2c90*/  PLOP3.LUT P0, PT, PT, PT, UP6, 0x80, 0x0 ;  /* 0x000000000000781c */ /* 0x000fe20003f0f068 */
[----:B------:R-:W-:Y:S02]  /*2ca0*/  IMAD R0, R12, c[0x0][0x1b8], RZ ;  /* 0x00006e000c007a24 */ /* 0x000fe400078e02ff */
[----:B------:R-:W-:Y:S01]  /*2cb0*/  UIADD3 UR4, UR5, -UR4, URZ ;  /* 0x8000000405047290 */ /* 0x000fe2000fffe03f */
[----:B------:R-:W-:-:S03]  /*2cc0*/  IMAD.WIDE.U32 R4, R11, c[0x0][0x1b8], R4 ;  /* 0x00006e000b047a25 */ /* 0x000fc600078e0004 */
[----:B------:R-:W-:Y:S01]  /*2cd0*/  UISETP.NE.AND UP0, UPT, UR4, 0x1, UPT ;  /* 0x000000010400788c */ /* 0x000fe2000bf05270 */
[----:B------:R-:W-:Y:S01]  /*2ce0*/  IMAD R0, R11, c[0x0][0x1bc], R0 ;  /* 0x00006f000b007a24 */ /* 0x000fe200078e0200 */
[----:B------:R-:W-:-:S04]  /*2cf0*/  UIMAD UR4, UR29, -0x80, UR8 ;  /* 0xffffff801d0478a4 */ /* 0x000fc8000f8e0208 */
[----:B------:R-:W-:Y:S01]  /*2d00*/  IADD3 R10, R5, R0, RZ ;  /* 0x00000000050a7210 */ /* 0x000fe20007ffe0ff */
[----:B------:R-:W-:Y:S01]  /*2d10*/  @P0 BAR.SYNC.DEFER_BLOCKING 0x0 ;  /* 0x0000000000000b1d */ /* 0x000fe20000010000 */
        /* <DEDUP_REMOVED lines=18> */
.L_x_761:
[----:B------:R-:W-:Y:S05]  /*2e40*/  BSYNC B0 ;  /* 0x0000000000007941 */ /* 0x000fea0003800000 */
.L_x_760:
        /* <DEDUP_REMOVED lines=22> */
.L_x_763:
[----:B------:R-:W-:Y:S05]  /*2fb0*/  BSYNC B0 ;  /* 0x0000000000007941 */ /* 0x000fea0003800000 */
.L_x_762:
        /* <DEDUP_REMOVED lines=22> */
.L_x_765:
[----:B------:R-:W-:Y:S05]  /*3120*/  BSYNC B0 ;  /* 0x0000000000007941 */ /* 0x000fea0003800000 */
.L_x_764:
        /* <DEDUP_REMOVED lines=21> */
.L_x_767:
[----:B------:R-:W-:Y:S05]  /*3280*/  BSYNC B0 ;  /* 0x0000000000007941 */ /* 0x000fea0003800000 */
.L_x_766:
        /* <DEDUP_REMOVED lines=13> */
.L_x_769:
[----:B------:R-:W-:Y:S05]  /*3360*/  BSYNC B0 ;  /* 0x0000000000007941 */ /* 0x000fea0003800000 */
.L_x_768:
        /* <DEDUP_REMOVED lines=8> */
[----:B------:R-:W-:-:S03]  /*33f0*/  IMAD.MOV.U32 R2, RZ, RZ, c[0x0][0x374] ;  /* 0x0000dd00ff027624 */ /* 0x000fc600078e00ff */
[----:B-1----:R-:W-:-:S04]  /*3400*/  LEA R4, P0, R0, R192, 0x6 ;  /* 0x000000c000047211 */ /* 0x002fc800078030ff */
[----:B------:R-:W-:-:S05]  /*3410*/  LEA.HI.X R5, R0, R193, R2, 0x6, P0 ;  /* 0x000000c100057211 */ /* 0x000fca00000f3402 */
[----:B------:R-:W-:Y:S01]  /*3420*/  @!PT LDS RZ, [RZ] ;  /* 0x00000000fffff984 */ /* 0x000fe20000000800 */
[----:B------:R-:W-:Y:S01]  /*3430*/  @!PT LDS RZ, [RZ] ;  /* 0x00000000fffff984 */ /* 0x000fe20000000800 */
[----:B------:R-:W-:Y:S01]  /*3440*/  @!PT LDS RZ, [RZ] ;  /* 0x00000000fffff984 */ /* 0x000fe20000000800 */
[----:B------:R1:W-:Y:S04]  /*3450*/  LDGSTS.E.BYPASS.LTC128B.128 [R196+0x5000], [R4.64] ;  /* 0x0500000004c47fae */ /* 0x0003e8000b901d46 */
.L_x_771:
[----:B------:R-:W-:Y:S05]  /*3460*/  BSYNC B0 ;  /* 0x0000000000007941 */ /* 0x000fea0003800000 */
.L_x_770:
[----:B------:R-:W5:Y:S01]  /*3470*/  LDL R2, [R1+0x1c] ;  /* 0x00001c0001027983 */ /* 0x000f620000100800 */
[----:B------:R-:W-:Y:S01]  /*3480*/  PLOP3.LUT P0, PT, PT, PT, UP0, 0x40, 0x0 ;  /* 0x000000000000781c */ /* 0x000fe20003f0e808 */
[----:B------:R-:W-:Y:S01]  /*3490*/  BSSY B0, `(.L_x_772) ;  /* 0x0000013000007945 */ /* 0x000fe20003800000 */
[----:B-----5:R-:W-:-:S04]  /*34a0*/  IADD3 R0, R2, 0x1000, RZ ;  /* 0x0000100002007810 */ /* 0x020fc80007ffe0ff */
        /* <DEDUP_REMOVED lines=17> */
.L_x_773:
[----:B------:R-:W-:Y:S05]  /*35c0*/  BSYNC B0 ;  /* 0x0000000000007941 */ /* 0x000fea0003800000 */
.L_x_772:
        /* <DEDUP_REMOVED lines=20> */
.L_x_775:
[----:B------:R-:W-:Y:S05]  /*3710*/  BSYNC B0 ;  /* 0x0000000000007941 */ /* 0x000fea0003800000 */
.L_x_774:
[----:B--2---:R-:W2:Y:S01]  /*3720*/  LDL R13, [R1+0x4] ;  /* 0x00000400010d7983 */ /* 0x004ea20000100800 */
[----:B------:R-:W-:-:S03]  /*3730*/  ULDC.64 UR32, c[0x0][0x198] ;  /* 0x0000660000207ab9 */ /* 0x000fc60000000a00 */
[----:B---3--:R-:W3:Y:S01]  /*3740*/  LDL R17, [R1+0x24] ;  /* 0x0000240001117983 */ /* 0x008ee20000100800 */
[----:B------:R-:W-:Y:S01]  /*3750*/  UIMAD UR9, UR34, UR32, URZ ;  /* 0x00000020220972a4 */ /* 0x000fe2000f8e023f */
[----:B-1----:R-:W-:-:S03]  /*3760*/  IMAD.U32 R4, RZ, RZ, UR30 ;  /* 0x0000001eff047e24 */ /* 0x002fc6000f8e00ff */
[----:B------:R-:W-:Y:S01]  /*3770*/  UIMAD UR9, UR30, UR33, UR9 ;  /* 0x000000211e0972a4 */ /* 0x000fe2000f8e0209 */
[----:B------:R-:W-:-:S05]  /*3780*/  IMAD.WIDE.U32 R4, R4, c[0x0][0x198], R214 ;  /* 0x0000660004047a25 */ /* 0x000fca00078e00d6 */
[----:B------:R-:W-:Y:S01]  /*3790*/  IADD3 R6, P0, R4, UR35, RZ ;  /* 0x0000002304067c10 */ /* 0x000fe2000ff1e0ff */
[----:B------:R-:W-:-:S05]  /*37a0*/  IMAD.U32 R0, RZ, RZ, UR9 ;  /* 0x00000009ff007e24 */ /* 0x000fca000f8e00ff */
[----:B------:R-:W-:Y:S01]  /*37b0*/  IADD3.X R7, R5, UR40, R0, P0, !PT ;  /* 0x0000002805077c10 */ /* 0x000fe200087fe400 */
[----:B------:R-:W-:Y:S02]  /*37c0*/  IMAD.MOV.U32 R244, RZ, RZ, 0x7f800000 ;  /* 0x7f800000fff47424 */ /* 0x000fe400078e00ff */
[----:B------:R-:W-:Y:S02]  /*37d0*/  IMAD.MOV.U32 R243, RZ, RZ, 0x7f800000 ;  /* 0x7f800000fff37424 */ /* 0x000fe400078e00ff */
[----:B------:R-:W-:Y:S02]  /*37e0*/  IMAD.MOV.U32 R241, RZ, RZ, 0x7f800000 ;  /* 0x7f800000fff17424 */ /* 0x000fe400078e00ff */
[C---:B--2---:R-:W-:Y:S01]  /*37f0*/  IMAD.SHL.U32 R4, R13.reuse, 0x4, RZ ;  /* 0x000000040d047824 */ /* 0x044fe200078e00ff */
[C---:B------:R-:W-:Y:S02]  /*3800*/  IADD3 R2, R13.reuse, 0x8, RZ ;  /* 0x000000080d027810 */ /* 0x040fe40007ffe0ff */
[----:B------:R-:W-:-:S02]  /*3810*/  IADD3 R0, R13, 0x28, RZ ;  /* 0x000000280d007810 */ /* 0x000fc40007ffe0ff */
[C---:B---3--:R-:W-:Y:S02]  /*3820*/  SHF.L.U64.HI R5, R13.reuse, 0x2, R17 ;  /* 0x000000020d057819 */ /* 0x048fe40000010211 */
[----:B------:R-:W-:Y:S02]  /*3830*/  IADD3 R4, P1, R4, UR11, RZ ;  /* 0x0000000b04047c10 */ /* 0x000fe4000ff3e0ff */
[----:B------:R-:W-:Y:S02]  /*3840*/  ISETP.GE.AND P2, PT, R13, UR4, PT ;  /* 0x000000040d007c0c */ /* 0x000fe4000bf46270 */
[----:B------:R-:W-:Y:S02]  /*3850*/  ISETP.GE.AND P0, PT, R2, UR4, PT ;  /* 0x0000000402007c0c */ /* 0x000fe4000bf06270 */
[----:B------:R-:W-:Y:S02]  /*3860*/  IADD3.X R5, R5, UR10, RZ, P1, !PT ;  /* 0x0000000a05057c10 */ /* 0x000fe40008ffe4ff */
[----:B------:R-:W-:-:S02]  /*3870*/  ISETP.GE.AND P1, PT, R0, UR4, PT ;  /* 0x0000000400007c0c */ /* 0x000fc4000bf26270 */
[----:B------:R-:W-:-:S05]  /*3880*/  IADD3 R2, R13, 0x20, RZ ;  /* 0x000000200d027810 */ /* 0x000fca0007ffe0ff */
[----:B------:R1:W5:Y:S01]  /*3890*/  @!P2 LDG.E R244, [R4.64] ;  /* 0x0000000604f4a981 */ /* 0x000362000c1e1900 */
[----:B------:R-:W-:Y:S02]  /*38a0*/  ISETP.GE.AND P2, PT, R2, UR4, PT ;  /* 0x0000000402007c0c */ /* 0x000fe4000bf46270 */
[----:B------:R-:W-:Y:S01]  /*38b0*/  SHF.R.S32.HI R2, RZ, 0x1f, R0 ;  /* 0x0000001fff027819 */ /* 0x000fe20000011400 */
[----:B------:R1:W5:Y:S02]  /*38c0*/  @!P0 LDG.E R243, [R4.64+0x20] ;  /* 0x0000200604f38981 */ /* 0x000364000c1e1900 */
[----:B------:R-:W-:-:S04]  /*38d0*/  @!P1 LEA R8, P0, R0, UR11, 0x2 ;  /* 0x0000000b00089c11 */ /* 0x000fc8000f8010ff */
[----:B------:R-:W-:-:S05]  /*38e0*/  @!P1 LEA.HI.X R9, R0, UR10, R2, 0x2, P0 ;  /* 0x0000000a00099c11 */ /* 0x000fca00080f1402 */
[----:B------:R2:W5:Y:S04]  /*38f0*/  @!P1 LDG.E R241, [R8.64] ;  /* 0x0000000608f19981 */ /* 0x000568000c1e1900 */
[----:B------:R2:W-:Y:S01]  /*3900*/  @P6 STS.128 [R196+0x6000], RZ ;  /* 0x006000ffc4006388 */ /* 0x0005e20000000c00 */
[----:B------:R-:W-:Y:S02]  /*3910*/  IMAD.MOV.U32 R242, RZ, RZ, 0x7f800000 ;  /* 0x7f800000fff27424 */ /* 0x000fe400078e00ff */
[----:B------:R-:W-:Y:S01]  /*3920*/  IMAD R0, R12, c[0x0][0x1b0], RZ ;  /* 0x00006c000c007a24 */ /* 0x000fe200078e02ff */
[----:B------:R-:W-:Y:S03]  /*3930*/  BSSY B0, `(.L_x_776) ;  /* 0x0000015000007945 */ /* 0x000fe60003800000 */
[----:B------:R1:W5:Y:S01]  /*3940*/  @!P2 LDG.E R242, [R4.64+0x80] ;  /* 0x0000800604f2a981 */ /* 0x000362000c1e1900 */
[----:B------:R-:W-:-:S02]  /*3950*/  IMAD R0, R11, c[0x0][0x1b4], R0 ;  /* 0x00006d000b007a24 */ /* 0x000fc400078e0200 */
[----:B-1----:R-:W-:-:S04]  /*3960*/  IMAD.WIDE.U32 R4, R11, c[0x0][0x1b0], R6 ;  /* 0x00006c000b047a25 */ /* 0x002fc800078e0006 */
        /* <DEDUP_REMOVED lines=17> */
.L_x_777:
[----:B--2---:R-:W-:Y:S05]  /*3a80*/  BSYNC B0 ;  /* 0x0000000000007941 */ /* 0x004fea0003800000 */
.L_x_776:
[----:B------:R2:W-:Y:S01]  /*3a90*/  @P5 STS.128 [R196+0x7000], RZ ;  /* 0x007000ffc4005388 */ /* 0x0005e20000000c00 */
[----:B------:R-:W-:Y:S01]  /*3aa0*/  BSSY B0, `(.L_x_778) ;  /* 0x0000013000007945 */ /* 0x000fe20003800000 */
        /* <DEDUP_REMOVED lines=18> */
.L_x_779:
[----:B------:R-:W-:Y:S05]  /*3bd0*/  BSYNC B0 ;  /* 0x0000000000007941 */ /* 0x000fea0003800000 */
.L_x_778:
        /* <DEDUP_REMOVED lines=16> */
[----:B------:R-:W-:Y:S01]  /*3ce0*/  @!PT LDS RZ, [RZ] ;  /* 0x00000000fffff984 */ /* 0x000fe20000000800 */
[----:B------:R-:W-:Y:S01]  /*3cf0*/  @!PT LDS RZ, [RZ] ;  /* 0x00000000fffff984 */ /* 0x000fe20000000800 */
[----:B------:R-:W-:Y:S01]  /*3d00*/  @!PT LDS RZ, [RZ] ;  /* 0x00000000fffff984 */ /* 0x000fe20000000800 */
[----:B------:R1:W-:Y:S02]  /*3d10*/  LDGSTS.E.BYPASS.LTC128B.128 [R196+0x8000], [R8.64] ;  /* 0x0800000008c47fae */ /* 0x0003e4000b901d46 */
.L_x_781:
[----:B------:R-:W-:Y:S05]  /*3d20*/  BSYNC B0 ;  /* 0x0000000000007941 */ /* 0x000fea0003800000 */
.L_x_780:
[----:B------:R1:W-:Y:S01]  /*3d30*/  @P3 STS.128 [R196+0x9000], RZ ;  /* 0x009000ffc4003388 */ /* 0x0003e20000000c00 */
[----:B------:R-:W-:Y:S01]  /*3d40*/  BSSY B0, `(.L_x_782) ;  /* 0x0000012000007945 */ /* 0x000fe20003800000 */
        /* <DEDUP_REMOVED lines=17> */
.L_x_783:
[----:B------:R-:W-:Y:S05]  /*3e60*/  BSYNC B0 ;  /* 0x0000000000007941 */ /* 0x000fea0003800000 */
.L_x_782:
[----:B------:R-:W0:Y:S01]  /*3e70*/  LDGDEPBAR ;  /* 0x00000000000079af */ /* 0x000e220000000000 */
[----:B------:R-:W-:Y:S02]  /*3e80*/  ULDC.64 UR34, c[0x0][0x318] ;  /* 0x0000c60000227ab9 */ /* 0x000fe40000000a00 */
[----:B------:R-:W-:Y:S02]  /*3e90*/  UISETP.NE.U32.AND UP2, UPT, URZ, UR34, UPT ;  /* 0x000000223f00728c */ /* 0x000fe4000bf45070 */
[----:B------:R-:W-:Y:S02]  /*3ea0*/  USHF.R.S32.HI UR9, URZ, 0x1f, UR49 ;  /* 0x0000001f3f097899 */ /* 0x000fe40008011431 */
[----:B------:R-:W-:Y:S02]  /*3eb0*/  UISETP.NE.AND.EX UP2, UPT, URZ, UR35, UPT, UP2 ;  /* 0x000000233f00728c */ /* 0x000fe4000bf45320 */
[----:B------:R-:W-:-:S04]  /*3ec0*/  ULDC.64 UR36, c[0x0][0x320] ;  /* 0x0000c80000247ab9 */ /* 0x000fc80000000a00 */
[----:B------:R-:W-:-:S05]  /*3ed0*/  PLOP3.LUT P0, PT, PT, PT, UP2, 0x80, 0x0 ;  /* 0x000000000000781c */ /* 0x000fca0003f0f028 */
[----:B------:R-:W-:Y:S02]  /*3ee0*/  @UP2 UIMAD UR4, UR53, UR36, URZ ;  /* 0x00000024350422a4 */ /* 0x000fe4000f8e023f */
[----:B------:R-:W-:Y:S02]  /*3ef0*/  @UP2 UMOV UR32, UR49 ;  /* 0x0000003100202c82 */ /* 0x000fe40008000000 */
[----:B------:R-:W-:Y:S01]  /*3f00*/  @UP2 UMOV UR33, UR9 ;  /* 0x0000000900212c82 */ /* 0x000fe20008000000 */
[----:B------:R-:W-:-:S04]  /*3f10*/  DEPBAR.LE SB0, 0x1 ;  /* 0x000080400000791a */ /* 0x000fc80000000000 */
[----:B------:R-:W-:Y:S01]  /*3f20*/  BAR.SYNC.DEFER_BLOCKING 0x0 ;  /* 0x0000000000007b1d */ /* 0x000fe20000010000 */
[----:B------:R-:W-:Y:S02]  /*3f30*/  @UP2 UIMAD.WIDE.U32 UR32, UR44, UR36, UR32 ;  /* 0x000000242c2022a5 */ /* 0x000fe4000f8e0020 */
[----:B------:R-:W-:Y:S02]  /*3f40*/  @UP2 UIMAD UR37, UR44, UR37, UR4 ;  /* 0x000000252c2522a4 */ /* 0x000fe4000f8e0204 */
[----:B------:R-:W-:Y:S02]  /*3f50*/  @UP2 ULEA UR34, UP1, UR32, UR34, 0x2 ;  /* 0x0000002220222291 */ /* 0x000fe4000f82103f */
[----:B------:R-:W-:-:S04]  /*3f60*/  @UP2 UIADD3 UR37, UR33, UR37, URZ ;  /* 0x0000002521252290 */ /* 0x000fc8000fffe03f */
[----:B------:R-:W-:Y:S01]  /*3f70*/  @UP2 ULEA.HI.X UR35, UR32, UR35, UR37, 0x2, UP1 ;  /* 0x0000002320232291 */ /* 0x000fe200088f1425 */
[----:B-1----:R-:W-:-:S05]  /*3f80*/  IMAD.U32 R4, RZ, RZ, UR34 ;  /* 0x00000022ff047e24 */ /* 0x002fca000f8e00ff */
[----:B------:R-:W-:-:S05]  /*3f90*/  IMAD.U32 R5, RZ, RZ, UR35 ;  /* 0x00000023ff057e24 */ /* 0x000fca000f8e00ff */
[----:B--2---:R1:W2:Y:S01]  /*3fa0*/  @P0 LDG.E R4, [R4.64] ;  /* 0x0000000604040981 */ /* 0x0042a2000c1e1900 */
[----:B------:R-:W2:Y:S01]  /*3fb0*/  @P0 MUFU.RCP R0, c[0x0][0x238] ;  /* 0x00008e0000000b08 */ /* 0x000ea20000001000 */
[----:B------:R-:W-:Y:S01]  /*3fc0*/  IMAD.MOV.U32 R182, RZ, RZ, 0x20 ;  /* 0x00000020ffb67424 */ /* 0x000fe200078e00ff */
[----:B------:R-:W-:Y:S01]  /*3fd0*/  PLOP3.LUT P3, PT, PT, PT, UP0, 0x40, 0x0 ;  /* 0x000000000000781c */ /* 0x000fe20003f6e808 */
[----:B------:R3:W4:Y:S01]  /*3fe0*/  LDSM.16.M88.4 R140, [R178+0xa000] ;  /* 0x00a00000b28c783b */ /* 0x0007220000000200 */
[----:B------:R-:W-:Y:S01]  /*3ff0*/  PLOP3.LUT P2, PT, PT, PT, UP0, 0x40, 0x0 ;  /* 0x000000000000781c */ /* 0x000fe20003f4e808 */
[----:B------:R-:W-:Y:S01]  /*4000*/  IMAD.MOV.U32 R128, RZ, RZ, 0x40 ;  /* 0x00000040ff807424 */ /* 0x000fe200078e00ff */
[----:B------:R-:W-:Y:S01]  /*4010*/  IADD3 R172, R183, 0x1000, RZ ;  /* 0x00001000b7ac7810 */ /* 0x000fe20007ffe0ff */
[----:B------:R3:W2:Y:S01]  /*4020*/  LDSM.16.M88.4 R144, [R178+0xa800] ;  /* 0x00a80000b290783b */ /* 0x0006a20000000200 */
[C---:B------:R-:W-:Y:S01]  /*4030*/  IADD3 R173, R184.reuse, 0x1000, RZ ;  /* 0x00001000b8ad7810 */ /* 0x040fe20007ffe0ff */
[----:B------:R-:W-:Y:S01]  /*4040*/  IMAD.SHL.U32 R174, R184, 0x2, RZ ;  /* 0x00000002b8ae7824 */ /* 0x000fe200078e00ff */
[----:B------:R-:W-:Y:S01]  /*4050*/  SEL R172, R172, R183, P3 ;  /* 0x000000b7acac7207 */ /* 0x000fe20001800000 */
[----:B------:R3:W2:Y:S01]  /*4060*/  LDSM.16.M88.4 R148, [R181+0xa000] ;  /* 0x00a00000b594783b */ /* 0x0006a20000000200 */
[----:B------:R-:W-:Y:S01]  /*4070*/  SEL R173, R173, R184, P2 ;  /* 0x000000b8adad7207 */ /* 0x000fe20001000000 */
[----:B------:R-:W-:Y:S01]  /*4080*/  UIADD3 UR32, UR38, 0x80, UR30 ;  /* 0x0000008026207890 */ /* 0x000fe2000fffe01e */
[----:B------:R-:W-:Y:S01]  /*4090*/  IMAD.MOV.U32 R205, RZ, RZ, R186 ;  /* 0x000000ffffcd7224 */ /* 0x000fe200078e00ba */
[----:B------:R3:W2:Y:S01]  /*40a0*/  LDSM.16.M88.4 R152, [R181+0xa800] ;  /* 0x00a80000b598783b */ /* 0x0006a20000000200 */
[----:B------:R-:W-:Y:S01]  /*40b0*/  CS2R R94, SRZ ;  /* 0x00000000005e7805 */ /* 0x000fe2000001ff00 */
[----:B------:R-:W-:Y:S01]  /*40c0*/  CS2R R92, SRZ ;  /* 0x00000000005c7805 */ /* 0x000fe2000001ff00 */
[----:B------:R-:W-:Y:S01]  /*40d0*/  CS2R R98, SRZ ;  /* 0x0000000000627805 */ /* 0x000fe2000001ff00 */
[----:B------:R3:W2:Y:S01]  /*40e0*/  LDSM.16.M88.4 R156, [R179+0xa000] ;  /* 0x00a00000b39c783b */ /* 0x0006a20000000200 */
[----:B------:R-:W-:Y:S01]  /*40f0*/  CS2R R96, SRZ ;  /* 0x0000000000607805 */ /* 0x000fe2000001ff00 */
[----:B------:R-:W-:Y:S01]  /*4100*/  CS2R R90, SRZ ;  /* 0x00000000005a7805 */ /* 0x000fe2000001ff00 */
[----:B------:R-:W-:Y:S01]  /*4110*/  CS2R R88, SRZ ;  /* 0x0000000000587805 */ /* 0x000fe2000001ff00 */
[----:B------:R3:W2:Y:S01]  /*4120*/  LDSM.16.M88.4 R160, [R179+0xa800] ;  /* 0x00a80000b3a0783b */ /* 0x0006a20000000200 */
[C---:B-1----:R-:W-:Y:S01]  /*4130*/  IADD3 R5, R13.reuse, 0x1, RZ ;  /* 0x000000010d057810 */ /* 0x042fe20007ffe0ff */
        /* <DEDUP_REMOVED lines=29> */
[----:B------:R-:W-:Y:S01]  /*4310*/  SHF.L.U64.HI R249, R13, 0x2, R17 ;  /* 0x000000020df97819 */ /* 0x000fe20000010211 */
[----:B------:R-:W-:Y:S01]  /*4320*/  IMAD.SHL.U32 R173, R173, 0x2, RZ ;  /* 0x00000002adad7824 */ /* 0x000fe200078e00ff */
[----:B------:R-:W-:Y:S01]  /*4330*/  UMOV UR4, URZ ;  /* 0x0000003f00047c82 */ /* 0x000fe20008000000 */
[----:B------:R-:W-:Y:S01]  /*4340*/  IMAD.SHL.U32 R248, R13, 0x4, RZ ;  /* 0x000000040df87824 */ /* 0x000fe200078e00ff */
[----:B------:R-:W-:-:S02]  /*4350*/  UIADD3 UR32, UR32, -UR8, URZ ;  /* 0x8000000820207290 */ /* 0x000fc4000fffe03f */
[----:B------:R-:W-:Y:S01]  /*4360*/  UIADD3 UR31, UR30, 0x80, URZ ;  /* 0x000000801e1f7890 */ /* 0x000fe2000fffe03f */
[----:B--2---:R-:W-:Y:S01]  /*4370*/  @P0 FMUL.FTZ R4, R4, R0 ;  /* 0x0000000004040220 */ /* 0x004fe20000410000 */
[----:B------:R-:W-:-:S03]  /*4380*/  LEA.HI R0, R15, R16, RZ, 0x4 ;  /* 0x000000100f007211 */ /* 0x000fc600078f20ff */
[----:B------:R2:W1:Y:S01]  /*4390*/  @P0 R2UR UR9, R4 ;  /* 0x00000000040903c2 */ /* 0x00046200000e0000 */
[----:B------:R-:W-:-:S05]  /*43a0*/  LOP3.LUT R0, R0, 0xfffffff0, RZ, 0xc0, !PT ;  /* 0xfffffff000007812 */ /* 0x000fca00078ec0ff */
[----:B------:R-:W-:-:S05]  /*43b0*/  IMAD.IADD R0, R16, 0x1, -R0 ;  /* 0x0000000110007824 */ /* 0x000fca00078e0a00 */
[----:B------:R-:W-:-:S04]  /*43c0*/  SHF.R.S32.HI R2, RZ, 0x1f, R0 ;  /* 0x0000001fff027819 */ /* 0x000fc80000011400 */
[----:B------:R-:W-:-:S04]  /*43d0*/  LEA.HI R2, R2, R0, RZ, 0x3 ;  /* 0x0000000002027211 */ /* 0x000fc800078f18ff */
[----:B------:R-:W-:Y:S01]  /*43e0*/  LOP3.LUT R2, R2, 0xfffffff8, RZ, 0xc0, !PT ;  /* 0xfffffff802027812 */ /* 0x000fe200078ec0ff */
[----:B--2---:R-:W-:Y:S01]  /*43f0*/  IMAD.U32 R4, RZ, RZ, UR38 ;  /* 0x00000026ff047e24 */ /* 0x004fe2000f8e00ff */
[----:B-1----:R-:W-:-:S03]  /*4400*/  @UP2 UMOV UR4, UR9 ;  /* 0x0000000900042c82 */ /* 0x002fc60008000000 */
[----:B------:R-:W-:Y:S02]  /*4410*/  IMAD.IADD R0, R0, 0x1, -R2 ;  /* 0x0000000100007824 */ /* 0x000fe400078e0a02 */
[----:B------:R-:W-:Y:S01]  /*4420*/  IMAD R2, RZ, RZ, -UR55 ;  /* 0x80000037ff027e24 */ /* 0x000fe2000f8e02ff */
[----:B------:R-:W-:Y:S02]  /*4430*/  IADD3 R250, R5, UR8, -R4 ;  /* 0x0000000805fa7c10 */ /* 0x000fe4000fffe804 */
[C---:B------:R-:W-:Y:S02]  /*4440*/  LOP3.LUT P0, RZ, R0.reuse, 0x2, RZ, 0xc0, !PT ;  /* 0x0000000200ff7812 */ /* 0x040fe4000780c0ff */
[----:B------:R-:W-:Y:S01]  /*4450*/  LOP3.LUT P1, RZ, R0, 0x4, RZ, 0xc0, !PT ;  /* 0x0000000400ff7812 */ /* 0x000fe2000782c0ff */
[----:B------:R-:W-:Y:S01]  /*4460*/  IMAD.U32 R0, RZ, RZ, UR29 ;  /* 0x0000001dff007e24 */ /* 0x000fe2000f8e00ff */
[----:B------:R3:W-:Y:S01]  /*4470*/  STL [R1+0x18], R2 ;  /* 0x0000180201007387 */ /* 0x0007e20000100800 */
[----:B------:R-:W-:-:S02]  /*4480*/  SEL R182, R182, 0xffffffe0, !P0 ;  /* 0xffffffe0b6b67807 */ /* 0x000fc40004000000 */
[----:B------:R-:W-:Y:S01]  /*4490*/  IMAD R0, R0, 0x80, R251 ;  /* 0x0000008000007824 */ /* 0x000fe200078e02fb */
[----:B------:R-:W-:Y:S02]  /*44a0*/  SEL R128, R128, 0xffffffc0, !P1 ;  /* 0xffffffc080807807 */ /* 0x000fe40004800000 */
[----:B------:R-:W-:Y:S02]  /*44b0*/  IMAD.IADD R176, R175, 0x1, R182 ;  /* 0x00000001afb07824 */ /* 0x000fe400078e02b6 */
[----:B------:R-:W-:Y:S01]  /*44c0*/  IADD3 R204, R0, 0x19, RZ ;  /* 0x0000001900cc7810 */ /* 0x000fe20007ffe0ff */
[----:B------:R-:W-:Y:S01]  /*44d0*/  IMAD.IADD R177, R182, 0x1, R174 ;  /* 0x00000001b6b17824 */ /* 0x000fe200078e02ae */
[C---:B------:R-:W-:Y:S02]  /*44e0*/  IADD3 R203, R0.reuse, 0x18, RZ ;  /* 0x0000001800cb7810 */ /* 0x040fe40007ffe0ff */
[C---:B------:R-:W-:Y:S02]  /*44f0*/  IADD3 R202, R0.reuse, 0x11, RZ ;  /* 0x0000001100ca7810 */ /* 0x040fe40007ffe0ff */
[C---:B------:R-:W-:Y:S01]  /*4500*/  IADD3 R201, R0.reuse, 0x10, RZ ;  /* 0x0000001000c97810 */ /* 0x040fe20007ffe0ff */
[----:B------:R-:W1:Y:S01]  /*4510*/  I2F R204, R204 ;  /* 0x000000cc00cc7306 */ /* 0x000e620000201400 */
[----:B------:R-:W-:-:S02]  /*4520*/  IADD3 R200, R0, 0x9, RZ ;  /* 0x0000000900c87810 */ /* 0x000fc40007ffe0ff */
[C---:B------:R-:W-:Y:S02]  /*4530*/  IADD3 R199, R0.reuse, 0x8, RZ ;  /* 0x0000000800c77810 */ /* 0x040fe40007ffe0ff */
[----:B------:R-:W-:-:S03]  /*4540*/  IADD3 R198, R0, 0x1, RZ ;  /* 0x0000000100c67810 */ /* 0x000fc60007ffe0ff */
[----:B------:R-:W2:Y:S08]  /*4550*/  I2F R203, R203 ;  /* 0x000000cb00cb7306 */ /* 0x000eb00000201400 */
[----:B------:R-:W1:Y:S08]  /*4560*/  I2F R202, R202 ;  /* 0x000000ca00ca7306 */ /* 0x000e700000201400 */
[----:B------:R-:W1:Y:S08]  /*4570*/  I2F R201, R201 ;  /* 0x000000c900c97306 */ /* 0x000e700000201400 */
[----:B------:R-:W1:Y:S08]  /*4580*/  I2F R200, R200 ;  /* 0x000000c800c87306 */ /* 0x000e700000201400 */
[----:B------:R-:W1:Y:S08]  /*4590*/  I2F R199, R199 ;  /* 0x000000c700c77306 */ /* 0x000e700000201400 */
[----:B--234-:R-:W1:Y:S02]  /*45a0*/  I2F R198, R198 ;  /* 0x000000c600c67306 */ /* 0x01ce640000201400 */
.L_x_786:
[----:B------:R-:W0:Y:S01]  /*45b0*/  LDGDEPBAR ;  /* 0x00000000000079af */ /* 0x000e220000000000 */
[C---:B------:R-:W-:Y:S01]  /*45c0*/  IADD3 R0, R173.reuse, R182, RZ ;  /* 0x000000b6ad007210 */ /* 0x040fe20007ffe0ff */
[----:B------:R-:W-:Y:S01]  /*45d0*/  USHF.L.U32 UR9, UR5, 0x6, URZ ;  /* 0x0000000605097899 */ /* 0x000fe2000800063f */
[-C--:B------:R-:W-:Y:S02]  /*45e0*/  IADD3 R2, R173, R128.reuse, RZ ;  /* 0x00000080ad027210 */ /* 0x080fe40007ffe0ff */
[----:B-----5:R-:W-:Y:S01]  /*45f0*/  FSETP.NEU.FTZ.AND P2, PT, R244, -INF , PT ;  /* 0xff800000f400780b */ /* 0x020fe20003f5d000 */
[----:B------:R-:W-:Y:S04]  /*4600*/  UISETP.GE.AND UP0, UPT, UR9, UR32, UPT ;  /* 0x000000200900728c */ /* 0x000fe8000bf06270 */
[----:B------:R-:W-:Y:S06]  /*4610*/  UISETP.LT.AND UP0, UPT, UR31, UR8, UP0 ;  /* 0x000000081f00728c */ /* 0x000fec0008701270 */
[----:B------:R-:W-:Y:S01]  /*4620*/  PLOP3.LUT P0, PT, PT, PT, UP0, 0x80, 0x0 ;  /* 0x000000000000781c */ /* 0x000fe20003f0f008 */
[----:B------:R-:W-:Y:S01]  /*4630*/  UISETP.GT.AND UP0, UPT, UR5, UR14, UPT ;  /* 0x0000000e0500728c */ /* 0x000fe2000bf04270 */
[----:B------:R-:W-:Y:S04]  /*4640*/  DEPBAR.LE SB0, 0x0 ;  /* 0x000080000000791a */ /* 0x000fe80000000000 */
[----:B------:R-:W-:Y:S07]  /*4650*/  BAR.SYNC.DEFER_BLOCKING 0x0 ;  /* 0x0000000000007b1d */ /* 0x000fee0000010000 */
[----:B------:R-:W-:Y:S01]  /*4660*/  @!P0 IADD3 R185, R250, UR9, RZ ;  /* 0x00000009fab98c10 */ /* 0x000fe2000fffe0ff */
[----:B------:R-:W-:Y:S08]  /*4670*/  LDSM.16.M88.4 R32, [R173] ;  /* 0x00000000ad20783b */ /* 0x000ff00000000200 */
[----:B------:R-:W2:Y:S08]  /*4680*/  LDSM.16.M88.4 R16, [R178+0x6000] ;  /* 0x00600000b210783b */ /* 0x000eb00000000200 */
[----:B------:R-:W3:Y:S08]  /*4690*/  LDSM.16.M88.4 R28, [R173+0x1000] ;  /* 0x00100000ad1c783b */ /* 0x000ef00000000200 */
[----:B------:R-:W4:Y:S08]  /*46a0*/  LDSM.16.M88.4 R100, [R178+0x6800] ;  /* 0x00680000b264783b */ /* 0x000f300000000200 */
[----:B------:R-:W-:Y:S08]  /*46b0*/  LDSM.16.M88.4 R104, [R0] ;  /* 0x000000000068783b */ /* 0x000ff00000000200 */
[----:B------:R-:W1:Y:S01]  /*46c0*/  LDSM.16.M88.4 R108, [R181+0x6000] ;  /* 0x00600000b56c783b */ /* 0x000e620000000200 */
[-C--:B--2---:R-:W-:Y:S07]  /*46d0*/  HMMA.16816.F32 R4, R32, R16.reuse, RZ ;  /* 0x000000102004723c */ /* 0x084fee00000018ff */
[----:B------:R2:W1:Y:S01]  /*46e0*/  LDSM.16.M88.4 R112, [R0+0x1000] ;  /* 0x001000000070783b */ /* 0x0004620000000200 */
[C---:B---3--:R-:W-:Y:S07]  /*46f0*/  HMMA.16816.F32 R8, R28.reuse, R16, RZ ;  /* 0x000000101c08723c */ /* 0x048fee00000018ff */
[----:B------:R-:W3:Y:S01]  /*4700*/  LDSM.16.M88.4 R116, [R181+0x6800] ;  /* 0x00680000b574783b */ /* 0x000ee20000000200 */
[-C--:B------:R-:W-:Y:S07]  /*4710*/  HMMA.16816.F32 R12, R28, R18.reuse, RZ ;  /* 0x000000121c0c723c */ /* 0x080fee00000018ff */
[----:B------:R-:W-:Y:S01]  /*4720*/  LDSM.16.M88.4 R120, [R2] ;  /* 0x000000000278783b */ /* 0x000fe20000000200 */
[C---:B------:R-:W-:Y:S07]  /*4730*/  HMMA.16816.F32 R16, R32.reuse, R18, RZ ;  /* 0x000000122010723c */ /* 0x040fee00000018ff */
[----:B------:R-:W3:Y:S01]  /*4740*/  LDSM.16.M88.4 R124, [R179+0x6000] ;  /* 0x00600000b37c783b */ /* 0x000ee20000000200 */
[----:B--2---:R-:W-:Y:S01]  /*4750*/  IADD3 R0, R0, R128, RZ ;  /* 0x0000008000007210 */ /* 0x004fe20007ffe0ff */
[-C--:B----4-:R-:W-:Y:S06]  /*4760*/  HMMA.16816.F32 R20, R32, R100.reuse, RZ ;  /* 0x000000642014723c */ /* 0x090fec00000018ff */
[----:B------:R-:W-:Y:S02]  /*4770*/  LDSM.16.M88.4 R128, [R179+0x6800] ;  /* 0x00680000b380783b */ /* 0x000fe40000000200 */
[C---:B------:R-:W-:Y:S06]  /*4780*/  HMMA.16816.F32 R24, R28.reuse, R100, RZ ;  /* 0x000000641c18723c */ /* 0x040fec00000018ff */
[----:B------:R-:W-:Y:S02]  /*4790*/  LDSM.16.M88.4 R132, [R0] ;  /* 0x000000000084783b */ /* 0x000fe40000000200 */
[-C--:B------:R-:W-:Y:S06]  /*47a0*/  HMMA.16816.F32 R28, R28, R102.reuse, RZ ;  /* 0x000000661c1c723c */ /* 0x080fec00000018ff */
[----:B------:R-:W-:Y:S02]  /*47b0*/  LDSM.16.M88.4 R136, [R180+0x6000] ;  /* 0x00600000b488783b */ /* 0x000fe40000000200 */
[----:B------:R-:W-:Y:S06]  /*47c0*/  HMMA.16816.F32 R32, R32, R102, RZ ;  /* 0x000000662020723c */ /* 0x000fec00000018ff */
[----:B------:R2:W4:Y:S02]  /*47d0*/  LDSM.16.M88.4 R100, [R2+0x1000] ;  /* 0x001000000264783b */ /* 0x0005240000000200 */
[-C--:B-1----:R-:W-:Y:S08]  /*47e0*/  HMMA.16816.F32 R4, R104, R108.reuse, R4 ;  /* 0x0000006c6804723c */ /* 0x082ff00000001804 */
[C---:B------:R-:W-:Y:S07]  /*47f0*/  HMMA.16816.F32 R8, R112.reuse, R108, R8 ;  /* 0x0000006c7008723c */ /* 0x040fee0000001808 */
[----:B------:R-:W-:Y:S01]  /*4800*/  MOV R108, 0x40 ;  /* 0x00000040006c7802 */ /* 0x000fe20000000f00 */
[-C--:B------:R-:W-:Y:S01]  /*4810*/  HMMA.16816.F32 R12, R112, R110.reuse, R12 ;  /* 0x0000006e700c723c */ /* 0x080fe2000000180c */
[----:B--2---:R-:W-:Y:S04]  /*4820*/  MOV R2, UR29 ;  /* 0x0000001d00027c02 */ /* 0x004fe80008000f00 */
[----:B------:R-:W-:Y:S03]  /*4830*/  LEA R2, R2, R251, 0x7 ;  /* 0x000000fb02027211 */ /* 0x000fe600078e38ff */
[C---:B------:R-:W-:Y:S08]  /*4840*/  HMMA.16816.F32 R16, R104.reuse, R110, R16 ;  /* 0x0000006e6810723c */ /* 0x040ff00000001810 */
[-C--:B---3--:R-:W-:Y:S08]  /*4850*/  HMMA.16816.F32 R20, R104, R116.reuse, R20 ;  /* 0x000000746814723c */ /* 0x088ff00000001814 */
[C---:B------:R-:W-:Y:S08]  /*4860*/  HMMA.16816.F32 R24, R112.reuse, R116, R24 ;  /* 0x000000747018723c */ /* 0x040ff00000001818 */
[-C--:B------:R-:W-:Y:S08]  /*4870*/  HMMA.16816.F32 R28, R112, R118.reuse, R28 ;  /* 0x00000076701c723c */ /* 0x080ff0000000181c */
[----:B------:R-:W-:Y:S01]  /*4880*/  HMMA.16816.F32 R32, R104, R118, R32 ;  /* 0x000000766820723c */ /* 0x000fe20000001820 */
[----:B------:R-:W1:Y:S07]  /*4890*/  LDSM.16.M88.4 R104, [R0+0x1000] ;  /* 0x001000000068783b */ /* 0x000e6e0000000200 */
[-C--:B------:R-:W-:Y:S08]  /*48a0*/  HMMA.16816.F32 R4, R120, R124.reuse, R4 ;  /* 0x0000007c7804723c */ /* 0x080ff00000001804 */
[C---:B----4-:R-:W-:Y:S08]  /*48b0*/  HMMA.16816.F32 R8, R100.reuse, R124, R8 ;  /* 0x0000007c6408723c */ /* 0x050ff00000001808 */
[-C--:B------:R-:W-:Y:S08]  /*48c0*/  HMMA.16816.F32 R12, R100, R126.reuse, R12 ;  /* 0x0000007e640c723c */ /* 0x080ff0000000180c */
[C---:B------:R-:W-:Y:S08]  /*48d0*/  HMMA.16816.F32 R16, R120.reuse, R126, R16 ;  /* 0x0000007e7810723c */ /* 0x040ff00000001810 */
[-C--:B------:R-:W-:Y:S08]  /*48e0*/  HMMA.16816.F32 R20, R120, R128.reuse, R20 ;  /* 0x000000807814723c */ /* 0x080ff00000001814 */
[C---:B------:R-:W-:Y:S07]  /*48f0*/  HMMA.16816.F32 R24, R100.reuse, R128, R24 ;  /* 0x000000806418723c */ /* 0x040fee0000001818 */
[----:B------:R-:W-:Y:S01]  /*4900*/  SEL R128, R108, 0xffffffc0, !P1 ;  /* 0xffffffc06c807807 */ /* 0x000fe20004800000 */
[-C--:B------:R-:W-:Y:S01]  /*4910*/  HMMA.16816.F32 R28, R100, R130.reuse, R28 ;  /* 0x00000082641c723c */ /* 0x080fe2000000181c */
[----:B------:R-:W-:Y:S07]  /*4920*/  I2F R100, R2 ;  /* 0x0000000200647306 */ /* 0x000fee0000201400 */
[----:B------:R-:W-:Y:S08]  /*4930*/  HMMA.16816.F32 R32, R120, R130, R32 ;  /* 0x000000827820723c */ /* 0x000ff00000001820 */
[-C--:B------:R-:W-:Y:S08]  /*4940*/  HMMA.16816.F32 R4, R132, R136.reuse, R4 ;  /* 0x000000888404723c */ /* 0x080ff00000001804 */
[C---:B-1----:R-:W-:Y:S08]  /*4950*/  HMMA.16816.F32 R8, R104.reuse, R136, R8 ;  /* 0x000000886808723c */ /* 0x042ff00000001808 */
[-C--:B------:R-:W-:Y:S08]  /*4960*/  HMMA.16816.F32 R12, R104, R138.reuse, R12 ;  /* 0x0000008a680c723c */ /* 0x080ff0000000180c */
[C---:B------:R-:W-:Y:S01]  /*4970*/  HMMA.16816.F32 R16, R132.reuse, R138, R16 ;  /* 0x0000008a8410723c */ /* 0x040fe20000001810 */
[----:B------:R-:W-:Y:S03]  /*4980*/  FMUL.FTZ R4, R4, c[0x0][0x2ec] ;  /* 0x0000bb0004047a20 */ /* 0x000fe60000410000 */
[----:B------:R-:W-:Y:S01]  /*4990*/  FMUL.FTZ R5, R5, c[0x0][0x2ec] ;  /* 0x0000bb0005057a20 */ /* 0x000fe20000410000 */
[----:B------:R-:W1:Y:S01]  /*49a0*/  MUFU.TANH R130, R4 ;  /* 0x0000000400827308 */ /* 0x000e620000002400 */
[----:B------:R-:W-:Y:S02]  /*49b0*/  FMUL.FTZ R6, R6, c[0x0][0x2ec] ;  /* 0x0000bb0006067a20 */ /* 0x000fe40000410000 */
[----:B------:R-:W-:Y:S04]  /*49c0*/  FMUL.FTZ R7, R7, c[0x0][0x2ec] ;  /* 0x0000bb0007077a20 */ /* 0x000fe80000410000 */
[----:B------:R-:W-:Y:S02]  /*49d0*/  FMUL.FTZ R11, R11, c[0x0][0x2ec] ;  /* 0x0000bb000b0b7a20 */ /* 0x000fe40000410000 */
        /* <DEDUP_REMOVED lines=9> */
[----:B------:R-:W-:Y:S02]  /*4a70*/  FMUL.FTZ R18, R18, c[0x0][0x2ec] ;  /* 0x0000bb0012127a20 */ /* 0x000fe40000410000 */
[----:B-1----:R-:W-:Y:S02]  /*4a80*/  FFMA.FTZ R0, R100, UR4, R130 ;  /* 0x0000000464007c23 */ /* 0x002fe40008010082 */
[----:B------:R-:W-:Y:S02]  /*4a90*/  FMUL.FTZ R19, R19, c[0x0][0x2ec] ;  /* 0x0000bb0013137a20 */ /* 0x000fe40000410000 */
[----:B------:R-:W-:Y:S01]  /*4aa0*/  FMUL.FTZ R13, R13, c[0x0][0x2ec] ;  /* 0x0000bb000d0d7a20 */ /* 0x000fe20000410000 */
[----:B------:R-:W-:Y:S01]  /*4ab0*/  MUFU.TANH R223, R6 ;  /* 0x0000000600df7308 */ /* 0x000fe20000002400 */
[----:B------:R-:W-:Y:S09]  /*4ac0*/  FMUL.FTZ R15, R15, c[0x0][0x2ec] ;  /* 0x0000bb000f0f7a20 */ /* 0x000ff20000410000 */
[----:B------:R1:W-:Y:S01]  /*4ad0*/  MUFU.TANH R136, R16 ;  /* 0x0000001000887308 */ /* 0x0003e20000002400 */
[C---:B---3--:R-:W-:Y:S09]  /*4ae0*/  @!P0 IADD3 R12, R2.reuse, 0x1, RZ ;  /* 0x00000001020c8810 */ /* 0x048ff20007ffe0ff */
[----:B------:R3:W-:Y:S10]  /*4af0*/  MUFU.TANH R222, R7 ;  /* 0x0000000700de7308 */ /* 0x0007f40000002400 */
[----:B------:R2:W4:Y:S01]  /*4b00*/  MUFU.TANH R235, R9 ;  /* 0x0000000900eb7308 */ /* 0x0005220000002400 */
[C---:B-1----:R-:W-:Y:S04]  /*4b10*/  @!P0 IMNMX R16, R185.reuse, UR8, PT ;  /* 0x00000008b9108c17 */ /* 0x042fe8000b800200 */
[-C--:B------:R-:W-:Y:S05]  /*4b20*/  @!P0 ISETP.GE.AND P3, PT, R2, R16.reuse, PT ;  /* 0x000000100200820c */ /* 0x080fea0003f66270 */
[----:B------:R1:W-:Y:S01]  /*4b30*/  MUFU.TANH R236, R8 ;  /* 0x0000000800ec7308 */ /* 0x0003e20000002400 */
[----:B------:R-:W-:Y:S01]  /*4b40*/  @!P0 FSEL R0, R0, -INF , !P3 ;  /* 0xff80000000008808 */ /* 0x000fe20005800000 */
[----:B---3--:R-:W3:Y:S08]  /*4b50*/  LDSM.16.M88.4 R4, [R180+0x6800] ;  /* 0x00680000b404783b */ /* 0x008ef00000000200 */
[----:B------:R4:W-:Y:S01]  /*4b60*/  MUFU.TANH R245, R11 ;  /* 0x0000000b00f57308 */ /* 0x0009e20000002400 */
[----:B--2---:R-:W-:Y:S09]  /*4b70*/  FFMA.FTZ R9, R198, UR4, R206 ;  /* 0x00000004c6097c23 */ /* 0x004ff200080100ce */
[----:B------:R2:W2:Y:S01]  /*4b80*/  MUFU.TANH R246, R10 ;  /* 0x0000000a00f67308 */ /* 0x0004a20000002400 */
[----:B-1----:R-:W-:Y:S05]  /*4b90*/  FMUL.FTZ R8, R244, 1.4426950216293334961 ;  /* 0x3fb8aa3bf4087820 */ /* 0x002fea0000410000 */
[----:B------:R-:W-:Y:S04]  /*4ba0*/  FSEL R8, R8, RZ, P2 ;  /* 0x000000ff08087208 */ /* 0x000fe80001000000 */
[----:B------:R1:W-:Y:S01]  /*4bb0*/  MUFU.TANH R231, R13 ;  /* 0x0000000d00e77308 */ /* 0x0003e20000002400 */
[----:B------:R-:W-:Y:S01]  /*4bc0*/  @!P0 ISETP.GE.AND P2, PT, R12, R16, PT ;  /* 0x000000100c00820c */ /* 0x000fe20003f46270 */
[--C-:B------:R-:W-:Y:S01]  /*4bd0*/  FFMA.FTZ R0, R0, c[0x0][0x23c], -R8.reuse ;  /* 0x00008f0000007a23 */ /* 0x100fe20000010808 */
[----:B----4-:R-:W-:Y:S02]  /*4be0*/  @!P0 IADD3 R11, R185, 0x8, RZ ;  /* 0x00000008b90b8810 */ /* 0x010fe40007ffe0ff */
[----:B------:R-:W-:Y:S02]  /*4bf0*/  @!P0 FSEL R9, R9, -INF , !P2 ;  /* 0xff80000009098808 */ /* 0x000fe40005000000 */
[----:B------:R-:W-:Y:S03]  /*4c00*/  @!P0 IMNMX R11, R11, UR8, PT ;  /* 0x000000080b0b8c17 */ /* 0x000fe6000b800200 */
[----:B------:R4:W4:Y:S01]  /*4c10*/  MUFU.TANH R240, R14 ;  /* 0x0000000e00f07308 */ /* 0x0009220000002400 */
[----:B------:R-:W-:Y:S01]  /*4c20*/  FSETP.NEU.FTZ.AND P2, PT, R243, -INF , PT ;  /* 0xff800000f300780b */ /* 0x000fe20003f5d000 */
[----:B------:R-:W-:Y:S01]  /*4c30*/  FFMA.FTZ R9, R9, c[0x0][0x23c], -R8 ;  /* 0x00008f0009097a23 */ /* 0x000fe20000010808 */
[-C--:B------:R-:W-:Y:S01]  /*4c40*/  @!P0 ISETP.GE.AND P3, PT, R2, R11.reuse, PT ;  /* 0x0000000b0200820c */ /* 0x080fe20003f66270 */
[-C--:B---3--:R-:W-:Y:S01]  /*4c50*/  HMMA.16816.F32 R20, R132, R4.reuse, R20 ;  /* 0x000000048414723c */ /* 0x088fe20000001814 */
[----:B--2---:R-:W-:Y:S04]  /*4c60*/  @!P0 IADD3 R10, R185, 0x20, RZ ;  /* 0x00000020b90a8810 */ /* 0x004fe80007ffe0ff */
[----:B------:R-:W-:Y:S01]  /*4c70*/  @!P0 IMNMX R10, R10, UR8, PT ;  /* 0x000000080a0a8c17 */ /* 0x000fe2000b800200 */
[----:B------:R2:W-:Y:S02]  /*4c80*/  MUFU.EX2 R112, R0 ;  /* 0x0000000000707308 */ /* 0x0005e40000000800 */
[C---:B------:R-:W-:Y:S01]  /*4c90*/  HMMA.16816.F32 R24, R104.reuse, R4, R24 ;  /* 0x000000046818723c */ /* 0x040fe20000001818 */
[----:B-1----:R-:W-:Y:S06]  /*4ca0*/  FFMA.FTZ R13, R198, UR4, R235 ;  /* 0x00000004c60d7c23 */ /* 0x002fec00080100eb */
[----:B------:R-:W-:Y:S01]  /*4cb0*/  FMUL.FTZ R5, R243, 1.4426950216293334961 ;  /* 0x3fb8aa3bf3057820 */ /* 0x000fe20000410000 */
[----:B------:R-:W-:Y:S01]  /*4cc0*/  MUFU.TANH R131, R17 ;  /* 0x0000001100837308 */ /* 0x000fe20000002400 */
[C---:B------:R-:W-:Y:S01]  /*4cd0*/  FFMA.FTZ R4, R100.reuse, UR4, R223 ;  /* 0x0000000464047c23 */ /* 0x040fe200080100df */
[-C--:B------:R-:W-:Y:S02]  /*4ce0*/  HMMA.16816.F32 R28, R104, R6.reuse, R28 ;  /* 0x00000006681c723c */ /* 0x080fe4000000181c */
[----:B------:R-:W-:Y:S01]  /*4cf0*/  FSEL R5, R5, RZ, P2 ;  /* 0x000000ff05057208 */ /* 0x000fe20001000000 */
[----:B----4-:R-:W-:Y:S01]  /*4d00*/  FFMA.FTZ R14, R100, UR4, R246 ;  /* 0x00000004640e7c23 */ /* 0x010fe200080100f6 */
[----:B------:R-:W-:Y:S02]  /*4d10*/  @!P0 ISETP.GE.AND P2, PT, R12, R11, PT ;  /* 0x0000000b0c00820c */ /* 0x000fe40003f46270 */
[----:B------:R-:W-:Y:S01]  /*4d20*/  @!P0 FSEL R4, R4, -INF , !P3 ;  /* 0xff80000004048808 */ /* 0x000fe20005800000 */
[----:B------:R-:W-:Y:S01]  /*4d30*/  FMUL.FTZ R20, R20, c[0x0][0x2ec] ;  /* 0x0000bb0014147a20 */ /* 0x000fe20000410000 */
[----:B------:R1:W-:Y:S01]  /*4d40*/  MUFU.EX2 R109, R9 ;  /* 0x00000009006d7308 */ /* 0x0003e20000000800 */
[-C--:B------:R-:W-:Y:S01]  /*4d50*/  @!P0 ISETP.GE.AND P3, PT, R2, R10.reuse, PT ;  /* 0x0000000a0200820c */ /* 0x080fe20003f66270 */
[----:B------:R-:W-:Y:S02]  /*4d60*/  HMMA.16816.F32 R32, R132, R6, R32 ;  /* 0x000000068420723c */ /* 0x000fe40000001820 */
[----:B--2---:R-:W-:Y:S02]  /*4d70*/  FFMA.FTZ R0, R198, UR4, R222 ;  /* 0x00000004c6007c23 */ /* 0x004fe400080100de */
[--C-:B------:R-:W-:Y:S02]  /*4d80*/  FFMA.FTZ R4, R4, c[0x0][0x23c], -R5.reuse ;  /* 0x00008f0004047a23 */ /* 0x100fe40000010805 */
[----:B------:R-:W-:Y:S01]  /*4d90*/  FMUL.FTZ R21, R21, c[0x0][0x2ec] ;  /* 0x0000bb0015157a20 */ /* 0x000fe20000410000 */
[----:B------:R-:W-:Y:S01]  /*4da0*/  @!P0 FSEL R0, R0, -INF , !P2 ;  /* 0xff80000000008808 */ /* 0x000fe20005000000 */
[----:B------:R2:W-:Y:S01]  /*4db0*/  MUFU.EX2 R218, R4 ;  /* 0x0000000400da7308 */ /* 0x0005e20000000800 */
[----:B------:R-:W-:Y:S03]  /*4dc0*/  FSETP.NEU.FTZ.AND P2, PT, R242, -INF , PT ;  /* 0xff800000f200780b */ /* 0x000fe60003f5d000 */
[----:B------:R-:W-:Y:S02]  /*4dd0*/  FFMA.FTZ R0, R0, c[0x0][0x23c], -R5 ;  /* 0x00008f0000007a23 */ /* 0x000fe40000010805 */
[----:B------:R-:W-:Y:S02]  /*4de0*/  FMUL.FTZ R28, R28, c[0x0][0x2ec] ;  /* 0x0000bb001c1c7a20 */ /* 0x000fe40000410000 */
[----:B------:R-:W-:Y:S02]  /*4df0*/  FMUL.FTZ R29, R29, c[0x0][0x2ec] ;  /* 0x0000bb001d1d7a20 */ /* 0x000fe40000410000 */
[----:B------:R3:W4:Y:S01]  /*4e00*/  MUFU.TANH R239, R15 ;  /* 0x0000000f00ef7308 */ /* 0x0007220000002400 */
[----:B------:R-:W-:Y:S02]  /*4e10*/  FMUL.FTZ R30, R30, c[0x0][0x2ec] ;  /* 0x0000bb001e1e7a20 */ /* 0x000fe40000410000 */
[----:B------:R-:W-:Y:S01]  /*4e20*/  FMUL.FTZ R31, R31, c[0x0][0x2ec] ;  /* 0x0000bb001f1f7a20 */ /* 0x000fe20000410000 */
[----:B-1----:R-:W-:Y:S01]  /*4e30*/  @!P0 IADD3 R9, R185, 0x28, RZ ;  /* 0x00000028b9098810 */ /* 0x002fe20007ffe0ff */
[----:B------:R-:W-:Y:S02]  /*4e40*/  FFMA.FTZ R7, R199, UR4, R240 ;  /* 0x00000004c7077c23 */ /* 0x000fe400080100f0 */
[----:B------:R-:W-:Y:S01]  /*4e50*/  FMUL.FTZ R32, R32, c[0x0][0x2ec] ;  /* 0x0000bb0020207a20 */ /* 0x000fe20000410000 */
[----:B------:R-:W-:Y:S01]  /*4e60*/  @!P0 IMNMX R9, R9, UR8, PT ;  /* 0x0000000809098c17 */ /* 0x000fe2000b800200 */
[----:B------:R-:W-:Y:S01]  /*4e70*/  FMUL.FTZ R33, R33, c[0x0][0x2ec] ;  /* 0x0000bb0021217a20 */ /* 0x000fe20000410000 */
[----:B------:R1:W-:Y:S01]  /*4e80*/  MUFU.EX2 R217, R0 ;  /* 0x0000000000d97308 */ /* 0x0003e20000000800 */
[----:B------:R-:W-:Y:S02]  /*4e90*/  FMUL.FTZ R34, R34, c[0x0][0x2ec] ;  /* 0x0000bb0022227a20 */ /* 0x000fe40000410000 */
[----:B------:R-:W-:Y:S02]  /*4ea0*/  FMUL.FTZ R35, R35, c[0x0][0x2ec] ;  /* 0x0000bb0023237a20 */ /* 0x000fe40000410000 */
[----:B--2---:R-:W-:Y:S02]  /*4eb0*/  FMUL.FTZ R4, R242, 1.4426950216293334961 ;  /* 0x3fb8aa3bf2047820 */ /* 0x004fe40000410000 */
[----:B------:R-:W-:Y:S02]  /*4ec0*/  FMUL.FTZ R22, R22, c[0x0][0x2ec] ;  /* 0x0000bb0016167a20 */ /* 0x000fe40000410000 */
[----:B------:R-:W-:Y:S01]  /*4ed0*/  FMUL.FTZ R23, R23, c[0x0][0x2ec] ;  /* 0x0000bb0017177a20 */ /* 0x000fe20000410000 */
[----:B------:R-:W2:Y:S01]  /*4ee0*/  MUFU.TANH R209, R18 ;  /* 0x0000001200d17308 */ /* 0x000ea20000002400 */
[----:B------:R-:W-:Y:S01]  /*4ef0*/  FSEL R4, R4, RZ, P2 ;  /* 0x000000ff04047208 */ /* 0x000fe20001000000 */
[----:B------:R-:W-:Y:S01]  /*4f00*/  FMUL.FTZ R24, R24, c[0x0][0x2ec] ;  /* 0x0000bb0018187a20 */ /* 0x000fe20000410000 */
[-C--:B------:R-:W-:Y:S01]  /*4f10*/  @!P0 ISETP.GE.AND P2, PT, R12, R10.reuse, PT ;  /* 0x0000000a0c00820c */ /* 0x080fe20003f46270 */
[C---:B---3--:R-:W-:Y:S02]  /*4f20*/  FFMA.FTZ R15, R200.reuse, UR4, R231 ;  /* 0x00000004c80f7c23 */ /* 0x048fe400080100e7 */
[----:B----4-:R-:W-:Y:S01]  /*4f30*/  FFMA.FTZ R6, R200, UR4, R239 ;  /* 0x00000004c8067c23 */ /* 0x010fe200080100ef */
[----:B------:R-:W-:Y:S01]  /*4f40*/  @!P0 FSEL R13, R13, -INF , !P2 ;  /* 0xff8000000d0d8808 */ /* 0x000fe20005000000 */
[----:B------:R-:W-:Y:S01]  /*4f50*/  FMUL.FTZ R25, R25, c[0x0][0x2ec] ;  /* 0x0000bb0019197a20 */ /* 0x000fe20000410000 */
[----:B------:R-:W-:Y:S01]  /*4f60*/  FSETP.NEU.FTZ.AND P2, PT, R241, -INF , PT ;  /* 0xff800000f100780b */ /* 0x000fe20003f5d000 */
[----:B------:R-:W-:Y:S01]  /*4f70*/  MUFU.TANH R208, R19 ;  /* 0x0000001300d07308 */ /* 0x000fe20000002400 */
[----:B------:R-:W-:Y:S02]  /*4f80*/  FMUL.FTZ R26, R26, c[0x0][0x2ec] ;  /* 0x0000bb001a1a7a20 */ /* 0x000fe40000410000 */
[----:B------:R-:W-:Y:S02]  /*4f90*/  FFMA.FTZ R13, R13, c[0x0][0x23c], -R4 ;  /* 0x00008f000d0d7a23 */ /* 0x000fe40000010804 */
[----:B-1----:R-:W-:Y:S02]  /*4fa0*/  FFMA.FTZ R0, R100, UR4, R236 ;  /* 0x0000000464007c23 */ /* 0x002fe400080100ec */
[----:B------:R-:W-:Y:S03]  /*4fb0*/  FMUL.FTZ R27, R27, c[0x0][0x2ec] ;  /* 0x0000bb001b1b7a20 */ /* 0x000fe60000410000 */
[----:B------:R1:W-:Y:S01]  /*4fc0*/  MUFU.EX2 R227, R13 ;  /* 0x0000000d00e37308 */ /* 0x0003e20000000800 */
[----:B------:R-:W-:Y:S02]  /*4fd0*/  @!P0 FSEL R0, R0, -INF , !P3 ;  /* 0xff80000000008808 */ /* 0x000fe40005800000 */
[-C--:B------:R-:W-:Y:S03]  /*4fe0*/  @!P0 ISETP.GE.AND P3, PT, R2, R9.reuse, PT ;  /* 0x000000090200820c */ /* 0x080fe60003f66270 */
[----:B------:R-:W-:Y:S01]  /*4ff0*/  FFMA.FTZ R0, R0, c[0x0][0x23c], -R4 ;  /* 0x00008f0000007a23 */ /* 0x000fe20000010804 */
[----:B------:R-:W-:Y:S03]  /*5000*/  @!P0 FSEL R14, R14, -INF , !P3 ;  /* 0xff8000000e0e8808 */ /* 0x000fe60005800000 */
[----:B------:R3:W-:Y:S10]  /*5010*/  MUFU.EX2 R228, R0 ;  /* 0x0000000000e47308 */ /* 0x0007f40000000800 */
[----:B------:R-:W4:Y:S01]  /*5020*/  MUFU.TANH R138, R20 ;  /* 0x00000014008a7308 */ /* 0x000f220000002400 */
[----:B-1----:R-:W-:Y:S09]  /*5030*/  FFMA.FTZ R13, R198, UR4, R245 ;  /* 0x00000004c60d7c23 */ /* 0x002ff200080100f5 */
[----:B------:R-:W-:Y:S01]  /*5040*/  MUFU.TANH R185, R28 ;  /* 0x0000001c00b97308 */ /* 0x000fe20000002400 */
[----:B---3--:R-:W-:Y:S05]  /*5050*/  FMUL.FTZ R0, R241, 1.4426950216293334961 ;  /* 0x3fb8aa3bf1007820 */ /* 0x008fea0000410000 */
[----:B------:R-:W-:Y:S04]  /*5060*/  FSEL R0, R0, RZ, P2 ;  /* 0x000000ff00007208 */ /* 0x000fe80001000000 */
[----:B------:R-:W-:Y:S01]  /*5070*/  MUFU.TANH R139, R29 ;  /* 0x0000001d008b7308 */ /* 0x000fe20000002400 */
[-C--:B------:R-:W-:Y:S02]  /*5080*/  @!P0 ISETP.GE.AND P2, PT, R12, R9.reuse, PT ;  /* 0x000000090c00820c */ /* 0x080fe40003f46270 */
[----:B------:R-:W-:Y:S01]  /*5090*/  @!P0 IADD3 R12, R2, 0x9, RZ ;  /* 0x00000009020c8810 */ /* 0x000fe20007ffe0ff */
[--C-:B------:R-:W-:Y:S01]  /*50a0*/  FFMA.FTZ R14, R14, c[0x0][0x23c], -R0.reuse ;  /* 0x00008f000e0e7a23 */ /* 0x100fe20000010800 */
[----:B------:R-:W-:Y:S05]  /*50b0*/  @!P0 FSEL R13, R13, -INF , !P2 ;  /* 0xff8000000d0d8808 */ /* 0x000fea0005000000 */
[----:B------:R-:W-:Y:S01]  /*50c0*/  FFMA.FTZ R13, R13, c[0x0][0x23c], -R0 ;  /* 0x00008f000d0d7a23 */ /* 0x000fe20000010800 */
[----:B------:R1:W-:Y:S10]  /*50d0*/  MUFU.EX2 R238, R14 ;  /* 0x0000000e00ee7308 */ /* 0x0003f40000000800 */
[----:B------:R3:W-:Y:S10]  /*50e0*/  MUFU.EX2 R237, R13 ;  /* 0x0000000d00ed7308 */ /* 0x0007f40000000800 */
[----:B------:R-:W-:Y:S01]  /*50f0*/  MUFU.TANH R226, R30 ;  /* 0x0000001e00e27308 */ /* 0x000fe20000002400 */
[----:B-1----:R-:W-:Y:S09]  /*5100*/  FFMA.FTZ R14, R199, UR4, R233 ;  /* 0x00000004c70e7c23 */ /* 0x002ff200080100e9 */
[----:B------:R-:W1:Y:S01]  /*5110*/  MUFU.TANH R137, R21 ;  /* 0x0000001500897308 */ /* 0x000e620000002400 */
[----:B---3--:R-:W-:Y:S04]  /*5120*/  @!P0 IADD3 R13, R2, 0x8, RZ ;  /* 0x00000008020d8810 */ /* 0x008fe80007ffe0ff */
[-C--:B------:R-:W-:Y:S05]  /*5130*/  @!P0 ISETP.GE.AND P2, PT, R13, R10.reuse, PT ;  /* 0x0000000a0d00820c */ /* 0x080fea0003f46270 */
[----:B------:R-:W3:Y:S01]  /*5140*/  MUFU.TANH R211, R22 ;  /* 0x0000001600d37308 */ /* 0x000ee20000002400 */
[----:B------:R-:W-:Y:S02]  /*5150*/  @!P0 FSEL R14, R14, -INF , !P2 ;  /* 0xff8000000e0e8808 */ /* 0x000fe40005000000 */
[----:B------:R-:W-:Y:S03]  /*5160*/  @!P0 ISETP.GE.AND P2, PT, R12, R10, PT ;  /* 0x0000000a0c00820c */ /* 0x000fe60003f46270 */
[--C-:B------:R-:W-:Y:S01]  /*5170*/  FFMA.FTZ R14, R14, c[0x0][0x23c], -R4.reuse ;  /* 0x00008f000e0e7a23 */ /* 0x100fe20000010804 */
[----:B------:R-:W-:Y:S02]  /*5180*/  @!P0 FSEL R15, R15, -INF , !P2 ;  /* 0xff8000000f0f8808 */ /* 0x000fe40005000000 */
[-C--:B------:R-:W-:Y:S01]  /*5190*/  @!P0 ISETP.GE.AND P2, PT, R13, R9.reuse, PT ;  /* 0x000000090d00820c */ /* 0x080fe20003f46270 */
[----:B------:R2:W-:Y:S02]  /*51a0*/  MUFU.EX2 R216, R14 ;  /* 0x0000000e00d87308 */ /* 0x0005e40000000800 */
[----:B------:R-:W-:Y:S01]  /*51b0*/  FFMA.FTZ R15, R15, c[0x0][0x23c], -R4 ;  /* 0x00008f000f0f7a23 */ /* 0x000fe20000010804 */
[----:B------:R-:W-:Y:S02]  /*51c0*/  @!P0 FSEL R7, R7, -INF , !P2 ;  /* 0xff80000007078808 */ /* 0x000fe40005000000 */
[----:B------:R-:W-:Y:S03]  /*51d0*/  @!P0 ISETP.GE.AND P2, PT, R12, R9, PT ;  /* 0x000000090c00820c */ /* 0x000fe60003f46270 */
[--C-:B------:R-:W-:Y:S01]  /*51e0*/  FFMA.FTZ R7, R7, c[0x0][0x23c], -R0.reuse ;  /* 0x00008f0007077a23 */ /* 0x100fe20000010800 */
[----:B------:R-:W-:Y:S01]  /*51f0*/  @!P0 FSEL R6, R6, -INF , !P2 ;  /* 0xff80000006068808 */ /* 0x000fe20005000000 */
[----:B------:R-:W-:Y:S01]  /*5200*/  MUFU.TANH R116, R32 ;  /* 0x0000002000747308 */ /* 0x000fe20000002400 */
[-C--:B------:R-:W-:Y:S03]  /*5210*/  @!P0 ISETP.GE.AND P2, PT, R13, R16.reuse, PT ;  /* 0x000000100d00820c */ /* 0x080fe60003f46270 */
[----:B------:R-:W-:Y:S06]  /*5220*/  FFMA.FTZ R6, R6, c[0x0][0x23c], -R0 ;  /* 0x00008f0006067a23 */ /* 0x000fec0000010800 */
[----:B------:R1:W-:Y:S01]  /*5230*/  MUFU.EX2 R230, R7 ;  /* 0x0000000700e67308 */ /* 0x0003e20000000800 */
[C---:B--2---:R-:W-:Y:S09]  /*5240*/  FFMA.FTZ R14, R199.reuse, UR4, R209 ;  /* 0x00000004c70e7c23 */ /* 0x044ff200080100d1 */
[----:B------:R-:W-:Y:S10]  /*5250*/  MUFU.TANH R115, R33 ;  /* 0x0000002100737308 */ /* 0x000ff40000002400 */
[----:B------:R-:W-:Y:S01]  /*5260*/  MUFU.TANH R124, R34 ;  /* 0x00000022007c7308 */ /* 0x000fe20000002400 */
[----:B-1----:R-:W-:Y:S05]  /*5270*/  FFMA.FTZ R7, R199, UR4, R136 ;  /* 0x00000004c7077c23 */ /* 0x002fea0008010088 */
[----:B------:R-:W-:Y:S04]  /*5280*/  @!P0 FSEL R7, R7, -INF , !P2 ;  /* 0xff80000007078808 */ /* 0x000fe80005000000 */
[----:B------:R1:W-:Y:S01]  /*5290*/  MUFU.EX2 R229, R6 ;  /* 0x0000000600e57308 */ /* 0x0003e20000000800 */
[-C--:B------:R-:W-:Y:S01]  /*52a0*/  @!P0 ISETP.GE.AND P2, PT, R12, R16.reuse, PT ;  /* 0x000000100c00820c */ /* 0x080fe20003f46270 */
[----:B------:R-:W-:Y:S08]  /*52b0*/  FFMA.FTZ R7, R7, c[0x0][0x23c], -R8 ;  /* 0x00008f0007077a23 */ /* 0x000ff00000010808 */
[----:B------:R2:W-:Y:S10]  /*52c0*/  MUFU.EX2 R120, R7 ;  /* 0x0000000700787308 */ /* 0x0005f40000000800 */
[----:B------:R-:W-:Y:S01]  /*52d0*/  MUFU.TANH R123, R35 ;  /* 0x00000023007b7308 */ /* 0x000fe20000002400 */
[----:B-1----:R-:W-:Y:S05]  /*52e0*/  FFMA.FTZ R6, R200, UR4, R131 ;  /* 0x00000004c8067c23 */ /* 0x002fea0008010083 */
[----:B------:R-:W-:Y:S04]  /*52f0*/  @!P0 FSEL R6, R6, -INF , !P2 ;  /* 0xff80000006068808 */ /* 0x000fe80005000000 */
[----:B------:R-:W-:Y:S01]  /*5300*/  MUFU.TANH R225, R31 ;  /* 0x0000001f00e17308 */ /* 0x000fe20000002400 */
[-C--:B------:R-:W-:Y:S01]  /*5310*/  @!P0 ISETP.GE.AND P2, PT, R13, R11.reuse, PT ;  /* 0x0000000b0d00820c */ /* 0x080fe20003f46270 */
[----:B----4-:R-:W-:Y:S02]  /*5320*/  FFMA.FTZ R13, R201, UR4, R138 ;  /* 0x00000004c90d7c23 */ /* 0x010fe4000801008a */
[----:B--2---:R-:W-:Y:S01]  /*5330*/  FFMA.FTZ R7, R200, UR4, R208 ;  /* 0x00000004c8077c23 */ /* 0x004fe200080100d0 */
[----:B------:R-:W-:Y:S01]  /*5340*/  @!P0 FSEL R14, R14, -INF , !P2 ;  /* 0xff8000000e0e8808 */ /* 0x000fe20005000000 */
[--C-:B------:R-:W-:Y:S01]  /*5350*/  FFMA.FTZ R6, R6, c[0x0][0x23c], -R8.reuse ;  /* 0x00008f0006067a23 */ /* 0x100fe20000010808 */
[-C--:B------:R-:W-:Y:S01]  /*5360*/  @!P0 ISETP.GE.AND P2, PT, R12, R11.reuse, PT ;  /* 0x0000000b0c00820c */ /* 0x080fe20003f46270 */
[----:B------:R-:W-:Y:S02]  /*5370*/  FFMA.FTZ R12, R202, UR4, R137 ;  /* 0x00000004ca0c7c23 */ /* 0x000fe40008010089 */
[--C-:B------:R-:W-:Y:S01]  /*5380*/  FFMA.FTZ R14, R14, c[0x0][0x23c], -R5.reuse ;  /* 0x00008f000e0e7a23 */ /* 0x100fe20000010805 */
[----:B------:R-:W-:Y:S01]  /*5390*/  @!P0 FSEL R7, R7, -INF , !P2 ;  /* 0xff80000007078808 */ /* 0x000fe20005000000 */
[----:B------:R1:W-:Y:S04]  /*53a0*/  MUFU.EX2 R119, R6 ;  /* 0x0000000600777308 */ /* 0x0003e80000000800 */
[----:B------:R-:W-:Y:S06]  /*53b0*/  FFMA.FTZ R7, R7, c[0x0][0x23c], -R5 ;  /* 0x00008f0007077a23 */ /* 0x000fec0000010805 */
[----:B------:R2:W-:Y:S10]  /*53c0*/  MUFU.EX2 R127, R7 ;  /* 0x00000007007f7308 */ /* 0x0005f40000000800 */
[----:B------:R-:W4:Y:S01]  /*53d0*/  MUFU.TANH R210, R23 ;  /* 0x0000001700d27308 */ /* 0x000f220000002400 */
[----:B-1----:R-:W-:Y:S04]  /*53e0*/  @!P0 IADD3 R6, R2, 0x10, RZ ;  /* 0x0000001002068810 */ /* 0x002fe80007ffe0ff */
[-C--:B------:R-:W-:Y:S05]  /*53f0*/  @!P0 ISETP.GE.AND P2, PT, R6, R16.reuse, PT ;  /* 0x000000100600820c */ /* 0x080fea0003f46270 */
[----:B------:R-:W1:Y:S01]  /*5400*/  MUFU.TANH R221, R24 ;  /* 0x0000001800dd7308 */ /* 0x000e620000002400 */
[----:B------:R-:W-:Y:S02]  /*5410*/  @!P0 FSEL R13, R13, -INF , !P2 ;  /* 0xff8000000d0d8808 */ /* 0x000fe40005000000 */
[----:B--2---:R-:W-:Y:S03]  /*5420*/  @!P0 IADD3 R7, R2, 0x11, RZ ;  /* 0x0000001102078810 */ /* 0x004fe60007ffe0ff */
[--C-:B------:R-:W-:Y:S01]  /*5430*/  FFMA.FTZ R13, R13, c[0x0][0x23c], -R8.reuse ;  /* 0x00008f000d0d7a23 */ /* 0x100fe20000010808 */
[----:B------:R-:W-:Y:S03]  /*5440*/  @!P0 ISETP.GE.AND P2, PT, R7, R16, PT ;  /* 0x000000100700820c */ /* 0x000fe60003f46270 */
[----:B------:R-:W2:Y:S01]  /*5450*/  MUFU.TANH R219, R25 ;  /* 0x0000001900db7308 */ /* 0x000ea20000002400 */
[----:B------:R-:W-:Y:S02]  /*5460*/  @!P0 FSEL R12, R12, -INF , !P2 ;  /* 0xff8000000c0c8808 */ /* 0x000fe40005000000 */
[-C--:B------:R-:W-:Y:S03]  /*5470*/  @!P0 ISETP.GE.AND P2, PT, R6, R11.reuse, PT ;  /* 0x0000000b0600820c */ /* 0x080fe60003f46270 */
[----:B------:R-:W-:Y:S04]  /*5480*/  FFMA.FTZ R12, R12, c[0x0][0x23c], -R8 ;  /* 0x00008f000c0c7a23 */ /* 0x000fe80000010808 */
[----:B------:R3:W-:Y:S10]  /*5490*/  MUFU.EX2 R118, R13 ;  /* 0x0000000d00767308 */ /* 0x0007f40000000800 */
[----:B------:R4:W-:Y:S10]  /*54a0*/  MUFU.EX2 R117, R12 ;  /* 0x0000000c00757308 */ /* 0x0009f40000000800 */
[----:B------:R-:W-:Y:S01]  /*54b0*/  MUFU.EX2 R129, R14 ;  /* 0x0000000e00817308 */ /* 0x000fe20000000800 */
[----:B---3--:R-:W-:Y:S05]  /*54c0*/  FFMA.FTZ R13, R201, UR4, R211 ;  /* 0x00000004c90d7c23 */ /* 0x008fea00080100d3 */
[----:B------:R-:W-:Y:S04]  /*54d0*/  @!P0 FSEL R13, R13, -INF , !P2 ;  /* 0xff8000000d0d8808 */ /* 0x000fe80005000000 */
[----:B------:R-:W-:Y:S01]  /*54e0*/  MUFU.EX2 R212, R15 ;  /* 0x0000000f00d47308 */ /* 0x000fe20000000800 */
[----:B------:R-:W-:Y:S01]  /*54f0*/  @!P0 ISETP.GE.AND P2, PT, R7, R11, PT ;  /* 0x0000000b0700820c */ /* 0x000fe20003f46270 */
[----:B----4-:R-:W-:Y:S02]  /*5500*/  FFMA.FTZ R12, R202, UR4, R210 ;  /* 0x00000004ca0c7c23 */ /* 0x010fe400080100d2 */
[--C-:B------:R-:W-:Y:S03]  /*5510*/  FFMA.FTZ R13, R13, c[0x0][0x23c], -R5.reuse ;  /* 0x00008f000d0d7a23 */ /* 0x100fe60000010805 */
[----:B------:R-:W-:Y:S03]  /*5520*/  @!P0 FSEL R12, R12, -INF , !P2 ;  /* 0xff8000000c0c8808 */ /* 0x000fe60005000000 */
[----:B------:R1:W-:Y:S01]  /*5530*/  MUFU.EX2 R126, R13 ;  /* 0x0000000d007e7308 */ /* 0x0003e20000000800 */
[-C--:B------:R-:W-:Y:S01]  /*5540*/  @!P0 ISETP.GE.AND P2, PT, R6, R10.reuse, PT ;  /* 0x0000000a0600820c */ /* 0x080fe20003f46270 */
[----:B------:R-:W-:Y:S08]  /*5550*/  FFMA.FTZ R12, R12, c[0x0][0x23c], -R5 ;  /* 0x00008f000c0c7a23 */ /* 0x000ff00000010805 */
[----:B------:R2:W-:Y:S10]  /*5560*/  MUFU.EX2 R125, R12 ;  /* 0x0000000c007d7308 */ /* 0x0005f40000000800 */
[----:B------:R-:W-:Y:S01]  /*5570*/  MUFU.TANH R234, R26 ;  /* 0x0000001a00ea7308 */ /* 0x000fe20000002400 */
[----:B-1----:R-:W-:Y:S05]  /*5580*/  FFMA.FTZ R13, R201, UR4, R221 ;  /* 0x00000004c90d7c23 */ /* 0x002fea00080100dd */
[----:B------:R-:W-:Y:S04]  /*5590*/  @!P0 FSEL R13, R13, -INF , !P2 ;  /* 0xff8000000d0d8808 */ /* 0x000fe80005000000 */
[----:B------:R-:W1:Y:S01]  /*55a0*/  MUFU.TANH R232, R27 ;  /* 0x0000001b00e87308 */ /* 0x000e620000002400 */
[-C--:B------:R-:W-:Y:S01]  /*55b0*/  @!P0 ISETP.GE.AND P2, PT, R7, R10.reuse, PT ;  /* 0x0000000a0700820c */ /* 0x080fe20003f46270 */
[----:B--2---:R-:W-:Y:S02]  /*55c0*/  FFMA.FTZ R12, R202, UR4, R219 ;  /* 0x00000004ca0c7c23 */ /* 0x004fe400080100db */
[--C-:B------:R-:W-:Y:S03]  /*55d0*/  FFMA.FTZ R13, R13, c[0x0][0x23c], -R4.reuse ;  /* 0x00008f000d0d7a23 */ /* 0x100fe60000010804 */
[----:B------:R-:W-:Y:S03]  /*55e0*/  @!P0 FSEL R12, R12, -INF , !P2 ;  /* 0xff8000000c0c8808 */ /* 0x000fe60005000000 */
[----:B------:R2:W-:Y:S01]  /*55f0*/  MUFU.EX2 R135, R13 ;  /* 0x0000000d00877308 */ /* 0x0005e20000000800 */
[-C--:B------:R-:W-:Y:S02]  /*5600*/  @!P0 ISETP.GE.AND P2, PT, R6, R9.reuse, PT ;  /* 0x000000090600820c */ /* 0x080fe40003f46270 */
[----:B------:R-:W-:Y:S01]  /*5610*/  @!P0 IADD3 R6, R2, 0x18, RZ ;  /* 0x0000001802068810 */ /* 0x000fe20007ffe0ff */
[----:B------:R-:W-:Y:S01]  /*5620*/  FFMA.FTZ R12, R12, c[0x0][0x23c], -R4 ;  /* 0x00008f000c0c7a23 */ /* 0x000fe20000010804 */
[----:B------:R-:W-:Y:S02]  /*5630*/  @!P0 IADD3 R2, R2, 0x19, RZ ;  /* 0x0000001902028810 */ /* 0x000fe40007ffe0ff */
[-C--:B------:R-:W-:Y:S03]  /*5640*/  @!P0 ISETP.GE.AND P3, PT, R6, R10.reuse, PT ;  /* 0x0000000a0600820c */ /* 0x080fe60003f66270 */
[----:B------:R3:W-:Y:S01]  /*5650*/  MUFU.EX2 R134, R12 ;  /* 0x0000000c00867308 */ /* 0x0007e20000000800 */
[----:B-1----:R-:W-:Y:S02]  /*5660*/  FFMA.FTZ R14, R202, UR4, R232 ;  /* 0x00000004ca0e7c23 */ /* 0x002fe400080100e8 */
[----:B--2---:R-:W-:Y:S05]  /*5670*/  FFMA.FTZ R13, R201, UR4, R234 ;  /* 0x00000004c90d7c23 */ /* 0x004fea00080100ea */
[----:B------:R-:W-:Y:S02]  /*5680*/  @!P0 FSEL R13, R13, -INF , !P2 ;  /* 0xff8000000d0d8808 */ /* 0x000fe40005000000 */
[-C--:B------:R-:W-:Y:S01]  /*5690*/  @!P0 ISETP.GE.AND P2, PT, R7, R9.reuse, PT ;  /* 0x000000090700820c */ /* 0x080fe20003f46270 */
[----:B------:R-:W-:Y:S02]  /*56a0*/  FFMA.FTZ R7, R204, UR4, R139 ;  /* 0x00000004cc077c23 */ /* 0x000fe4000801008b */
[----:B------:R-:W-:Y:S01]  /*56b0*/  FFMA.FTZ R13, R13, c[0x0][0x23c], -R0 ;  /* 0x00008f000d0d7a23 */ /* 0x000fe20000010800 */
[----:B------:R-:W-:Y:S01]  /*56c0*/  @!P0 FSEL R14, R14, -INF , !P2 ;  /* 0xff8000000e0e8808 */ /* 0x000fe20005000000 */
[C---:B---3--:R-:W-:Y:S01]  /*56d0*/  FFMA.FTZ R12, R203.reuse, UR4, R185 ;  /* 0x00000004cb0c7c23 */ /* 0x048fe200080100b9 */
[----:B------:R-:W-:Y:S01]  /*56e0*/  @!P0 ISETP.GE.AND P2, PT, R2, R10, PT ;  /* 0x0000000a0200820c */ /* 0x000fe20003f46270 */
[----:B------:R-:W-:Y:S01]  /*56f0*/  FFMA.FTZ R10, R203, UR4, R116 ;  /* 0x00000004cb0a7c23 */ /* 0x000fe20008010074 */
[----:B------:R-:W-:Y:S01]  /*5700*/  MUFU.EX2 R224, R13 ;  /* 0x0000000d00e07308 */ /* 0x000fe20000000800 */
[----:B------:R-:W-:Y:S01]  /*5710*/  FFMA.FTZ R14, R14, c[0x0][0x23c], -R0 ;  /* 0x00008f000e0e7a23 */ /* 0x000fe20000010800 */
[----:B------:R-:W-:Y:S02]  /*5720*/  @!P0 FSEL R12, R12, -INF , !P3 ;  /* 0xff8000000c0c8808 */ /* 0x000fe40005800000 */
[----:B------:R-:W-:Y:S02]  /*5730*/  @!P0 FSEL R7, R7, -INF , !P2 ;  /* 0xff80000007078808 */ /* 0x000fe40005000000 */
[----:B------:R-:W-:Y:S01]  /*5740*/  @!P0 ISETP.GE.AND P2, PT, R6, R9, PT ;  /* 0x000000090600820c */ /* 0x000fe20003f46270 */
[--C-:B------:R-:W-:Y:S01]  /*5750*/  FFMA.FTZ R12, R12, c[0x0][0x23c], -R4.reuse ;  /* 0x00008f000c0c7a23 */ /* 0x100fe20000010804 */
[----:B------:R-:W-:Y:S01]  /*5760*/  @!P0 ISETP.GE.AND P3, PT, R6, R16, PT ;  /* 0x000000100600820c */ /* 0x000fe20003f66270 */
[----:B------:R-:W-:Y:S01]  /*5770*/  FFMA.FTZ R4, R7, c[0x0][0x23c], -R4 ;  /* 0x00008f0007047a23 */ /* 0x000fe20000010804 */
[----:B------:R-:W-:Y:S01]  /*5780*/  MUFU.EX2 R220, R14 ;  /* 0x0000000e00dc7308 */ /* 0x000fe20000000800 */
[----:B------:R-:W-:Y:S01]  /*5790*/  FFMA.FTZ R7, R203, UR4, R226 ;  /* 0x00000004cb077c23 */ /* 0x000fe200080100e2 */
[----:B------:R-:W-:Y:S02]  /*57a0*/  @!P0 FSEL R10, R10, -INF , !P3 ;  /* 0xff8000000a0a8808 */ /* 0x000fe40005800000 */
[-C--:B------:R-:W-:Y:S02]  /*57b0*/  @!P0 ISETP.GE.AND P3, PT, R6, R11.reuse, PT ;  /* 0x0000000b0600820c */ /* 0x080fe40003f66270 */
[----:B------:R-:W-:Y:S01]  /*57c0*/  @!P0 FSEL R7, R7, -INF , !P2 ;  /* 0xff80000007078808 */ /* 0x000fe20005000000 */
[----:B------:R-:W-:Y:S01]  /*57d0*/  FFMA.FTZ R10, R10, c[0x0][0x23c], -R8 ;  /* 0x00008f000a0a7a23 */ /* 0x000fe20000010808 */
[----:B------:R-:W-:Y:S02]  /*57e0*/  F2FP.PACK_AB R6, R217, R218 ;  /* 0x000000dad906723e */ /* 0x000fe400000000ff */
[----:B------:R1:W-:Y:S01]  /*57f0*/  MUFU.EX2 R132, R4 ;  /* 0x0000000400847308 */ /* 0x0003e20000000800 */
[----:B------:R-:W-:Y:S01]  /*5800*/  FFMA.FTZ R7, R7, c[0x0][0x23c], -R0 ;  /* 0x00008f0007077a23 */ /* 0x000fe20000010800 */
[----:B------:R-:W-:Y:S01]  /*5810*/  @!P0 ISETP.GE.AND P2, PT, R2, R16, PT ;  /* 0x000000100200820c */ /* 0x000fe20003f46270 */
[----:B------:R2:W-:Y:S07]  /*5820*/  STS [R189+0xe400], R6 ;  /* 0x00e40006bd007388 */ /* 0x0005ee0000000800 */
[----:B------:R3:W-:Y:S10]  /*5830*/  MUFU.EX2 R213, R7 ;  /* 0x0000000700d57308 */ /* 0x0007f40000000800 */
[----:B------:R-:W-:Y:S01]  /*5840*/  MUFU.EX2 R133, R12 ;  /* 0x0000000c00857308 */ /* 0x000fe20000000800 */
[----:B-1----:R-:W-:Y:S01]  /*5850*/  FFMA.FTZ R4, R204, UR4, R115 ;  /* 0x00000004cc047c23 */ /* 0x002fe20008010073 */
[----:B--2---:R-:W-:Y:S04]  /*5860*/  F2FP.PACK_AB R6, R212, R216 ;  /* 0x000000d8d406723e */ /* 0x004fe800000000ff */
[----:B------:R-:W-:Y:S04]  /*5870*/  @!P0 FSEL R4, R4, -INF , !P2 ;  /* 0xff80000004048808 */ /* 0x000fe80005000000 */
[----:B------:R-:W-:Y:S01]  /*5880*/  MUFU.EX2 R114, R10 ;  /* 0x0000000a00727308 */ /* 0x000fe20000000800 */
[----:B------:R-:W-:Y:S01]  /*5890*/  @!P0 ISETP.GE.AND P2, PT, R2, R11, PT ;  /* 0x0000000b0200820c */ /* 0x000fe20003f46270 */
[----:B---3--:R-:W-:Y:S02]  /*58a0*/  FFMA.FTZ R7, R203, UR4, R124 ;  /* 0x00000004cb077c23 */ /* 0x008fe4000801007c */
[----:B------:R-:W-:Y:S02]  /*58b0*/  FFMA.FTZ R8, R4, c[0x0][0x23c], -R8 ;  /* 0x00008f0004087a23 */ /* 0x000fe40000010808 */
[----:B------:R-:W-:Y:S01]  /*58c0*/  FFMA.FTZ R4, R204, UR4, R123 ;  /* 0x00000004cc047c23 */ /* 0x000fe2000801007b */
[----:B------:R-:W-:Y:S03]  /*58d0*/  @!P0 FSEL R7, R7, -INF , !P3 ;  /* 0xff80000007078808 */ /* 0x000fe60005800000 */
[----:B------:R-:W1:Y:S01]  /*58e0*/  MUFU.EX2 R113, R8 ;  /* 0x0000000800717308 */ /* 0x000e620000000800 */
[----:B------:R-:W-:Y:S01]  /*58f0*/  @!P0 FSEL R4, R4, -INF , !P2 ;  /* 0xff80000004048808 */ /* 0x000fe20005000000 */
[--C-:B------:R-:W-:Y:S01]  /*5900*/  FFMA.FTZ R7, R7, c[0x0][0x23c], -R5.reuse ;  /* 0x00008f0007077a23 */ /* 0x100fe20000010805 */
[----:B------:R-:W-:Y:S02]  /*5910*/  @!P0 ISETP.GE.AND P2, PT, R2, R9, PT ;  /* 0x000000090200820c */ /* 0x000fe40003f46270 */
[----:B------:R-:W-:Y:S01]  /*5920*/  F2FP.PACK_AB R2, R109, R112 ;  /* 0x000000706d02723e */ /* 0x000fe200000000ff */
[----:B------:R-:W-:Y:S02]  /*5930*/  FFMA.FTZ R5, R4, c[0x0][0x23c], -R5 ;  /* 0x00008f0004057a23 */ /* 0x000fe40000010805 */
[----:B------:R-:W-:Y:S02]  /*5940*/  FFMA.FTZ R4, R204, UR4, R225 ;  /* 0x00000004cc047c23 */ /* 0x000fe400080100e1 */
[----:B------:R-:W-:Y:S01]  /*5950*/  MUFU.EX2 R122, R7 ;  /* 0x00000007007a7308 */ /* 0x000fe20000000800 */
[----:B------:R2:W-:Y:S02]  /*5960*/  STS [R189+0xe000], R2 ;  /* 0x00e00002bd007388 */ /* 0x0005e40000000800 */
[----:B------:R-:W-:Y:S02]  /*5970*/  @!P0 FSEL R4, R4, -INF , !P2 ;  /* 0xff80000004048808 */ /* 0x000fe40005000000 */
[----:B------:R-:W-:Y:S02]  /*5980*/  IADD3 R110, P0, R248, UR13, RZ ;  /* 0x0000000df86e7c10 */ /* 0x000fe4000ff1e0ff */
[----:B------:R-:W-:Y:S01]  /*5990*/  PLOP3.LUT P2, PT, PT, PT, UP0, 0x80, 0x0 ;  /* 0x000000000000781c */ /* 0x000fe20003f4f008 */
[----:B------:R-:W-:Y:S02]  /*59a0*/  FFMA.FTZ R0, R4, c[0x0][0x23c], -R0 ;  /* 0x00008f0004007a23 */ /* 0x000fe40000010800 */
[----:B------:R3:W3:Y:S01]  /*59b0*/  MUFU.EX2 R121, R5 ;  /* 0x0000000500797308 */ /* 0x0006e20000000800 */
[----:B------:R-:W-:Y:S02]  /*59c0*/  F2FP.PACK_AB R4, R237, R238 ;  /* 0x000000eeed04723e */ /* 0x000fe400000000ff */
[----:B------:R-:W-:Y:S05]  /*59d0*/  IADD3.X R111, R249, UR12, RZ, P0, !PT ;  /* 0x0000000cf96f7c10 */ /* 0x000fea00087fe4ff */
[----:B------:R-:W4:Y:S02]  /*59e0*/  LDG.E R108, [R110.64] ;  /* 0x000000066e6c7981 */ /* 0x000f24000c1e1900 */
[----:B------:R1:W1:Y:S01]  /*59f0*/  MUFU.EX2 R207, R0 ;  /* 0x0000000000cf7308 */ /* 0x0002620000000800 */
[----:B--2---:R-:W-:Y:S05]  /*5a00*/  F2FP.PACK_AB R2, R119, R120 ;  /* 0x000000787702723e */ /* 0x004fea00000000ff */
[----:B------:R2:W-:Y:S01]  /*5a10*/  STS [R190+0xe000], R2 ;  /* 0x00e00002be007388 */ /* 0x0005e20000000800 */
[----:B---3--:R-:W-:Y:S02]  /*5a20*/  F2FP.PACK_AB R5, R227, R228 ;  /* 0x000000e4e305723e */ /* 0x008fe400000000ff */
        /* <DEDUP_REMOVED lines=9> */
[----:B------:R1:W-:Y:S01]  /*5ac0*/  STS [R190+0xf400], R5 ;  /* 0x00f40005be007388 */ /* 0x0003e20000000800 */
[----:B------:R-:W-:Y:S03]  /*5ad0*/  F2FP.PACK_AB R6, R134, R135 ;  /* 0x000000878606723e */ /* 0x000fe600000000ff */
[----:B------:R2:W-:Y:S04]  /*5ae0*/  STS [R188+0xe000], R4 ;  /* 0x00e00004bc007388 */ /* 0x0005e80000000800 */
[----:B------:R3:W-:Y:S04]  /*5af0*/  STS [R188+0xe400], R2 ;  /* 0x00e40002bc007388 */ /* 0x0007e80000000800 */
[----:B------:R3:W-:Y:S01]  /*5b00*/  STS [R187+0xe000], R0 ;  /* 0x00e00000bb007388 */ /* 0x0007e20000000800 */
[----:B-1----:R-:W-:Y:S02]  /*5b10*/  F2FP.PACK_AB R5, R220, R224 ;  /* 0x000000e0dc05723e */ /* 0x002fe400000000ff */
[----:B--2---:R-:W-:Y:S02]  /*5b20*/  F2FP.PACK_AB R4, R121, R122 ;  /* 0x0000007a7904723e */ /* 0x004fe400000000ff */
[----:B---3--:R-:W-:Y:S03]  /*5b30*/  F2FP.PACK_AB R2, R132, R133 ;  /* 0x000000858402723e */ /* 0x008fe600000000ff */
        /* <DEDUP_REMOVED lines=9> */
[----:B-1----:R-:W-:Y:S01]  /*5bd0*/  FFMA.FTZ R2, -R130, R130, 1 ;  /* 0x3f80000082027423 */ /* 0x002fe20000010182 */
[C---:B--2---:R-:W-:Y:S06]  /*5be0*/  IADD3 R0, R128.reuse, R174, RZ ;  /* 0x000000ae80007210 */ /* 0x044fec0007ffe0ff */
[----:B------:R-:W1:Y:S01]  /*5bf0*/  LDSM.16.M88.4 R104, [R177+0x5000] ;  /* 0x00500000b168783b */ /* 0x000e620000000200 */
        /* <DEDUP_REMOVED lines=29> */
[----:B--2---:R-:W-:Y:S05]  /*5dd0*/  FMUL.FTZ R0, R2, c[0x0][0x2ec] ;  /* 0x0000bb0002007a20 */ /* 0x004fea0000410000 */
[----:B------:R4:W2:Y:S01]  /*5de0*/  LDG.E R2, [R110.64+0x80] ;  /* 0x000080066e027981 */ /* 0x0008a2000c1e1900 */
[-C--:B-1----:R-:W-:Y:S08]  /*5df0*/  HMMA.16816.F32 R4, R100, R164.reuse, R4 ;  /* 0x000000a46404723c */ /* 0x082ff00000001804 */
[C---:B---3--:R-:W-:Y:S08]  /*5e00*/  HMMA.16816.F32 R8, R104.reuse, R164, R8 ;  /* 0x000000a46808723c */ /* 0x048ff00000001808 */
[-C--:B------:R-:W-:Y:S08]  /*5e10*/  HMMA.16816.F32 R12, R104, R166.reuse, R12 ;  /* 0x000000a6680c723c */ /* 0x080ff0000000180c */
[----:B----4-:R-:W-:Y:S01]  /*5e20*/  FADD.FTZ R4, -R108, R4 ;  /* 0x000000046c047221 */ /* 0x010fe20000010100 */
[C---:B------:R-:W-:Y:S03]  /*5e30*/  HMMA.16816.F32 R16, R100.reuse, R166, R16 ;  /* 0x000000a66410723c */ /* 0x040fe60000001810 */
[----:B------:R-:W-:Y:S02]  /*5e40*/  FMUL.FTZ R4, R112, R4 ;  /* 0x0000000470047220 */ /* 0x000fe40000410000 */
[----:B------:R-:W-:Y:S02]  /*5e50*/  FADD.FTZ R5, -R108, R5 ;  /* 0x000000056c057221 */ /* 0x000fe40000010100 */
[----:B------:R-:W-:Y:S01]  /*5e60*/  FMUL.FTZ R112, R0, R4 ;  /* 0x0000000400707220 */ /* 0x000fe20000410000 */
[-C--:B------:R-:W-:Y:S01]  /*5e70*/  HMMA.16816.F32 R20, R100, R168.reuse, R20 ;  /* 0x000000a86414723c */ /* 0x080fe20000001814 */
[----:B------:R-:W-:Y:S01]  /*5e80*/  FMUL.FTZ R109, R109, R5 ;  /* 0x000000056d6d7220 */ /* 0x000fe20000410000 */
[----:B------:R1:W3:Y:S02]  /*5e90*/  LDG.E R4, [R110.64+0x20] ;  /* 0x000020066e047981 */ /* 0x0002e4000c1e1900 */
[----:B------:R-:W-:Y:S02]  /*5ea0*/  FFMA.FTZ R5, -R206, R206, 1 ;  /* 0x3f800000ce057423 */ /* 0x000fe400000101ce */
[----:B------:R1:W4:Y:S02]  /*5eb0*/  LDG.E R0, [R110.64+0xa0] ;  /* 0x0000a0066e007981 */ /* 0x000324000c1e1900 */
[----:B------:R-:W-:Y:S01]  /*5ec0*/  FMUL.FTZ R5, R5, c[0x0][0x2ec] ;  /* 0x0000bb0005057a20 */ /* 0x000fe20000410000 */
[C---:B------:R-:W-:Y:S07]  /*5ed0*/  HMMA.16816.F32 R24, R104.reuse, R168, R24 ;  /* 0x000000a86818723c */ /* 0x040fee0000001818 */
[C---:B------:R-:W-:Y:S01]  /*5ee0*/  FADD.FTZ R16, -R108.reuse, R16 ;  /* 0x000000106c107221 */ /* 0x040fe20000010100 */
[-C--:B------:R-:W-:Y:S01]  /*5ef0*/  HMMA.16816.F32 R28, R104, R170.reuse, R28 ;  /* 0x000000aa681c723c */ /* 0x080fe2000000181c */
[C---:B------:R-:W-:Y:S04]  /*5f00*/  FADD.FTZ R17, -R108.reuse, R17 ;  /* 0x000000116c117221 */ /* 0x040fe80000010100 */
[----:B------:R-:W-:Y:S02]  /*5f10*/  FMUL.FTZ R17, R119, R17 ;  /* 0x0000001177117220 */ /* 0x000fe40000410000 */
[C---:B------:R-:W-:Y:S01]  /*5f20*/  FADD.FTZ R21, -R108.reuse, R21 ;  /* 0x000000156c157221 */ /* 0x040fe20000010100 */
[----:B------:R-:W-:Y:S01]  /*5f30*/  HMMA.16816.F32 R32, R100, R170, R32 ;  /* 0x000000aa6420723c */ /* 0x000fe20000001820 */
[----:B------:R-:W-:Y:S03]  /*5f40*/  FADD.FTZ R20, -R108, R20 ;  /* 0x000000146c147221 */ /* 0x000fe60000010100 */
[----:B-1----:R-:W-:Y:S03]  /*5f50*/  FMUL.FTZ R110, R5, R109 ;  /* 0x0000006d056e7220 */ /* 0x002fe60000410000 */
[----:B------:R-:W-:Y:S02]  /*5f60*/  FMUL.FTZ R100, R120, R16 ;  /* 0x0000001078647220 */ /* 0x000fe40000410000 */
[----:B------:R-:W-:Y:S03]  /*5f70*/  FFMA.FTZ R16, -R136, R136, 1 ;  /* 0x3f80000088107423 */ /* 0x000fe60000010188 */
[----:B------:R-:W-:Y:S02]  /*5f80*/  FFMA.FTZ R5, -R131, R131, 1 ;  /* 0x3f80000083057423 */ /* 0x000fe40000010183 */
[----:B------:R-:W-:Y:S02]  /*5f90*/  FMUL.FTZ R16, R16, c[0x0][0x2ec] ;  /* 0x0000bb0010107a20 */ /* 0x000fe40000410000 */
[----:B------:R-:W-:Y:S02]  /*5fa0*/  FMUL.FTZ R5, R5, c[0x0][0x2ec] ;  /* 0x0000bb0005057a20 */ /* 0x000fe40000410000 */
[----:B------:R-:W-:Y:S02]  /*5fb0*/  FMUL.FTZ R101, R117, R21 ;  /* 0x0000001575657220 */ /* 0x000fe40000410000 */
[----:B------:R-:W-:Y:S04]  /*5fc0*/  FMUL.FTZ R109, R16, R100 ;  /* 0x00000064106d7220 */ /* 0x000fe80000410000 */
[C---:B------:R-:W-:Y:S02]  /*5fd0*/  FADD.FTZ R32, -R108.reuse, R32 ;  /* 0x000000206c207221 */ /* 0x040fe40000010100 */
[----:B------:R-:W-:Y:S02]  /*5fe0*/  FADD.FTZ R21, -R108, R33 ;  /* 0x000000216c157221 */ /* 0x000fe40000010100 */
[----:B------:R-:W-:Y:S02]  /*5ff0*/  FMUL.FTZ R108, R5, R17 ;  /* 0x00000011056c7220 */ /* 0x000fe40000410000 */
[----:B------:R-:W-:Y:S02]  /*6000*/  FFMA.FTZ R16, -R116, R116, 1 ;  /* 0x3f80000074107423 */ /* 0x000fe40000010174 */
[----:B------:R-:W-:Y:S01]  /*6010*/  FFMA.FTZ R5, -R115, R115, 1 ;  /* 0x3f80000073057423 */ /* 0x000fe20000010173 */
[----:B------:R-:W-:Y:S01]  /*6020*/  MOV R115, R191 ;  /* 0x000000bf00737202 */ /* 0x000fe20000000f00 */
[----:B------:R-:W-:Y:S01]  /*6030*/  FMUL.FTZ R32, R114, R32 ;  /* 0x0000002072207220 */ /* 0x000fe20000410000 */
[----:B------:R-:W-:Y:S01]  /*6040*/  MOV R114, R197 ;  /* 0x000000c500727202 */ /* 0x000fe20000000f00 */
[----:B------:R-:W-:Y:S02]  /*6050*/  FMUL.FTZ R21, R113, R21 ;  /* 0x0000001571157220 */ /* 0x000fe40000410000 */
[----:B------:R-:W-:Y:S02]  /*6060*/  FMUL.FTZ R16, R16, c[0x0][0x2ec] ;  /* 0x0000bb0010107a20 */ /* 0x000fe40000410000 */
[----:B------:R-:W-:Y:S02]  /*6070*/  FMUL.FTZ R5, R5, c[0x0][0x2ec] ;  /* 0x0000bb0005057a20 */ /* 0x000fe40000410000 */
[----:B------:R-:W-:Y:S02]  /*6080*/  FMUL.FTZ R102, R118, R20 ;  /* 0x0000001476667220 */ /* 0x000fe40000410000 */
[----:B------:R-:W-:Y:S02]  /*6090*/  FFMA.FTZ R20, -R138, R138, 1 ;  /* 0x3f8000008a147423 */ /* 0x000fe4000001018a */
        /* <DEDUP_REMOVED lines=13> */
[----:B--2---:R-:W-:Y:S02]  /*6170*/  FADD.FTZ R24, -R2, R24 ;  /* 0x0000001802187221 */ /* 0x004fe40000010100 */
[C---:B---3--:R-:W-:Y:S02]  /*6180*/  FADD.FTZ R16, -R4.reuse, R6 ;  /* 0x0000000604107221 */ /* 0x048fe40000010100 */
        /* <DEDUP_REMOVED lines=23> */
[----:B------:R-:W-:Y:S02]  /*6300*/  FFMA.FTZ R4, -R123, R123, 1 ;  /* 0x3f8000007b047423 */ /* 0x000fe4000001017b */
        /* <DEDUP_REMOVED lines=10> */
[C---:B------:R-:W-:Y:S02]  /*63b0*/  FADD.FTZ R4, -R2.reuse, R8 ;  /* 0x0000000802047221 */ /* 0x040fe40000010100 */
        /* <DEDUP_REMOVED lines=13> */
[----:B------:R-:W-:Y:S02]  /*6490*/  FMUL.FTZ R35, R7, R19 ;  /* 0x0000001307237220 */ /* 0x000fe40000410000 */
[C---:B------:R-:W-:Y:S02]  /*64a0*/  FADD.FTZ R7, -R2.reuse, R13 ;  /* 0x0000000d02077221 */ /* 0x040fe40000010100 */
        /* <DEDUP_REMOVED lines=96> */
.L_x_784:
        /* <DEDUP_REMOVED lines=108> */
.L_x_785:
[----:B------:R-:W2:Y:S01]  /*7170*/  LDL R117, [R1] ;  /* 0x0000000001757983 */ /* 0x000ea20000100800 */
[--C-:B------:R-:W-:Y:S01]  /*7180*/  IMAD.IADD R2, R0, 0x1, R128.reuse ;  /* 0x0000000100027824 */ /* 0x100fe200078e0280 */
[----:B------:R-:W-:Y:S01]  /*7190*/  ULOP3.LUT UR9, UR5, 0x1, URZ, 0xc0, !UPT ;  /* 0x0000000105097892 */ /* 0x000fe2000f8ec03f */
[----:B------:R-:W-:Y:S01]  /*71a0*/  IMAD.IADD R112, R175, 0x1, R128 ;  /* 0x00000001af707824 */ /* 0x000fe200078e0280 */
[----:B------:R-:W3:Y:S01]  /*71b0*/  LDL R116, [R1+0x18] ;  /* 0x0000180001747983 */ /* 0x000ee20000100800 */
[----:B------:R-:W-:Y:S01]  /*71c0*/  IMAD.IADD R113, R128, 0x1, R176 ;  /* 0x0000000180717824 */ /* 0x000fe200078e02b0 */
[----:B------:R-:W-:Y:S02]  /*71d0*/  UISETP.NE.U32.AND UP1, UPT, UR9, 0x1, UPT ;  /* 0x000000010900788c */ /* 0x000fe4000bf25070 */
[----:B------:R-:W-:Y:S01]  /*71e0*/  LDSM.16.M88.4 R16, [R175] ;  /* 0x00000000af10783b */ /* 0x000fe20000000200 */
[----:B------:R-:W-:Y:S02]  /*71f0*/  UISETP.GT.AND UP3, UPT, UR5, UR14, UPT ;  /* 0x0000000e0500728c */ /* 0x000fe4000bf64270 */
[----:B------:R-:W-:Y:S01]  /*7200*/  UIADD3 UR5, UR5, -0x1, URZ ;  /* 0xffffffff05057890 */ /* 0x000fe2000fffe03f */
[----:B------:R-:W4:Y:S04]  /*7210*/  LDSM.16.MT88.4 R8, [R0+0x6000] ;  /* 0x006000000008783b */ /* 0x000f280000004200 */
[----:B------:R-:W1:Y:S04]  /*7220*/  LDSM.16.MT88.4 R20, [R2+0x6000] ;  /* 0x006000000214783b */ /* 0x000e680000004200 */
[----:B------:R-:W-:Y:S04]  /*7230*/  LDSM.16.M88.4 R24, [R176] ;  /* 0x00000000b018783b */ /* 0x000fe80000000200 */
[----:B------:R-:W1:Y:S04]  /*7240*/  LDSM.16.MT88.4 R28, [R0+0x6800] ;  /* 0x00680000001c783b */ /* 0x000e680000004200 */
[----:B------:R-:W1:Y:S04]  /*7250*/  LDSM.16.MT88.4 R32, [R2+0x6800] ;  /* 0x006800000220783b */ /* 0x000e680000004200 */
[----:B------:R-:W-:Y:S04]  /*7260*/  LDSM.16.MT88.4 R104, [R0+0x7000] ;  /* 0x007000000068783b */ /* 0x000fe80000004200 */
[----:B------:R-:W1:Y:S04]  /*7270*/  LDSM.16.M88.4 R100, [R112] ;  /* 0x000000007064783b */ /* 0x000e680000000200 */
[----:B------:R-:W-:Y:S01]  /*7280*/  LDSM.16.MT88.4 R108, [R0+0x7800] ;  /* 0x00780000006c783b */ /* 0x000fe20000004200 */
[C---:B-1--4-:R-:W-:Y:S08]  /*7290*/  HMMA.16816.F32 R4, R16.reuse, R8, RZ ;  /* 0x000000081004723c */ /* 0x052ff000000018ff */
[C---:B------:R-:W-:Y:S08]  /*72a0*/  HMMA.16816.F32 R8, R16.reuse, R10, RZ ;  /* 0x0000000a1008723c */ /* 0x040ff000000018ff */
[C---:B------:R-:W-:Y:S08]  /*72b0*/  HMMA.16816.F32 R12, R16.reuse, R20, RZ ;  /* 0x00000014100c723c */ /* 0x040ff000000018ff */
[----:B------:R-:W-:Y:S01]  /*72c0*/  HMMA.16816.F32 R16, R16, R22, RZ ;  /* 0x000000161010723c */ /* 0x000fe200000018ff */
[----:B------:R-:W1:Y:S07]  /*72d0*/  LDSM.16.MT88.4 R20, [R2+0x7000] ;  /* 0x007000000214783b */ /* 0x000e6e0000004200 */
[C---:B------:R-:W-:Y:S08]  /*72e0*/  HMMA.16816.F32 R4, R24.reuse, R28, R4 ;  /* 0x0000001c1804723c */ /* 0x040ff00000001804 */
[C---:B------:R-:W-:Y:S01]  /*72f0*/  HMMA.16816.F32 R8, R24.reuse, R30, R8 ;  /* 0x0000001e1808723c */ /* 0x040fe20000001808 */
[----:B------:R-:W4:Y:S07]  /*7300*/  LDSM.16.M88.4 R28, [R113] ;  /* 0x00000000711c783b */ /* 0x000f2e0000000200 */
[C---:B------:R-:W-:Y:S08]  /*7310*/  HMMA.16816.F32 R12, R24.reuse, R32, R12 ;  /* 0x00000020180c723c */ /* 0x040ff0000000180c */
[----:B------:R-:W-:Y:S01]  /*7320*/  HMMA.16816.F32 R16, R24, R34, R16 ;  /* 0x000000221810723c */ /* 0x000fe20000001810 */
[----:B------:R-:W4:Y:S04]  /*7330*/  LDSM.16.MT88.4 R24, [R2+0x7800] ;  /* 0x007800000218783b */ /* 0x000f280000004200 */
        /* <DEDUP_REMOVED lines=8> */
[C---:B----4-:R-:W-:Y:S08]  /*73c0*/  HMMA.16816.F32 R4, R28.reuse, R108, R4 ;  /* 0x0000006c1c04723c */ /* 0x050ff00000001804 */
[C---:B------:R-:W-:Y:S01]  /*73d0*/  HMMA.16816.F32 R8, R28.reuse, R110, R8 ;  /* 0x0000006e1c08723c */ /* 0x040fe20000001808 */
[----:B------:R-:W4:Y:S07]  /*73e0*/  LDSM.16.MT88.4 R108, [R0+0x8800] ;  /* 0x00880000006c783b */ /* 0x000f2e0000004200 */
        /* <DEDUP_REMOVED lines=13> */
[----:B------:R4:W1:Y:S07]  /*74c0*/  LDSM.16.MT88.4 R108, [R0+0x9800] ;  /* 0x00980000006c783b */ /* 0x00086e0000004200 */
[C---:B------:R-:W-:Y:S08]  /*74d0*/  HMMA.16816.F32 R12, R100.reuse, R24, R12 ;  /* 0x00000018640c723c */ /* 0x040ff0000000180c */
[----:B------:R-:W-:Y:S01]  /*74e0*/  HMMA.16816.F32 R16, R100, R26, R16 ;  /* 0x0000001a6410723c */ /* 0x000fe20000001810 */
[----:B------:R1:W2:Y:S07]  /*74f0*/  LDSM.16.MT88.4 R24, [R2+0x9800] ;  /* 0x009800000218783b */ /* 0x0002ae0000004200 */
[C---:B------:R-:W-:Y:S01]  /*7500*/  HMMA.16816.F32 R4, R28.reuse, R104, R4 ;  /* 0x000000681c04723c */ /* 0x040fe20000001804 */
[----:B----4-:R-:W-:Y:S07]  /*7510*/  IMAD.U32 R0, RZ, RZ, UR15 ;  /* 0x0000000fff007e24 */ /* 0x010fee000f8e00ff */
[C---:B------:R-:W-:Y:S08]  /*7520*/  HMMA.16816.F32 R8, R28.reuse, R106, R8 ;  /* 0x0000006a1c08723c */ /* 0x040ff00000001808 */
[C---:B-1----:R-:W-:Y:S01]  /*7530*/  HMMA.16816.F32 R12, R28.reuse, R20, R12 ;  /* 0x000000141c0c723c */ /* 0x042fe2000000180c */
[----:B------:R-:W-:Y:S06]  /*7540*/  IMAD.U32 R2, RZ, RZ, UR27 ;  /* 0x0000001bff027e24 */ /* 0x000fec000f8e00ff */
[----:B------:R-:W-:Y:S01]  /*7550*/  @P2 IADD3 R20, P3, R252, UR11, RZ ;  /* 0x0000000bfc142c10 */ /* 0x000fe2000ff7e0ff */
[----:B------:R-:W-:Y:S01]  /*7560*/  HMMA.16816.F32 R16, R28, R22, R16 ;  /* 0x000000161c10723c */ /* 0x000fe20000001810 */
[----:B------:R-:W-:Y:S06]  /*7570*/  @UP0 UIADD3 UR11, UP2, UR11, -0x100, URZ ;  /* 0xffffff000b0b0890 */ /* 0x000fec000ff5e03f */
[----:B------:R-:W-:Y:S01]  /*7580*/  IMAD.U32 R22, RZ, RZ, UR15 ;  /* 0x0000000fff167e24 */ /* 0x000fe2000f8e00ff */
[C---:B------:R-:W-:Y:S01]  /*7590*/  HMMA.16816.F32 R4, R32.reuse, R108, R4 ;  /* 0x0000006c2004723c */ /* 0x040fe20000001804 */
[----:B------:R-:W-:Y:S07]  /*75a0*/  IMAD.U32 R28, RZ, RZ, UR21 ;  /* 0x00000015ff1c7e24 */ /* 0x000fee000f8e00ff */
[C---:B------:R-:W-:Y:S08]  /*75b0*/  HMMA.16816.F32 R8, R32.reuse, R110, R8 ;  /* 0x0000006e2008723c */ /* 0x040ff00000001808 */
[C---:B--2---:R-:W-:Y:S07]  /*75c0*/  HMMA.16816.F32 R12, R32.reuse, R24, R12 ;  /* 0x00000018200c723c */ /* 0x044fee000000180c */
[----:B------:R-:W-:Y:S01]  /*75d0*/  IMAD.U32 R24, RZ, RZ, UR27 ;  /* 0x0000001bff187e24 */ /* 0x000fe2000f8e00ff */
[----:B------:R-:W-:Y:S01]  /*75e0*/  HMMA.16816.F32 R16, R32, R26, R16 ;  /* 0x0000001a2010723c */ /* 0x000fe20000001810 */
[----:B------:R-:W-:Y:S01]  /*75f0*/  IMAD.U32 R25, RZ, RZ, UR21 ;  /* 0x00000015ff197e24 */ /* 0x000fe2000f8e00ff */
[----:B------:R-:W-:Y:S02]  /*7600*/  LDSM.16.MT88.4 R32, [R3+0xc800] ;  /* 0x00c800000320783b */ /* 0x000fe40000004200 */
[----:B------:R-:W-:Y:S01]  /*7610*/  @P2 IADD3.X R21, R117, UR10, RZ, P3, !PT ;  /* 0x0000000a75152c10 */ /* 0x000fe20009ffe4ff */
[----:B------:R-:W-:Y:S01]  /*7620*/  @UP0 UIADD3.X UR10, UR10, -0x1, URZ, UP2, !UPT ;  /* 0xffffffff0a0a0890 */ /* 0x000fe200097fe43f */
[C---:B---3--:R-:W-:Y:S01]  /*7630*/  LEA R197, P0, R116.reuse, R114, 0x2 ;  /* 0x0000007274c57211 */ /* 0x048fe200078010ff */
[----:B------:R-:W-:Y:S02]  /*7640*/  IMAD.U32 R26, RZ, RZ, UR26 ;  /* 0x0000001aff1a7e24 */ /* 0x000fe4000f8e00ff */
[----:B------:R1:W5:Y:S03]  /*7650*/  @P2 LDG.E R244, [R20.64] ;  /* 0x0000000614f42981 */ /* 0x000366000c1e1900 */
[----:B------:R-:W-:Y:S01]  /*7660*/  LEA.HI.X.SX32 R191, R116, R115, 0x2, P0 ;  /* 0x0000007374bf7211 */ /* 0x000fe200000f16ff */
[----:B------:R1:W5:Y:S04]  /*7670*/  @P2 LDG.E R243, [R20.64+0x20] ;  /* 0x0000200614f32981 */ /* 0x000368000c1e1900 */
[----:B------:R1:W5:Y:S04]  /*7680*/  @P2 LDG.E R242, [R20.64+0x80] ;  /* 0x0000800614f22981 */ /* 0x000368000c1e1900 */
[----:B------:R1:W5:Y:S02]  /*7690*/  @P2 LDG.E R241, [R20.64+0xa0] ;  /* 0x0000a00614f12981 */ /* 0x000364000c1e1900 */
[----:B-1----:R-:W-:Y:S02]  /*76a0*/  IMAD.MOV.U32 R20, RZ, RZ, R197 ;  /* 0x000000ffff147224 */ /* 0x002fe400078e00c5 */
[----:B------:R-:W-:Y:S03]  /*76b0*/  IMAD.MOV.U32 R21, RZ, RZ, R191 ;  /* 0x000000ffff157224 */ /* 0x000fe600078e00bf */
        /* <DEDUP_REMOVED lines=121> */
[----:B------:R-:W4:Y:S01]  /*7e50*/  LDL R100, [R1+0x10] ;  /* 0x0000100001647983 */ /* 0x000f220000100800 */
[----:B------:R-:W-:Y:S01]  /*7e60*/  FMUL.FTZ R68, R68, c[0x0][0x2e0] ;  /* 0x0000b80044447a20 */ /* 0x000fe20000410000 */
[----:B------:R-:W-:Y:S01]  /*7e70*/  UISETP.NE.AND UP0, UPT, UR39, -0x1, UPT ;  /* 0xffffffff2700788c */ /* 0x000fe2000bf05270 */
[----:B------:R-:W-:Y:S01]  /*7e80*/  FMUL.FTZ R17, R69, c[0x0][0x2e0] ;  /* 0x0000b80045117a20 */ /* 0x000fe20000410000 */
[----:B------:R-:W-:Y:S01]  /*7e90*/  ULDC.64 UR10, c[0x0][0x3a0] ;  /* 0x0000e800000a7ab9 */ /* 0x000fe20000000a00 */
        /* <DEDUP_REMOVED lines=62> */
[----:B------:R-:W-:Y:S01]  /*8280*/  F2FP.PACK_AB R62, R63, R62 ;  /* 0x0000003e3f3e723e */ /* 0x000fe200000000ff */
[----:B------:R-:W-:Y:S01]  /*8290*/  @UP0 UIADD3 UR9, UR28, UR39, URZ ;  /* 0x000000271c090290 */ /* 0x000fe2000fffe03f */
[----:B------:R-:W-:-:S03]  /*82a0*/  PLOP3.LUT P0, PT, PT, PT, UP0, 0x80, 0x0 ;  /* 0x000000000000781c */ /* 0x000fc60003f0f008 */
        /* <DEDUP_REMOVED lines=49> */
.L_x_787:
        /* <DEDUP_REMOVED lines=9> */
[----:B------:R-:W-:Y:S02]  /*8650*/  USHF.R.S32.HI UR14, URZ, 0x1f, UR44 ;  /* 0x0000001f3f0e7899 */ /* 0x000fe4000801142c */
[----:B------:R-:W-:Y:S02]  /*8660*/  ULDC.64 UR10, c[0x0][0x390] ;  /* 0x0000e400000a7ab9 */ /* 0x000fe40000000a00 */
[----:B------:R-:W-:-:S02]  /*8670*/  UIMAD UR9, UR28, UR5, UR9 ;  /* 0x000000051c0972a4 */ /* 0x000fc4000f8e0209 */
[----:B------:R-:W-:-:S04]  /*8680*/  UIMAD UR5, UR14, UR10, URZ ;  /* 0x0000000a0e0572a4 */ /* 0x000fc8000f8e023f */
[----:B------:R-:W-:Y:S02]  /*8690*/  UIMAD UR11, UR44, UR11, UR5 ;  /* 0x0000000b2c0b72a4 */ /* 0x000fe4000f8e0205 */
[----:B------:R-:W-:-:S04]  /*86a0*/  UIMAD.WIDE.U32 UR4, UR28, UR4, URZ ;  /* 0x000000041c0472a5 */ /* 0x000fc8000f8e003f */
[----:B------:R-:W-:-:S04]  /*86b0*/  UIADD3 UR5, UR5, UR9, URZ ;  /* 0x0000000905057290 */ /* 0x000fc8000fffe03f */
[----:B------:R-:W-:-:S04]  /*86c0*/  UIMAD.WIDE.U32 UR4, UR44, UR10, UR4 ;  /* 0x0000000a2c0472a5 */ /* 0x000fc8000f8e0004 */
[----:B------:R-:W-:-:S03]  /*86d0*/  UIADD3 UR9, UR5, UR11, URZ ;  /* 0x0000000b05097290 */ /* 0x000fc6000fffe03f */
[----:B------:R-:W-:Y:S02]  /*86e0*/  UMOV UR5, UR4 ;  /* 0x0000000400057c82 */ /* 0x000fe40008000000 */
.L_x_788:
        /* <DEDUP_REMOVED lines=42> */
.L_x_790:
[----:B------:R-:W-:Y:S05]  /*8990*/  BSYNC B0 ;  /* 0x0000000000007941 */ /* 0x000fea0003800000 */
.L_x_789:
[----:B------:R-:W-:Y:S01]  /*89a0*/  IADD3 R0, R247, 0x20, RZ ;  /* 0x00000020f7007810 */ /* 0x000fe20007ffe0ff */
[----:B------:R-:W-:Y:S03]  /*89b0*/  BSSY B0, `(.L_x_791) ;  /* 0x000000e000007945 */ /* 0x000fe60003800000 */
[----:B------:R-:W-:-:S13]  /*89c0*/  ISETP.GE.OR P3, PT, R0, UR8, P1 ;  /* 0x0000000800007c0c */ /* 0x000fda0008f66670 */
        /* <DEDUP_REMOVED lines=12> */
.L_x_792:
[----:B------:R-:W-:Y:S05]  /*8a90*/  BSYNC B0 ;  /* 0x0000000000007941 */ /* 0x000fea0003800000 */
.L_x_791:
[----:B------:R-:W-:Y:S01]  /*8aa0*/  IADD3 R0, R247, 0x40, RZ ;  /* 0x00000040f7007810 */ /* 0x000fe20007ffe0ff */
[----:B------:R-:W-:Y:S03]  /*8ab0*/  BSSY B0, `(.L_x_793) ;  /* 0x000000e000007945 */ /* 0x000fe60003800000 */
[----:B------:R-:W-:-:S13]  /*8ac0*/  ISETP.GE.OR P2, PT, R0, UR8, P1 ;  /* 0x0000000800007c0c */ /* 0x000fda0008f46670 */
        /* <DEDUP_REMOVED lines=12> */
.L_x_794:
[----:B------:R-:W-:Y:S05]  /*8b90*/  BSYNC B0 ;  /* 0x0000000000007941 */ /* 0x000fea0003800000 */
.L_x_793:
[----:B------:R-:W-:Y:S01]  /*8ba0*/  IADD3 R0, R247, 0x60, RZ ;  /* 0x00000060f7007810 */ /* 0x000fe20007ffe0ff */
[----:B------:R-:W-:Y:S03]  /*8bb0*/  BSSY B0, `(.L_x_795) ;  /* 0x000000d000007945 */ /* 0x000fe60003800000 */
[----:B------:R-:W-:-:S13]  /*8bc0*/  ISETP.GE.OR P1, PT, R0, UR8, P1 ;  /* 0x0000000800007c0c */ /* 0x000fda0008f26670 */
        /* <DEDUP_REMOVED lines=11> */
.L_x_796:
[----:B------:R-:W-:Y:S05]  /*8c80*/  BSYNC B0 ;  /* 0x0000000000007941 */ /* 0x000fea0003800000 */
.L_x_795:
[----:B------:R-:W-:Y:S01]  /*8c90*/  ULDC.64 UR10, c[0x0][0x3a8] ;  /* 0x0000ea00000a7ab9 */ /* 0x000fe20000000a00 */
[----:B------:R-:W-:Y:S01]  /*8ca0*/  IMAD.U32 R0, RZ, RZ, UR30 ;  /* 0x0000001eff007e24 */ /* 0x000fe2000f8e00ff */
[----:B------:R-:W-:Y:S01]  /*8cb0*/  UIMAD UR4, UR4, UR10, URZ ;  /* 0x0000000a040472a4 */ /* 0x000fe2000f8e023f */
[----:B------:R-:W-:Y:S01]  /*8cc0*/  BSSY B0, `(.L_x_797) ;  /* 0x0000017000007945 */ /* 0x000fe20003800000 */
[----:B------:R-:W-:Y:S01]  /*8cd0*/  USHF.R.S32.HI UR8, URZ, 0x1f, UR49 ;  /* 0x0000001f3f087899 */ /* 0x000fe20008011431 */
[----:B------:R-:W-:Y:S01]  /*8ce0*/  IMAD.WIDE.U32 R6, R0, c[0x0][0x3a8], R6 ;  /* 0x0000ea0000067a25 */ /* 0x000fe200078e0006 */
[----:B------:R-:W-:-:S04]  /*8cf0*/  UIMAD UR30, UR30, UR11, UR4 ;  /* 0x0000000b1e1e72a4 */ /* 0x000fc8000f8e0204 */
[----:B--2---:R-:W-:Y:S01]  /*8d00*/  IADD3 R4, P0, R6, UR5, RZ ;  /* 0x0000000506047c10 */ /* 0x004fe2000ff1e0ff */
[----:B------:R-:W-:Y:S01]  /*8d10*/  ULDC.64 UR4, c[0x0][0x3c0] ;  /* 0x0000f00000047ab9 */ /* 0x000fe20000000a00 */
[----:B------:R-:W-:Y:S01]  /*8d20*/  MOV R0, UR30 ;  /* 0x0000001e00007c02 */ /* 0x000fe20008000f00 */
[----:B------:R-:W-:-:S03]  /*8d30*/  UIMAD UR4, UR8, UR4, URZ ;  /* 0x00000004080472a4 */ /* 0x000fc6000f8e023f */
[----:B------:R-:W-:Y:S01]  /*8d40*/  IADD3.X R5, R7, UR9, R0, P0, !PT ;  /* 0x0000000907057c10 */ /* 0x000fe200087fe400 */
[----:B------:R-:W-:Y:S01]  /*8d50*/  IMAD.U32 R0, RZ, RZ, UR49 ;  /* 0x00000031ff007e24 */ /* 0x000fe2000f8e00ff */
[----:B------:R-:W-:-:S03]  /*8d60*/  UIMAD UR4, UR49, UR5, UR4 ;  /* 0x00000005310472a4 */ /* 0x000fc6000f8e0204 */
        /* <DEDUP_REMOVED lines=12> */
.L_x_798:
[----:B------:R-:W-:Y:S05]  /*8e30*/  BSYNC B0 ;  /* 0x0000000000007941 */ /* 0x000fea0003800000 */
.L_x_797:
        /* <DEDUP_REMOVED lines=13> */
.L_x_800:
[----:B------:R-:W-:Y:S05]  /*8f10*/  BSYNC B0 ;  /* 0x0000000000007941 */ /* 0x000fea0003800000 */
.L_x_799:
        /* <DEDUP_REMOVED lines=13> */
.L_x_802:
[----:B------:R-:W-:Y:S05]  /*8ff0*/  BSYNC B0 ;  /* 0x0000000000007941 */ /* 0x000fea0003800000 */
.L_x_801:
        /* <DEDUP_REMOVED lines=11> */
.L_x_759:
[----:B------:R-:W-:Y:S05]  /*90b0*/  BSYNC B1 ;  /* 0x0000000000017941 */ /* 0x000fea0003800000 */
.L_x_737:
        /* <DEDUP_REMOVED lines=11> */
.L_x_803:
[----:B------:R-:W-:Y:S05]  /*9170*/  EXIT ;  /* 0x000000000000794d */ /* 0x000fea0003800000 */
.L_x_805:
        /* <DEDUP_REMOVED lines=16> */
.L_x_1267:


//--------------------- .text._ZN5flash25flash_bwd_dot_do_o_kernelILb0E23Flash_bwd_kernel_traitsILi64ELi64ELi128ELi8ELi2ELi4ELi4ELb1ELb0EN7cutlass6half_tE19Flash_kernel_traitsILi64ELi64ELi128ELi8ES3_EEEEvNS_16Flash_bwd_paramsE --------------------------
	.section	.text._ZN5flash25flash_bwd_dot_do_o_kernelILb0E23Flash_bwd_kernel_traitsILi64ELi64ELi128ELi8ELi2ELi4ELi4ELb1ELb0EN7cutlass6half_tE19Flash_kernel_traitsILi64ELi64ELi128ELi8ES3_EEEEvNS_16Flash_bwd_paramsE,"ax",@progbits
	.sectioninfo	@"SHI_REGISTERS=32"
	.align	128
        .global         _ZN5flash25flash_bwd_dot_do_o_kernelILb0E23Flash_bwd_kernel_traitsILi64ELi64ELi128ELi8ELi2ELi4ELi4ELb1ELb0EN7cutlass6half_tE19Flash_kernel_traitsILi64ELi64ELi128ELi8ES3_EEEEvNS_16Flash_bwd_paramsE
        .type           _ZN5flash25flash_bwd_dot_do_o_kernelILb0E23Flash_bwd_kernel_traitsILi64ELi64ELi128ELi8ELi2ELi4ELi4ELb1ELb0EN7cutlass6half_tE19Flash_kernel_traitsILi64ELi64ELi128ELi8ES3_EEEEvNS_16Flash_bwd_paramsE,@function
        .size           _ZN5flash25flash_bwd_dot_do_o_kernelILb0E23Flash_bwd_kernel_traitsILi64ELi64ELi128ELi8ELi2ELi4ELi4ELb1ELb0EN7cutlass6half_tE19Flash_kernel_traitsILi64ELi64ELi128ELi8ES3_EEEEvNS_16Flash_bwd_paramsE,(.L_x_1268 - _ZN5flash25flash_bwd_dot_do_o_kernelILb0E23Flash_bwd_kernel_traitsILi64ELi64ELi128ELi8ELi2ELi4ELi4ELb1ELb0EN7cutlass6half_tE19Flash_kernel_traitsILi64ELi64ELi128ELi8ES3_EEEEvNS_16Flash_bwd_paramsE)
        .other          _ZN5flash25flash_bwd_dot_do_o_kernelILb0E23Flash_bwd_kernel_traitsILi64ELi64ELi128ELi8ELi2ELi4ELi4ELb1ELb0EN7cutlass6half_tE19Flash_kernel_traitsILi64ELi64ELi128ELi8ES3_EEEEvNS_16Flash_bwd_paramsE,@"STO_CUDA_ENTRY STV_DEFAULT"
_ZN5flash25flash_bwd_dot_do_o_kernelILb0E23Flash_bwd_kernel_traitsILi64ELi64ELi128ELi8ELi2ELi4ELi4ELb1ELb0EN7cutlass6half_tE19Flash_kernel_traitsILi64ELi64ELi128ELi8ES3_EEEEvNS_16Flash_bwd_paramsE:
.text._ZN5flash25flash_bwd_dot_do_o_kernelILb0E23Flash_bwd_kernel_traitsILi64ELi64ELi128ELi8ELi2ELi4ELi4ELb1ELb0EN7cutlass6half_tE19Flash_kernel_traitsILi64ELi64ELi128ELi8ES3_EEEEvNS_16Flash_bwd_paramsE:
[----:B------:R-:W-:Y:S02]  /*0000*/  MOV R1, c[0x0][0x28] ;  /* 0x00000a0000017a02 */ /* 0x000fe40000000f00 */
[----:B------:R-:W0:Y:S01]  /*0010*/  S2R R0, SR_CTAID.Y ;  /* 0x0000000000007919 */ /* 0x000e220000002600 */
[----:B------:R-:W-:Y:S01]  /*0020*/  ISETP.NE.U32.AND P0, PT, RZ, c[0x0][0x240], PT ;  /* 0x00009000ff007a0c */ /* 0x000fe20003f05070 */
[----:B------:R-:W-:Y:S01]  /*0030*/  HFMA2.MMA R3, -RZ, RZ, 0, 2.384185791015625e-07 ;  /* 0x00000004ff037435 */ /* 0x000fe200000001ff */
[----:B------:R-:W-:Y:S01]  /*0040*/  MOV R7, 0xffffffff ;  /* 0xffffffff00077802 */ /* 0x000fe20000000f00 */
[----:B------:R-:W-:Y:S01]  /*0050*/  ULDC.64 UR4, c[0x0][0x118] ;  /* 0x0000460000047ab9 */ /* 0x000fe20000000a00 */
[----:B------:R-:W-:-:S07]  /*0060*/  ISETP.NE.AND.EX P0, PT, RZ, c[0x0][0x244], PT, P0 ;  /* 0x00009100ff007a0c */ /* 0x000fce0003f05300 */
[----:B0-----:R-:W-:-:S06]  /*0070*/  IMAD.WIDE R2, R0, R3, c[0x0][0x240] ;  /* 0x0000900000027625 */ /* 0x001fcc00078e0203 */
[----:B------:R-:W2:Y:S04]  /*0080*/  @P0 LDG.E R7, [R2.64] ;  /* 0x0000000402070981 */ /* 0x000ea8000c1e1900 */
[----:B------:R-:W2:Y:S04]  /*0090*/  @P0 LDG.E R8, [R2.64+0x4] ;  /* 0x0000040402080981 */ /* 0x000ea8000c1e1900 */
[----:B------:R-:W0:Y:S02]  /*00a0*/  S2R R23, SR_CTAID.X ;  /* 0x0000000000177919 */ /* 0x000e240000002500 */
[----:B0-----:R-:W-:-:S02]  /*00b0*/  SHF.L.U32 R23, R23, 0x6, RZ ;  /* 0x0000000617177819 */ /* 0x001fc400000006ff */
[----:B--2---:R-:W-:Y:S02]  /*00c0*/  @P0 IADD3 R8, R8, -R7, RZ ;  /* 0x8000000708080210 */ /* 0x004fe40007ffe0ff */
[----:B------:R-:W-:-:S04]  /*00d0*/  @!P0 MOV R8, c[0x0][0x214] ;  /* 0x0000850000088a02 */ /* 0x000fc80000000f00 */
[----:B------:R-:W-:-:S13]  /*00e0*/  ISETP.GT.AND P0, PT, R8, R23, PT ;  /* 0x000000170800720c */ /* 0x000fda0003f04270 */
[----:B------:R-:W-:Y:S05]  /*00f0*/  @!P0 EXIT ;  /* 0x000000000000894d */ /* 0x000fea0003800000 */
[C---:B------:R-:W-:Y:S01]  /*0100*/  ISETP.NE.AND P1, PT, R7.reuse, -0x1, PT ;  /* 0xffffffff0700780c */ /* 0x040fe20003f25270 */
[----:B------:R-:W0:Y:S01]  /*0110*/  S2R R3, SR_CTAID.Z ;  /* 0x0000000000037919 */ /* 0x000e220000002700 */
[----:B------:R-:W-:Y:S02]  /*0120*/  ULDC.U8 UR6, c[0x0][0x328] ;  /* 0x0000ca0000067ab9 */ /* 0x000fe40000000000 */
[----:B------:R-:W-:Y:S01]  /*0130*/  ISETP.NE.AND P0, PT, RZ, UR6, PT ;  /* 0x00000006ff007c0c */ /* 0x000fe2000bf05270 */
[----:B------:R-:W1:Y:S08]  /*0140*/  S2R R22, SR_TID.X ;  /* 0x0000000000167919 */ /* 0x000e700000002100 */
[----:B------:R-:W-:Y:S01]  /*0150*/  @P1 IMAD.WIDE.U32 R12, R7, c[0x0][0x370], RZ ;  /* 0x0000dc00070c1a25 */ /* 0x000fe200078e00ff */
[----:B------:R-:W-:-:S03]  /*0160*/  @!P1 SHF.R.S32.HI R2, RZ, 0x1f, R0 ;  /* 0x0000001fff029819 */ /* 0x000fc60000011400 */
[C---:B------:R-:W-:Y:S01]  /*0170*/  @P1 IMAD R4, R7.reuse, c[0x0][0x374], R13 ;  /* 0x0000dd0007041a24 */ /* 0x040fe200078e020d */
[----:B------:R-:W-:Y:S01]  /*0180*/  @!P1 SHF.R.S32.HI R13, RZ, 0x1f, R0 ;  /* 0x0000001fff0d9819 */ /* 0x000fe20000011400 */
[----:B------:R-:W-:-:S04]  /*0190*/  @P1 IMAD.WIDE.U32 R10, R7, c[0x0][0x1e8], RZ ;  /* 0x00007a00070a1a25 */ /* 0x000fc800078e00ff */
[----:B------:R-:W-:Y:S01]  /*01a0*/  @!P1 IMAD R9, R2, c[0x0][0x368], RZ ;  /* 0x0000da0002099a24 */ /* 0x000fe200078e02ff */
[----:B------:R-:W-:Y:S01]  /*01b0*/  @P1 MOV R6, R10 ;  /* 0x0000000a00061202 */ /* 0x000fe20000000f00 */
[----:B------:R-:W-:Y:S02]  /*01c0*/  @!P1 IMAD R13, R13, c[0x0][0x1e0], RZ ;  /* 0x000078000d0d9a24 */ /* 0x000fe400078e02ff */
[----:B------:R-:W-:Y:S02]  /*01d0*/  @P1 IMAD R5, R7, c[0x0][0x1ec], R11 ;  /* 0x00007b0007051a24 */ /* 0x000fe400078e020b */
[----:B------:R-:W-:-:S04]  /*01e0*/  @!P1 IMAD.WIDE.U32 R10, R0, c[0x0][0x368], RZ ;  /* 0x0000da00000a9a25 */ /* 0x000fc800078e00ff */
[----:B------:R-:W-:Y:S01]  /*01f0*/  @!P1 IMAD R9, R0, c[0x0][0x36c], R9 ;  /* 0x0000db0000099a24 */ /* 0x000fe200078e0209 */
[----:B------:R-:W-:Y:S01]  /*0200*/  @!P1 MOV R12, R10 ;  /* 0x0000000a000c9202 */ /* 0x000fe20000000f00 */
[----:B------:R-:W-:-:S03]  /*0210*/  @!P1 IMAD.WIDE.U32 R14, R0, c[0x0][0x1e0], RZ ;  /* 0x00007800000e9a25 */ /* 0x000fc600078e00ff */
[----:B------:R-:W-:Y:S01]  /*0220*/  @!P1 IADD3 R4, R11, R9, RZ ;  /* 0x000000090b049210 */ /* 0x000fe20007ffe0ff */
[----:B------:R-:W-:Y:S01]  /*0230*/  @!P1 IMAD R13, R0, c[0x0][0x1e4], R13 ;  /* 0x00007900000d9a24 */ /* 0x000fe200078e020d */
[----:B------:R-:W-:-:S04]  /*0240*/  @!P1 MOV R6, R14 ;  /* 0x0000000e00069202 */ /* 0x000fc80000000f00 */
[----:B------:R-:W-:Y:S01]  /*0250*/  @!P1 IADD3 R5, R15, R13, RZ ;  /* 0x0000000d0f059210 */ /* 0x000fe20007ffe0ff */
[----:B------:R-:W-:Y:S05]  /*0260*/  @!P0 BRA `(.L_x_806) ;  /* 0x0000007000008947 */ /* 0x000fea0003800000 */
[----:B01----:R-:W-:Y:S01]  /*0270*/  HFMA2.MMA R2, -RZ, RZ, 0, 7.62939453125e-06 ;  /* 0x00000080ff027435 */ /* 0x003fe200000001ff */
[----:B------:R-:W-:Y:S01]  /*0280*/  @!P1 IMAD R7, R0, c[0x0][0x224], RZ ;  /* 0x0000890000079a24 */ /* 0x000fe200078e02ff */
[----:B------:R-:W-:-:S04]  /*0290*/  MOV R9, c[0x0][0x210] ;  /* 0x0000840000097a02 */ /* 0x000fc80000000f00 */
[----:B------:R-:W-:-:S04]  /*02a0*/  LEA R7, R0, R7, 0x7 ;  /* 0x0000000700077211 */ /* 0x000fc800078e38ff */
[----:B------:R-:W-:-:S04]  /*02b0*/  IMAD R0, R2, R9, c[0x0][0x234] ;  /* 0x00008d0002007624 */ /* 0x000fc800078e0209 */
[----:B------:R-:W-:Y:S01]  /*02c0*/  IMAD R0, R0, R3, R7 ;  /* 0x0000000300007224 */ /* 0x000fe200078e0207 */
[----:B------:R-:W-:Y:S05]  /*02d0*/  BRA `(.L_x_807) ;  /* 0x0000002000007947 */ /* 0x000fea0003800000 */
.L_x_806:
[----:B01----:R-:W-:-:S04]  /*02e0*/  IMAD R0, R0, c[0x0][0x1c0], R3 ;  /* 0x0000700000007a24 */ /* 0x003fc800078e0203 */
[----:B------:R-:W-:Y:S02]  /*02f0*/  IMAD R0, R0, c[0x0][0x224], RZ ;  /* 0x0000890000007a24 */ /* 0x000fe400078e02ff */
.L_x_807:
[----:B------:R-:W-:Y:S02]  /*0300*/  SHF.R.S32.HI R7, RZ, 0x1f, R22 ;  /* 0x0000001fff077819 */ /* 0x000fe40000011416 */
[----:B------:R-:W-:Y:S02]  /*0310*/  IADD3 R17, -R23, R8, RZ ;  /* 0x0000000817117210 */ /* 0x000fe40007ffe1ff */
[----:B------:R-:W-:Y:S02]  /*0320*/  LEA.HI R7, R7, R22, RZ, 0x3 ;  /* 0x0000001607077211 */ /* 0x000fe400078f18ff */
[----:B------:R-:W-:Y:S02]  /*0330*/  SHF.R.S32.HI R8, RZ, 0x1f, R3 ;  /* 0x0000001fff087819 */ /* 0x000fe40000011403 */
[----:B------:R-:W-:Y:S02]  /*0340*/  LOP3.LUT R9, R7, 0x1ffffff8, RZ, 0xc0, !PT ;  /* 0x1ffffff807097812 */ /* 0x000fe400078ec0ff */
[----:B------:R-:W-:-:S02]  /*0350*/  SHF.R.S32.HI R2, RZ, 0x3, R7 ;  /* 0x00000003ff027819 */ /* 0x000fc40000011407 */
[----:B------:R-:W-:Y:S02]  /*0360*/  IADD3 R9, -R9, R22, RZ ;  /* 0x0000001609097210 */ /* 0x000fe40007ffe1ff */
[----:B------:R-:W-:Y:S02]  /*0370*/  IADD3 R7, R2, 0x20, RZ ;  /* 0x0000002002077810 */ /* 0x000fe40007ffe0ff */
[----:B------:R-:W-:Y:S02]  /*0380*/  SHF.L.U32 R10, R9, 0x3, RZ ;  /* 0x00000003090a7819 */ /* 0x000fe400000006ff */
[----:B------:R-:W-:Y:S02]  /*0390*/  SHF.R.S32.HI R9, RZ, 0x1f, R23 ;  /* 0x0000001fff097819 */ /* 0x000fe40000011417 */
[----:B------:R-:W-:Y:S02]  /*03a0*/  SHF.R.S32.HI R11, RZ, 0x1f, R10 ;  /* 0x0000001fff0b7819 */ /* 0x000fe4000001140a */
[----:B------:R-:W-:Y:S01]  /*03b0*/  ISETP.GE.AND P0, PT, R10, c[0x0][0x220], PT ;  /* 0x000088000a007a0c */ /* 0x000fe20003f06270 */
[----:B------:R-:W-:-:S02]  /*03c0*/  IMAD R16, R9, c[0x0][0x370], RZ ;  /* 0x0000dc0009107a24 */ /* 0x000fc400078e02ff */
[----:B------:R-:W-:Y:S01]  /*03d0*/  IMAD.WIDE.U32 R14, R23, c[0x0][0x370], R10 ;  /* 0x0000dc00170e7a25 */ /* 0x000fe200078e000a */
[-C--:B------:R-:W-:Y:S02]  /*03e0*/  ISETP.LT.AND P1, PT, R7, R17.reuse, !P0 ;  /* 0x000000110700720c */ /* 0x080fe40004721270 */
[----:B------:R-:W-:Y:S01]  /*03f0*/  ISETP.LT.AND P0, PT, R2, R17, !P0 ;  /* 0x000000110200720c */ /* 0x000fe20004701270 */
[----:B------:R-:W-:Y:S01]  /*0400*/  IMAD R18, R9, c[0x0][0x1e8], RZ ;  /* 0x00007a0009127a24 */ /* 0x000fe200078e02ff */
[----:B------:R-:W-:Y:S01]  /*0410*/  IADD3 R12, P2, R12, R14, RZ ;  /* 0x0000000e0c0c7210 */ /* 0x000fe20007f5e0ff */
[C---:B------:R-:W-:Y:S02]  /*0420*/  IMAD R9, R23.reuse, c[0x0][0x374], R16 ;  /* 0x0000dd0017097a24 */ /* 0x040fe400078e0210 */
[----:B------:R-:W-:-:S03]  /*0430*/  IMAD.WIDE.U32 R10, R23, c[0x0][0x1e8], R10 ;  /* 0x00007a00170a7a25 */ /* 0x000fc600078e000a */
[----:B------:R-:W-:Y:S01]  /*0440*/  IADD3.X R13, R4, R15, R9, P2, !PT ;  /* 0x0000000f040d7210 */ /* 0x000fe200017fe409 */
[----:B------:R-:W-:Y:S01]  /*0450*/  IMAD R18, R23, c[0x0][0x1ec], R18 ;  /* 0x00007b0017127a24 */ /* 0x000fe200078e0212 */
[----:B------:R-:W-:Y:S01]  /*0460*/  IADD3 R10, P2, R6, R10, RZ ;  /* 0x0000000a060a7210 */ /* 0x000fe20007f5e0ff */
[----:B------:R-:W-:Y:S02]  /*0470*/  IMAD R4, R8, c[0x0][0x378], RZ ;  /* 0x0000de0008047a24 */ /* 0x000fe400078e02ff */
[----:B------:R-:W-:Y:S01]  /*0480*/  IMAD.WIDE.U32 R6, R3, c[0x0][0x378], R12 ;  /* 0x0000de0003067a25 */ /* 0x000fe200078e000c */
[----:B------:R-:W-:Y:S02]  /*0490*/  IADD3.X R11, R5, R11, R18, P2, !PT ;  /* 0x0000000b050b7210 */ /* 0x000fe400017fe412 */
[----:B------:R-:W-:Y:S01]  /*04a0*/  @P1 IADD3 R9, P2, R2, 0x20, RZ ;  /* 0x0000002002091810 */ /* 0x000fe20007f5e0ff */
[C---:B------:R-:W-:Y:S02]  /*04b0*/  IMAD R5, R3.reuse, c[0x0][0x37c], R4 ;  /* 0x0000df0003057a24 */ /* 0x040fe400078e0204 */
[----:B------:R-:W-:Y:S01]  /*04c0*/  IMAD R4, R8, c[0x0][0x1f0], RZ ;  /* 0x00007c0008047a24 */ /* 0x000fe200078e02ff */
[----:B------:R-:W-:Y:S01]  /*04d0*/  SHF.R.S32.HI R8, RZ, 0x1f, R2 ;  /* 0x0000001fff087819 */ /* 0x000fe20000011402 */
[----:B------:R-:W-:Y:S01]  /*04e0*/  IMAD.WIDE.U32 R10, R3, c[0x0][0x1f0], R10 ;  /* 0x00007c00030a7a25 */ /* 0x000fe200078e000a */
[----:B------:R-:W-:-:S02]  /*04f0*/  IADD3 R7, R7, R5, RZ ;  /* 0x0000000507077210 */ /* 0x000fc40007ffe0ff */
[----:B------:R-:W-:Y:S01]  /*0500*/  @P1 IADD3.X R13, RZ, R8, RZ, P2, !PT ;  /* 0x00000008ff0d1210 */ /* 0x000fe200017fe4ff */
[----:B------:R-:W-:Y:S01]  /*0510*/  IMAD R15, R3, c[0x0][0x1f4], R4 ;  /* 0x00007d00030f7a24 */ /* 0x000fe200078e0204 */
[----:B------:R-:W-:Y:S01]  /*0520*/  @P1 IADD3 R12, P2, R2, 0x20, RZ ;  /* 0x00000020020c1810 */ /* 0x000fe20007f5e0ff */
[C---:B------:R-:W-:Y:S01]  /*0530*/  @P0 IMAD R17, R8.reuse, c[0x0][0x1e8], RZ ;  /* 0x00007a0008110a24 */ /* 0x040fe200078e02ff */
[----:B------:R-:W-:Y:S01]  /*0540*/  @P1 MOV R4, R6 ;  /* 0x0000000600041202 */ /* 0x000fe20000000f00 */
[----:B------:R-:W-:Y:S01]  /*0550*/  @P1 IMAD R14, R13, c[0x0][0x370], RZ ;  /* 0x0000dc000d0e1a24 */ /* 0x000fe200078e02ff */
[----:B------:R-:W-:Y:S01]  /*0560*/  @P1 MOV R5, R7 ;  /* 0x0000000700051202 */ /* 0x000fe20000000f00 */
[----:B------:R-:W-:Y:S01]  /*0570*/  @P0 IMAD R13, R8, c[0x0][0x370], RZ ;  /* 0x0000dc00080d0a24 */ /* 0x000fe200078e02ff */
[----:B------:R-:W-:Y:S01]  /*0580*/  @P1 IADD3.X R8, RZ, R8, RZ, P2, !PT ;  /* 0x00000008ff081210 */ /* 0x000fe200017fe4ff */
[----:B------:R-:W-:Y:S01]  /*0590*/  @P1 IMAD R3, R9, c[0x0][0x374], R14 ;  /* 0x0000dd0009031a24 */ /* 0x000fe200078e020e */
[----:B------:R-:W-:Y:S01]  /*05a0*/  IADD3 R11, R11, R15, RZ ;  /* 0x0000000f0b0b7210 */ /* 0x000fe20007ffe0ff */
[----:B------:R-:W-:-:S04]  /*05b0*/  @P1 IMAD.WIDE.U32 R4, R9, c[0x0][0x370], R4 ;  /* 0x0000dc0009041a25 */ /* 0x000fc800078e0004 */
[----:B------:R-:W-:Y:S01]  /*05c0*/  @P1 IMAD R15, R8, c[0x0][0x1e8], RZ ;  /* 0x00007a00080f1a24 */ /* 0x000fe200078e02ff */
[----:B------:R-:W-:Y:S01]  /*05d0*/  @P1 IADD3 R3, R5, R3, RZ ;  /* 0x0000000305031210 */ /* 0x000fe20007ffe0ff */
[C---:B------:R-:W-:Y:S02]  /*05e0*/  @P0 IMAD R13, R2.reuse, c[0x0][0x374], R13 ;  /* 0x0000dd00020d0a24 */ /* 0x040fe400078e020d */
[C---:B------:R-:W-:Y:S02]  /*05f0*/  @P0 IMAD R17, R2.reuse, c[0x0][0x1ec], R17 ;  /* 0x00007b0002110a24 */ /* 0x040fe400078e0211 */
[----:B------:R-:W-:-:S04]  /*0600*/  @P0 IMAD.WIDE.U32 R6, R2, c[0x0][0x370], R6 ;  /* 0x0000dc0002060a25 */ /* 0x000fc800078e0006 */
[----:B------:R-:W-:Y:S01]  /*0610*/  @P0 IMAD.WIDE.U32 R8, R2, c[0x0][0x1e8], R10 ;  /* 0x00007a0002080a25 */ /* 0x000fe200078e000a */
[----:B------:R-:W-:Y:S02]  /*0620*/  @P0 IADD3 R7, R7, R13, RZ ;  /* 0x0000000d07070210 */ /* 0x000fe40007ffe0ff */
[----:B------:R-:W-:Y:S01]  /*0630*/  @P0 LEA R24, P2, R6, c[0x0][0x330], 0x1 ;  /* 0x0000cc0006180a11 */ /* 0x000fe200078408ff */
[C---:B------:R-:W-:Y:S01]  /*0640*/  @P1 IMAD R15, R12.reuse, c[0x0][0x1ec], R15 ;  /* 0x00007b000c0f1a24 */ /* 0x040fe200078e020f */
[----:B------:R-:W-:Y:S01]  /*0650*/  @P0 IADD3 R5, R9, R17, RZ ;  /* 0x0000001109050210 */ /* 0x000fe20007ffe0ff */
[----:B------:R-:W-:Y:S01]  /*0660*/  @P1 IMAD.WIDE.U32 R12, R12, c[0x0][0x1e8], R10 ;  /* 0x00007a000c0c1a25 */ /* 0x000fe200078e000a */
[----:B------:R-:W-:Y:S01]  /*0670*/  @P1 LEA R2, P3, R4, c[0x0][0x330], 0x1 ;  /* 0x0000cc0004021a11 */ /* 0x000fe200078608ff */
[----:B------:R-:W-:Y:S01]  /*0680*/  CS2R R10, SRZ ;  /* 0x00000000000a7805 */ /* 0x000fe2000001ff00 */
[----:B------:R-:W-:Y:S02]  /*0690*/  @P0 LEA R26, P4, R8, c[0x0][0x1d0], 0x1 ;  /* 0x00007400081a0a11 */ /* 0x000fe400078808ff */
[----:B------:R-:W-:-:S02]  /*06a0*/  @P0 LEA.HI.X R25, R6, c[0x0][0x334], R7, 0x1, P2 ;  /* 0x0000cd0006190a11 */ /* 0x000fc400010f0c07 */
[----:B------:R-:W-:Y:S01]  /*06b0*/  @P1 LEA.HI.X R3, R4, c[0x0][0x334], R3, 0x1, P3 ;  /* 0x0000cd0004031a11 */ /* 0x000fe200018f0c03 */
[----:B------:R-:W-:Y:S01]  /*06c0*/  CS2R R6, SRZ ;  /* 0x0000000000067805 */ /* 0x000fe2000001ff00 */
[----:B------:R-:W-:Y:S02]  /*06d0*/  @P0 LEA.HI.X R27, R8, c[0x0][0x1d4], R5, 0x1, P4 ;  /* 0x00007500081b0a11 */ /* 0x000fe400020f0c05 */
[----:B------:R-:W-:Y:S01]  /*06e0*/  CS2R R4, SRZ ;  /* 0x0000000000047805 */ /* 0x000fe2000001ff00 */
[----:B------:R-:W-:Y:S01]  /*06f0*/  CS2R R8, SRZ ;  /* 0x0000000000087805 */ /* 0x000fe2000001ff00 */
[----:B------:R-:W-:Y:S02]  /*0700*/  @P1 IADD3 R15, R13, R15, RZ ;  /* 0x0000000f0d0f1210 */ /* 0x000fe40007ffe0ff */
[C---:B------:R-:W-:Y:S01]  /*0710*/  @P1 LEA R20, P2, R12.reuse, c[0x0][0x1d0], 0x1 ;  /* 0x000074000c141a11 */ /* 0x040fe200078408ff */
[----:B------:R-:W-:Y:S01]  /*0720*/  CS2R R18, SRZ ;  /* 0x0000000000127805 */ /* 0x000fe2000001ff00 */
[----:B------:R-:W2:Y:S01]  /*0730*/  @P0 LDG.E.128 R4, [R24.64] ;  /* 0x0000000418040981 */ /* 0x000ea2000c1e1d00 */
[----:B------:R-:W-:Y:S01]  /*0740*/  CS2R R16, SRZ ;  /* 0x0000000000107805 */ /* 0x000fe2000001ff00 */
[----:B------:R-:W-:-:S02]  /*0750*/  @P1 LEA.HI.X R21, R12, c[0x0][0x1d4], R15, 0x1, P2 ;  /* 0x000075000c151a11 */ /* 0x000fc400010f0c0f */
[----:B------:R-:W3:Y:S01]  /*0760*/  @P0 LDG.E.128 R8, [R26.64] ;  /* 0x000000041a080981 */ /* 0x000ee2000c1e1d00 */
[----:B------:R-:W-:Y:S01]  /*0770*/  CS2R R14, SRZ ;  /* 0x00000000000e7805 */ /* 0x000fe2000001ff00 */
[----:B------:R-:W-:Y:S02]  /*0780*/  CS2R R12, SRZ ;  /* 0x00000000000c7805 */ /* 0x000fe4000001ff00 */
[----:B------:R-:W4:Y:S04]  /*0790*/  @P1 LDG.E.128 R16, [R20.64] ;  /* 0x0000000414101981 */ /* 0x000f28000c1e1d00 */
[----:B------:R-:W5:Y:S01]  /*07a0*/  @P1 LDG.E.128 R12, [R2.64] ;  /* 0x00000004020c1981 */ /* 0x000f62000c1e1d00 */
[----:B------:R-:W-:Y:S02]  /*07b0*/  IADD3 R23, R23, R0, RZ ;  /* 0x0000000017177210 */ /* 0x000fe40007ffe0ff */
[----:B------:R-:W-:-:S02]  /*07c0*/  LOP3.LUT P0, RZ, R22, 0x7, RZ, 0xc0, !PT ;  /* 0x0000000716ff7812 */ /* 0x000fc4000780c0ff */
[----:B------:R-:W-:Y:S01]  /*07d0*/  LEA.HI R0, P1, R22, R23, RZ, 0x1d ;  /* 0x0000001716007211 */ /* 0x000fe2000783e8ff */
[----:B--2---:R-:W-:Y:S02]  /*07e0*/  HADD2.F32 R25, -RZ, R4.H1_H1 ;  /* 0x30000004ff197230 */ /* 0x004fe40000004100 */
[----:B---3--:R-:W-:Y:S02]  /*07f0*/  HADD2.F32 R26, -RZ, R8.H1_H1 ;  /* 0x30000008ff1a7230 */ /* 0x008fe40000004100 */
[----:B------:R-:W-:Y:S02]  /*0800*/  HADD2.F32 R24, -RZ, R4.H0_H0 ;  /* 0x20000004ff187230 */ /* 0x000fe40000004100 */
[----:B------:R-:W-:Y:S01]  /*0810*/  HADD2.F32 R27, -RZ, R8.H0_H0 ;  /* 0x20000008ff1b7230 */ /* 0x000fe20000004100 */
[----:B------:R-:W-:Y:S01]  /*0820*/  FMUL.FTZ R25, R25, R26 ;  /* 0x0000001a19197220 */ /* 0x000fe20000410000 */
[----:B----4-:R-:W-:Y:S02]  /*0830*/  HADD2.F32 R29, -RZ, R16.H1_H1 ;  /* 0x30000010ff1d7230 */ /* 0x010fe40000004100 */
[----:B-----5:R-:W-:Y:S01]  /*0840*/  HADD2.F32 R28, -RZ, R12.H1_H1 ;  /* 0x3000000cff1c7230 */ /* 0x020fe20000004100 */
[----:B------:R-:W-:Y:S01]  /*0850*/  FFMA.FTZ R24, R24, R27, R25 ;  /* 0x0000001b18187223 */ /* 0x000fe20000010019 */
[----:B------:R-:W-:-:S02]  /*0860*/  HADD2.F32 R8, -RZ, R5.H0_H0 ;  /* 0x20000005ff087230 */ /* 0x000fc40000004100 */
[----:B------:R-:W-:Y:S01]  /*0870*/  HADD2.F32 R21, -RZ, R9.H0_H0 ;  /* 0x20000009ff157230 */ /* 0x000fe20000004100 */
[----:B------:R-:W-:Y:S01]  /*0880*/  FMUL.FTZ R4, R28, R29 ;  /* 0x0000001d1c047220 */ /* 0x000fe20000410000 */
[----:B------:R-:W-:Y:S02]  /*0890*/  HADD2.F32 R25, -RZ, R12.H0_H0 ;  /* 0x2000000cff197230 */ /* 0x000fe40000004100 */
[----:B------:R-:W-:Y:S01]  /*08a0*/  HADD2.F32 R16, -RZ, R16.H0_H0 ;  /* 0x20000010ff107230 */ /* 0x000fe20000004100 */
[----:B------:R-:W-:Y:S01]  /*08b0*/  FFMA.FTZ R24, R8, R21, R24 ;  /* 0x0000001508187223 */ /* 0x000fe20000010018 */
[----:B------:R-:W-:Y:S02]  /*08c0*/  HADD2.F32 R5, -RZ, R5.H1_H1 ;  /* 0x30000005ff057230 */ /* 0x000fe40000004100 */
[----:B------:R-:W-:Y:S01]  /*08d0*/  HADD2.F32 R12, -RZ, R9.H1_H1 ;  /* 0x30000009ff0c7230 */ /* 0x000fe20000004100 */
[----:B------:R-:W-:Y:S01]  /*08e0*/  FFMA.FTZ R16, R25, R16, R4 ;  /* 0x0000001019107223 */ /* 0x000fe20000010004 */
[----:B------:R-:W-:-:S02]  /*08f0*/  HADD2.F32 R21, -RZ, R10.H0_H0 ;  /* 0x2000000aff157230 */ /* 0x000fc40000004100 */
[----:B------:R-:W-:Y:S01]  /*0900*/  HADD2.F32 R9, -RZ, R10.H1_H1 ;  /* 0x3000000aff097230 */ /* 0x000fe20000004100 */
[----:B------:R-:W-:Y:S01]  /*0910*/  FFMA.FTZ R5, R5, R12, R24 ;  /* 0x0000000c05057223 */ /* 0x000fe20000010018 */
[--C-:B------:R-:W-:Y:S02]  /*0920*/  HADD2.F32 R2, -RZ, R6.reuse.H0_H0 ;  /* 0x20000006ff027230 */ /* 0x100fe40000004100 */
[----:B------:R-:W-:Y:S02]  /*0930*/  HADD2.F32 R25, -RZ, R13.H0_H0 ;  /* 0x2000000dff197230 */ /* 0x000fe40000004100 */
[----:B------:R-:W-:Y:S01]  /*0940*/  HADD2.F32 R10, -RZ, R17.H0_H0 ;  /* 0x20000011ff0a7230 */ /* 0x000fe20000004100 */
[----:B------:R-:W-:Y:S01]  /*0950*/  FFMA.FTZ R2, R2, R21, R5 ;  /* 0x0000001502027223 */ /* 0x000fe20000010005 */
[----:B------:R-:W-:Y:S02]  /*0960*/  HADD2.F32 R6, -RZ, R6.H1_H1 ;  /* 0x30000006ff067230 */ /* 0x000fe40000004100 */
[----:B------:R-:W-:Y:S01]  /*0970*/  HADD2.F32 R13, -RZ, R13.H1_H1 ;  /* 0x3000000dff0d7230 */ /* 0x000fe20000004100 */
[----:B------:R-:W-:Y:S01]  /*0980*/  FFMA.FTZ R16, R25, R10, R16 ;  /* 0x0000000a19107223 */ /* 0x000fe20000010010 */
[----:B------:R-:W-:Y:S01]  /*0990*/  HADD2.F32 R17, -RZ, R17.H1_H1 ;  /* 0x30000011ff117230 */ /* 0x000fe20000004100 */
[----:B------:R-:W-:Y:S01]  /*09a0*/  FFMA.FTZ R2, R6, R9, R2 ;  /* 0x0000000906027223 */ /* 0x000fe20000010002 */
[----:B------:R-:W-:-:S02]  /*09b0*/  HADD2.F32 R3, -RZ, R7.H0_H0 ;  /* 0x20000007ff037230 */ /* 0x000fc40000004100 */
[----:B------:R-:W-:Y:S01]  /*09c0*/  HADD2.F32 R8, -RZ, R11.H0_H0 ;  /* 0x2000000bff087230 */ /* 0x000fe20000004100 */
[----:B------:R-:W-:Y:S01]  /*09d0*/  FFMA.FTZ R16, R13, R17, R16 ;  /* 0x000000110d107223 */ /* 0x000fe20000010010 */
[----:B------:R-:W-:Y:S02]  /*09e0*/  HADD2.F32 R5, -RZ, R14.H0_H0 ;  /* 0x2000000eff057230 */ /* 0x000fe40000004100 */
[----:B------:R-:W-:Y:S01]  /*09f0*/  HADD2.F32 R10, -RZ, R18.H0_H0 ;  /* 0x20000012ff0a7230 */ /* 0x000fe20000004100 */
[----:B------:R-:W-:Y:S01]  /*0a00*/  FFMA.FTZ R2, R3, R8, R2 ;  /* 0x0000000803027223 */ /* 0x000fe20000010002 */
[----:B------:R-:W-:Y:S02]  /*0a10*/  HADD2.F32 R7, -RZ, R7.H1_H1 ;  /* 0x30000007ff077230 */ /* 0x000fe40000004100 */
[----:B------:R-:W-:Y:S01]  /*0a20*/  HADD2.F32 R4, -RZ, R11.H1_H1 ;  /* 0x3000000bff047230 */ /* 0x000fe20000004100 */
[----:B------:R-:W-:Y:S01]  /*0a30*/  FFMA.FTZ R16, R5, R10, R16 ;  /* 0x0000000a05107223 */ /* 0x000fe20000010010 */
[----:B------:R-:W-:-:S02]  /*0a40*/  HADD2.F32 R9, -RZ, R14.H1_H1 ;  /* 0x3000000eff097230 */ /* 0x000fc40000004100 */
[----:B------:R-:W-:Y:S01]  /*0a50*/  HADD2.F32 R18, -RZ, R18.H1_H1 ;  /* 0x30000012ff127230 */ /* 0x000fe20000004100 */
[----:B------:R-:W-:Y:S01]  /*0a60*/  FFMA.FTZ R2, R7, R4, R2 ;  /* 0x0000000407027223 */ /* 0x000fe20000010002 */
[----:B------:R-:W-:Y:S02]  /*0a70*/  HADD2.F32 R3, -RZ, R15.H0_H0 ;  /* 0x2000000fff037230 */ /* 0x000fe40000004100 */
[----:B------:R-:W-:Y:S01]  /*0a80*/  HADD2.F32 R5, -RZ, R19.H0_H0 ;  /* 0x20000013ff057230 */ /* 0x000fe20000004100 */
[----:B------:R-:W-:Y:S01]  /*0a90*/  FFMA.FTZ R16, R9, R18, R16 ;  /* 0x0000001209107223 */ /* 0x000fe20000010010 */
[----:B------:R-:W-:-:S03]  /*0aa0*/  HADD2.F32 R15, -RZ, R15.H1_H1 ;  /* 0x3000000fff0f7230 */ /* 0x000fc60000004100 */
[----:B------:R-:W-:Y:S02]  /*0ab0*/  FFMA.FTZ R16, R3, R5, R16 ;  /* 0x0000000503107223 */ /* 0x000fe40000010010 */
[----:B------:R-:W0:Y:S01]  /*0ac0*/  SHFL.BFLY PT, R3, R2, 0x4, 0x1f ;  /* 0x0c801f0002037f89 */ /* 0x000e2200000e0000 */
[----:B------:R-:W-:-:S05]  /*0ad0*/  HADD2.F32 R19, -RZ, R19.H1_H1 ;  /* 0x30000013ff137230 */ /* 0x000fca0000004100 */
[----:B------:R-:W-:-:S05]  /*0ae0*/  FFMA.FTZ R16, R15, R19, R16 ;  /* 0x000000130f107223 */ /* 0x000fca0000010010 */
[----:B------:R-:W1:Y:S01]  /*0af0*/  SHFL.BFLY PT, R5, R16, 0x4, 0x1f ;  /* 0x0c801f0010057f89 */ /* 0x000e6200000e0000 */
[----:B0-----:R-:W-:-:S05]  /*0b00*/  FADD.FTZ R3, R2, R3 ;  /* 0x0000000302037221 */ /* 0x001fca0000010000 */
[----:B------:R-:W0:Y:S01]  /*0b10*/  SHFL.BFLY PT, R4, R3, 0x2, 0x1f ;  /* 0x0c401f0003047f89 */ /* 0x000e2200000e0000 */
[----:B-1----:R-:W-:-:S05]  /*0b20*/  FADD.FTZ R6, R16, R5 ;  /* 0x0000000510067221 */ /* 0x002fca0000010000 */
[----:B------:R-:W1:Y:S01]  /*0b30*/  SHFL.BFLY PT, R7, R6, 0x2, 0x1f ;  /* 0x0c401f0006077f89 */ /* 0x000e6200000e0000 */
[----:B0-----:R-:W-:-:S05]  /*0b40*/  FADD.FTZ R4, R3, R4 ;  /* 0x0000000403047221 */ /* 0x001fca0000010000 */
[----:B------:R-:W0:Y:S01]  /*0b50*/  SHFL.BFLY PT, R5, R4, 0x1, 0x1f ;  /* 0x0c201f0004057f89 */ /* 0x000e2200000e0000 */
[----:B-1----:R-:W-:-:S05]  /*0b60*/  FADD.FTZ R7, R6, R7 ;  /* 0x0000000706077221 */ /* 0x002fca0000010000 */
[----:B------:R-:W1:Y:S01]  /*0b70*/  SHFL.BFLY PT, R8, R7, 0x1, 0x1f ;  /* 0x0c201f0007087f89 */ /* 0x000e6200000e0000 */
[----:B------:R-:W-:-:S04]  /*0b80*/  SHF.R.S32.HI R2, RZ, 0x1f, R23 ;  /* 0x0000001fff027819 */ /* 0x000fc80000011417 */
[----:B------:R-:W-:Y:S02]  /*0b90*/  IADD3.X R3, RZ, R2, RZ, P1, !PT ;  /* 0x00000002ff037210 */ /* 0x000fe40000ffe4ff */
[----:B------:R-:W-:Y:S01]  /*0ba0*/  LEA R2, P1, R0, c[0x0][0x3c8], 0x2 ;  /* 0x0000f20000027a11 */ /* 0x000fe200078210ff */
[----:B0-----:R-:W-:-:S03]  /*0bb0*/  FADD.FTZ R5, R4, R5 ;  /* 0x0000000504057221 */ /* 0x001fc60000010000 */
[----:B------:R-:W-:Y:S01]  /*0bc0*/  LEA.HI.X R3, R0, c[0x0][0x3cc], R3, 0x2, P1 ;  /* 0x0000f30000037a11 */ /* 0x000fe200008f1403 */
[----:B------:R-:W-:-:S05]  /*0bd0*/  FMUL.FTZ R5, R5, c[0x0][0x2d4] ;  /* 0x0000b50005057a20 */ /* 0x000fca0000410000 */
[----:B------:R0:W-:Y:S01]  /*0be0*/  @!P0 STG.E [R2.64], R5 ;  /* 0x0000000502008986 */ /* 0x0001e2000c101904 */
[----:B-1----:R-:W-:Y:S01]  /*0bf0*/  FADD.FTZ R8, R7, R8 ;  /* 0x0000000807087221 */ /* 0x002fe20000010000 */
[----:B------:R-:W-:Y:S06]  /*0c00*/  @P0 EXIT ;  /* 0x000000000000094d */ /* 0x000fec0003800000 */
[----:B0-----:R-:W-:-:S05]  /*0c10*/  FMUL.FTZ R5, R8, c[0x0][0x2d4] ;  /* 0x0000b50008057a20 */ /* 0x001fca0000410000 */
[----:B------:R-:W-:Y:S01]  /*0c20*/  STG.E [R2.64+0x80], R5 ;  /* 0x0000800502007986 */ /* 0x000fe2000c101904 */
[----:B------:R-:W-:Y:S05]  /*0c30*/  EXIT ;  /* 0x000000000000794d */ /* 0x000fea0003800000 */
.L_x_808:
        /* <DEDUP_REMOVED lines=12> */
.L_x_1268:


//--------------------- .text._ZN5flash25flash_bwd_dot_do_o_kernelILb1E23Flash_bwd_kernel_traitsILi64ELi64ELi128ELi8ELi2ELi4ELi4ELb1ELb0EN7cutlass6half_tE19Flash_kernel_traitsILi64ELi64ELi128ELi8ES3_EEEEvNS_16Flash_bwd_paramsE --------------------------
	.section	.text._ZN5flash25flash_bwd_dot_do_o_kernelILb1E23Flash_bwd_kernel_traitsILi64ELi64ELi128ELi8ELi2ELi4ELi4ELb1ELb0EN7cutlass6half_tE19Flash_kernel_traitsILi64ELi64ELi128ELi8ES3_EEEEvNS_16Flash_bwd_paramsE,"ax",@progbits
	.sectioninfo	@"SHI_REGISTERS=34"
	.align	128
        .global         _ZN5flash25flash_bwd_dot_do_o_kernelILb1E23Flash_bwd_kernel_traitsILi64ELi64ELi128ELi8ELi2ELi4ELi4ELb1ELb0EN7cutlass6half_tE19Flash_kernel_traitsILi64ELi64ELi128ELi8ES3_EEEEvNS_16Flash_bwd_paramsE
        .type           _ZN5flash25flash_bwd_dot_do_o_kernelILb1E23Flash_bwd_kernel_traitsILi64ELi64ELi128ELi8ELi2ELi4ELi4ELb1ELb0EN7cutlass6half_tE19Flash_kernel_traitsILi64ELi64ELi128ELi8ES3_EEEEvNS_16Flash_bwd_paramsE,@function
        .size           _ZN5flash25flash_bwd_dot_do_o_kernelILb1E23Flash_bwd_kernel_traitsILi64ELi64ELi128ELi8ELi2ELi4ELi4ELb1ELb0EN7cutlass6half_tE19Flash_kernel_traitsILi64ELi64ELi128ELi8ES3_EEEEvNS_16Flash_bwd_paramsE,(.L_x_1269 - _ZN5flash25flash_bwd_dot_do_o_kernelILb1E23Flash_bwd_kernel_traitsILi64ELi64ELi128ELi8ELi2ELi4ELi4ELb1ELb0EN7cutlass6half_tE19Flash_kernel_traitsILi64ELi64ELi128ELi8ES3_EEEEvNS_16Flash_bwd_paramsE)
        .other          _ZN5flash25flash_bwd_dot_do_o_kernelILb1E23Flash_bwd_kernel_traitsILi64ELi64ELi128ELi8ELi2ELi4ELi4ELb1ELb0EN7cutlass6half_tE19Flash_kernel_traitsILi64ELi64ELi128ELi8ES3_EEEEvNS_16Flash_bwd_paramsE,@"STO_CUDA_ENTRY STV_DEFAULT"
_ZN5flash25flash_bwd_dot_do_o_kernelILb1E23Flash_bwd_kernel_traitsILi64ELi64ELi128ELi8ELi2ELi4ELi4ELb1ELb0EN7cutlass6half_tE19Flash_kernel_traitsILi64ELi64ELi128ELi8ES3_EEEEvNS_16Flash_bwd_paramsE:
.text._ZN5flash25flash_bwd_dot_do_o_kernelILb1E23Flash_bwd_kernel_traitsILi64ELi64ELi128ELi8ELi2ELi4ELi4ELb1ELb0EN7cutlass6half_tE19Flash_kernel_traitsILi64ELi64ELi128ELi8ES3_EEEEvNS_16Flash_bwd_paramsE:
        /* <DEDUP_REMOVED lines=16> */
[----:B------:R-:W-:Y:S01]  /*0100*/  ISETP.NE.AND P1, PT, R11, -0x1, PT ;  /* 0xffffffff0b00780c */ /* 0x000fe20003f25270 */
[C---:B------:R-:W-:Y:S01]  /*0110*/  IMAD.WIDE R2, R10.reuse, 0x80, RZ ;  /* 0x000000800a027825 */ /* 0x040fe200078e02ff */
[----:B------:R-:W-:Y:S01]  /*0120*/  MOV R20, c[0x0][0x1c0] ;  /* 0x0000700000147a02 */ /* 0x000fe20000000f00 */
[----:B------:R-:W-:Y:S01]  /*0130*/  ULDC.U8 UR6, c[0x0][0x328] ;  /* 0x0000ca0000067ab9 */ /* 0x000fe20000000000 */
[----:B------:R-:W-:Y:S01]  /*0140*/  SHF.R.S32.HI R14, RZ, 0x1f, R21 ;  /* 0x0000001fff0e7819 */ /* 0x000fe20000011415 */
[----:B------:R-:W-:Y:S01]  /*0150*/  IMAD.WIDE R24, R10, c[0x0][0x224], RZ ;  /* 0x000089000a187a25 */ /* 0x000fe200078e02ff */
[----:B------:R-:W-:Y:S02]  /*0160*/  SEL R0, R2, RZ, P0 ;  /* 0x000000ff02007207 */ /* 0x000fe40000000000 */
[----:B------:R-:W-:Y:S01]  /*0170*/  SEL R5, R3, RZ, P0 ;  /* 0x000000ff03057207 */ /* 0x000fe20000000000 */
[----:B------:R-:W-:-:S04]  /*0180*/  IMAD.WIDE R30, R20, c[0x0][0x22c], RZ ;  /* 0x00008b00141e7a25 */ /* 0x000fc800078e02ff */
[--C-:B------:R-:W-:Y:S01]  /*0190*/  @!P1 SHF.R.S32.HI R4, RZ, 0x1f, R10.reuse ;  /* 0x0000001fff049819 */ /* 0x100fe2000001140a */
[C---:B------:R-:W-:Y:S01]  /*01a0*/  @P1 IMAD.WIDE.U32 R2, R11.reuse, c[0x0][0x1e8], RZ ;  /* 0x00007a000b021a25 */ /* 0x040fe200078e00ff */
[----:B------:R-:W-:Y:S02]  /*01b0*/  @!P1 SHF.R.S32.HI R19, RZ, 0x1f, R10 ;  /* 0x0000001fff139819 */ /* 0x000fe4000001140a */
[----:B------:R-:W-:Y:S01]  /*01c0*/  @P1 MOV R23, R11 ;  /* 0x0000000b00171202 */ /* 0x000fe20000000f00 */
[----:B------:R-:W-:Y:S01]  /*01d0*/  @!P1 IMAD R9, R4, c[0x0][0x368], RZ ;  /* 0x0000da0004099a24 */ /* 0x000fe200078e02ff */
[----:B------:R-:W-:Y:S01]  /*01e0*/  @P1 MOV R12, R2 ;  /* 0x00000002000c1202 */ /* 0x000fe20000000f00 */
[----:B------:R-:W-:Y:S01]  /*01f0*/  @P1 IMAD R8, R11, c[0x0][0x1ec], R3 ;  /* 0x00007b000b081a24 */ /* 0x000fe200078e0203 */
[----:B------:R-:W-:Y:S01]  /*0200*/  SHF.R.S32.HI R3, RZ, 0x1f, R20 ;  /* 0x0000001fff037819 */ /* 0x000fe20000011414 */
[----:B------:R-:W-:Y:S01]  /*0210*/  IMAD R2, R25, c[0x0][0x1c0], RZ ;  /* 0x0000700019027a24 */ /* 0x000fe200078e02ff */
[----:B------:R-:W-:Y:S01]  /*0220*/  @!P1 MOV R23, 0xffffffff ;  /* 0xffffffff00179802 */ /* 0x000fe20000000f00 */
[----:B------:R-:W-:-:S04]  /*0230*/  @P1 IMAD.WIDE.U32 R6, R11, c[0x0][0x370], RZ ;  /* 0x0000dc000b061a25 */ /* 0x000fc800078e00ff */
[----:B------:R-:W-:-:S04]  /*0240*/  @!P1 IMAD.WIDE.U32 R16, R10, c[0x0][0x368], RZ ;  /* 0x0000da000a109a25 */ /* 0x000fc800078e00ff */
[----:B------:R-:W-:Y:S02]  /*0250*/  @!P1 IMAD R19, R19, c[0x0][0x1e0], RZ ;  /* 0x0000780013139a24 */ /* 0x000fe400078e02ff */
[----:B------:R-:W-:Y:S02]  /*0260*/  @!P1 IMAD R9, R10, c[0x0][0x36c], R9 ;  /* 0x0000db000a099a24 */ /* 0x000fe400078e0209 */
[----:B------:R-:W-:Y:S02]  /*0270*/  IMAD R27, R24, R3, R2 ;  /* 0x00000003181b7224 */ /* 0x000fe400078e0202 */
[----:B------:R-:W-:Y:S01]  /*0280*/  @P1 IMAD R7, R11, c[0x0][0x374], R7 ;  /* 0x0000dd000b071a24 */ /* 0x000fe200078e0207 */
[----:B------:R-:W-:Y:S01]  /*0290*/  @!P1 IADD3 R7, R17, R9, RZ ;  /* 0x0000000911079210 */ /* 0x000fe20007ffe0ff */
[----:B------:R-:W-:Y:S01]  /*02a0*/  @!P1 IMAD.WIDE.U32 R2, R10, c[0x0][0x1e0], RZ ;  /* 0x000078000a029a25 */ /* 0x000fe200078e00ff */
[----:B------:R-:W0:Y:S01]  /*02b0*/  S2R R9, SR_CTAID.Z ;  /* 0x0000000000097919 */ /* 0x000e220000002700 */
[----:B------:R-:W-:-:S02]  /*02c0*/  MOV R17, RZ ;  /* 0x000000ff00117202 */ /* 0x000fc40000000f00 */
[----:B------:R-:W-:Y:S01]  /*02d0*/  @!P1 IMAD R19, R10, c[0x0][0x1e4], R19 ;  /* 0x000079000a139a24 */ /* 0x000fe200078e0213 */
[----:B------:R-:W-:Y:S01]  /*02e0*/  @!P1 MOV R12, R2 ;  /* 0x00000002000c9202 */ /* 0x000fe20000000f00 */
[----:B------:R-:W-:-:S04]  /*02f0*/  IMAD.WIDE.U32 R24, R24, c[0x0][0x1c0], RZ ;  /* 0x0000700018187a25 */ /* 0x000fc800078e00ff */
[----:B------:R-:W-:Y:S01]  /*0300*/  @!P1 IMAD.IADD R8, R3, 0x1, R19 ;  /* 0x0000000103089824 */ /* 0x000fe200078e0213 */
[----:B------:R-:W-:Y:S01]  /*0310*/  MOV R3, c[0x0][0x22c] ;  /* 0x00008b0000037a02 */ /* 0x000fe20000000f00 */
[----:B------:R-:W-:Y:S01]  /*0320*/  IMAD R4, R31, R23, RZ ;  /* 0x000000171f047224 */ /* 0x000fe200078e02ff */
[----:B------:R-:W-:Y:S01]  /*0330*/  IADD3 R2, R25, R27, RZ ;  /* 0x0000001b19027210 */ /* 0x000fe20007ffe0ff */
[----:B------:R-:W-:Y:S01]  /*0340*/  @P1 IMAD.MOV.U32 R15, RZ, RZ, R6 ;  /* 0x000000ffff0f1224 */ /* 0x000fe200078e0006 */
[----:B------:R-:W-:Y:S01]  /*0350*/  SHF.R.S32.HI R25, RZ, 0x1f, R3 ;  /* 0x0000001fff197819 */ /* 0x000fe20000011403 */
[----:B------:R-:W-:Y:S01]  /*0360*/  IMAD R17, R30, R17, R4 ;  /* 0x000000111e117224 */ /* 0x000fe200078e0204 */
[----:B------:R-:W-:Y:S01]  /*0370*/  IADD3 R19, P0, R21, R0, RZ ;  /* 0x0000000015137210 */ /* 0x000fe20007f1e0ff */
[----:B------:R-:W1:Y:S01]  /*0380*/  S2R R3, SR_TID.X ;  /* 0x0000000000037919 */ /* 0x000e620000002100 */
[----:B------:R-:W-:Y:S01]  /*0390*/  IMAD R2, R2, c[0x0][0x22c], RZ ;  /* 0x00008b0002027a24 */ /* 0x000fe200078e02ff */
[----:B------:R-:W-:-:S02]  /*03a0*/  @!P1 MOV R15, R16 ;  /* 0x00000010000f9202 */ /* 0x000fc40000000f00 */
[----:B------:R-:W-:Y:S01]  /*03b0*/  IMAD.X R5, R14, 0x1, R5, P0 ;  /* 0x000000010e057824 */ /* 0x000fe200000e0605 */
[----:B------:R-:W-:Y:S01]  /*03c0*/  ISETP.NE.AND P0, PT, RZ, UR6, PT ;  /* 0x00000006ff007c0c */ /* 0x000fe2000bf05270 */
[----:B------:R-:W-:Y:S02]  /*03d0*/  IMAD R27, R25, R24, R2 ;  /* 0x00000018191b7224 */ /* 0x000fe400078e0202 */
[----:B------:R-:W-:Y:S02]  /*03e0*/  IMAD R6, R5, R30, RZ ;  /* 0x0000001e05067224 */ /* 0x000fe400078e02ff */
[----:B------:R-:W-:-:S04]  /*03f0*/  IMAD.WIDE.U32 R4, R30, R23, RZ ;  /* 0x000000171e047225 */ /* 0x000fc800078e00ff */
[----:B------:R-:W-:-:S04]  /*0400*/  IMAD.WIDE.U32 R24, R24, c[0x0][0x22c], RZ ;  /* 0x00008b0018187a25 */ /* 0x000fc800078e00ff */
[----:B------:R-:W-:Y:S01]  /*0410*/  IMAD R23, R31, R19, R6 ;  /* 0x000000131f177224 */ /* 0x000fe200078e0206 */
[----:B------:R-:W-:Y:S01]  /*0420*/  IADD3 R0, R25, R27, RZ ;  /* 0x0000001b19007210 */ /* 0x000fe20007ffe0ff */
[----:B0-----:R-:W-:Y:S01]  /*0430*/  IMAD R2, R9, c[0x0][0x22c], RZ ;  /* 0x00008b0009027a24 */ /* 0x001fe200078e02ff */
[----:B------:R-:W-:Y:S01]  /*0440*/  SEL R24, R24, R4, !P1 ;  /* 0x0000000418187207 */ /* 0x000fe20004800000 */
[----:B------:R-:W-:Y:S01]  /*0450*/  IMAD.WIDE.U32 R30, R19, R30, RZ ;  /* 0x0000001e131e7225 */ /* 0x000fe200078e00ff */
[----:B------:R-:W-:Y:S02]  /*0460*/  @P1 IADD3 R0, R5, R17, RZ ;  /* 0x0000001105001210 */ /* 0x000fe40007ffe0ff */
[----:B------:R-:W-:Y:S02]  /*0470*/  SHF.R.S32.HI R6, RZ, 0x1f, R9 ;  /* 0x0000001fff067819 */ /* 0x000fe40000011409 */
[----:B------:R-:W-:Y:S02]  /*0480*/  SHF.R.S32.HI R25, RZ, 0x1f, R2 ;  /* 0x0000001fff197819 */ /* 0x000fe40000011402 */
[----:B------:R-:W-:Y:S01]  /*0490*/  IADD3 R26, R31, R23, RZ ;  /* 0x000000171f1a7210 */ /* 0x000fe20007ffe0ff */
[----:B------:R-:W-:Y:S05]  /*04a0*/  @!P0 BRA `(.L_x_809) ;  /* 0x0000007000008947 */ /* 0x000fea0003800000 */
[----:B-1----:R-:W-:Y:S01]  /*04b0*/  HFMA2.MMA R4, -RZ, RZ, 0, 7.62939453125e-06 ;  /* 0x00000080ff047435 */ /* 0x002fe200000001ff */
[----:B------:R-:W-:Y:S01]  /*04c0*/  MOV R5, c[0x0][0x210] ;  /* 0x0000840000057a02 */ /* 0x000fe20000000f00 */
[----:B------:R-:W-:-:S04]  /*04d0*/  @!P1 IMAD R11, R10, c[0x0][0x224], RZ ;  /* 0x000089000a0b9a24 */ /* 0x000fc800078e02ff */
[----:B------:R-:W-:-:S04]  /*04e0*/  IMAD R10, R10, 0x80, R11 ;  /* 0x000000800a0a7824 */ /* 0x000fc800078e020b */
[----:B------:R-:W-:-:S04]  /*04f0*/  IMAD R4, R4, R5, c[0x0][0x234] ;  /* 0x00008d0004047624 */ /* 0x000fc800078e0205 */
[----:B------:R-:W-:Y:S01]  /*0500*/  IMAD R27, R4, R9, R10 ;  /* 0x00000009041b7224 */ /* 0x000fe200078e020a */
[----:B------:R-:W-:Y:S05]  /*0510*/  BRA `(.L_x_810) ;  /* 0x0000002000007947 */ /* 0x000fea0003800000 */
.L_x_809:
[----:B-1----:R-:W-:-:S04]  /*0520*/  IMAD R10, R10, c[0x0][0x1c0], R9 ;  /* 0x000070000a0a7a24 */ /* 0x002fc800078e0209 */
[----:B------:R-:W-:Y:S02]  /*0530*/  IMAD R27, R10, c[0x0][0x224], RZ ;  /* 0x000089000a1b7a24 */ /* 0x000fe400078e02ff */
.L_x_810:
[----:B------:R-:W-:Y:S01]  /*0540*/  SHF.R.S32.HI R28, RZ, 0x1f, R3 ;  /* 0x0000001fff1c7819 */ /* 0x000fe20000011403 */
[----:B------:R-:W-:-:S03]  /*0550*/  IMAD R18, R14, c[0x0][0x370], RZ ;  /* 0x0000dc000e127a24 */ /* 0x000fc600078e02ff */
[----:B------:R-:W-:Y:S01]  /*0560*/  LEA.HI R16, R28, R3, RZ, 0x3 ;  /* 0x000000031c107211 */ /* 0x000fe200078f18ff */
[----:B------:R-:W-:-:S03]  /*0570*/  IMAD R18, R21, c[0x0][0x374], R18 ;  /* 0x0000dd0015127a24 */ /* 0x000fc600078e0212 */
[----:B------:R-:W-:-:S04]  /*0580*/  LOP3.LUT R4, R16, 0x1ffffff8, RZ, 0xc0, !PT ;  /* 0x1ffffff810047812 */ /* 0x000fc800078ec0ff */
[----:B------:R-:W-:-:S04]  /*0590*/  IADD3 R4, -R4, R3, RZ ;  /* 0x0000000304047210 */ /* 0x000fc80007ffe1ff */
[----:B------:R-:W-:-:S04]  /*05a0*/  SHF.L.U32 R4, R4, 0x3, RZ ;  /* 0x0000000304047819 */ /* 0x000fc800000006ff */
[----:B------:R-:W-:Y:S02]  /*05b0*/  SHF.R.S32.HI R5, RZ, 0x1f, R4 ;  /* 0x0000001fff057819 */ /* 0x000fe40000011404 */
[----:B------:R-:W-:-:S03]  /*05c0*/  ISETP.GE.AND P0, PT, R4, c[0x0][0x220], PT ;  /* 0x0000880004007a0c */ /* 0x000fc60003f06270 */
[----:B------:R-:W-:-:S04]  /*05d0*/  IMAD.WIDE.U32 R10, R21, c[0x0][0x370], R4 ;  /* 0x0000dc00150a7a25 */ /* 0x000fc800078e0004 */
[----:B------:R-:W-:Y:S01]  /*05e0*/  IMAD.WIDE.U32 R4, R21, c[0x0][0x1e8], R4 ;  /* 0x00007a0015047a25 */ /* 0x000fe200078e0004 */
[----:B------:R-:W-:-:S04]  /*05f0*/  IADD3 R10, P1, R15, R10, RZ ;  /* 0x0000000a0f0a7210 */ /* 0x000fc80007f3e0ff */
[----:B------:R-:W-:Y:S02]  /*0600*/  IADD3.X R11, R7, R11, R18, P1, !PT ;  /* 0x0000000b070b7210 */ /* 0x000fe40000ffe412 */
[----:B------:R-:W-:Y:S02]  /*0610*/  IADD3 R7, -R21, R13, RZ ;  /* 0x0000000d15077210 */ /* 0x000fe40007ffe1ff */
[----:B------:R-:W-:Y:S01]  /*0620*/  SHF.R.S32.HI R13, RZ, 0x3, R16 ;  /* 0x00000003ff0d7819 */ /* 0x000fe20000011410 */
[----:B------:R-:W-:Y:S01]  /*0630*/  IMAD R16, R14, c[0x0][0x1e8], RZ ;  /* 0x00007a000e107a24 */ /* 0x000fe200078e02ff */
[----:B------:R-:W-:Y:S01]  /*0640*/  IADD3 R4, P2, R12, R4, RZ ;  /* 0x000000040c047210 */ /* 0x000fe20007f5e0ff */
[----:B------:R-:W-:Y:S01]  /*0650*/  IMAD R14, R6, c[0x0][0x378], RZ ;  /* 0x0000de00060e7a24 */ /* 0x000fe200078e02ff */
[----:B------:R-:W-:Y:S01]  /*0660*/  ISETP.LT.AND P1, PT, R13, R7, !P0 ;  /* 0x000000070d00720c */ /* 0x000fe20004721270 */
[----:B------:R-:W-:Y:S02]  /*0670*/  IMAD R17, R21, c[0x0][0x1ec], R16 ;  /* 0x00007b0015117a24 */ /* 0x000fe400078e0210 */
[C---:B------:R-:W-:Y:S01]  /*0680*/  IMAD R15, R9.reuse, c[0x0][0x37c], R14 ;  /* 0x0000df00090f7a24 */ /* 0x040fe200078e020e */
[----:B------:R-:W-:Y:S01]  /*0690*/  SHF.R.S32.HI R14, RZ, 0x1f, R13 ;  /* 0x0000001fff0e7819 */ /* 0x000fe2000001140d */
[----:B------:R-:W-:Y:S01]  /*06a0*/  IMAD.WIDE.U32 R10, R9, c[0x0][0x378], R10 ;  /* 0x0000de00090a7a25 */ /* 0x000fe200078e000a */
[----:B------:R-:W-:-:S02]  /*06b0*/  IADD3.X R5, R8, R5, R17, P2, !PT ;  /* 0x0000000508057210 */ /* 0x000fc400017fe411 */
[----:B------:R-:W-:Y:S02]  /*06c0*/  IADD3 R8, R13, 0x20, RZ ;  /* 0x000000200d087810 */ /* 0x000fe40007ffe0ff */
[----:B------:R-:W-:Y:S01]  /*06d0*/  IADD3 R11, R11, R15, RZ ;  /* 0x0000000f0b0b7210 */ /* 0x000fe20007ffe0ff */
[----:B------:R-:W-:Y:S01]  /*06e0*/  IMAD.WIDE.U32 R4, R9, c[0x0][0x1f0], R4 ;  /* 0x00007c0009047a25 */ /* 0x000fe200078e0004 */
[----:B------:R-:W-:-:S03]  /*06f0*/  ISETP.LT.AND P0, PT, R8, R7, !P0 ;  /* 0x000000070800720c */ /* 0x000fc60004701270 */
[----:B------:R-:W-:Y:S02]  /*0700*/  @P1 IMAD R12, R14, c[0x0][0x370], RZ ;  /* 0x0000dc000e0c1a24 */ /* 0x000fe400078e02ff */
[----:B------:R-:W-:Y:S02]  /*0710*/  IMAD R8, R6, c[0x0][0x1f0], RZ ;  /* 0x00007c0006087a24 */ /* 0x000fe400078e02ff */
[C---:B------:R-:W-:Y:S02]  /*0720*/  @P1 IMAD R17, R13.reuse, c[0x0][0x374], R12 ;  /* 0x0000dd000d111a24 */ /* 0x040fe400078e020c */
[----:B------:R-:W-:-:S04]  /*0730*/  @P1 IMAD.WIDE.U32 R6, R13, c[0x0][0x370], R10 ;  /* 0x0000dc000d061a25 */ /* 0x000fc800078e000a */
[----:B------:R-:W-:Y:S01]  /*0740*/  IMAD R15, R9, c[0x0][0x1f4], R8 ;  /* 0x00007d00090f7a24 */ /* 0x000fe200078e0208 */
[----:B------:R-:W-:Y:S02]  /*0750*/  @P1 IADD3 R7, R7, R17, RZ ;  /* 0x0000001107071210 */ /* 0x000fe40007ffe0ff */
[----:B------:R-:W-:-:S04]  /*0760*/  @P1 LEA R8, P2, R6, c[0x0][0x330], 0x1 ;  /* 0x0000cc0006081a11 */ /* 0x000fc800078408ff */
[----:B------:R-:W-:Y:S01]  /*0770*/  @P1 LEA.HI.X R9, R6, c[0x0][0x334], R7, 0x1, P2 ;  /* 0x0000cd0006091a11 */ /* 0x000fe200010f0c07 */
[----:B------:R-:W-:Y:S01]  /*0780*/  IMAD.IADD R7, R5, 0x1, R15 ;  /* 0x0000000105077824 */ /* 0x000fe200078e020f */
[C---:B------:R-:W-:Y:S02]  /*0790*/  @P0 IADD3 R16, P2, R13.reuse, 0x20, RZ ;  /* 0x000000200d100810 */ /* 0x040fe40007f5e0ff */
[----:B------:R-:W-:Y:S02]  /*07a0*/  @P1 MOV R6, R4 ;  /* 0x0000000400061202 */ /* 0x000fe40000000f00 */
[----:B------:R-:W-:Y:S01]  /*07b0*/  @P0 IADD3.X R12, RZ, R14, RZ, P2, !PT ;  /* 0x0000000eff0c0210 */ /* 0x000fe200017fe4ff */
[----:B------:R-:W-:Y:S01]  /*07c0*/  @P0 IMAD.WIDE.U32 R10, R16, c[0x0][0x370], R10 ;  /* 0x0000dc00100a0a25 */ /* 0x000fe200078e000a */
[----:B------:R-:W-:Y:S02]  /*07d0*/  @P0 IADD3 R15, P2, R13, 0x20, RZ ;  /* 0x000000200d0f0810 */ /* 0x000fe40007f5e0ff */
[----:B------:R-:W-:Y:S01]  /*07e0*/  @P0 MOV R5, R7 ;  /* 0x0000000700050202 */ /* 0x000fe20000000f00 */
[----:B------:R-:W-:-:S02]  /*07f0*/  @P0 IMAD R17, R12, c[0x0][0x370], RZ ;  /* 0x0000dc000c110a24 */ /* 0x000fc400078e02ff */
[----:B------:R-:W-:-:S04]  /*0800*/  @P1 IMAD.WIDE.U32 R6, R13, c[0x0][0x1e8], R6 ;  /* 0x00007a000d061a25 */ /* 0x000fc800078e0006 */
[----:B------:R-:W-:Y:S01]  /*0810*/  @P0 IMAD R12, R16, c[0x0][0x374], R17 ;  /* 0x0000dd00100c0a24 */ /* 0x000fe200078e0211 */
[----:B------:R-:W-:Y:S01]  /*0820*/  @P0 IADD3.X R16, RZ, R14, RZ, P2, !PT ;  /* 0x0000000eff100210 */ /* 0x000fe200017fe4ff */
[----:B------:R-:W-:Y:S02]  /*0830*/  @P1 IMAD R14, R14, c[0x0][0x1e8], RZ ;  /* 0x00007a000e0e1a24 */ /* 0x000fe400078e02ff */
[----:B------:R-:W-:Y:S01]  /*0840*/  @P0 IMAD.WIDE.U32 R4, R15, c[0x0][0x1e8], R4 ;  /* 0x00007a000f040a25 */ /* 0x000fe200078e0004 */
[----:B------:R-:W-:-:S03]  /*0850*/  @P0 IADD3 R11, R11, R12, RZ ;  /* 0x0000000c0b0b0210 */ /* 0x000fc60007ffe0ff */
[----:B------:R-:W-:Y:S01]  /*0860*/  @P0 IMAD R16, R16, c[0x0][0x1e8], RZ ;  /* 0x00007a0010100a24 */ /* 0x000fe200078e02ff */
[----:B------:R-:W-:Y:S01]  /*0870*/  @P0 LEA R22, P3, R4, c[0x0][0x1d0], 0x1 ;  /* 0x0000740004160a11 */ /* 0x000fe200078608ff */
[----:B------:R-:W-:Y:S02]  /*0880*/  @P1 IMAD R14, R13, c[0x0][0x1ec], R14 ;  /* 0x00007b000d0e1a24 */ /* 0x000fe400078e020e */
[----:B------:R-:W-:Y:S01]  /*0890*/  @P0 IMAD R13, R15, c[0x0][0x1ec], R16 ;  /* 0x00007b000f0d0a24 */ /* 0x000fe200078e0210 */
[----:B------:R-:W-:Y:S01]  /*08a0*/  @P0 LEA R16, P2, R10, c[0x0][0x330], 0x1 ;  /* 0x0000cc000a100a11 */ /* 0x000fe200078408ff */
[----:B------:R-:W-:-:S03]  /*08b0*/  @P1 IMAD.IADD R7, R7, 0x1, R14 ;  /* 0x0000000107071824 */ /* 0x000fc600078e020e */
[----:B------:R-:W-:Y:S02]  /*08c0*/  @P0 LEA.HI.X R17, R10, c[0x0][0x334], R11, 0x1, P2 ;  /* 0x0000cd000a110a11 */ /* 0x000fe400010f0c0b */
[----:B------:R-:W-:Y:S02]  /*08d0*/  @P0 IADD3 R5, R5, R13, RZ ;  /* 0x0000000d05050210 */ /* 0x000fe40007ffe0ff */
[----:B------:R-:W-:Y:S02]  /*08e0*/  @P1 LEA R12, P2, R6, c[0x0][0x1d0], 0x1 ;  /* 0x00007400060c1a11 */ /* 0x000fe400078408ff */
[----:B------:R-:W-:Y:S02]  /*08f0*/  @P0 LEA.HI.X R23, R4, c[0x0][0x1d4], R5, 0x1, P3 ;  /* 0x0000750004170a11 */ /* 0x000fe400018f0c05 */
[----:B------:R-:W-:Y:S01]  /*0900*/  @P1 LEA.HI.X R13, R6, c[0x0][0x1d4], R7, 0x1, P2 ;  /* 0x00007500060d1a11 */ /* 0x000fe200010f0c07 */
[----:B------:R-:W-:Y:S01]  /*0910*/  CS2R R4, SRZ ;  /* 0x0000000000047805 */ /* 0x000fe2000001ff00 */
[----:B------:R-:W-:Y:S01]  /*0920*/  CS2R R6, SRZ ;  /* 0x0000000000067805 */ /* 0x000fe2000001ff00 */
[----:B------:R-:W-:-:S05]  /*0930*/  CS2R R10, SRZ ;  /* 0x00000000000a7805 */ /* 0x000fca000001ff00 */
[----:B------:R0:W2:Y:S02]  /*0940*/  @P1 LDG.E.128 R4, [R8.64] ;  /* 0x0000000408041981 */ /* 0x0000a4000c1e1d00 */
[----:B0-----:R-:W-:-:S06]  /*0950*/  CS2R R8, SRZ ;  /* 0x0000000000087805 */ /* 0x001fcc000001ff00 */
[----:B------:R0:W3:Y:S01]  /*0960*/  @P1 LDG.E.128 R8, [R12.64] ;  /* 0x000000040c081981 */ /* 0x0000e2000c1e1d00 */
[----:B------:R-:W-:Y:S01]  /*0970*/  CS2R R18, SRZ ;  /* 0x0000000000127805 */ /* 0x000fe2000001ff00 */
[----:B0-----:R-:W-:Y:S01]  /*0980*/  CS2R R12, SRZ ;  /* 0x00000000000c7805 */ /* 0x001fe2000001ff00 */
[--C-:B--2---:R-:W-:Y:S02]  /*0990*/  HADD2.F32 R14, -RZ, R4.reuse.H1_H1 ;  /* 0x30000004ff0e7230 */ /* 0x104fe40000004100 */
[----:B------:R-:W-:Y:S02]  /*09a0*/  HADD2.F32 R4, -RZ, R4.H0_H0 ;  /* 0x20000004ff047230 */ /* 0x000fe40000004100 */
[----:B---3--:R-:W-:-:S05]  /*09b0*/  HADD2.F32 R15, -RZ, R8.H1_H1 ;  /* 0x30000008ff0f7230 */ /* 0x008fca0000004100 */
[----:B------:R-:W-:Y:S01]  /*09c0*/  FMUL.FTZ R14, R14, R15 ;  /* 0x0000000f0e0e7220 */ /* 0x000fe20000410000 */
[----:B------:R-:W-:-:S05]  /*09d0*/  HADD2.F32 R15, -RZ, R8.H0_H0 ;  /* 0x20000008ff0f7230 */ /* 0x000fca0000004100 */
[----:B------:R-:W-:Y:S01]  /*09e0*/  FFMA.FTZ R14, R4, R15, R14 ;  /* 0x0000000f040e7223 */ /* 0x000fe2000001000e */
[----:B------:R-:W-:Y:S02]  /*09f0*/  HADD2.F32 R4, -RZ, R5.H0_H0 ;  /* 0x20000005ff047230 */ /* 0x000fe40000004100 */
[----:B------:R-:W-:Y:S02]  /*0a00*/  HADD2.F32 R15, -RZ, R9.H0_H0 ;  /* 0x20000009ff0f7230 */ /* 0x000fe40000004100 */
[----:B------:R-:W-:-:S03]  /*0a10*/  HADD2.F32 R5, -RZ, R5.H1_H1 ;  /* 0x30000005ff057230 */ /* 0x000fc60000004100 */
[----:B------:R-:W-:Y:S01]  /*0a20*/  FFMA.FTZ R14, R4, R15, R14 ;  /* 0x0000000f040e7223 */ /* 0x000fe2000001000e */
[----:B------:R-:W-:Y:S02]  /*0a30*/  HADD2.F32 R4, -RZ, R9.H1_H1 ;  /* 0x30000009ff047230 */ /* 0x000fe40000004100 */
[----:B------:R-:W-:-:S03]  /*0a40*/  HADD2.F32 R9, -RZ, R10.H1_H1 ;  /* 0x3000000aff097230 */ /* 0x000fc60000004100 */
[----:B------:R-:W-:Y:S01]  /*0a50*/  FFMA.FTZ R14, R5, R4, R14 ;  /* 0x00000004050e7223 */ /* 0x000fe2000001000e */
[----:B------:R-:W-:Y:S02]  /*0a60*/  HADD2.F32 R4, -RZ, R6.H0_H0 ;  /* 0x20000006ff047230 */ /* 0x000fe40000004100 */
[----:B------:R-:W-:Y:S02]  /*0a70*/  HADD2.F32 R5, -RZ, R10.H0_H0 ;  /* 0x2000000aff057230 */ /* 0x000fe40000004100 */
[----:B------:R-:W-:-:S03]  /*0a80*/  HADD2.F32 R6, -RZ, R6.H1_H1 ;  /* 0x30000006ff067230 */ /* 0x000fc60000004100 */
[----:B------:R-:W-:Y:S01]  /*0a90*/  FFMA.FTZ R4, R4, R5, R14 ;  /* 0x0000000504047223 */ /* 0x000fe2000001000e */
[----:B------:R-:W-:Y:S01]  /*0aa0*/  HADD2.F32 R5, -RZ, R11.H0_H0 ;  /* 0x2000000bff057230 */ /* 0x000fe20000004100 */
[----:B------:R-:W-:Y:S02]  /*0ab0*/  CS2R R14, SRZ ;  /* 0x00000000000e7805 */ /* 0x000fe4000001ff00 */
[----:B------:R-:W-:Y:S01]  /*0ac0*/  FFMA.FTZ R6, R6, R9, R4 ;  /* 0x0000000906067223 */ /* 0x000fe20000010004 */
[----:B------:R-:W-:-:S03]  /*0ad0*/  HADD2.F32 R4, -RZ, R7.H0_H0 ;  /* 0x20000007ff047230 */ /* 0x000fc60000004100 */
[----:B------:R0:W2:Y:S02]  /*0ae0*/  @P0 LDG.E.128 R12, [R16.64] ;  /* 0x00000004100c0981 */ /* 0x0000a4000c1e1d00 */
[----:B------:R-:W-:Y:S01]  /*0af0*/  FFMA.FTZ R4, R4, R5, R6 ;  /* 0x0000000504047223 */ /* 0x000fe20000010006 */
[----:B0-----:R-:W-:-:S06]  /*0b00*/  CS2R R16, SRZ ;  /* 0x0000000000107805 */ /* 0x001fcc000001ff00 */
[----:B------:R-:W3:Y:S01]  /*0b10*/  @P0 LDG.E.128 R16, [R22.64] ;  /* 0x0000000416100981 */ /* 0x000ee2000c1e1d00 */
[----:B------:R-:W-:Y:S01]  /*0b20*/  HADD2.F32 R7, -RZ, R7.H1_H1 ;  /* 0x30000007ff077230 */ /* 0x000fe20000004100 */
[----:B------:R-:W-:Y:S01]  /*0b30*/  LEA.HI R28, R28, R3, RZ, 0x4 ;  /* 0x000000031c1c7211 */ /* 0x000fe200078f20ff */
[----:B------:R-:W-:Y:S01]  /*0b40*/  HADD2.F32 R11, -RZ, R11.H1_H1 ;  /* 0x3000000bff0b7230 */ /* 0x000fe20000004100 */
[----:B------:R-:W-:Y:S01]  /*0b50*/  IADD3 R24, P0, P1, R30, R24, R2 ;  /* 0x000000181e187210 */ /* 0x000fe2000791e002 */
[----:B------:R-:W-:Y:S01]  /*0b60*/  IMAD R20, R20, c[0x0][0x22c], RZ ;  /* 0x00008b0014147a24 */ /* 0x000fe200078e02ff */
[----:B------:R-:W-:Y:S02]  /*0b70*/  LOP3.LUT R2, R28, 0x3ffffff0, RZ, 0xc0, !PT ;  /* 0x3ffffff01c027812 */ /* 0x000fe400078ec0ff */
[----:B------:R-:W-:Y:S01]  /*0b80*/  FFMA.FTZ R4, R7, R11, R4 ;  /* 0x0000000b07047223 */ /* 0x000fe20000010004 */
[----:B------:R-:W-:Y:S02]  /*0b90*/  SHF.R.S32.HI R28, RZ, 0x4, R28 ;  /* 0x00000004ff1c7819 */ /* 0x000fe4000001141c */
[----:B------:R-:W-:-:S02]  /*0ba0*/  IADD3 R2, -R2, R3, RZ ;  /* 0x0000000302027210 */ /* 0x000fc40007ffe1ff */
[----:B------:R-:W-:Y:S01]  /*0bb0*/  IADD3.X R0, R26, R0, R25, P0, P1 ;  /* 0x000000001a007210 */ /* 0x000fe200007e2419 */
[--C-:B--2---:R-:W-:Y:S02]  /*0bc0*/  HADD2.F32 R5, -RZ, R12.reuse.H1_H1 ;  /* 0x3000000cff057230 */ /* 0x104fe40000004100 */
[----:B------:R-:W-:Y:S02]  /*0bd0*/  HADD2.F32 R12, -RZ, R12.H0_H0 ;  /* 0x2000000cff0c7230 */ /* 0x000fe40000004100 */
[----:B------:R-:W-:Y:S02]  /*0be0*/  HADD2.F32 R8, -RZ, R13.H1_H1 ;  /* 0x3000000dff087230 */ /* 0x000fe40000004100 */
[--C-:B---3--:R-:W-:Y:S02]  /*0bf0*/  HADD2.F32 R6, -RZ, R16.reuse.H1_H1 ;  /* 0x30000010ff067230 */ /* 0x108fe40000004100 */
[----:B------:R-:W-:Y:S02]  /*0c00*/  HADD2.F32 R16, -RZ, R16.H0_H0 ;  /* 0x20000010ff107230 */ /* 0x000fe40000004100 */
[----:B------:R-:W-:Y:S01]  /*0c10*/  HADD2.F32 R9, -RZ, R17.H0_H0 ;  /* 0x20000011ff097230 */ /* 0x000fe20000004100 */
[----:B------:R-:W-:Y:S01]  /*0c20*/  FMUL.FTZ R5, R5, R6 ;  /* 0x0000000605057220 */ /* 0x000fe20000410000 */
[----:B------:R-:W-:-:S02]  /*0c30*/  HADD2.F32 R6, -RZ, R13.H0_H0 ;  /* 0x2000000dff067230 */ /* 0x000fc40000004100 */
[----:B------:R-:W-:Y:S01]  /*0c40*/  HADD2.F32 R17, -RZ, R17.H1_H1 ;  /* 0x30000011ff117230 */ /* 0x000fe20000004100 */
[----:B------:R-:W-:Y:S01]  /*0c50*/  FFMA.FTZ R5, R12, R16, R5 ;  /* 0x000000100c057223 */ /* 0x000fe20000010005 */
[----:B------:R-:W-:-:S03]  /*0c60*/  HADD2.F32 R7, -RZ, R19.H1_H1 ;  /* 0x30000013ff077230 */ /* 0x000fc60000004100 */
[----:B------:R-:W-:Y:S01]  /*0c70*/  FFMA.FTZ R5, R6, R9, R5 ;  /* 0x0000000906057223 */ /* 0x000fe20000010005 */
[----:B------:R-:W-:Y:S02]  /*0c80*/  HADD2.F32 R6, -RZ, R14.H0_H0 ;  /* 0x2000000eff067230 */ /* 0x000fe40000004100 */
[----:B------:R-:W-:Y:S01]  /*0c90*/  HADD2.F32 R9, -RZ, R18.H0_H0 ;  /* 0x20000012ff097230 */ /* 0x000fe20000004100 */
[----:B------:R-:W-:Y:S01]  /*0ca0*/  FFMA.FTZ R5, R8, R17, R5 ;  /* 0x0000001108057223 */ /* 0x000fe20000010005 */
[----:B------:R-:W-:Y:S02]  /*0cb0*/  HADD2.F32 R14, -RZ, R14.H1_H1 ;  /* 0x3000000eff0e7230 */ /* 0x000fe40000004100 */
[----:B------:R-:W-:Y:S01]  /*0cc0*/  HADD2.F32 R18, -RZ, R18.H1_H1 ;  /* 0x30000012ff127230 */ /* 0x000fe20000004100 */
[----:B------:R-:W-:Y:S01]  /*0cd0*/  FFMA.FTZ R5, R6, R9, R5 ;  /* 0x0000000906057223 */ /* 0x000fe20000010005 */
[----:B------:R-:W-:Y:S02]  /*0ce0*/  HADD2.F32 R6, -RZ, R15.H0_H0 ;  /* 0x2000000fff067230 */ /* 0x000fe40000004100 */
[----:B------:R-:W-:Y:S01]  /*0cf0*/  HADD2.F32 R9, -RZ, R19.H0_H0 ;  /* 0x20000013ff097230 */ /* 0x000fe20000004100 */
[----:B------:R-:W-:Y:S01]  /*0d00*/  FFMA.FTZ R5, R14, R18, R5 ;  /* 0x000000120e057223 */ /* 0x000fe20000010005 */
[----:B------:R-:W-:-:S03]  /*0d10*/  HADD2.F32 R8, -RZ, R15.H1_H1 ;  /* 0x3000000fff087230 */ /* 0x000fc60000004100 */
[----:B------:R-:W-:-:S04]  /*0d20*/  FFMA.FTZ R5, R6, R9, R5 ;  /* 0x0000000906057223 */ /* 0x000fc80000010005 */
[----:B------:R-:W-:Y:S02]  /*0d30*/  FFMA.FTZ R7, R8, R7, R5 ;  /* 0x0000000708077223 */ /* 0x000fe40000010005 */
[----:B------:R-:W0:Y:S04]  /*0d40*/  SHFL.BFLY PT, R5, R4, 0x4, 0x1f ;  /* 0x0c801f0004057f89 */ /* 0x000e2800000e0000 */
[----:B------:R-:W1:Y:S01]  /*0d50*/  SHFL.BFLY PT, R6, R7, 0x4, 0x1f ;  /* 0x0c801f0007067f89 */ /* 0x000e6200000e0000 */
[----:B0-----:R-:W-:Y:S02]  /*0d60*/  FADD.FTZ R8, R4, R5 ;  /* 0x0000000504087221 */ /* 0x001fe40000010000 */
[----:B-1----:R-:W-:-:S03]  /*0d70*/  FADD.FTZ R9, R7, R6 ;  /* 0x0000000607097221 */ /* 0x002fc60000010000 */
[----:B------:R-:W0:Y:S04]  /*0d80*/  SHFL.BFLY PT, R5, R8, 0x2, 0x1f ;  /* 0x0c401f0008057f89 */ /* 0x000e2800000e0000 */
[----:B------:R-:W1:Y:S01]  /*0d90*/  SHFL.BFLY PT, R10, R9, 0x2, 0x1f ;  /* 0x0c401f00090a7f89 */ /* 0x000e6200000e0000 */
[----:B0-----:R-:W-:Y:S01]  /*0da0*/  FADD.FTZ R6, R8, R5 ;  /* 0x0000000508067221 */ /* 0x001fe20000010000 */
[----:B------:R-:W-:Y:S02]  /*0db0*/  SHF.L.U32 R5, R2, 0x2, RZ ;  /* 0x0000000202057819 */ /* 0x000fe400000006ff */
[----:B------:R-:W-:Y:S01]  /*0dc0*/  IADD3 R8, R21, R27, RZ ;  /* 0x0000001b15087210 */ /* 0x000fe20007ffe0ff */
[----:B-1----:R-:W-:Y:S01]  /*0dd0*/  FADD.FTZ R7, R9, R10 ;  /* 0x0000000a09077221 */ /* 0x002fe20000010000 */
[----:B------:R-:W0:Y:S01]  /*0de0*/  SHFL.BFLY PT, R11, R6, 0x1, 0x1f ;  /* 0x0c201f00060b7f89 */ /* 0x000e2200000e0000 */
[----:B------:R-:W-:Y:S01]  /*0df0*/  IMAD R5, R28, R20, R5 ;  /* 0x000000141c057224 */ /* 0x000fe200078e0205 */
[----:B------:R-:W-:-:S02]  /*0e00*/  SHF.L.U32 R9, R20, 0x2, RZ ;  /* 0x0000000214097819 */ /* 0x000fc400000006ff */
[----:B------:R-:W1:Y:S01]  /*0e10*/  SHFL.BFLY PT, R10, R7, 0x1, 0x1f ;  /* 0x0c201f00070a7f89 */ /* 0x000e6200000e0000 */
[----:B------:R-:W-:Y:S02]  /*0e20*/  SHF.R.S32.HI R12, RZ, 0x1f, R8 ;  /* 0x0000001fff0c7819 */ /* 0x000fe40000011408 */
[----:B------:R-:W-:-:S04]  /*0e30*/  IADD3 R2, P0, R5, R24, RZ ;  /* 0x0000001805027210 */ /* 0x000fc80007f1e0ff */
[----:B------:R-:W-:Y:S02]  /*0e40*/  LEA.HI.X.SX32 R5, R5, R0, 0x1, P0 ;  /* 0x0000000005057211 */ /* 0x000fe400000f0eff */
[C---:B------:R-:W-:Y:S02]  /*0e50*/  LEA R4, P0, R2.reuse, c[0x0][0x350], 0x2 ;  /* 0x0000d40002047a11 */ /* 0x040fe400078010ff */
[C---:B------:R-:W-:Y:S02]  /*0e60*/  LEA.HI R0, P1, R3.reuse, R8, RZ, 0x1d ;  /* 0x0000000803007211 */ /* 0x040fe4000783e8ff */
[----:B------:R-:W-:Y:S02]  /*0e70*/  LEA.HI.X R5, R2, c[0x0][0x354], R5, 0x2, P0 ;  /* 0x0000d50002057a11 */ /* 0x000fe400000f1405 */
[----:B------:R-:W-:Y:S02]  /*0e80*/  LOP3.LUT P0, RZ, R3, 0x7, RZ, 0xc0, !PT ;  /* 0x0000000703ff7812 */ /* 0x000fe4000780c0ff */
[----:B------:R-:W-:Y:S01]  /*0e90*/  IADD3.X R3, RZ, R12, RZ, P1, !PT ;  /* 0x0000000cff037210 */ /* 0x000fe20000ffe4ff */
[----:B------:R-:W-:Y:S01]  /*0ea0*/  IMAD.WIDE R8, R9, 0x10, R4 ;  /* 0x0000001009087825 */ /* 0x000fe200078e0204 */
[----:B------:R-:W-:-:S03]  /*0eb0*/  LEA R2, P1, R0, c[0x0][0x3c8], 0x2 ;  /* 0x0000f20000027a11 */ /* 0x000fc600078210ff */
[----:B0-----:R-:W-:Y:S01]  /*0ec0*/  FADD.FTZ R11, R6, R11 ;  /* 0x0000000b060b7221 */ /* 0x001fe20000010000 */
[----:B------:R-:W-:Y:S01]  /*0ed0*/  LEA.HI.X R3, R0, c[0x0][0x3cc], R3, 0x2, P1 ;  /* 0x0000f30000037a11 */ /* 0x000fe200008f1403 */
[----:B-1----:R-:W-:Y:S02]  /*0ee0*/  FADD.FTZ R10, R7, R10 ;  /* 0x0000000a070a7221 */ /* 0x002fe40000010000 */
[----:B------:R-:W-:-:S04]  /*0ef0*/  IMAD.WIDE R6, R20, 0x40, R8 ;  /* 0x0000004014067825 */ /* 0x000fc800078e0208 */
[----:B------:R-:W-:Y:S02]  /*0f00*/  FMUL.FTZ R11, R11, c[0x0][0x2d4] ;  /* 0x0000b5000b0b7a20 */ /* 0x000fe40000410000 */
[----:B------:R-:W-:Y:S02]  /*0f10*/  FMUL.FTZ R13, R10, c[0x0][0x2d4] ;  /* 0x0000b5000a0d7a20 */ /* 0x000fe40000410000 */
[----:B------:R-:W-:Y:S01]  /*0f20*/  IMAD.WIDE R20, R20, 0x40, R6 ;  /* 0x0000004014147825 */ /* 0x000fe200078e0206 */
[----:B------:R-:W-:Y:S04]  /*0f30*/  @!P0 STG.E [R2.64], R11 ;  /* 0x0000000b02008986 */ /* 0x000fe8000c101904 */
[----:B------:R-:W-:Y:S04]  /*0f40*/  @!P0 STG.E [R2.64+0x80], R13 ;  /* 0x0000800d02008986 */ /* 0x000fe8000c101904 */
[----:B------:R-:W-:Y:S04]  /*0f50*/  STG.E.128 [R4.64], RZ ;  /* 0x000000ff04007986 */ /* 0x000fe8000c101d04 */
[----:B------:R-:W-:Y:S04]  /*0f60*/  STG.E.128 [R8.64], RZ ;  /* 0x000000ff08007986 */ /* 0x000fe8000c101d04 */
[----:B------:R-:W-:Y:S04]  /*0f70*/  STG.E.128 [R6.64], RZ ;  /* 0x000000ff06007986 */ /* 0x000fe8000c101d04 */
[----:B------:R-:W-:Y:S01]  /*0f80*/  STG.E.128 [R20.64], RZ ;  /* 0x000000ff14007986 */ /* 0x000fe2000c101d04 */
[----:B------:R-:W-:Y:S05]  /*0f90*/  EXIT ;  /* 0x000000000000794d */ /* 0x000fea0003800000 */
.L_x_811:
        /* <DEDUP_REMOVED lines=14> */
.L_x_1269:


//--------------------- .text._ZN5flash27flash_bwd_convert_dq_kernelI23Flash_bwd_kernel_traitsILi64ELi128ELi128ELi8ELi4ELi4ELi4ELb0ELb0EN7cutlass6half_tE19Flash_kernel_traitsILi64ELi128ELi128ELi8ES3_EEEEvNS_16Flash_bwd_paramsEi --------------------------
	.section	.text._ZN5flash27flash_bwd_convert_dq_kernelI23Flash_bwd_kernel_traitsILi64ELi128ELi128ELi8ELi4ELi4ELi4ELb0ELb0EN7cutlass6half_tE19Flash_kernel_traitsILi64ELi128ELi128ELi8ES3_EEEEvNS_16Flash_bwd_paramsEi,"ax",@progbits
	.sectioninfo	@"SHI_REGISTERS=64"
	.align	128
        .global         _ZN5flash27flash_bwd_convert_dq_kernelI23Flash_bwd_kernel_traitsILi64ELi128ELi128ELi8ELi4ELi4ELi4ELb0ELb0EN7cutlass6half_tE19Flash_kernel_traitsILi64ELi128ELi128ELi8ES3_EEEEvNS_16Flash_bwd_paramsEi
        .type           _ZN5flash27flash_bwd_convert_dq_kernelI23Flash_bwd_kernel_traitsILi64ELi128ELi128ELi8ELi4ELi4ELi4ELb0ELb0EN7cutlass6half_tE19Flash_kernel_traitsILi64ELi128ELi128ELi8ES3_EEEEvNS_16Flash_bwd_paramsEi,@function
        .size           _ZN5flash27flash_bwd_convert_dq_kernelI23Flash_bwd_kernel_traitsILi64ELi128ELi128ELi8ELi4ELi4ELi4ELb0ELb0EN7cutlass6half_tE19Flash_kernel_traitsILi64ELi128ELi128ELi8ES3_EEEEvNS_16Flash_bwd_paramsEi,(.L_x_1270 - _ZN5flash27flash_bwd_convert_dq_kernelI23Flash_bwd_kernel_traitsILi64ELi128ELi128ELi8ELi4ELi4ELi4ELb0ELb0EN7cutlass6half_tE19Flash_kernel_traitsILi64ELi128ELi128ELi8ES3_EEEEvNS_16Flash_bwd_paramsEi)
        .other          _ZN5flash27flash_bwd_convert_dq_kernelI23Flash_bwd_kernel_traitsILi64ELi128ELi128ELi8ELi4ELi4ELi4ELb0ELb0EN7cutlass6half_tE19Flash_kernel_traitsILi64ELi128ELi128ELi8ES3_EEEEvNS_16Flash_bwd_paramsEi,@"STO_CUDA_ENTRY STV_DEFAULT"
_ZN5flash27flash_bwd_convert_dq_kernelI23Flash_bwd_kernel_traitsILi64ELi128ELi128ELi8ELi4ELi4ELi4ELb0ELb0EN7cutlass6half_tE19Flash_kernel_traitsILi64ELi128ELi128ELi8ES3_EEEEvNS_16Flash_bwd_paramsEi:
.text._ZN5flash27flash_bwd_convert_dq_kernelI23Flash_bwd_kernel_traitsILi64ELi128ELi128ELi8ELi4ELi4ELi4ELb0ELb0EN7cutlass6half_tE19Flash_kernel_traitsILi64ELi128ELi128ELi8ES3_EEEEvNS_16Flash_bwd_paramsEi:
        /* <DEDUP_REMOVED lines=10> */
[----:B------:R-:W0:Y:S01]  /*00a0*/  S2R R0, SR_CTAID.X ;  /* 0x0000000000007919 */ /* 0x000e220000002500 */
[----:B--2---:R-:W-:Y:S01]  /*00b0*/  @P0 IADD3 R4, R5, -R32, RZ ;  /* 0x8000002005040210 */ /* 0x004fe20007ffe0ff */
[----:B0-----:R-:W-:Y:S01]  /*00c0*/  IMAD.SHL.U32 R5, R0, 0x80, RZ ;  /* 0x0000008000057824 */ /* 0x001fe200078e00ff */
[----:B------:R-:W-:-:S04]  /*00d0*/  @!P0 MOV R4, c[0x0][0x214] ;  /* 0x0000850000048a02 */ /* 0x000fc80000000f00 */
[----:B------:R-:W-:-:S13]  /*00e0*/  ISETP.GT.AND P1, PT, R4, R5, PT ;  /* 0x000000050400720c */ /* 0x000fda0003f24270 */
[----:B------:R-:W-:Y:S05]  /*00f0*/  @!P1 EXIT ;  /* 0x000000000000994d */ /* 0x000fea0003800000 */
[C---:B------:R-:W-:Y:S01]  /*0100*/  ISETP.NE.AND P2, PT, R32.reuse, -0x1, PT ;  /* 0xffffffff2000780c */ /* 0x040fe20003f45270 */
[----:B------:R-:W-:Y:S01]  /*0110*/  CS2R R58, SRZ ;  /* 0x00000000003a7805 */ /* 0x000fe2000001ff00 */
[----:B------:R-:W-:Y:S01]  /*0120*/  SHF.R.S32.HI R10, RZ, 0x1f, R5 ;  /* 0x0000001fff0a7819 */ /* 0x000fe20000011405 */
[----:B------:R-:W-:Y:S01]  /*0130*/  CS2R R12, SRZ ;  /* 0x00000000000c7805 */ /* 0x000fe2000001ff00 */
[----:B------:R-:W-:Y:S01]  /*0140*/  IMAD.MOV.U32 R60, RZ, RZ, RZ ;  /* 0x000000ffff3c7224 */ /* 0x000fe200078e00ff */
[----:B------:R-:W-:Y:S01]  /*0150*/  CS2R R14, SRZ ;  /* 0x00000000000e7805 */ /* 0x000fe2000001ff00 */
[----:B------:R-:W-:Y:S01]  /*0160*/  CS2R R16, SRZ ;  /* 0x0000000000107805 */ /* 0x000fe2000001ff00 */
[----:B------:R-:W-:Y:S01]  /*0170*/  CS2R R18, SRZ ;  /* 0x0000000000127805 */ /* 0x000fe2000001ff00 */
[----:B------:R-:W-:Y:S01]  /*0180*/  MOV R48, RZ ;  /* 0x000000ff00307202 */ /* 0x000fe20000000f00 */
[----:B------:R-:W-:Y:S01]  /*0190*/  CS2R R20, SRZ ;  /* 0x0000000000147805 */ /* 0x000fe2000001ff00 */
[----:B------:R-:W-:Y:S01]  /*01a0*/  MOV R57, RZ ;  /* 0x000000ff00397202 */ /* 0x000fe20000000f00 */
[----:B------:R-:W-:Y:S01]  /*01b0*/  CS2R R22, SRZ ;  /* 0x0000000000167805 */ /* 0x000fe2000001ff00 */
[----:B------:R-:W-:Y:S01]  /*01c0*/  CS2R R24, SRZ ;  /* 0x0000000000187805 */ /* 0x000fe2000001ff00 */
[C---:B------:R-:W-:Y:S01]  /*01d0*/  @P2 IMAD.WIDE.U32 R8, R32.reuse, c[0x0][0x398], RZ ;  /* 0x0000e60020082a25 */ /* 0x040fe200078e00ff */
[----:B------:R-:W-:Y:S01]  /*01e0*/  @!P2 SHF.R.S32.HI R0, RZ, 0x1f, R30 ;  /* 0x0000001fff00a819 */ /* 0x000fe2000001141e */
[----:B------:R-:W-:Y:S01]  /*01f0*/  CS2R R26, SRZ ;  /* 0x00000000001a7805 */ /* 0x000fe2000001ff00 */
[----:B------:R-:W-:Y:S01]  /*0200*/  CS2R R40, SRZ ;  /* 0x0000000000287805 */ /* 0x000fe2000001ff00 */
[----:B------:R-:W-:Y:S01]  /*0210*/  @P2 IMAD R6, R32, c[0x0][0x39c], R9 ;  /* 0x0000e70020062a24 */ /* 0x000fe200078e0209 */
[----:B------:R-:W-:Y:S01]  /*0220*/  CS2R R42, SRZ ;  /* 0x00000000002a7805 */ /* 0x000fe2000001ff00 */
[----:B------:R-:W0:Y:S01]  /*0230*/  S2R R9, SR_TID.X ;  /* 0x0000000000097919 */ /* 0x000e220000002100 */
[----:B------:R-:W-:Y:S01]  /*0240*/  @!P2 IMAD R7, R0, c[0x0][0x380], RZ ;  /* 0x0000e0000007aa24 */ /* 0x000fe200078e02ff */
[----:B------:R-:W-:Y:S01]  /*0250*/  MOV R0, c[0x0][0x3e0] ;  /* 0x0000f80000007a02 */ /* 0x000fe20000000f00 */
[----:B------:R-:W-:Y:S01]  /*0260*/  @!P2 IMAD.WIDE.U32 R2, R30, c[0x0][0x380], RZ ;  /* 0x0000e0001e02aa25 */ /* 0x000fe200078e00ff */
[----:B------:R-:W-:Y:S01]  /*0270*/  MOV R45, RZ ;  /* 0x000000ff002d7202 */ /* 0x000fe20000000f00 */
[----:B------:R-:W-:Y:S01]  /*0280*/  CS2R R46, SRZ ;  /* 0x00000000002e7805 */ /* 0x000fe2000001ff00 */
[----:B------:R-:W-:Y:S01]  /*0290*/  ISETP.GE.AND P1, PT, R0, 0x1, PT ;  /* 0x000000010000780c */ /* 0x000fe20003f26270 */
[----:B------:R-:W-:Y:S01]  /*02a0*/  @!P2 IMAD R7, R30, c[0x0][0x384], R7 ;  /* 0x0000e1001e07aa24 */ /* 0x000fe200078e0207 */
[----:B------:R-:W-:Y:S01]  /*02b0*/  @!P2 MOV R8, R2 ;  /* 0x000000020008a202 */ /* 0x000fe20000000f00 */
[----:B------:R-:W-:Y:S01]  /*02c0*/  IMAD.MOV.U32 R11, RZ, RZ, RZ ;  /* 0x000000ffff0b7224 */ /* 0x000fe200078e00ff */
[----:B------:R-:W-:-:S02]  /*02d0*/  MOV R0, RZ ;  /* 0x000000ff00007202 */ /* 0x000fc40000000f00 */
[----:B------:R-:W-:Y:S02]  /*02e0*/  @!P2 IADD3 R6, R3, R7, RZ ;  /* 0x000000070306a210 */ /* 0x000fe40007ffe0ff */
[----:B------:R-:W1:Y:S01]  /*02f0*/  S2R R7, SR_CTAID.Z ;  /* 0x0000000000077919 */ /* 0x000e620000002700 */
[----:B------:R-:W-:Y:S01]  /*0300*/  CS2R R2, SRZ ;  /* 0x0000000000027805 */ /* 0x000fe2000001ff00 */
[----:B0-----:R-:W-:-:S04]  /*0310*/  SHF.R.S32.HI R44, RZ, 0x1f, R9 ;  /* 0x0000001fff2c7819 */ /* 0x001fc80000011409 */
[----:B------:R-:W-:-:S04]  /*0320*/  LEA.HI R34, R44, R9, RZ, 0x5 ;  /* 0x000000092c227211 */ /* 0x000fc800078f28ff */
[----:B------:R-:W-:Y:S01]  /*0330*/  SHF.R.S32.HI R50, RZ, 0x5, R34 ;  /* 0x00000005ff327819 */ /* 0x000fe20000011422 */
[----:B------:R-:W-:Y:S05]  /*0340*/  @!P1 BRA `(.L_x_812) ;  /* 0x00000b0000009947 */ /* 0x000fea0003800000 */
[C---:B------:R-:W-:Y:S01]  /*0350*/  IMAD.WIDE R28, R30.reuse, c[0x0][0x224], RZ ;  /* 0x000089001e1c7a25 */ /* 0x040fe200078e02ff */
[----:B------:R-:W-:Y:S01]  /*0360*/  MOV R36, c[0x0][0x1c0] ;  /* 0x0000700000247a02 */ /* 0x000fe20000000f00 */
[----:B------:R-:W-:Y:S01]  /*0370*/  HFMA2.MMA R49, -RZ, RZ, 0, 0 ;  /* 0x00000000ff317435 */ /* 0x000fe200000001ff */
[----:B------:R-:W-:Y:S01]  /*0380*/  @!P2 MOV R32, 0xffffffff ;  /* 0xffffffff0020a802 */ /* 0x000fe20000000f00 */
[----:B------:R-:W-:Y:S01]  /*0390*/  IMAD.WIDE R30, R30, 0x80, RZ ;  /* 0x000000801e1e7825 */ /* 0x000fe200078e02ff */
[----:B------:R-:W-:Y:S01]  /*03a0*/  SHF.R.S32.HI R33, RZ, 0x1f, R36 ;  /* 0x0000001fff217819 */ /* 0x000fe20000011424 */
[----:B------:R-:W-:Y:S01]  /*03b0*/  UMOV UR4, 0x2 ;  /* 0x0000000200047882 */ /* 0x000fe20000000000 */
[----:B------:R-:W-:Y:S01]  /*03c0*/  MOV R51, c[0x0][0x22c] ;  /* 0x00008b0000337a02 */ /* 0x000fe20000000f00 */
[----:B------:R-:W-:Y:S01]  /*03d0*/  IMAD R29, R29, c[0x0][0x1c0], RZ ;  /* 0x000070001d1d7a24 */ /* 0x000fe200078e02ff */
[----:B------:R-:W-:Y:S01]  /*03e0*/  SEL R30, R30, RZ, P0 ;  /* 0x000000ff1e1e7207 */ /* 0x000fe20000000000 */
[----:B------:R-:W-:Y:S01]  /*03f0*/  ULDC.64 UR10, c[0x0][0x3d8] ;  /* 0x0000f600000a7ab9 */ /* 0x000fe20000000a00 */
[----:B------:R-:W-:Y:S01]  /*0400*/  SEL R35, R31, RZ, P0 ;  /* 0x000000ff1f237207 */ /* 0x000fe20000000000 */
[----:B------:R-:W-:Y:S01]  /*0410*/  IMAD R37, R28, R33, R29 ;  /* 0x000000211c257224 */ /* 0x000fe200078e021d */
[----:B------:R-:W-:Y:S01]  /*0420*/  IADD3 R55, P0, R5, R30, RZ ;  /* 0x0000001e05377210 */ /* 0x000fe20007f1e0ff */
[----:B------:R-:W-:Y:S01]  /*0430*/  IMAD.WIDE R30, R36, c[0x0][0x22c], RZ ;  /* 0x00008b00241e7a25 */ /* 0x000fe200078e02ff */
[----:B------:R-:W-:Y:S01]  /*0440*/  SHF.R.S32.HI R39, RZ, 0x1f, R51 ;  /* 0x0000001fff277819 */ /* 0x000fe20000011433 */
[----:B------:R-:W-:Y:S01]  /*0450*/  USHF.L.U64.HI UR4, UR10, UR4, UR11 ;  /* 0x000000040a047299 */ /* 0x000fe2000801020b */
[----:B------:R-:W-:Y:S01]  /*0460*/  IADD3.X R35, R10, R35, RZ, P0, !PT ;  /* 0x000000230a237210 */ /* 0x000fe200007fe4ff */
[----:B------:R-:W-:Y:S01]  /*0470*/  IMAD.WIDE.U32 R28, R28, c[0x0][0x1c0], RZ ;  /* 0x000070001c1c7a25 */ /* 0x000fe200078e00ff */
[----:B------:R-:W-:Y:S01]  /*0480*/  LOP3.LUT R34, R34, 0xffffffe0, RZ, 0xc0, !PT ;  /* 0xffffffe022227812 */ /* 0x000fe200078ec0ff */
[----:B------:R-:W-:Y:S01]  /*0490*/  ULDC.64 UR8, c[0x0][0x350] ;  /* 0x0000d40000087ab9 */ /* 0x000fe20000000a00 */
[----:B------:R-:W-:Y:S01]  /*04a0*/  MOV R58, RZ ;  /* 0x000000ff003a7202 */ /* 0x000fe20000000f00 */
[----:B------:R-:W-:-:S02]  /*04b0*/  IMAD R36, R31, R32, RZ ;  /* 0x000000201f247224 */ /* 0x000fc400078e02ff */
[----:B------:R-:W-:Y:S02]  /*04c0*/  IMAD R38, R35, c[0x0][0x1c0], RZ ;  /* 0x0000700023267a24 */ /* 0x000fe400078e02ff */
[----:B------:R-:W-:Y:S02]  /*04d0*/  IMAD.IADD R29, R29, 0x1, R37 ;  /* 0x000000011d1d7824 */ /* 0x000fe400078e0225 */
[C---:B------:R-:W-:Y:S02]  /*04e0*/  IMAD R49, R30.reuse, R49, R36 ;  /* 0x000000311e317224 */ /* 0x040fe400078e0224 */
[----:B------:R-:W-:Y:S02]  /*04f0*/  IMAD R61, R33, R55, R38 ;  /* 0x00000037213d7224 */ /* 0x000fe400078e0226 */
[----:B------:R-:W-:-:S04]  /*0500*/  IMAD.WIDE.U32 R36, R30, R32, RZ ;  /* 0x000000201e247225 */ /* 0x000fc800078e00ff */
[----:B------:R-:W-:Y:S01]  /*0510*/  IMAD.WIDE.U32 R32, R55, c[0x0][0x1c0], RZ ;  /* 0x0000700037207a25 */ /* 0x000fe200078e00ff */
[----:B------:R-:W-:-:S03]  /*0520*/  IADD3 R37, R37, R49, RZ ;  /* 0x0000003125257210 */ /* 0x000fc60007ffe0ff */
[----:B------:R-:W-:Y:S01]  /*0530*/  IMAD R29, R29, c[0x0][0x22c], RZ ;  /* 0x00008b001d1d7a24 */ /* 0x000fe200078e02ff */
[----:B------:R-:W-:Y:S01]  /*0540*/  IADD3 R33, R33, R61, RZ ;  /* 0x0000003d21217210 */ /* 0x000fe20007ffe0ff */
[----:B-1----:R-:W-:Y:S02]  /*0550*/  IMAD R49, R7, c[0x0][0x22c], RZ ;  /* 0x00008b0007317a24 */ /* 0x002fe400078e02ff */
[----:B------:R-:W-:Y:S02]  /*0560*/  IMAD R53, R39, R28, R29 ;  /* 0x0000001c27357224 */ /* 0x000fe400078e021d */
[----:B------:R-:W-:-:S04]  /*0570*/  IMAD.WIDE.U32 R28, R28, c[0x0][0x22c], RZ ;  /* 0x00008b001c1c7a25 */ /* 0x000fc800078e00ff */
[----:B------:R-:W-:Y:S01]  /*0580*/  IMAD R33, R33, c[0x0][0x22c], RZ ;  /* 0x00008b0021217a24 */ /* 0x000fe200078e02ff */
[----:B------:R-:W-:Y:S01]  /*0590*/  SEL R36, R28, R36, !P2 ;  /* 0x000000241c247207 */ /* 0x000fe20005000000 */
[----:B------:R-:W-:Y:S01]  /*05a0*/  IMAD R51, R51, c[0x0][0x1c0], RZ ;  /* 0x0000700033337a24 */ /* 0x000fe200078e02ff */
[----:B------:R-:W-:Y:S01]  /*05b0*/  @!P2 IADD3 R37, R29, R53, RZ ;  /* 0x000000351d25a210 */ /* 0x000fe20007ffe0ff */
[----:B------:R-:W-:Y:S01]  /*05c0*/  IMAD R53, R39, R32, R33 ;  /* 0x0000002027357224 */ /* 0x000fe200078e0221 */
[----:B------:R-:W-:Y:S01]  /*05d0*/  IADD3 R28, P0, R49, R36, RZ ;  /* 0x00000024311c7210 */ /* 0x000fe20007f1e0ff */
[----:B------:R-:W-:-:S03]  /*05e0*/  IMAD.WIDE.U32 R32, R32, c[0x0][0x22c], RZ ;  /* 0x00008b0020207a25 */ /* 0x000fc600078e00ff */
[----:B------:R-:W-:Y:S01]  /*05f0*/  LEA.HI.X.SX32 R29, R49, R37, 0x1, P0 ;  /* 0x00000025311d7211 */ /* 0x000fe200000f0eff */
[----:B------:R-:W-:Y:S01]  /*0600*/  IMAD.IADD R34, R9, 0x1, -R34 ;  /* 0x0000000109227824 */ /* 0x000fe200078e0a22 */
[----:B------:R-:W-:Y:S01]  /*0610*/  IADD3 R33, R33, R53, RZ ;  /* 0x0000003521217210 */ /* 0x000fe20007ffe0ff */
[----:B------:R-:W-:Y:S01]  /*0620*/  IMAD R38, R35, R30, RZ ;  /* 0x0000001e23267224 */ /* 0x000fe200078e02ff */
[----:B------:R-:W-:Y:S01]  /*0630*/  SHF.L.U32 R53, R51, 0x3, RZ ;  /* 0x0000000333357819 */ /* 0x000fe200000006ff */
[----:B------:R-:W-:Y:S01]  /*0640*/  IMAD R39, R50, R51, R34 ;  /* 0x0000003332277224 */ /* 0x000fe200078e0222 */
[----:B------:R-:W-:Y:S01]  /*0650*/  SHF.L.U64.HI R35, R32, 0x2, R33 ;  /* 0x0000000220237819 */ /* 0x000fe20000010221 */
[-C--:B------:R-:W-:Y:S01]  /*0660*/  IMAD.WIDE.U32 R28, R30, R55.reuse, R28 ;  /* 0x000000371e1c7225 */ /* 0x080fe200078e001c */
[----:B------:R-:W-:Y:S02]  /*0670*/  SHF.L.U32 R34, R32, 0x2, RZ ;  /* 0x0000000220227819 */ /* 0x000fe400000006ff */
[----:B------:R-:W-:Y:S01]  /*0680*/  SHF.L.U64.HI R37, R36, 0x2, R37 ;  /* 0x0000000224257819 */ /* 0x000fe20000010225 */
[----:B------:R-:W-:Y:S01]  /*0690*/  IMAD R38, R31, R55, R38 ;  /* 0x000000371f267224 */ /* 0x000fe200078e0226 */
[----:B------:R-:W-:Y:S01]  /*06a0*/  SHF.R.S32.HI R31, RZ, 0x1f, R39 ;  /* 0x0000001fff1f7819 */ /* 0x000fe20000011427 */
[----:B------:R-:W-:Y:S01]  /*06b0*/  IMAD.WIDE R32, R53, 0x4, R34 ;  /* 0x0000000435207825 */ /* 0x000fe200078e0222 */
[----:B------:R-:W-:-:S03]  /*06c0*/  IADD3 R28, P0, R39, R28, RZ ;  /* 0x0000001c271c7210 */ /* 0x000fc60007f1e0ff */
[----:B------:R-:W-:Y:S01]  /*06d0*/  IMAD.WIDE R34, R49, 0x4, R34 ;  /* 0x0000000431227825 */ /* 0x000fe200078e0222 */
[----:B------:R-:W-:Y:S02]  /*06e0*/  IADD3.X R31, R31, R29, R38, P0, !PT ;  /* 0x0000001d1f1f7210 */ /* 0x000fe400007fe426 */
[----:B------:R-:W-:Y:S01]  /*06f0*/  IADD3 R29, R53, 0x20, R53 ;  /* 0x00000020351d7810 */ /* 0x000fe20007ffe035 */
[----:B------:R-:W-:Y:S01]  /*0700*/  IMAD.WIDE R32, R49, 0x4, R32 ;  /* 0x0000000431207825 */ /* 0x000fe200078e0220 */
[C---:B------:R-:W-:Y:S02]  /*0710*/  SHF.L.U64.HI R31, R28.reuse, 0x2, R31 ;  /* 0x000000021c1f7819 */ /* 0x040fe4000001021f */
[----:B------:R-:W-:Y:S01]  /*0720*/  SHF.L.U32 R30, R28, 0x2, RZ ;  /* 0x000000021c1e7819 */ /* 0x000fe200000006ff */
[----:B------:R-:W-:-:S04]  /*0730*/  IMAD.WIDE R34, R39, 0x4, R34 ;  /* 0x0000000427227825 */ /* 0x000fc800078e0222 */
[----:B------:R-:W-:Y:S02]  /*0740*/  IMAD.SHL.U32 R49, R36, 0x4, RZ ;  /* 0x0000000424317824 */ /* 0x000fe400078e00ff */
[----:B------:R-:W-:-:S03]  /*0750*/  IMAD.WIDE R32, R39, 0x4, R32 ;  /* 0x0000000427207825 */ /* 0x000fc600078e0220 */
[-C--:B------:R-:W-:Y:S01]  /*0760*/  IADD3 R52, P0, R34, R49.reuse, RZ ;  /* 0x0000003122347210 */ /* 0x080fe20007f1e0ff */
[--C-:B------:R-:W-:Y:S01]  /*0770*/  IMAD.WIDE R28, R29, 0x4, R30.reuse ;  /* 0x000000041d1c7825 */ /* 0x100fe200078e021e */
[----:B------:R-:W-:Y:S01]  /*0780*/  IADD3 R54, P1, R32, R49, RZ ;  /* 0x0000003120367210 */ /* 0x000fe20007f3e0ff */
[----:B------:R-:W-:Y:S01]  /*0790*/  HFMA2.MMA R49, -RZ, RZ, 0, 0 ;  /* 0x00000000ff317435 */ /* 0x000fe200000001ff */
[-C--:B------:R-:W-:Y:S01]  /*07a0*/  IADD3.X R55, R35, R37.reuse, RZ, P0, !PT ;  /* 0x0000002523377210 */ /* 0x080fe200007fe4ff */
[----:B------:R-:W-:Y:S01]  /*07b0*/  IMAD.WIDE R30, R51, 0x20, R30 ;  /* 0x00000020331e7825 */ /* 0x000fe200078e021e */
[----:B------:R-:W-:-:S05]  /*07c0*/  IADD3.X R56, R33, R37, RZ, P1, !PT ;  /* 0x0000002521387210 */ /* 0x000fca0000ffe4ff */
[----:B------:R-:W-:-:S05]  /*07d0*/  IMAD.WIDE R30, R53, 0x4, R30 ;  /* 0x00000004351e7825 */ /* 0x000fca00078e021e */
.L_x_813:
[----:B------:R-:W-:-:S04]  /*07e0*/  IADD3 R36, P0, R30, UR8, RZ ;  /* 0x000000081e247c10 */ /* 0x000fc8000ff1e0ff */
[----:B------:R-:W-:-:S05]  /*07f0*/  IADD3.X R37, R31, UR9, RZ, P0, !PT ;  /* 0x000000091f257c10 */ /* 0x000fca00087fe4ff */
[----:B------:R0:W2:Y:S01]  /*0800*/  LDG.E R32, [R36.64] ;  /* 0x0000000624207981 */ /* 0x0000a2000c1e1900 */
[----:B------:R-:W-:-:S05]  /*0810*/  IMAD.WIDE R34, R51, 0x20, R36 ;  /* 0x0000002033227825 */ /* 0x000fca00078e0224 */
[----:B0-----:R0:W3:Y:S02]  /*0820*/  LDG.E R37, [R34.64] ;  /* 0x0000000622257981 */ /* 0x0010e4000c1e1900 */
[----:B0-----:R-:W-:-:S05]  /*0830*/  IMAD.WIDE R34, R51, 0x20, R34 ;  /* 0x0000002033227825 */ /* 0x001fca00078e0222 */
[----:B------:R0:W4:Y:S01]  /*0840*/  LDG.E R33, [R34.64] ;  /* 0x0000000622217981 */ /* 0x000122000c1e1900 */
[----:B------:R-:W-:-:S06]  /*0850*/  IMAD.WIDE R38, R51, 0x20, R34 ;  /* 0x0000002033267825 */ /* 0x000fcc00078e0222 */
[----:B0-----:R-:W-:-:S04]  /*0860*/  IMAD.WIDE R34, R51, 0x20, R38 ;  /* 0x0000002033227825 */ /* 0x001fc800078e0226 */
[----:B--2---:R-:W-:Y:S02]  /*0870*/  FADD.FTZ R47, R32, R47 ;  /* 0x0000002f202f7221 */ /* 0x004fe40000010000 */
[----:B------:R0:W2:Y:S01]  /*0880*/  LDG.E R32, [R38.64] ;  /* 0x0000000626207981 */ /* 0x0000a2000c1e1900 */
[----:B---3--:R-:W-:-:S03]  /*0890*/  FADD.FTZ R46, R37, R46 ;  /* 0x0000002e252e7221 */ /* 0x008fc60000010000 */
[----:B0-----:R0:W3:Y:S01]  /*08a0*/  LDG.E R39, [R34.64] ;  /* 0x0000000622277981 */ /* 0x0010e2000c1e1900 */
[----:B------:R-:W-:-:S05]  /*08b0*/  IMAD.WIDE R36, R51, 0x20, R34 ;  /* 0x0000002033247825 */ /* 0x000fca00078e0222 */
[----:B------:R1:W5:Y:S01]  /*08c0*/  LDG.E R61, [R36.64] ;  /* 0x00000006243d7981 */ /* 0x000362000c1e1900 */
[----:B----4-:R-:W-:Y:S02]  /*08d0*/  FADD.FTZ R45, R33, R45 ;  /* 0x0000002d212d7221 */ /* 0x010fe40000010000 */
[----:B-1----:R-:W-:-:S05]  /*08e0*/  IMAD.WIDE R36, R51, 0x20, R36 ;  /* 0x0000002033247825 */ /* 0x002fca00078e0224 */
[----:B------:R-:W4:Y:S01]  /*08f0*/  LDG.E R33, [R36.64] ;  /* 0x0000000624217981 */ /* 0x000f22000c1e1900 */
[----:B0-----:R-:W-:-:S04]  /*0900*/  IMAD.WIDE R34, R51, 0x20, R36 ;  /* 0x0000002033227825 */ /* 0x001fc800078e0224 */
[----:B--2---:R-:W-:Y:S02]  /*0910*/  FADD.FTZ R43, R32, R43 ;  /* 0x0000002b202b7221 */ /* 0x004fe40000010000 */
[----:B------:R0:W2:Y:S01]  /*0920*/  LDG.E R32, [R34.64] ;  /* 0x0000000622207981 */ /* 0x0000a2000c1e1900 */
[----:B---3--:R-:W-:Y:S02]  /*0930*/  FADD.FTZ R42, R39, R42 ;  /* 0x0000002a272a7221 */ /* 0x008fe40000010000 */
[----:B------:R-:W-:-:S05]  /*0940*/  IMAD.WIDE R38, R51, 0x20, R34 ;  /* 0x0000002033267825 */ /* 0x000fca00078e0222 */
[----:B0-----:R0:W3:Y:S01]  /*0950*/  LDG.E R35, [R38.64] ;  /* 0x0000000626237981 */ /* 0x0010e2000c1e1900 */
[----:B-----5:R-:W-:Y:S02]  /*0960*/  FADD.FTZ R41, R61, R41 ;  /* 0x000000293d297221 */ /* 0x020fe40000010000 */
[----:B0-----:R-:W-:-:S05]  /*0970*/  IMAD.WIDE R38, R51, 0x20, R38 ;  /* 0x0000002033267825 */ /* 0x001fca00078e0226 */
[----:B------:R0:W5:Y:S01]  /*0980*/  LDG.E R61, [R38.64] ;  /* 0x00000006263d7981 */ /* 0x000162000c1e1900 */
[----:B----4-:R-:W-:Y:S02]  /*0990*/  FADD.FTZ R40, R33, R40 ;  /* 0x0000002821287221 */ /* 0x010fe40000010000 */
[----:B0-----:R-:W-:-:S05]  /*09a0*/  IMAD.WIDE R38, R51, 0x20, R38 ;  /* 0x0000002033267825 */ /* 0x001fca00078e0226 */
[----:B------:R0:W4:Y:S01]  /*09b0*/  LDG.E R37, [R38.64] ;  /* 0x0000000626257981 */ /* 0x000122000c1e1900 */
[----:B--2---:R-:W-:Y:S02]  /*09c0*/  FADD.FTZ R27, R32, R27 ;  /* 0x0000001b201b7221 */ /* 0x004fe40000010000 */
[----:B------:R-:W-:-:S05]  /*09d0*/  IMAD.WIDE R32, R51, 0x20, R38 ;  /* 0x0000002033207825 */ /* 0x000fca00078e0226 */
[----:B------:R1:W2:Y:S01]  /*09e0*/  LDG.E R36, [R32.64] ;  /* 0x0000000620247981 */ /* 0x0002a2000c1e1900 */
[----:B---3--:R-:W-:Y:S02]  /*09f0*/  FADD.FTZ R26, R35, R26 ;  /* 0x0000001a231a7221 */ /* 0x008fe40000010000 */
[----:B------:R-:W-:-:S06]  /*0a00*/  IMAD.WIDE R34, R51, 0x20, R32 ;  /* 0x0000002033227825 */ /* 0x000fcc00078e0220 */
[----:B-1----:R-:W-:Y:S02]  /*0a10*/  IMAD.WIDE R32, R51, 0x20, R34 ;  /* 0x0000002033207825 */ /* 0x002fe400078e0222 */
[----:B------:R1:W3:Y:S01]  /*0a20*/  LDG.E R35, [R34.64] ;  /* 0x0000000622237981 */ /* 0x0002e2000c1e1900 */
[----:B0-----:R-:W-:-:S04]  /*0a30*/  IADD3 R38, P0, R28, UR8, RZ ;  /* 0x000000081c267c10 */ /* 0x001fc8000ff1e0ff */
[----:B------:R-:W-:Y:S01]  /*0a40*/  IADD3.X R39, R29, UR9, RZ, P0, !PT ;  /* 0x000000091d277c10 */ /* 0x000fe200087fe4ff */
[----:B-----5:R-:W-:Y:S02]  /*0a50*/  FADD.FTZ R25, R61, R25 ;  /* 0x000000193d197221 */ /* 0x020fe40000010000 */
[----:B------:R0:W5:Y:S04]  /*0a60*/  LDG.E R61, [R32.64] ;  /* 0x00000006203d7981 */ /* 0x000168000c1e1900 */
[----:B-1----:R1:W5:Y:S01]  /*0a70*/  LDG.E R34, [R38.64] ;  /* 0x0000000626227981 */ /* 0x002362000c1e1900 */
[----:B0-----:R-:W-:-:S04]  /*0a80*/  IMAD.WIDE R32, R53, 0x4, R38 ;  /* 0x0000000435207825 */ /* 0x001fc800078e0226 */
[----:B----4-:R-:W-:Y:S02]  /*0a90*/  FADD.FTZ R24, R37, R24 ;  /* 0x0000001825187221 */ /* 0x010fe40000010000 */
[----:B--2---:R-:W-:Y:S02]  /*0aa0*/  FADD.FTZ R23, R36, R23 ;  /* 0x0000001724177221 */ /* 0x004fe40000010000 */
[----:B------:R-:W-:-:S04]  /*0ab0*/  IMAD.WIDE R36, R53, 0x4, R32 ;  /* 0x0000000435247825 */ /* 0x000fc800078e0220 */
[----:B---3--:R-:W-:Y:S02]  /*0ac0*/  FADD.FTZ R22, R35, R22 ;  /* 0x0000001623167221 */ /* 0x008fe40000010000 */
[----:B------:R0:W2:Y:S04]  /*0ad0*/  LDG.E R35, [R32.64] ;  /* 0x0000000620237981 */ /* 0x0000a8000c1e1900 */
[----:B0-----:R0:W3:Y:S02]  /*0ae0*/  LDG.E R32, [R36.64] ;  /* 0x0000000624207981 */ /* 0x0010e4000c1e1900 */
[----:B0-----:R-:W-:-:S05]  /*0af0*/  IMAD.WIDE R36, R53, 0x4, R36 ;  /* 0x0000000435247825 */ /* 0x001fca00078e0224 */
[----:B------:R0:W4:Y:S01]  /*0b00*/  LDG.E R33, [R36.64] ;  /* 0x0000000624217981 */ /* 0x000122000c1e1900 */
[----:B-1----:R-:W-:-:S05]  /*0b10*/  IMAD.WIDE R38, R53, 0x4, R36 ;  /* 0x0000000435267825 */ /* 0x002fca00078e0224 */
[----:B0-----:R0:W4:Y:S01]  /*0b20*/  LDG.E R36, [R38.64] ;  /* 0x0000000626247981 */ /* 0x001122000c1e1900 */
[----:B-----5:R-:W-:Y:S02]  /*0b30*/  FADD.FTZ R19, R34, R19 ;  /* 0x0000001322137221 */ /* 0x020fe40000010000 */
[----:B0-----:R-:W-:-:S04]  /*0b40*/  IMAD.WIDE R38, R53, 0x4, R38 ;  /* 0x0000000435267825 */ /* 0x001fc800078e0226 */
[----:B--2---:R-:W-:Y:S02]  /*0b50*/  FADD.FTZ R18, R35, R18 ;  /* 0x0000001223127221 */ /* 0x004fe40000010000 */
[----:B------:R-:W-:-:S04]  /*0b60*/  IMAD.WIDE R34, R53, 0x4, R38 ;  /* 0x0000000435227825 */ /* 0x000fc800078e0226 */
[----:B---3--:R-:W-:Y:S02]  /*0b70*/  FADD.FTZ R17, R32, R17 ;  /* 0x0000001120117221 */ /* 0x008fe40000010000 */
[----:B------:R0:W2:Y:S04]  /*0b80*/  LDG.E R32, [R38.64] ;  /* 0x0000000626207981 */ /* 0x0000a8000c1e1900 */
[----:B0-----:R0:W3:Y:S01]  /*0b90*/  LDG.E R39, [R34.64] ;  /* 0x0000000622277981 */ /* 0x0010e2000c1e1900 */
[----:B----4-:R-:W-:Y:S02]  /*0ba0*/  FADD.FTZ R16, R33, R16 ;  /* 0x0000001021107221 */ /* 0x010fe40000010000 */
[----:B0-----:R-:W-:-:S04]  /*0bb0*/  IMAD.WIDE R34, R53, 0x4, R34 ;  /* 0x0000000435227825 */ /* 0x001fc800078e0222 */
[----:B------:R-:W-:Y:S01]  /*0bc0*/  FADD.FTZ R15, R36, R15 ;  /* 0x0000000f240f7221 */ /* 0x000fe20000010000 */
[----:B------:R0:W4:Y:S01]  /*0bd0*/  LDG.E R33, [R34.64] ;  /* 0x0000000622217981 */ /* 0x000122000c1e1900 */
[----:B------:R-:W-:-:S05]  /*0be0*/  IMAD.WIDE R36, R53, 0x4, R34 ;  /* 0x0000000435247825 */ /* 0x000fca00078e0222 */
[----:B0-----:R0:W5:Y:S02]  /*0bf0*/  LDG.E R35, [R36.64] ;  /* 0x0000000624237981 */ /* 0x001164000c1e1900 */
[----:B0-----:R-:W-:-:S04]  /*0c00*/  IMAD.WIDE R36, R53, 0x4, R36 ;  /* 0x0000000435247825 */ /* 0x001fc800078e0224 */
[----:B------:R-:W-:Y:S02]  /*0c10*/  FADD.FTZ R21, R61, R21 ;  /* 0x000000153d157221 */ /* 0x000fe40000010000 */
[----:B------:R0:W5:Y:S01]  /*0c20*/  LDG.E R61, [R36.64] ;  /* 0x00000006243d7981 */ /* 0x000162000c1e1900 */
[----:B--2---:R-:W-:Y:S02]  /*0c30*/  FADD.FTZ R3, R32, R3 ;  /* 0x0000000320037221 */ /* 0x004fe40000010000 */
[----:B---3--:R-:W-:Y:S02]  /*0c40*/  FADD.FTZ R2, R39, R2 ;  /* 0x0000000227027221 */ /* 0x008fe40000010000 */
[----:B------:R-:W-:-:S05]  /*0c50*/  IMAD.WIDE R38, R53, 0x4, R36 ;  /* 0x0000000435267825 */ /* 0x000fca00078e0224 */
[----:B0-----:R-:W2:Y:S01]  /*0c60*/  LDG.E R36, [R38.64] ;  /* 0x0000000626247981 */ /* 0x001ea2000c1e1900 */
[----:B----4-:R-:W-:Y:S02]  /*0c70*/  FADD.FTZ R0, R33, R0 ;  /* 0x0000000021007221 */ /* 0x010fe40000010000 */
[----:B------:R-:W-:-:S04]  /*0c80*/  IMAD.WIDE R32, R53, 0x4, R38 ;  /* 0x0000000435207825 */ /* 0x000fc800078e0226 */
[----:B-----5:R-:W-:Y:S02]  /*0c90*/  FADD.FTZ R14, R35, R14 ;  /* 0x0000000e230e7221 */ /* 0x020fe40000010000 */
[----:B------:R-:W-:Y:S02]  /*0ca0*/  IMAD.WIDE R34, R53, 0x4, R32 ;  /* 0x0000000435227825 */ /* 0x000fe400078e0220 */
[----:B------:R0:W3:Y:S04]  /*0cb0*/  LDG.E R32, [R32.64] ;  /* 0x0000000620207981 */ /* 0x0000e8000c1e1900 */
[----:B0-----:R0:W4:Y:S01]  /*0cc0*/  LDG.E R33, [R34.64] ;  /* 0x0000000622217981 */ /* 0x001122000c1e1900 */
[----:B------:R-:W-:Y:S02]  /*0cd0*/  FADD.FTZ R13, R61, R13 ;  /* 0x0000000d3d0d7221 */ /* 0x000fe40000010000 */
[----:B0-----:R-:W-:-:S05]  /*0ce0*/  IMAD.WIDE R34, R53, 0x4, R34 ;  /* 0x0000000435227825 */ /* 0x001fca00078e0222 */
[----:B------:R0:W5:Y:S01]  /*0cf0*/  LDG.E R61, [R34.64] ;  /* 0x00000006223d7981 */ /* 0x000162000c1e1900 */
[----:B--2---:R-:W-:Y:S01]  /*0d00*/  FADD.FTZ R59, R36, R59 ;  /* 0x0000003b243b7221 */ /* 0x004fe20000010000 */
[----:B------:R-:W-:-:S04]  /*0d10*/  IADD3 R36, P0, R52, UR8, RZ ;  /* 0x0000000834247c10 */ /* 0x000fc8000ff1e0ff */
[----:B------:R-:W-:-:S05]  /*0d20*/  IADD3.X R37, R55, UR9, RZ, P0, !PT ;  /* 0x0000000937257c10 */ /* 0x000fca00087fe4ff */
[----:B------:R1:W2:Y:S04]  /*0d30*/  LDG.E R38, [R36.64] ;  /* 0x0000000624267981 */ /* 0x0002a8000c1e1900 */
[----:B-1----:R-:W2:Y:S01]  /*0d40*/  LDG.E R36, [R36.64+0x80] ;  /* 0x0000800624247981 */ /* 0x002ea2000c1e1900 */
[----:B---3--:R-:W-:Y:S01]  /*0d50*/  FADD.FTZ R60, R32, R60 ;  /* 0x0000003c203c7221 */ /* 0x008fe20000010000 */
[----:B------:R-:W-:Y:S01]  /*0d60*/  IADD3 R32, P0, R54, UR8, RZ ;  /* 0x0000000836207c10 */ /* 0x000fe2000ff1e0ff */
[----:B----4-:R-:W-:-:S03]  /*0d70*/  FADD.FTZ R12, R33, R12 ;  /* 0x0000000c210c7221 */ /* 0x010fc60000010000 */
[----:B------:R-:W-:-:S05]  /*0d80*/  IADD3.X R33, R56, UR9, RZ, P0, !PT ;  /* 0x0000000938217c10 */ /* 0x000fca00087fe4ff */
[----:B------:R-:W3:Y:S04]  /*0d90*/  LDG.E R39, [R32.64] ;  /* 0x0000000620277981 */ /* 0x000ee8000c1e1900 */
[----:B0-----:R-:W4:Y:S01]  /*0da0*/  LDG.E R35, [R32.64+0x80] ;  /* 0x0000800620237981 */ /* 0x001f22000c1e1900 */
[----:B------:R-:W-:-:S04]  /*0db0*/  IADD3 R49, R49, 0x1, RZ ;  /* 0x0000000131317810 */ /* 0x000fc80007ffe0ff */
[----:B------:R-:W-:Y:S01]  /*0dc0*/  ISETP.GE.AND P0, PT, R49, c[0x0][0x3e0], PT ;  /* 0x0000f80031007a0c */ /* 0x000fe20003f06270 */
[----:B------:R-:W-:Y:S01]  /*0dd0*/  ULEA UR8, UP0, UR10, UR8, 0x2 ;  /* 0x000000080a087291 */ /* 0x000fe2000f80103f */
[----:B-----5:R-:W-:-:S03]  /*0de0*/  FADD.FTZ R58, R61, R58 ;  /* 0x0000003a3d3a7221 */ /* 0x020fc60000010000 */
[----:B------:R-:W-:Y:S01]  /*0df0*/  UIADD3.X UR9, UR9, UR4, URZ, UP0, !UPT ;  /* 0x0000000409097290 */ /* 0x000fe200087fe43f */
[----:B--2---:R-:W-:Y:S02]  /*0e00*/  FADD.FTZ R11, R38, R11 ;  /* 0x0000000b260b7221 */ /* 0x004fe40000010000 */
[----:B------:R-:W-:Y:S02]  /*0e10*/  FADD.FTZ R57, R36, R57 ;  /* 0x0000003924397221 */ /* 0x000fe40000010000 */
[----:B---3--:R-:W-:Y:S02]  /*0e20*/  FADD.FTZ R20, R39, R20 ;  /* 0x0000001427147221 */ /* 0x008fe40000010000 */
[----:B----4-:R-:W-:Y:S01]  /*0e30*/  FADD.FTZ R48, R35, R48 ;  /* 0x0000003023307221 */ /* 0x010fe20000010000 */
[----:B------:R-:W-:Y:S05]  /*0e40*/  @!P0 BRA `(.L_x_813) ;  /* 0xfffff99000008947 */ /* 0x000fea000383ffff */
.L_x_812:
[CC--:B------:R-:W-:Y:S01]  /*0e50*/  LEA.HI R30, R44.reuse, R9.reuse, RZ, 0x2 ;  /* 0x000000092c1e7211 */ /* 0x0c0fe200078f10ff */
[----:B------:R-:W-:Y:S01]  /*0e60*/  FMUL.FTZ R11, R11, c[0x0][0x2e0] ;  /* 0x0000b8000b0b7a20 */ /* 0x000fe20000410000 */
[----:B------:R-:W-:Y:S01]  /*0e70*/  LEA.HI R29, R44, R9, RZ, 0x3 ;  /* 0x000000092c1d7211 */ /* 0x000fe200078f18ff */
[----:B------:R-:W-:Y:S01]  /*0e80*/  FMUL.FTZ R45, R45, c[0x0][0x2e0] ;  /* 0x0000b8002d2d7a20 */ /* 0x000fe20000410000 */
[--C-:B------:R-:W-:Y:S01]  /*0e90*/  SHF.R.S32.HI R31, RZ, 0x2, R30.reuse ;  /* 0x00000002ff1f7819 */ /* 0x100fe2000001141e */
[----:B------:R-:W-:Y:S01]  /*0ea0*/  FMUL.FTZ R33, R26, c[0x0][0x2e0] ;  /* 0x0000b8001a217a20 */ /* 0x000fe20000410000 */
[----:B------:R-:W-:Y:S01]  /*0eb0*/  SHF.R.S32.HI R28, RZ, 0x1f, R30 ;  /* 0x0000001fff1c7819 */ /* 0x000fe2000001141e */
[----:B------:R-:W-:Y:S01]  /*0ec0*/  FMUL.FTZ R24, R24, c[0x0][0x2e0] ;  /* 0x0000b80018187a20 */ /* 0x000fe20000410000 */
[----:B------:R-:W-:Y:S01]  /*0ed0*/  LOP3.LUT R36, R30, 0x3ffffffc, RZ, 0xc0, !PT ;  /* 0x3ffffffc1e247812 */ /* 0x000fe200078ec0ff */
[----:B------:R-:W-:Y:S01]  /*0ee0*/  FMUL.FTZ R23, R23, c[0x0][0x2e0] ;  /* 0x0000b80017177a20 */ /* 0x000fe20000410000 */
[----:B------:R-:W-:Y:S01]  /*0ef0*/  LEA.HI R32, R28, R31, RZ, 0x3 ;  /* 0x0000001f1c207211 */ /* 0x000fe200078f18ff */
[----:B------:R-:W-:Y:S01]  /*0f00*/  FMUL.FTZ R22, R22, c[0x0][0x2e0] ;  /* 0x0000b80016167a20 */ /* 0x000fe20000410000 */
[----:B------:R-:W-:Y:S01]  /*0f10*/  LOP3.LUT R34, R29, 0x1ffffff8, RZ, 0xc0, !PT ;  /* 0x1ffffff81d227812 */ /* 0x000fe200078ec0ff */
[----:B------:R-:W-:Y:S01]  /*0f20*/  FMUL.FTZ R21, R21, c[0x0][0x2e0] ;  /* 0x0000b80015157a20 */ /* 0x000fe20000410000 */
[----:B------:R-:W-:Y:S01]  /*0f30*/  LOP3.LUT R30, R32, 0xfffffff8, RZ, 0xc0, !PT ;  /* 0xfffffff8201e7812 */ /* 0x000fe200078ec0ff */
[----:B------:R-:W-:Y:S01]  /*0f40*/  FMUL.FTZ R32, R20, c[0x0][0x2e0] ;  /* 0x0000b80014207a20 */ /* 0x000fe20000410000 */
[CC--:B------:R-:W-:Y:S01]  /*0f50*/  LEA.HI R28, R44.reuse, R9.reuse, RZ, 0x7 ;  /* 0x000000092c1c7211 */ /* 0x0c0fe200078f38ff */
[----:B------:R-:W-:Y:S01]  /*0f60*/  IMAD.IADD R20, R9, 0x1, -R34 ;  /* 0x0000000109147824 */ /* 0x000fe200078e0a22 */
[----:B------:R-:W-:Y:S01]  /*0f70*/  LEA.HI R44, R44, R9, RZ, 0x6 ;  /* 0x000000092c2c7211 */ /* 0x000fe200078f30ff */
[----:B------:R-:W-:Y:S01]  /*0f80*/  FMUL.FTZ R34, R27, c[0x0][0x2e0] ;  /* 0x0000b8001b227a20 */ /* 0x000fe20000410000 */
[----:B------:R-:W-:Y:S01]  /*0f90*/  IADD3 R30, R31, -R30, RZ ;  /* 0x8000001e1f1e7210 */ /* 0x000fe20007ffe0ff */
[----:B------:R-:W-:Y:S01]  /*0fa0*/  FMUL.FTZ R31, R40, c[0x0][0x2e0] ;  /* 0x0000b800281f7a20 */ /* 0x000fe20000410000 */
[----:B------:R-:W-:Y:S01]  /*0fb0*/  F2FP.PACK_AB R11, R32, R11 ;  /* 0x0000000b200b723e */ /* 0x000fe200000000ff */
[----:B------:R-:W-:Y:S01]  /*0fc0*/  FMUL.FTZ R32, R43, c[0x0][0x2e0] ;  /* 0x0000b8002b207a20 */ /* 0x000fe20000410000 */
[----:B------:R-:W-:Y:S01]  /*0fd0*/  IADD3 R9, -R36, R9, RZ ;  /* 0x0000000924097210 */ /* 0x000fe20007ffe1ff */
        /* <DEDUP_REMOVED lines=13> */
[----:B------:R-:W-:Y:S01]  /*10b0*/  F2FP.PACK_AB R22, R34, R33 ;  /* 0x000000212216723e */ /* 0x000fe200000000ff */
[----:B------:R-:W-:Y:S01]  /*10c0*/  FMUL.FTZ R16, R16, c[0x0][0x2e0] ;  /* 0x0000b80010107a20 */ /* 0x000fe20000410000 */
[----:B------:R-:W-:Y:S01]  /*10d0*/  SHF.R.S32.HI R0, RZ, 0x3, R29 ;  /* 0x00000003ff007819 */ /* 0x000fe2000001141d */
[----:B------:R-:W-:Y:S01]  /*10e0*/  FMUL.FTZ R14, R14, c[0x0][0x2e0] ;  /* 0x0000b8000e0e7a20 */ /* 0x000fe20000410000 */
[----:B------:R-:W-:Y:S01]  /*10f0*/  LEA.HI R33, R23, R50, RZ, 0x2 ;  /* 0x0000003217217211 */ /* 0x000fe200078f10ff */
[----:B------:R-:W-:Y:S01]  /*1100*/  FMUL.FTZ R23, R17, c[0x0][0x2e0] ;  /* 0x0000b80011177a20 */ /* 0x000fe20000410000 */
[----:B------:R-:W-:Y:S01]  /*1110*/  F2FP.PACK_AB R24, R3, R24 ;  /* 0x000000180318723e */ /* 0x000fe200000000ff */
[----:B------:R-:W-:Y:S01]  /*1120*/  FMUL.FTZ R13, R13, c[0x0][0x2e0] ;  /* 0x0000b8000d0d7a20 */ /* 0x000fe20000410000 */
[----:B------:R-:W-:Y:S01]  /*1130*/  SHF.L.U32 R3, R30, 0x6, RZ ;  /* 0x000000061e037819 */ /* 0x000fe200000006ff */
[----:B------:R-:W-:Y:S01]  /*1140*/  FMUL.FTZ R47, R47, c[0x0][0x2e0] ;  /* 0x0000b8002f2f7a20 */ /* 0x000fe20000410000 */
[----:B------:R-:W-:Y:S01]  /*1150*/  F2FP.PACK_AB R29, R15, R2 ;  /* 0x000000020f1d723e */ /* 0x000fe200000000ff */
[----:B------:R-:W-:Y:S01]  /*1160*/  IMAD.SHL.U32 R15, R0, 0x40, RZ ;  /* 0x00000040000f7824 */ /* 0x000fe200078e00ff */
[----:B------:R-:W-:Y:S01]  /*1170*/  LOP3.LUT R33, R33, 0x1ffffc, RZ, 0xc0, !PT ;  /* 0x001ffffc21217812 */ /* 0x000fe200078ec0ff */
[----:B------:R-:W-:Y:S01]  /*1180*/  FMUL.FTZ R46, R46, c[0x0][0x2e0] ;  /* 0x0000b8002e2e7a20 */ /* 0x000fe20000410000 */
[----:B------:R-:W-:Y:S01]  /*1190*/  SHF.R.U32.HI R28, RZ, 0x4, R28 ;  /* 0x00000004ff1c7819 */ /* 0x000fe2000001161c */
[----:B------:R-:W-:Y:S01]  /*11a0*/  FMUL.FTZ R12, R12, c[0x0][0x2e0] ;  /* 0x0000b8000c0c7a20 */ /* 0x000fe20000410000 */
[----:B------:R-:W-:Y:S01]  /*11b0*/  LOP3.LUT R3, R3, 0x1c0, RZ, 0xc0, !PT ;  /* 0x000001c003037812 */ /* 0x000fe200078ec0ff */
[----:B------:R-:W-:Y:S01]  /*11c0*/  FMUL.FTZ R42, R42, c[0x0][0x2e0] ;  /* 0x0000b8002a2a7a20 */ /* 0x000fe20000410000 */
[----:B------:R-:W-:Y:S01]  /*11d0*/  IADD3 R50, R50, -R33, RZ ;  /* 0x8000002132327210 */ /* 0x000fe20007ffe0ff */
[----:B------:R-:W-:Y:S01]  /*11e0*/  FMUL.FTZ R41, R41, c[0x0][0x2e0] ;  /* 0x0000b80029297a20 */ /* 0x000fe20000410000 */
[----:B------:R-:W-:Y:S01]  /*11f0*/  SHF.L.U32 R2, R20, 0x3, RZ ;  /* 0x0000000314027819 */ /* 0x000fe200000006ff */
[----:B------:R-:W-:Y:S01]  /*1200*/  FMUL.FTZ R57, R57, c[0x0][0x2e0] ;  /* 0x0000b80039397a20 */ /* 0x000fe20000410000 */
[----:B------:R-:W-:Y:S01]  /*1210*/  LOP3.LUT R15, R15, 0x1c0, RZ, 0xc0, !PT ;  /* 0x000001c00f0f7812 */ /* 0x000fe200078ec0ff */
[----:B------:R-:W-:Y:S01]  /*1220*/  FMUL.FTZ R48, R48, c[0x0][0x2e0] ;  /* 0x0000b80030307a20 */ /* 0x000fe20000410000 */
[----:B------:R-:W-:Y:S01]  /*1230*/  LOP3.LUT R28, R3, 0x8, R28, 0xf8, !PT ;  /* 0x00000008031c7812 */ /* 0x000fe200078ef81c */
[----:B------:R-:W-:Y:S01]  /*1240*/  FMUL.FTZ R59, R59, c[0x0][0x2e0] ;  /* 0x0000b8003b3b7a20 */ /* 0x000fe20000410000 */
[----:B------:R-:W-:Y:S01]  /*1250*/  SHF.R.U32.HI R3, RZ, 0x3, R3 ;  /* 0x00000003ff037819 */ /* 0x000fe20000011603 */
[----:B------:R-:W-:Y:S01]  /*1260*/  FMUL.FTZ R60, R60, c[0x0][0x2e0] ;  /* 0x0000b8003c3c7a20 */ /* 0x000fe20000410000 */
[----:B------:R-:W-:Y:S01]  /*1270*/  F2FP.PACK_AB R23, R16, R23 ;  /* 0x000000171017723e */ /* 0x000fe200000000ff */
[----:B------:R-:W-:Y:S01]  /*1280*/  IMAD R10, R10, c[0x0][0x398], RZ ;  /* 0x0000e6000a0a7a24 */ /* 0x000fe200078e02ff */
[----:B------:R-:W-:Y:S01]  /*1290*/  LEA R50, R50, R9, 0x9 ;  /* 0x0000000932327211 */ /* 0x000fe200078e48ff */
[----:B------:R-:W-:Y:S01]  /*12a0*/  BSSY B0, `(.L_x_814) ;  /* 0x0000049000007945 */ /* 0x000fe20003800000 */
[----:B------:R-:W-:-:S02]  /*12b0*/  SHF.R.U32.HI R9, RZ, 0x3, R15 ;  /* 0x00000003ff097819 */ /* 0x000fc4000001160f */
[----:B------:R-:W-:Y:S02]  /*12c0*/  LOP3.LUT R16, R15, 0x38, R2, 0xf8, !PT ;  /* 0x000000380f107812 */ /* 0x000fe400078ef802 */
[----:B------:R-:W-:Y:S02]  /*12d0*/  LOP3.LUT R3, R28, R3, RZ, 0x3c, !PT ;  /* 0x000000031c037212 */ /* 0x000fe400078e3cff */
[----:B------:R-:W-:Y:S01]  /*12e0*/  F2FP.PACK_AB R20, R13, R14 ;  /* 0x0000000e0d14723e */ /* 0x000fe200000000ff */
[----:B------:R-:W-:Y:S01]  /*12f0*/  HFMA2.MMA R13, -RZ, RZ, 0, 1.9073486328125e-06 ;  /* 0x00000020ff0d7435 */ /* 0x000fe200000001ff */
[----:B------:R-:W-:Y:S02]  /*1300*/  R2P PR, R30, 0x6 ;  /* 0x000000061e007804 */ /* 0x000fe40000000000 */
[----:B------:R-:W-:Y:S02]  /*1310*/  LOP3.LUT R16, R16, R9, RZ, 0x3c, !PT ;  /* 0x0000000910107212 */ /* 0x000fe400078e3cff */
[----:B------:R-:W-:Y:S01]  /*1320*/  LEA R9, R50, R3, 0x1 ;  /* 0x0000000332097211 */ /* 0x000fe200078e08ff */
[----:B------:R-:W-:Y:S01]  /*1330*/  FMUL.FTZ R3, R58, c[0x0][0x2e0] ;  /* 0x0000b8003a037a20 */ /* 0x000fe20000410000 */
[----:B------:R-:W-:-:S02]  /*1340*/  F2FP.PACK_AB R25, R46, R47 ;  /* 0x0000002f2e19723e */ /* 0x000fc400000000ff */
[----:B------:R-:W-:Y:S01]  /*1350*/  F2FP.PACK_AB R27, R41, R42 ;  /* 0x0000002a291b723e */ /* 0x000fe200000000ff */
[----:B------:R-:W-:Y:S01]  /*1360*/  IMAD.SHL.U32 R14, R9, 0x2, RZ ;  /* 0x00000002090e7824 */ /* 0x000fe200078e00ff */
[----:B------:R-:W-:Y:S02]  /*1370*/  SEL R13, R13, 0xffffffe0, !P1 ;  /* 0xffffffe00d0d7807 */ /* 0x000fe40004800000 */
[----:B------:R-:W-:Y:S02]  /*1380*/  F2FP.PACK_AB R28, R3, R12 ;  /* 0x0000000c031c723e */ /* 0x000fe400000000ff */
[C---:B------:R-:W-:Y:S01]  /*1390*/  IADD3 R30, R14.reuse, 0x40, RZ ;  /* 0x000000400e1e7810 */ /* 0x040fe20007ffe0ff */
[----:B------:R0:W-:Y:S01]  /*13a0*/  STS [R14], R11 ;  /* 0x0000000b0e007388 */ /* 0x0001e20000000800 */
[C---:B------:R-:W-:Y:S02]  /*13b0*/  IADD3 R3, R14.reuse, R13, RZ ;  /* 0x0000000d0e037210 */ /* 0x040fe40007ffe0ff */
[----:B------:R-:W-:Y:S01]  /*13c0*/  @P2 IADD3 R30, R14, -0x40, RZ ;  /* 0xffffffc00e1e2810 */ /* 0x000fe20007ffe0ff */
[----:B------:R-:W-:Y:S01]  /*13d0*/  STS [R14+0x400], R25 ;  /* 0x000400190e007388 */ /* 0x000fe20000000800 */
[----:B------:R-:W-:-:S02]  /*13e0*/  F2FP.PACK_AB R21, R48, R57 ;  /* 0x000000393015723e */ /* 0x000fc400000000ff */
[----:B------:R-:W-:Y:S01]  /*13f0*/  IADD3 R33, R13, R30, RZ ;  /* 0x0000001e0d217210 */ /* 0x000fe20007ffe0ff */
[----:B------:R-:W-:Y:S01]  /*1400*/  STS [R3], R31 ;  /* 0x0000001f03007388 */ /* 0x000fe20000000800 */
[----:B------:R-:W-:Y:S01]  /*1410*/  F2FP.PACK_AB R59, R60, R59 ;  /* 0x0000003b3c3b723e */ /* 0x000fe200000000ff */
[----:B0-----:R-:W-:Y:S01]  /*1420*/  IMAD R11, R5, c[0x0][0x39c], R10 ;  /* 0x0000e700050b7a24 */ /* 0x001fe200078e020a */
[----:B------:R-:W-:Y:S01]  /*1430*/  SHF.L.U32 R9, R44, 0x3, RZ ;  /* 0x000000032c097819 */ /* 0x000fe200000006ff */
[----:B------:R-:W-:Y:S01]  /*1440*/  STS [R3+0x400], R32 ;  /* 0x0004002003007388 */ /* 0x000fe20000000800 */
[----:B------:R-:W-:Y:S02]  /*1450*/  ISETP.GE.AND P0, PT, R2, c[0x0][0x220], PT ;  /* 0x0000880002007a0c */ /* 0x000fe40003f06270 */
[----:B------:R-:W-:Y:S01]  /*1460*/  LOP3.LUT R9, R16, 0x7ffffe00, R9, 0xf8, !PT ;  /* 0x7ffffe0010097812 */ /* 0x000fe200078ef809 */
[----:B------:R-:W-:Y:S01]  /*1470*/  STS [R14+0x2000], R26 ;  /* 0x0020001a0e007388 */ /* 0x000fe20000000800 */
[----:B-1----:R-:W-:-:S02]  /*1480*/  SHF.R.S32.HI R10, RZ, 0x1f, R7 ;  /* 0x0000001fff0a7819 */ /* 0x002fc40000011407 */
[----:B------:R-:W-:Y:S01]  /*1490*/  SHF.L.U32 R9, R9, 0x1, RZ ;  /* 0x0000000109097819 */ /* 0x000fe200000006ff */
[----:B------:R-:W-:Y:S02]  /*14a0*/  STS [R14+0x2400], R27 ;  /* 0x0024001b0e007388 */ /* 0x000fe40000000800 */
[----:B------:R-:W-:Y:S02]  /*14b0*/  IMAD R10, R10, c[0x0][0x3b0], RZ ;  /* 0x0000ec000a0a7a24 */ /* 0x000fe400078e02ff */
[----:B------:R-:W-:Y:S04]  /*14c0*/  STS [R3+0x2000], R18 ;  /* 0x0020001203007388 */ /* 0x000fe80000000800 */
[----:B------:R0:W-:Y:S04]  /*14d0*/  STS [R3+0x2400], R19 ;  /* 0x0024001303007388 */ /* 0x0001e80000000800 */
[----:B------:R1:W-:Y:S04]  /*14e0*/  STS [R30], R21 ;  /* 0x000000151e007388 */ /* 0x0003e80000000800 */
[----:B------:R-:W-:Y:S01]  /*14f0*/  STS [R30+0x400], R22 ;  /* 0x000400161e007388 */ /* 0x000fe20000000800 */
[----:B0-----:R-:W-:-:S03]  /*1500*/  SHF.R.S32.HI R3, RZ, 0x1f, R2 ;  /* 0x0000001fff037819 */ /* 0x001fc60000011402 */
[----:B------:R-:W-:Y:S01]  /*1510*/  STS [R33], R29 ;  /* 0x0000001d21007388 */ /* 0x000fe20000000800 */
[----:B-1----:R-:W-:Y:S01]  /*1520*/  IMAD.IADD R21, R4, 0x1, -R5 ;  /* 0x0000000104157824 */ /* 0x002fe200078e0a05 */
[C---:B------:R-:W-:Y:S02]  /*1530*/  IADD3 R4, R0.reuse, 0x20, RZ ;  /* 0x0000002000047810 */ /* 0x040fe40007ffe0ff */
[----:B------:R-:W-:Y:S01]  /*1540*/  STS [R33+0x400], R20 ;  /* 0x0004001421007388 */ /* 0x000fe20000000800 */
[----:B------:R-:W-:Y:S01]  /*1550*/  IMAD.WIDE.U32 R2, R5, c[0x0][0x398], R2 ;  /* 0x0000e60005027a25 */ /* 0x000fe200078e0002 */
[----:B------:R-:W-:Y:S02]  /*1560*/  IADD3 R5, R0, 0x60, RZ ;  /* 0x0000006000057810 */ /* 0x000fe40007ffe0ff */
[----:B------:R-:W-:Y:S01]  /*1570*/  STS [R30+0x2000], R23 ;  /* 0x002000171e007388 */ /* 0x000fe20000000800 */
[----:B------:R-:W-:Y:S02]  /*1580*/  ISETP.GE.OR P1, PT, R4, R21, P0 ;  /* 0x000000150400720c */ /* 0x000fe40000726670 */
[----:B------:R-:W-:Y:S01]  /*1590*/  IADD3 R2, P2, R8, R2, RZ ;  /* 0x0000000208027210 */ /* 0x000fe20007f5e0ff */
[----:B------:R0:W-:Y:S01]  /*15a0*/  STS [R30+0x2400], R24 ;  /* 0x002400181e007388 */ /* 0x0001e20000000800 */
[----:B------:R-:W-:-:S02]  /*15b0*/  IADD3 R4, R0, 0x40, RZ ;  /* 0x0000004000047810 */ /* 0x000fc40007ffe0ff */
[----:B------:R-:W-:Y:S01]  /*15c0*/  IADD3.X R3, R6, R3, R11, P2, !PT ;  /* 0x0000000306037210 */ /* 0x000fe200017fe40b */
[----:B------:R1:W-:Y:S01]  /*15d0*/  STS [R33+0x2000], R59 ;  /* 0x0020003b21007388 */ /* 0x0003e20000000800 */
[-C--:B------:R-:W-:Y:S02]  /*15e0*/  ISETP.GE.OR P2, PT, R4, R21.reuse, P0 ;  /* 0x000000150400720c */ /* 0x080fe40000746670 */
[-C--:B------:R-:W-:Y:S01]  /*15f0*/  ISETP.GE.OR P3, PT, R5, R21.reuse, P0 ;  /* 0x000000150500720c */ /* 0x080fe20000766670 */
[----:B------:R1:W-:Y:S04]  /*1600*/  STS [R33+0x2400], R28 ;  /* 0x0024001c21007388 */ /* 0x0003e80000000800 */
[----:B------:R-:W-:Y:S01]  /*1610*/  BAR.SYNC.DEFER_BLOCKING 0x0 ;  /* 0x0000000000007b1d */ /* 0x000fe20000010000 */
[----:B------:R-:W-:Y:S01]  /*1620*/  ISETP.GE.OR P0, PT, R0, R21, P0 ;  /* 0x000000150000720c */ /* 0x000fe20000706670 */
[C---:B------:R-:W-:Y:S01]  /*1630*/  IMAD R5, R7.reuse, c[0x0][0x3b4], R10 ;  /* 0x0000ed0007057a24 */ /* 0x040fe200078e020a */
[----:B0-----:R-:W-:Y:S01]  /*1640*/  SHF.R.S32.HI R24, RZ, 0x1f, R0 ;  /* 0x0000001fff187819 */ /* 0x001fe20000011400 */
[----:B------:R-:W-:-:S05]  /*1650*/  IMAD.WIDE.U32 R2, R7, c[0x0][0x3b0], R2 ;  /* 0x0000ec0007027a25 */ /* 0x000fca00078e0002 */
[----:B------:R-:W-:Y:S01]  /*1660*/  IADD3 R5, R3, R5, RZ ;  /* 0x0000000503057210 */ /* 0x000fe20007ffe0ff */
[----:B------:R1:W0:Y:S04]  /*1670*/  LDS.128 R16, [R9+0x1000] ;  /* 0x0010000009107984 */ /* 0x0002280000000c00 */
[----:B------:R1:W2:Y:S01]  /*1680*/  LDS.128 R12, [R9+0x3000] ;  /* 0x00300000090c7984 */ /* 0x0002a20000000c00 */
[----:B------:R-:W-:Y:S05]  /*1690*/  @P0 BRA `(.L_x_815) ;  /* 0x0000009000000947 */ /* 0x000fea0003800000 */
[----:B------:R-:W3:Y:S01]  /*16a0*/  LDS.128 R20, [R9] ;  /* 0x0000000009147984 */ /* 0x000ee20000000c00 */
[----:B------:R-:W-:Y:S01]  /*16b0*/  MOV R4, R2 ;  /* 0x0000000200047202 */ /* 0x000fe20000000f00 */
[----:B------:R-:W-:-:S04]  /*16c0*/  IMAD R11, R24, c[0x0][0x398], RZ ;  /* 0x0000e600180b7a24 */ /* 0x000fc800078e02ff */
[----:B------:R-:W-:-:S04]  /*16d0*/  IMAD.WIDE.U32 R6, R0, c[0x0][0x398], R4 ;  /* 0x0000e60000067a25 */ /* 0x000fc800078e0004 */
[----:B------:R-:W-:Y:S01]  /*16e0*/  IMAD R11, R0, c[0x0][0x39c], R11 ;  /* 0x0000e700000b7a24 */ /* 0x000fe200078e020b */
[----:B------:R-:W-:-:S04]  /*16f0*/  LEA R10, P0, R6, c[0x0][0x338], 0x1 ;  /* 0x0000ce00060a7a11 */ /* 0x000fc800078008ff */
[----:B------:R-:W-:-:S04]  /*1700*/  IADD3 R7, R7, R11, RZ ;  /* 0x0000000b07077210 */ /* 0x000fc80007ffe0ff */
[----:B------:R-:W-:-:S05]  /*1710*/  LEA.HI.X R11, R6, c[0x0][0x33c], R7, 0x1, P0 ;  /* 0x0000cf00060b7a11 */ /* 0x000fca00000f0c07 */
[----:B---3--:R3:W-:Y:S02]  /*1720*/  STG.E.128 [R10.64], R20 ;  /* 0x000000140a007986 */ /* 0x0087e4000c101d06 */
.L_x_815:
[----:B------:R-:W-:Y:S05]  /*1730*/  BSYNC B0 ;  /* 0x0000000000007941 */ /* 0x000fea0003800000 */
.L_x_814:
[----:B------:R-:W-:Y:S01]  /*1740*/  BSSY B0, `(.L_x_816) ;  /* 0x000000d000007945 */ /* 0x000fe20003800000 */
[----:B------:R-:W-:Y:S05]  /*1750*/  @P1 BRA `(.L_x_817) ;  /* 0x000000b000001947 */ /* 0x000fea0003800000 */
[----:B---3--:R-:W-:Y:S02]  /*1760*/  IADD3 R11, P0, R0, 0x20, RZ ;  /* 0x00000020000b7810 */ /* 0x008fe40007f1e0ff */
[----:B------:R-:W-:Y:S02]  /*1770*/  MOV R7, R5 ;  /* 0x0000000500077202 */ /* 0x000fe40000000f00 */
[----:B------:R-:W-:-:S05]  /*1780*/  IADD3.X R6, RZ, R24, RZ, P0, !PT ;  /* 0x00000018ff067210 */ /* 0x000fca00007fe4ff */
[----:B------:R-:W-:Y:S02]  /*1790*/  IMAD R8, R6, c[0x0][0x398], RZ ;  /* 0x0000e60006087a24 */ /* 0x000fe400078e02ff */
[----:B------:R-:W-:-:S04]  /*17a0*/  IMAD.MOV.U32 R6, RZ, RZ, R2 ;  /* 0x000000ffff067224 */ /* 0x000fc800078e0002 */
[----:B------:R-:W-:-:S04]  /*17b0*/  IMAD.WIDE.U32 R6, R11, c[0x0][0x398], R6 ;  /* 0x0000e6000b067a25 */ /* 0x000fc800078e0006 */
[----:B------:R-:W-:Y:S01]  /*17c0*/  IMAD R11, R11, c[0x0][0x39c], R8 ;  /* 0x0000e7000b0b7a24 */ /* 0x000fe200078e0208 */
[----:B------:R-:W-:-:S04]  /*17d0*/  LEA R10, P0, R6, c[0x0][0x338], 0x1 ;  /* 0x0000ce00060a7a11 */ /* 0x000fc800078008ff */
[----:B------:R-:W-:-:S04]  /*17e0*/  IADD3 R7, R7, R11, RZ ;  /* 0x0000000b07077210 */ /* 0x000fc80007ffe0ff */
[----:B------:R-:W-:-:S05]  /*17f0*/  LEA.HI.X R11, R6, c[0x0][0x33c], R7, 0x1, P0 ;  /* 0x0000cf00060b7a11 */ /* 0x000fca00000f0c07 */
[----:B0-----:R0:W-:Y:S02]  /*1800*/  STG.E.128 [R10.64], R16 ;  /* 0x000000100a007986 */ /* 0x0011e4000c101d06 */
.L_x_817:
[----:B------:R-:W-:Y:S05]  /*1810*/  BSYNC B0 ;  /* 0x0000000000007941 */ /* 0x000fea0003800000 */
.L_x_816:
[----:B01-3--:R-:W0:Y:S01]  /*1820*/  LDS.128 R8, [R9+0x2000] ;  /* 0x0020000009087984 */ /* 0x00be220000000c00 */
[----:B------:R-:W-:Y:S01]  /*1830*/  BSSY B0, `(.L_x_818) ;  /* 0x000000d000007945 */ /* 0x000fe20003800000 */
[----:B------:R-:W-:Y:S05]  /*1840*/  @P2 BRA `(.L_x_819) ;  /* 0x000000b000002947 */ /* 0x000fea0003800000 */
[----:B------:R-:W-:Y:S01]  /*1850*/  IADD3 R17, P0, R0, 0x40, RZ ;  /* 0x0000004000117810 */ /* 0x000fe20007f1e0ff */
[----:B------:R-:W-:-:S03]  /*1860*/  IMAD.MOV.U32 R7, RZ, RZ, R5 ;  /* 0x000000ffff077224 */ /* 0x000fc600078e0005 */
[----:B------:R-:W-:-:S05]  /*1870*/  IADD3.X R6, RZ, R24, RZ, P0, !PT ;  /* 0x00000018ff067210 */ /* 0x000fca00007fe4ff */
[----:B------:R-:W-:Y:S01]  /*1880*/  IMAD R16, R6, c[0x0][0x398], RZ ;  /* 0x0000e60006107a24 */ /* 0x000fe200078e02ff */
[----:B------:R-:W-:-:S05]  /*1890*/  MOV R6, R2 ;  /* 0x0000000200067202 */ /* 0x000fca0000000f00 */
[----:B------:R-:W-:-:S04]  /*18a0*/  IMAD.WIDE.U32 R6, R17, c[0x0][0x398], R6 ;  /* 0x0000e60011067a25 */ /* 0x000fc800078e0006 */
[----:B------:R-:W-:Y:S01]  /*18b0*/  IMAD R17, R17, c[0x0][0x39c], R16 ;  /* 0x0000e70011117a24 */ /* 0x000fe200078e0210 */
[----:B------:R-:W-:-:S04]  /*18c0*/  LEA R16, P0, R6, c[0x0][0x338], 0x1 ;  /* 0x0000ce0006107a11 */ /* 0x000fc800078008ff */
[----:B------:R-:W-:-:S04]  /*18d0*/  IADD3 R7, R7, R17, RZ ;  /* 0x0000001107077210 */ /* 0x000fc80007ffe0ff */
[----:B------:R-:W-:-:S05]  /*18e0*/  LEA.HI.X R17, R6, c[0x0][0x33c], R7, 0x1, P0 ;  /* 0x0000cf0006117a11 */ /* 0x000fca00000f0c07 */
[----:B0-----:R0:W-:Y:S02]  /*18f0*/  STG.E.128 [R16.64], R8 ;  /* 0x0000000810007986 */ /* 0x0011e4000c101d06 */
.L_x_819:
[----:B------:R-:W-:Y:S05]  /*1900*/  BSYNC B0 ;  /* 0x0000000000007941 */ /* 0x000fea0003800000 */
.L_x_818:
[----:B------:R-:W-:Y:S05]  /*1910*/  @P3 EXIT ;  /* 0x000000000000394d */ /* 0x000fea0003800000 */
        /* <DEDUP_REMOVED lines=9> */
[----:B--2---:R-:W-:Y:S01]  /*19b0*/  STG.E.128 [R4.64], R12 ;  /* 0x0000000c04007986 */ /* 0x004fe2000c101d06 */
[----:B------:R-:W-:Y:S05]  /*19c0*/  EXIT ;  /* 0x000000000000794d */ /* 0x000fea0003800000 */
.L_x_820:
        /* <DEDUP_REMOVED lines=11> */
.L_x_1270:


//--------------------- .text._ZN5flash44flash_bwd_dq_dk_dv_loop_seqk_parallel_kernelI23Flash_bwd_kernel_traitsILi64ELi128ELi128ELi8ELi4ELi4ELi4ELb0ELb0EN7cutlass6half_tE19Flash_kernel_traitsILi64ELi128ELi128ELi8ES3_EELb1ELb1ELb0ELb0ELb0ELb0ELb0EEEvNS_16Flash_bwd_paramsE --------------------------
	.section	.text._ZN5flash44flash_bwd_dq_dk_dv_loop_seqk_parallel_kernelI23Flash_bwd_kernel_traitsILi64ELi128ELi128ELi8ELi4ELi4ELi4ELb0ELb0EN7cutlass6half_tE19Flash_kernel_traitsILi64ELi128ELi128ELi8ES3_EELb1ELb1ELb0ELb0ELb0ELb0ELb0EEEvNS_16Flash_bwd_paramsE,"ax",@progbits
	.sectioninfo	@"SHI_REGISTERS=255"
	.align	128
        .global         _ZN5flash44flash_bwd_dq_dk_dv_loop_seqk_parallel_kernelI23Flash_bwd_kernel_traitsILi64ELi128ELi128ELi8ELi4ELi4ELi4ELb0ELb0EN7cutlass6half_tE19Flash_kernel_traitsILi64ELi128ELi128ELi8ES3_EELb1ELb1ELb0ELb0ELb0ELb0ELb0EEEvNS_16Flash_bwd_paramsE
        .type           _ZN5flash44flash_bwd_dq_dk_dv_loop_seqk_parallel_kernelI23Flash_bwd_kernel_traitsILi64ELi128ELi128ELi8ELi4ELi4ELi4ELb0ELb0EN7cutlass6half_tE19Flash_kernel_traitsILi64ELi128ELi128ELi8ES3_EELb1ELb1ELb0ELb0ELb0ELb0ELb0EEEvNS_16Flash_bwd_paramsE,@function
        .size           _ZN5flash44flash_bwd_dq_dk_dv_loop_seqk_parallel_kernelI23Flash_bwd_kernel_traitsILi64ELi128ELi128ELi8ELi4ELi4ELi4ELb0ELb0EN7cutlass6half_tE19Flash_kernel_traitsILi64ELi128ELi128ELi8ES3_EELb1ELb1ELb0ELb0ELb0ELb0ELb0EEEvNS_16Flash_bwd_paramsE,(.L_x_1271 - _ZN5flash44flash_bwd_dq_dk_dv_loop_seqk_parallel_kernelI23Flash_bwd_kernel_traitsILi64ELi128ELi128ELi8ELi4ELi4ELi4ELb0ELb0EN7cutlass6half_tE19Flash_kernel_traitsILi64ELi128ELi128ELi8ES3_EELb1ELb1ELb0ELb0ELb0ELb0ELb0EEEvNS_16Flash_bwd_paramsE)
        .other          _ZN5flash44flash_bwd_dq_dk_dv_loop_seqk_parallel_kernelI23Flash_bwd_kernel_traitsILi64ELi128ELi128ELi8ELi4ELi4ELi4ELb0ELb0EN7cutlass6half_tE19Flash_kernel_traitsILi64ELi128ELi128ELi8ES3_EELb1ELb1ELb0ELb0ELb0ELb0ELb0EEEvNS_16Flash_bwd_paramsE,@"STO_CUDA_ENTRY STV_DEFAULT"
_ZN5flash44flash_bwd_dq_dk_dv_loop_seqk_parallel_kernelI23Flash_bwd_kernel_traitsILi64ELi128ELi128ELi8ELi4ELi4ELi4ELb0ELb0EN7cutlass6half_tE19Flash_kernel_traitsILi64ELi128ELi128ELi8ES3_EELb1ELb1ELb0ELb0ELb0ELb0ELb0EEEvNS_16Flash_bwd_paramsE:
.text._ZN5flash44flash_bwd_dq_dk_dv_loop_seqk_parallel_kernelI23Flash_bwd_kernel_traitsILi64ELi128ELi128ELi8ELi4ELi4ELi4ELb0ELb0EN7cutlass6half_tE19Flash_kernel_traitsILi64ELi128ELi128ELi8ES3_EELb1ELb1ELb0ELb0ELb0ELb0ELb0EEEvNS_16Flash_bwd_paramsE:
        /* <DEDUP_REMOVED lines=29> */
[----:B------:R-:W-:Y:S01]  /*01d0*/  ULDC UR12, c[0x0][0x1c0] ;  /* 0x00007000000c7ab9 */ /* 0x000fe20000000800 */
[CC--:B------:R-:W-:Y:S01]  /*01e0*/  LEA.HI R0, R5.reuse, R10.reuse, RZ, 0x4 ;  /* 0x0000000a05007211 */ /* 0x0c0fe200078f20ff */
[----:B------:R-:W-:Y:S01]  /*01f0*/  USHF.R.S32.HI UR6, URZ, 0x1f, UR14 ;  /* 0x0000001f3f067899 */ /* 0x000fe2000801140e */
[CC--:B------:R-:W-:Y:S01]  /*0200*/  LEA.HI R14, R5.reuse, R10.reuse, RZ, 0x7 ;  /* 0x0000000a050e7211 */ /* 0x0c0fe200078f38ff */
[----:B------:R-:W-:Y:S01]  /*0210*/  UIMAD.WIDE UR36, UR46, UR36, URZ ;  /* 0x000000242e2472a5 */ /* 0x000fe2000f8e023f */
[CC--:B------:R-:W-:Y:S01]  /*0220*/  LEA.HI R2, R5.reuse, R10.reuse, RZ, 0x5 ;  /* 0x0000000a05027211 */ /* 0x0c0fe200078f28ff */
[----:B---3--:R-:W-:Y:S01]  /*0230*/  USHF.L.U32 UR4, UR32, 0x7, URZ ;  /* 0x0000000720047899 */ /* 0x008fe2000800063f */
[CC--:B------:R-:W-:Y:S01]  /*0240*/  LEA.HI R9, R5.reuse, R10.reuse, RZ, 0x3 ;  /* 0x0000000a05097211 */ /* 0x0c0fe200078f18ff */
[----:B------:R-:W-:Y:S01]  /*0250*/  USHF.R.S32.HI UR7, URZ, 0x1f, UR32 ;  /* 0x0000001f3f077899 */ /* 0x000fe20008011420 */
[CC--:B------:R-:W-:Y:S01]  /*0260*/  LEA.HI R13, R5.reuse, R10.reuse, RZ, 0x6 ;  /* 0x0000000a050d7211 */ /* 0x0c0fe200078f30ff */
[----:B------:R-:W-:Y:S01]  /*0270*/  UIMAD UR47, UR35, UR46, URZ ;  /* 0x0000002e232f72a4 */ /* 0x000fe2000f8e023f */
[----:B------:R-:W-:Y:S01]  /*0280*/  LEA.HI R5, R5, R10, RZ, 0x2 ;  /* 0x0000000a05057211 */ /* 0x000fe200078f10ff */
[----:B------:R-:W-:Y:S01]  /*0290*/  UIMAD UR46, UR46, UR11, URZ ;  /* 0x0000000b2e2e72a4 */ /* 0x000fe2000f8e023f */
[----:B------:R-:W-:Y:S01]  /*02a0*/  LOP3.LUT R3, R0, 0xfffffff0, RZ, 0xc0, !PT ;  /* 0xfffffff000037812 */ /* 0x000fe200078ec0ff */
[----:B------:R-:W-:Y:S01]  /*02b0*/  ULDC UR13, c[0x0][0x1c0] ;  /* 0x00007000000d7ab9 */ /* 0x000fe20000000800 */
[----:B------:R-:W-:Y:S01]  /*02c0*/  LOP3.LUT R4, R5, 0x7ffffffc, RZ, 0xc0, !PT ;  /* 0x7ffffffc05047812 */ /* 0x000fe200078ec0ff */
[----:B------:R-:W-:Y:S01]  /*02d0*/  ULDC UR10, c[0x0][0x1c0] ;  /* 0x00007000000a7ab9 */ /* 0x000fe20000000800 */
[----:B------:R-:W-:Y:S01]  /*02e0*/  LOP3.LUT R6, R2, 0xffffffe0, RZ, 0xc0, !PT ;  /* 0xffffffe002067812 */ /* 0x000fe200078ec0ff */
[C---:B------:R-:W-:Y:S01]  /*02f0*/  IMAD.IADD R8, R10.reuse, 0x1, -R3 ;  /* 0x000000010a087824 */ /* 0x040fe200078e0a03 */
[----:B------:R-:W-:Y:S01]  /*0300*/  SHF.R.S32.HI R3, RZ, 0x4, R0 ;  /* 0x00000004ff037819 */ /* 0x000fe20000011400 */
[C---:B------:R-:W-:Y:S01]  /*0310*/  IMAD.IADD R15, R10.reuse, 0x1, -R4 ;  /* 0x000000010a0f7824 */ /* 0x040fe200078e0a04 */
[----:B------:R-:W-:Y:S01]  /*0320*/  SHF.R.S32.HI R4, RZ, 0x5, R2 ;  /* 0x00000005ff047819 */ /* 0x000fe20000011402 */
[----:B------:R-:W-:Y:S01]  /*0330*/  IMAD.IADD R6, R10, 0x1, -R6 ;  /* 0x000000010a067824 */ /* 0x000fe200078e0a06 */
[----:B------:R-:W-:Y:S01]  /*0340*/  LEA.HI R0, R0, R3, RZ, 0x1 ;  /* 0x0000000300007211 */ /* 0x000fe200078f08ff */
[----:B------:R-:W-:Y:S01]  /*0350*/  UIMAD UR53, UR6, UR32, URZ ;  /* 0x00000020063572a4 */ /* 0x000fe2000f8e023f */
[----:B------:R-:W-:Y:S01]  /*0360*/  SHF.R.S32.HI R2, RZ, 0x1f, R2 ;  /* 0x0000001fff027819 */ /* 0x000fe20000011402 */
[----:B------:R-:W-:Y:S01]  /*0370*/  UIMAD.WIDE.U32 UR42, UR32, UR14, URZ ;  /* 0x0000000e202a72a5 */ /* 0x000fe2000f8e003f */
[----:B------:R-:W-:Y:S01]  /*0380*/  LOP3.LUT R7, R9, 0xfffffff8, RZ, 0xc0, !PT ;  /* 0xfffffff809077812 */ /* 0x000fe200078ec0ff */
[----:B------:R-:W-:Y:S01]  /*0390*/  UIMAD UR5, UR32, UR10, UR35 ;  /* 0x0000000a200572a4 */ /* 0x000fe2000f8e0223 */
[----:B------:R-:W-:Y:S01]  /*03a0*/  LOP3.LUT R0, R0, 0xfffffffe, RZ, 0xc0, !PT ;  /* 0xfffffffe00007812 */ /* 0x000fe200078ec0ff */
[----:B------:R-:W-:Y:S01]  /*03b0*/  @!UP5 UIMAD UR6, UR32, UR13, UR35 ;  /* 0x0000000d2006d2a4 */ /* 0x000fe2000f8e0223 */
[----:B------:R-:W-:Y:S01]  /*03c0*/  LEA.HI R2, R2, R4, RZ, 0x2 ;  /* 0x0000000402027211 */ /* 0x000fe200078f10ff */
[----:B------:R-:W-:Y:S01]  /*03d0*/  IMAD.IADD R7, R10, 0x1, -R7 ;  /* 0x000000010a077824 */ /* 0x000fe200078e0a07 */
[----:B------:R-:W-:Y:S01]  /*03e0*/  USHF.L.U32 UR45, UR46, 0x7, URZ ;  /* 0x000000072e2d7899 */ /* 0x000fe2000800063f */
[----:B------:R-:W-:Y:S01]  /*03f0*/  IMAD.IADD R10, R3, 0x1, -R0 ;  /* 0x00000001030a7824 */ /* 0x000fe200078e0a00 */
[----:B------:R-:W-:Y:S01]  /*0400*/  LOP3.LUT R2, R2, 0xfffffffc, RZ, 0xc0, !PT ;  /* 0xfffffffc02027812 */ /* 0x000fe200078ec0ff */
[C---:B------:R-:W-:Y:S01]  /*0410*/  IMAD.SHL.U32 R240, R7.reuse, 0x8, RZ ;  /* 0x0000000807f07824 */ /* 0x040fe200078e00ff */
[--C-:B------:R-:W-:Y:S01]  /*0420*/  SHF.R.S32.HI R3, RZ, 0x2, R5.reuse ;  /* 0x00000002ff037819 */ /* 0x100fe20000011405 */
[----:B------:R-:W-:Y:S01]  /*0430*/  ULDC UR50, c[0x0][0x214] ;  /* 0x0000850000327ab9 */ /* 0x000fe20000000800 */
[----:B------:R-:W-:Y:S01]  /*0440*/  SHF.R.S32.HI R0, RZ, 0x1f, R5 ;  /* 0x0000001fff007819 */ /* 0x000fe20000011405 */
[----:B------:R-:W-:Y:S01]  /*0450*/  IMAD.IADD R16, R4, 0x1, -R2 ;  /* 0x0000000104107824 */ /* 0x000fe200078e0a02 */
[----:B------:R-:W-:Y:S01]  /*0460*/  SHF.R.S32.HI R2, RZ, 0x1f, R6 ;  /* 0x0000001fff027819 */ /* 0x000fe20000011406 */
[----:B------:R-:W-:Y:S01]  /*0470*/  ULDC.U8 UR9, c[0x0][0x3d0] ;  /* 0x0000f40000097ab9 */ /* 0x000fe20000000000 */
[----:B------:R-:W-:Y:S01]  /*0480*/  LEA.HI R0, R0, R3, RZ, 0x3 ;  /* 0x0000000300007211 */ /* 0x000fe200078f18ff */
[----:B------:R-:W-:Y:S01]  /*0490*/  ULDC UR51, c[0x0][0x224] ;  /* 0x0000890000337ab9 */ /* 0x000fe20000000800 */
[--C-:B------:R-:W-:Y:S01]  /*04a0*/  SHF.R.S32.HI R4, RZ, 0x3, R9.reuse ;  /* 0x00000003ff047819 */ /* 0x100fe20000011409 */
[----:B------:R-:W-:Y:S01]  /*04b0*/  STL [R1+0x2c], R16 ;  /* 0x00002c1001007387 */ /* 0x000fe20000100800 */
[----:B------:R-:W-:Y:S01]  /*04c0*/  LOP3.LUT R0, R0, 0xfffffff8, RZ, 0xc0, !PT ;  /* 0xfffffff800007812 */ /* 0x000fe200078ec0ff */
[----:B------:R-:W-:Y:S01]  /*04d0*/  ULDC UR60, c[0x0][0x374] ;  /* 0x0000dd00003c7ab9 */ /* 0x000fe20000000800 */
[----:B------:R-:W-:Y:S01]  /*04e0*/  LEA.HI R245, R2, R6, RZ, 0x2 ;  /* 0x0000000602f57211 */ /* 0x000fe200078f10ff */
[----:B------:R-:W-:Y:S01]  /*04f0*/  IMAD.SHL.U32 R2, R4, 0x40, RZ ;  /* 0x0000004004027824 */ /* 0x000fe200078e00ff */
[----:B------:R-:W-:Y:S01]  /*0500*/  LOP3.LUT P4, RZ, R7, 0x2, RZ, 0xc0, !PT ;  /* 0x0000000207ff7812 */ /* 0x000fe2000788c0ff */
[----:B------:R-:W-:Y:S01]  /*0510*/  IMAD.IADD R6, R3, 0x1, -R0 ;  /* 0x0000000103067824 */ /* 0x000fe200078e0a00 */
[----:B------:R-:W-:Y:S01]  /*0520*/  SHF.R.S32.HI R3, RZ, 0x1f, R8 ;  /* 0x0000001fff037819 */ /* 0x000fe20000011408 */
[----:B------:R-:W-:Y:S01]  /*0530*/  ULDC UR59, c[0x0][0x194] ;  /* 0x00006500003b7ab9 */ /* 0x000fe20000000800 */
[----:B------:R-:W-:Y:S01]  /*0540*/  LOP3.LUT R0, R2, 0x1c0, RZ, 0xc0, !PT ;  /* 0x000001c002007812 */ /* 0x000fe200078ec0ff */
[----:B------:R-:W-:Y:S01]  /*0550*/  @UP5 UIMAD UR55, UR32, UR50, URZ ;  /* 0x00000032203752a4 */ /* 0x000fe2000f8e023f */
[----:B------:R-:W-:Y:S01]  /*0560*/  LEA.HI R11, R3, R8, RZ, 0x3 ;  /* 0x00000008030b7211 */ /* 0x000fe200078f18ff */
[----:B------:R-:W-:Y:S01]  /*0570*/  USHF.R.S32.HI UR58, URZ, 0x1f, UR35 ;  /* 0x0000001f3f3a7899 */ /* 0x000fe20008011423 */
[----:B------:R-:W-:Y:S01]  /*0580*/  SHF.R.U32.HI R3, RZ, 0x3, R0 ;  /* 0x00000003ff037819 */ /* 0x000fe20000011600 */
[----:B------:R-:W-:Y:S01]  /*0590*/  UISETP.NE.AND UP6, UPT, UR9, URZ, UPT ;  /* 0x0000003f0900728c */ /* 0x000fe2000bfc5270 */
[----:B------:R-:W-:Y:S01]  /*05a0*/  LOP3.LUT R2, R0, 0x38, R240, 0xf8, !PT ;  /* 0x0000003800027812 */ /* 0x000fe200078ef8f0 */
[----:B------:R-:W-:Y:S01]  /*05b0*/  UIMAD UR60, UR60, 0xc0, URZ ;  /* 0x000000c03c3c78a4 */ /* 0x000fe2000f8e023f */
[----:B------:R-:W-:Y:S01]  /*05c0*/  LOP3.LUT R0, R11, 0xfffffff8, RZ, 0xc0, !PT ;  /* 0xfffffff80b007812 */ /* 0x000fe200078ec0ff */
[----:B------:R-:W-:Y:S01]  /*05d0*/  UIMAD UR59, UR59, 0xc0, URZ ;  /* 0x000000c03b3b78a4 */ /* 0x000fe2000f8e023f */
[----:B------:R-:W-:Y:S01]  /*05e0*/  LOP3.LUT R3, R2, R3, RZ, 0x3c, !PT ;  /* 0x0000000302037212 */ /* 0x000fe200078e3cff */
[----:B------:R-:W-:Y:S01]  /*05f0*/  IMAD.SHL.U32 R2, R13, 0x8, RZ ;  /* 0x000000080d027824 */ /* 0x000fe200078e00ff */
[----:B------:R-:W-:Y:S01]  /*0600*/  LOP3.LUT R4, R6, 0x1, RZ, 0xc0, !PT ;  /* 0x0000000106047812 */ /* 0x000fe200078ec0ff */
[----:B------:R-:W-:Y:S01]  /*0610*/  IMAD.IADD R12, R8, 0x1, -R0 ;  /* 0x00000001080c7824 */ /* 0x000fe200078e0a00 */
[C---:B------:R-:W-:Y:S01]  /*0620*/  LOP3.LUT P3, RZ, R7.reuse, 0x4, RZ, 0xc0, !PT ;  /* 0x0000000407ff7812 */ /* 0x040fe2000786c0ff */
[----:B------:R-:W-:Y:S01]  /*0630*/  IMAD.SHL.U32 R0, R7, 0x40, RZ ;  /* 0x0000004007007824 */ /* 0x000fe200078e00ff */
[----:B------:R-:W-:Y:S01]  /*0640*/  LOP3.LUT R2, R3, 0xfffffe00, R2, 0xf8, !PT ;  /* 0xfffffe0003027812 */ /* 0x000fe200078ef802 */
[----:B------:R-:W-:Y:S01]  /*0650*/  IMAD.U32 R3, RZ, RZ, UR4 ;  /* 0x00000004ff037e24 */ /* 0x000fe2000f8e00ff */
[----:B------:R-:W-:Y:S01]  /*0660*/  SHF.R.S32.HI R7, RZ, 0x7, R14 ;  /* 0x00000007ff077819 */ /* 0x000fe2000001140e */
[----:B------:R-:W-:Y:S01]  /*0670*/  IMAD.SHL.U32 R3, R10, 0x200, RZ ;  /* 0x000002000a037824 */ /* 0x000fe200078e00ff */
[----:B------:R-:W-:Y:S01]  /*0680*/  LOP3.LUT R0, R0, 0x1c0, RZ, 0xc0, !PT ;  /* 0x000001c000007812 */ /* 0x000fe200078ec0ff */
[----:B------:R1:W-:Y:S01]  /*0690*/  STL [R1+0x28], R2 ;  /* 0x0000280201007387 */ /* 0x0003e20000100800 */
[----:B------:R-:W-:Y:S01]  /*06a0*/  ISETP.NE.U32.AND P0, PT, R4, 0x1, PT ;  /* 0x000000010400780c */ /* 0x000fe20003f05070 */
[----:B------:R-:W-:Y:S01]  /*06b0*/  IMAD.SHL.U32 R8, R10, 0x10, RZ ;  /* 0x000000100a087824 */ /* 0x000fe200078e00ff */
[----:B------:R-:W-:Y:S01]  /*06c0*/  LOP3.LUT R178, R0, 0x8, R9, 0xf8, !PT ;  /* 0x0000000800b27812 */ /* 0x000fe200078ef809 */
[----:B------:R-:W-:Y:S01]  /*06d0*/  UIMAD UR4, UR32, UR12, UR35 ;  /* 0x0000000c200472a4 */ /* 0x000fe2000f8e0223 */
[----:B------:R-:W-:Y:S01]  /*06e0*/  R2P PR, R6, 0x6 ;  /* 0x0000000606007804 */ /* 0x000fe20000000000 */
[----:B------:R-:W-:Y:S01]  /*06f0*/  USHF.R.S32.HI UR61, URZ, 0x1f, UR35 ;  /* 0x0000001f3f3d7899 */ /* 0x000fe20008011423 */
[----:B------:R-:W-:Y:S01]  /*0700*/  SEL R180, R235, 0xffffffe0, !P4 ;  /* 0xffffffe0ebb47807 */ /* 0x000fe20006000000 */
[----:B------:R-:W-:Y:S01]  /*0710*/  USHF.L.U32 UR44, UR4, 0x5, URZ ;  /* 0x00000005042c7899 */ /* 0x000fe2000800063f */
[----:B------:R-:W-:Y:S01]  /*0720*/  SEL R233, R233, 0x10, !P0 ;  /* 0x00000010e9e97807 */ /* 0x000fe20004000000 */
[----:B------:R-:W-:Y:S01]  /*0730*/  UIMAD.WIDE.U32 UR40, UR36, UR42, URZ ;  /* 0x0000002a242872a5 */ /* 0x000fe2000f8e003f */
[----:B------:R-:W-:Y:S01]  /*0740*/  SEL R235, R235, 0xffffffe0, !P1 ;  /* 0xffffffe0ebeb7807 */ /* 0x000fe20004800000 */
[----:B------:R-:W-:-:S02]  /*0750*/  UIMAD UR52, UR37, UR42, URZ ;  /* 0x0000002a253472a4 */ /* 0x000fc4000f8e023f */
[----:B------:R-:W-:Y:S02]  /*0760*/  USHF.R.S32.HI UR54, URZ, 0x1f, UR47 ;  /* 0x0000001f3f367899 */ /* 0x000fe4000801142f */
[----:B------:R-:W-:Y:S02]  /*0770*/  UIMAD UR51, UR5, UR51, URZ ;  /* 0x00000033053372a4 */ /* 0x000fe4000f8e023f */
[----:B------:R-:W-:Y:S02]  /*0780*/  @!UP5 UIMAD UR50, UR6, UR50, URZ ;  /* 0x000000320632d2a4 */ /* 0x000fe4000f8e023f */
[----:B------:R-:W-:Y:S02]  /*0790*/  USHF.R.S32.HI UR49, URZ, 0x1f, UR45 ;  /* 0x0000001f3f317899 */ /* 0x000fe4000801142d */
[----:B------:R-:W-:Y:S01]  /*07a0*/  USHF.R.S32.HI UR48, URZ, 0x1f, UR44 ;  /* 0x0000001f3f307899 */ /* 0x000fe2000801142c */
[----:B-1----:R-:W-:-:S05]  /*07b0*/  IMAD.SHL.U32 R2, R16, 0x10, RZ ;  /* 0x0000001010027824 */ /* 0x002fca00078e00ff */
[----:B------:R-:W-:Y:S02]  /*07c0*/  LOP3.LUT R5, R0, 0x30, R2, 0xf8, !PT ;  /* 0x0000003000057812 */ /* 0x000fe400078ef802 */
[----:B------:R-:W-:Y:S02]  /*07d0*/  SHF.R.U32.HI R0, RZ, 0x3, R0 ;  /* 0x00000003ff007819 */ /* 0x000fe40000011600 */
[----:B------:R-:W-:Y:S02]  /*07e0*/  LOP3.LUT R4, R5, 0x8, R9, 0xf8, !PT ;  /* 0x0000000805047812 */ /* 0x000fe400078ef809 */
[----:B------:R-:W-:Y:S01]  /*07f0*/  LEA.HI.SX32 R245, R245, R2, 0x1e ;  /* 0x00000002f5f57211 */ /* 0x000fe200078ff2ff */
[----:B------:R-:W-:Y:S01]  /*0800*/  IMAD R2, R7, 0x1000, R3 ;  /* 0x0000100007027824 */ /* 0x000fe200078e0203 */
[----:B------:R-:W-:Y:S02]  /*0810*/  LOP3.LUT R178, R178, R0, RZ, 0x3c, !PT ;  /* 0x00000000b2b27212 */ /* 0x000fe400078e3cff */
[----:B------:R-:W-:Y:S01]  /*0820*/  LOP3.LUT R3, R3, R4, R0, 0xf6, !PT ;  /* 0x0000000403037212 */ /* 0x000fe200078ef600 */
[----:B------:R-:W-:-:S02]  /*0830*/  IMAD.SHL.U32 R0, R6, 0x40, RZ ;  /* 0x0000004006007824 */ /* 0x000fc400078e00ff */
[----:B------:R-:W-:Y:S02]  /*0840*/  IMAD.IADD R178, R2, 0x1, R178 ;  /* 0x0000000102b27824 */ /* 0x000fe400078e02b2 */
[----:B------:R-:W-:Y:S01]  /*0850*/  IMAD.SHL.U32 R2, R7, 0x8, RZ ;  /* 0x0000000807027824 */ /* 0x000fe200078e00ff */
[----:B------:R-:W-:Y:S01]  /*0860*/  LOP3.LUT R0, R0, 0x1c0, RZ, 0xc0, !PT ;  /* 0x000001c000007812 */ /* 0x000fe200078ec0ff */
[----:B------:R-:W-:Y:S02]  /*0870*/  IMAD.SHL.U32 R6, R15, 0x2, RZ ;  /* 0x000000020f067824 */ /* 0x000fe400078e00ff */
[----:B------:R-:W-:Y:S01]  /*0880*/  IMAD.SHL.U32 R178, R178, 0x2, RZ ;  /* 0x00000002b2b27824 */ /* 0x000fe200078e00ff */
[----:B------:R-:W-:Y:S01]  /*0890*/  LOP3.LUT R2, R2, 0x8, RZ, 0xc0, !PT ;  /* 0x0000000802027812 */ /* 0x000fe200078ec0ff */
[----:B------:R-:W-:Y:S01]  /*08a0*/  IMAD R5, R7, 0x2000, R6 ;  /* 0x0000200007057824 */ /* 0x000fe200078e0206 */
[----:B------:R-:W-:Y:S01]  /*08b0*/  SHF.R.U32.HI R4, RZ, 0x3, R0 ;  /* 0x00000003ff047819 */ /* 0x000fe20000011600 */
[----:B------:R-:W-:Y:S01]  /*08c0*/  IMAD R6, R16, 0x400, R6 ;  /* 0x0000040010067824 */ /* 0x000fe200078e0206 */
[----:B------:R-:W-:Y:S01]  /*08d0*/  LOP3.LUT R9, R2, 0x10, R8, 0xf8, !PT ;  /* 0x0000001002097812 */ /* 0x000fe200078ef808 */
[----:B------:R-:W-:Y:S01]  /*08e0*/  IMAD R5, R16, 0x400, R5 ;  /* 0x0000040010057824 */ /* 0x000fe200078e0205 */
[-C--:B------:R-:W-:Y:S01]  /*08f0*/  LOP3.LUT R7, R4, R0.reuse, RZ, 0xfc, !PT ;  /* 0x0000000004077212 */ /* 0x080fe200078efcff */
[----:B------:R-:W-:Y:S01]  /*0900*/  IMAD.IADD R181, R178, 0x1, R180 ;  /* 0x00000001b2b57824 */ /* 0x000fe200078e02b4 */
[----:B------:R-:W-:Y:S01]  /*0910*/  LOP3.LUT R8, R4, R0, R2, 0x1e, !PT ;  /* 0x0000000004087212 */ /* 0x000fe200078e1e02 */
[----:B------:R-:W-:-:S02]  /*0920*/  IMAD.SHL.U32 R2, R12, 0x40, RZ ;  /* 0x000000400c027824 */ /* 0x000fc400078e00ff */
[----:B------:R-:W-:Y:S02]  /*0930*/  IMAD.IADD R7, R7, 0x1, R5 ;  /* 0x0000000107077824 */ /* 0x000fe400078e0205 */
[----:B------:R-:W-:Y:S01]  /*0940*/  IMAD.SHL.U32 R5, R10, 0x8, RZ ;  /* 0x000000080a057824 */ /* 0x000fe200078e00ff */
[----:B------:R-:W-:Y:S01]  /*0950*/  LOP3.LUT R2, R2, 0x1c0, RZ, 0xc0, !PT ;  /* 0x000001c002027812 */ /* 0x000fe200078ec0ff */
[----:B------:R-:W-:Y:S02]  /*0960*/  IMAD.U32 R0, RZ, RZ, UR7 ;  /* 0x00000007ff007e24 */ /* 0x000fe4000f8e00ff */
[----:B------:R-:W-:Y:S01]  /*0970*/  IMAD.SHL.U32 R0, R11, 0x40, RZ ;  /* 0x000000400b007824 */ /* 0x000fe200078e00ff */
[----:B------:R-:W-:Y:S01]  /*0980*/  LOP3.LUT R5, R2, 0x8, R5, 0xf8, !PT ;  /* 0x0000000802057812 */ /* 0x000fe200078ef805 */
[----:B------:R-:W-:Y:S01]  /*0990*/  IMAD.IADD R6, R6, 0x1, R8 ;  /* 0x0000000106067824 */ /* 0x000fe200078e0208 */
[--C-:B------:R-:W-:Y:S01]  /*09a0*/  SHF.R.U32.HI R4, RZ, 0x3, R2.reuse ;  /* 0x00000003ff047819 */ /* 0x100fe20000011602 */
[----:B------:R-:W-:Y:S01]  /*09b0*/  IMAD.SHL.U32 R231, R7, 0x2, RZ ;  /* 0x0000000207e77824 */ /* 0x000fe200078e00ff */
[----:B------:R-:W-:Y:S01]  /*09c0*/  LOP3.LUT R0, R0, 0xfffffe00, RZ, 0xc0, !PT ;  /* 0xfffffe0000007812 */ /* 0x000fe200078ec0ff */
[----:B------:R-:W-:Y:S01]  /*09d0*/  IMAD.SHL.U32 R3, R3, 0x2, RZ ;  /* 0x0000000203037824 */ /* 0x000fe200078e00ff */
[----:B------:R-:W-:Y:S01]  /*09e0*/  LOP3.LUT R5, R5, R4, RZ, 0x3c, !PT ;  /* 0x0000000405057212 */ /* 0x000fe200078e3cff */
[----:B------:R-:W-:Y:S01]  /*09f0*/  IMAD.IADD R234, R231, 0x1, R233 ;  /* 0x00000001e7ea7824 */ /* 0x000fe200078e02e9 */
[----:B------:R-:W-:Y:S01]  /*0a00*/  LOP3.LUT R2, R4, R9, R2, 0x1e, !PT ;  /* 0x0000000904027212 */ /* 0x000fe200078e1e02 */
[----:B------:R-:W-:-:S02]  /*0a10*/  IMAD.MOV.U32 R4, RZ, RZ, 0x40 ;  /* 0x00000040ff047424 */ /* 0x000fc400078e00ff */
[----:B------:R-:W-:Y:S01]  /*0a20*/  IMAD R188, R16, 0x400, R0 ;  /* 0x0000040010bc7824 */ /* 0x000fe200078e0200 */
[----:B------:R-:W-:Y:S01]  /*0a30*/  LOP3.LUT R187, R2, R0, RZ, 0xfc, !PT ;  /* 0x0000000002bb7212 */ /* 0x000fe200078efcff */
[----:B------:R-:W-:Y:S01]  /*0a40*/  IMAD.MOV.U32 R2, RZ, RZ, 0x440 ;  /* 0x00000440ff027424 */ /* 0x000fe200078e00ff */
[----:B------:R-:W-:Y:S01]  /*0a50*/  SEL R179, R4, 0xffffffc0, !P3 ;  /* 0xffffffc004b37807 */ /* 0x000fe20005800000 */
[----:B------:R-:W-:Y:S01]  /*0a60*/  IMAD.IADD R188, R188, 0x1, R5 ;  /* 0x00000001bcbc7824 */ /* 0x000fe200078e0205 */
[----:B------:R-:W-:Y:S01]  /*0a70*/  LEA R0, R6, 0xc000, 0x1 ;  /* 0x0000c00006007811 */ /* 0x000fe200078e08ff */
[----:B------:R-:W-:Y:S01]  /*0a80*/  IMAD.IADD R238, R231, 0x1, R235 ;  /* 0x00000001e7ee7824 */ /* 0x000fe200078e02eb */
[----:B------:R-:W-:Y:S01]  /*0a90*/  SEL R4, R4, 0xffffffc0, !P2 ;  /* 0xffffffc004047807 */ /* 0x000fe20005000000 */
[----:B------:R-:W-:Y:S01]  /*0aa0*/  IMAD.IADD R179, R178, 0x1, R179 ;  /* 0x00000001b2b37824 */ /* 0x000fe200078e02b3 */
[C---:B------:R-:W-:Y:S01]  /*0ab0*/  IADD3 R12, R0.reuse, 0x420, RZ ;  /* 0x00000420000c7810 */ /* 0x040fe20007ffe0ff */
[--C-:B------:R-:W-:Y:S01]  /*0ac0*/  IMAD.IADD R7, R235, 0x1, R0.reuse ;  /* 0x00000001eb077824 */ /* 0x100fe200078e0200 */
[----:B------:R-:W-:Y:S01]  /*0ad0*/  IADD3 R8, R0, 0x2020, RZ ;  /* 0x0000202000087810 */ /* 0x000fe20007ffe0ff */
[----:B------:R-:W-:Y:S01]  /*0ae0*/  IMAD.IADD R10, R4, 0x1, R0 ;  /* 0x00000001040a7824 */ /* 0x000fe200078e0200 */
[C---:B------:R-:W-:Y:S01]  /*0af0*/  @P1 IADD3 R12, R0.reuse, 0x3e0, RZ ;  /* 0x000003e0000c1810 */ /* 0x040fe20007ffe0ff */
[----:B------:R-:W-:Y:S01]  /*0b00*/  IMAD.IADD R232, R231, 0x1, R4 ;  /* 0x00000001e7e87824 */ /* 0x000fe200078e0204 */
[C---:B------:R-:W-:Y:S01]  /*0b10*/  IADD3 R11, R0.reuse, 0x2420, RZ ;  /* 0x00002420000b7810 */ /* 0x040fe20007ffe0ff */
[----:B------:R-:W-:Y:S01]  /*0b20*/  STL [R1+0x5c], R7 ;  /* 0x00005c0701007387 */ /* 0x000fe20000100800 */
[C---:B------:R-:W-:Y:S01]  /*0b30*/  @P1 IADD3 R8, R0.reuse, 0x1fe0, RZ ;  /* 0x00001fe000081810 */ /* 0x040fe20007ffe0ff */
[----:B------:R-:W-:Y:S01]  /*0b40*/  IMAD.IADD R233, R233, 0x1, R232 ;  /* 0x00000001e9e97824 */ /* 0x000fe200078e02e8 */
[C---:B------:R-:W-:Y:S01]  /*0b50*/  IADD3 R5, R0.reuse, 0x2440, RZ ;  /* 0x0000244000057810 */ /* 0x040fe20007ffe0ff */
[----:B------:R-:W-:Y:S01]  /*0b60*/  STL [R1+0x40], R10 ;  /* 0x0000400a01007387 */ /* 0x000fe20000100800 */
[----:B------:R-:W-:Y:S01]  /*0b70*/  @P1 IADD3 R11, R0, 0x23e0, RZ ;  /* 0x000023e0000b1810 */ /* 0x000fe20007ffe0ff */
[----:B------:R-:W-:Y:S01]  /*0b80*/  IMAD.IADD R4, R4, 0x1, R8 ;  /* 0x0000000104047824 */ /* 0x000fe200078e0208 */
[----:B------:R-:W-:Y:S01]  /*0b90*/  @P2 IADD3 R5, R0, 0x23c0, RZ ;  /* 0x000023c000052810 */ /* 0x000fe20007ffe0ff */
[----:B------:R-:W-:Y:S01]  /*0ba0*/  STL [R1+0x48], R12 ;  /* 0x0000480c01007387 */ /* 0x000fe20000100800 */
[----:B------:R-:W-:Y:S01]  /*0bb0*/  SEL R2, R2, 0x3c0, !P2 ;  /* 0x000003c002027807 */ /* 0x000fe20005000000 */
[----:B------:R-:W-:Y:S01]  /*0bc0*/  IMAD.IADD R237, R234, 0x1, R235 ;  /* 0x00000001eaed7824 */ /* 0x000fe200078e02eb */
[C---:B------:R-:W-:Y:S01]  /*0bd0*/  IADD3 R6, R0.reuse, 0x2040, RZ ;  /* 0x0000204000067810 */ /* 0x040fe20007ffe0ff */
[----:B------:R-:W-:Y:S01]  /*0be0*/  STL [R1+0x30], R8 ;  /* 0x0000300801007387 */ /* 0x000fe20000100800 */
[----:B------:R-:W-:Y:S01]  /*0bf0*/  @P2 IADD3 R6, R0, 0x1fc0, RZ ;  /* 0x00001fc000062810 */ /* 0x000fe20007ffe0ff */
[----:B------:R-:W-:-:S02]  /*0c00*/  IMAD.IADD R236, R235, 0x1, R232 ;  /* 0x00000001ebec7824 */ /* 0x000fc400078e02e8 */
[----:B------:R-:W-:Y:S01]  /*0c10*/  STL [R1+0x44], R11 ;  /* 0x0000440b01007387 */ /* 0x000fe20000100800 */
[----:B------:R-:W-:Y:S02]  /*0c20*/  IMAD.IADD R180, R180, 0x1, R179 ;  /* 0x00000001b4b47824 */ /* 0x000fe400078e02b3 */
[----:B------:R-:W-:Y:S01]  /*0c30*/  IMAD.SHL.U32 R182, R188, 0x2, RZ ;  /* 0x00000002bcb67824 */ /* 0x000fe200078e00ff */
[----:B------:R1:W-:Y:S04]  /*0c40*/  STL [R1+0x38], R5 ;  /* 0x0000380501007387 */ /* 0x0003e80000100800 */
[----:B------:R2:W-:Y:S01]  /*0c50*/  STL [R1+0x3c], R6 ;  /* 0x00003c0601007387 */ /* 0x0005e20000100800 */
[----:B-1----:R-:W-:Y:S02]  /*0c60*/  IMAD.IADD R5, R0, 0x1, R2 ;  /* 0x0000000100057824 */ /* 0x002fe400078e0202 */
[----:B--2---:R-:W-:-:S03]  /*0c70*/  IMAD.IADD R6, R235, 0x1, R10 ;  /* 0x00000001eb067824 */ /* 0x004fc600078e020a */
[----:B------:R-:W-:Y:S01]  /*0c80*/  STL [R1+0x34], R5 ;  /* 0x0000340501007387 */ /* 0x000fe20000100800 */
[C---:B------:R-:W-:Y:S02]  /*0c90*/  IMAD.IADD R0, R235.reuse, 0x1, R5 ;  /* 0x00000001eb007824 */ /* 0x040fe400078e0205 */
[----:B------:R-:W-:Y:S01]  /*0ca0*/  IMAD.IADD R235, R235, 0x1, R233 ;  /* 0x00000001ebeb7824 */ /* 0x000fe200078e02e9 */
[----:B------:R-:W-:Y:S04]  /*0cb0*/  STL [R1+0x58], R6 ;  /* 0x0000580601007387 */ /* 0x000fe80000100800 */
[----:B------:R1:W-:Y:S04]  /*0cc0*/  STL [R1+0x54], R0 ;  /* 0x0000540001007387 */ /* 0x0003e80000100800 */
[----:B------:R2:W-:Y:S01]  /*0cd0*/  STL [R1+0x50], R4 ;  /* 0x0000500401007387 */ /* 0x0005e20000100800 */
[----:B-1----:R-:W-:-:S05]  /*0ce0*/  IMAD.IADD R0, R2, 0x1, R8 ;  /* 0x0000000102007824 */ /* 0x002fca00078e0208 */
[----:B------:R2:W-:Y:S02]  /*0cf0*/  STL [R1+0x4c], R0 ;  /* 0x00004c0001007387 */ /* 0x0005e40000100800 */
.L_x_897:
[----:B------:R-:W-:Y:S02]  /*0d00*/  ULDC.64 UR4, c[0x0][0x240] ;  /* 0x0000900000047ab9 */ /* 0x000fe40000000a00 */
[----:B------:R-:W-:Y:S02]  /*0d10*/  UISETP.NE.U32.AND UP1, UPT, URZ, UR4, UPT ;  /* 0x000000043f00728c */ /* 0x000fe4000bf25070 */
[----:B------:R-:W-:Y:S02]  /*0d20*/  USHF.R.S32.HI UR39, URZ, 0x1f, UR32 ;  /* 0x0000001f3f277899 */ /* 0x000fe40008011420 */
[----:B------:R-:W-:Y:S02]  /*0d30*/  USHF.L.U32 UR12, UR32, 0x2, URZ ;  /* 0x00000002200c7899 */ /* 0x000fe4000800063f */
[----:B------:R-:W-:Y:S02]  /*0d40*/  UISETP.NE.AND.EX UP1, UPT, URZ, UR5, UPT, UP1 ;  /* 0x000000053f00728c */ /* 0x000fe4000bf25310 */
[----:B------:R-:W-:-:S02]  /*0d50*/  ULDC.64 UR8, c[0x0][0x250] ;  /* 0x0000940000087ab9 */ /* 0x000fc40000000a00 */
[----:B------:R-:W-:Y:S02]  /*0d60*/  UISETP.NE.U32.AND UP3, UPT, URZ, UR8, UPT ;  /* 0x000000083f00728c */ /* 0x000fe4000bf65070 */
[----:B------:R-:W-:Y:S01]  /*0d70*/  USHF.L.U64.HI UR10, UR32, 0x2, UR39 ;  /* 0x00000002200a7899 */ /* 0x000fe20008010227 */
[----:B------:R-:W-:Y:S01]  /*0d80*/  PLOP3.LUT P2, PT, PT, PT, UP1, 0x80, 0x0 ;  /* 0x000000000000781c */ /* 0x000fe20003f4f018 */
[----:B------:R-:W-:Y:S02]  /*0d90*/  UIADD3 UR11, UP0, UR12, UR4, URZ ;  /* 0x000000040c0b7290 */ /* 0x000fe4000ff1e03f */
[----:B------:R-:W-:Y:S02]  /*0da0*/  UISETP.NE.AND.EX UP3, UPT, URZ, UR9, UPT, UP3 ;  /* 0x000000093f00728c */ /* 0x000fe4000bf65330 */
[----:B------:R-:W-:Y:S02]  /*0db0*/  UIADD3.X UR5, UR10, UR5, URZ, UP0, !UPT ;  /* 0x000000050a057290 */ /* 0x000fe400087fe43f */
[----:B-12---:R-:W-:Y:S01]  /*0dc0*/  IMAD.U32 R4, RZ, RZ, UR11 ;  /* 0x0000000bff047e24 */ /* 0x006fe2000f8e00ff */
[----:B------:R-:W-:-:S02]  /*0dd0*/  ULDC.U8 UR4, c[0x0][0x312] ;  /* 0x0000c48000047ab9 */ /* 0x000fc40000000000 */
[----:B------:R-:W-:Y:S01]  /*0de0*/  UISETP.NE.AND UP4, UPT, UR4, URZ, UPT ;  /* 0x0000003f0400728c */ /* 0x000fe2000bf85270 */
[----:B------:R-:W-:Y:S01]  /*0df0*/  IMAD.U32 R5, RZ, RZ, UR5 ;  /* 0x00000005ff057e24 */ /* 0x000fe2000f8e00ff */
[----:B------:R-:W-:Y:S02]  /*0e00*/  ULDC.64 UR20, c[0x0][0x118] ;  /* 0x0000460000147ab9 */ /* 0x000fe40000000a00 */
[----:B------:R-:W-:Y:S01]  /*0e10*/  @UP3 UIADD3 UR4, UP0, UR12, UR8, URZ ;  /* 0x000000080c043290 */ /* 0x000fe2000ff1e03f */
[----:B------:R-:W-:Y:S01]  /*0e20*/  PLOP3.LUT P0, PT, PT, PT, UP3, 0x80, 0x0 ;  /* 0x000000000000781c */ /* 0x000fe20003f0f038 */
[----:B------:R1:W2:Y:S01]  /*0e30*/  @P2 LDG.E R8, [R4.64] ;  /* 0x0000001404082981 */ /* 0x0002a2000c1e1900 */
[----:B------:R-:W-:Y:S02]  /*0e40*/  ULDC.64 UR6, c[0x0][0x248] ;  /* 0x0000920000067ab9 */ /* 0x000fe40000000a00 */
        /* <DEDUP_REMOVED lines=33> */
.L_x_821:
        /* <DEDUP_REMOVED lines=59> */
.L_x_823:
        /* <DEDUP_REMOVED lines=18> */
.L_x_824:
        /* <DEDUP_REMOVED lines=8> */
[----:B------:R-:W-:Y:S02]  /*15b0*/  USHF.L.U32 UR12, UR32, 0x7, URZ ;  /* 0x00000007200c7899 */ /* 0x000fe4000800063f */
[----:B------:R-:W-:-:S02]  /*15c0*/  @UP2 UMOV UR27, UR4 ;  /* 0x00000004001b2c82 */ /* 0x000fc40008000000 */
[----:B------:R-:W-:Y:S02]  /*15d0*/  ULDC.64 UR4, c[0x0][0x368] ;  /* 0x0000da0000047ab9 */ /* 0x000fe40000000a00 */
[----:B------:R-:W-:Y:S02]  /*15e0*/  @!UP2 UIMAD UR6, UR39, UR4, URZ ;  /* 0x000000042706a2a4 */ /* 0x000fe4000f8e023f */
[----:B------:R-:W-:Y:S02]  /*15f0*/  USHF.R.S32.HI UR22, URZ, 0x1f, UR23 ;  /* 0x0000001f3f167899 */ /* 0x000fe40008011417 */
        /* <DEDUP_REMOVED lines=25> */
[----:B------:R-:W-:Y:S02]  /*1790*/  USEL UR5, UR12, URZ, UP1 ;  /* 0x0000003f0c057287 */ /* 0x000fe40008800000 */
[----:B------:R-:W-:Y:S01]  /*17a0*/  USEL UR4, UR4, URZ, UP1 ;  /* 0x0000003f04047287 */ /* 0x000fe20008800000 */
[----:B------:R-:W-:Y:S01]  /*17b0*/  IMAD.HI.U32 R0, R0, R2, RZ ;  /* 0x0000000200007227 */ /* 0x000fe200078e00ff */
[----:B------:R-:W-:Y:S02]  /*17c0*/  UIADD3 UR6, UP1, UR10, UR5, URZ ;  /* 0x000000050a067290 */ /* 0x000fe4000ff3e03f */
[----:B------:R-:W-:Y:S01]  /*17d0*/  ULDC UR12, c[0x0][0x234] ;  /* 0x00008d00000c7ab9 */ /* 0x000fe20000000800 */
[----:B------:R-:W-:Y:S01]  /*17e0*/  IMAD.MOV R4, RZ, RZ, -R0 ;  /* 0x000000ffff047224 */ /* 0x000fe200078e0a00 */
[----:B------:R-:W-:-:S02]  /*17f0*/  UIADD3.X UR5, UR31, UR4, URZ, UP1, !UPT ;  /* 0x000000041f057290 */ /* 0x000fc40008ffe43f */
[----:B------:R-:W-:Y:S01]  /*1800*/  UIMAD UR4, UR37, UR6, URZ ;  /* 0x00000006250472a4 */ /* 0x000fe2000f8e023f */
[C---:B------:R-:W-:Y:S01]  /*1810*/  IMAD R2, R6.reuse, R4, R2 ;  /* 0x0000000406027224 */ /* 0x040fe200078e0202 */
[----:B------:R-:W-:Y:S02]  /*1820*/  USEL UR8, UR8, URZ, UP6 ;  /* 0x0000003f08087287 */ /* 0x000fe4000b000000 */
[----:B------:R-:W-:Y:S02]  /*1830*/  UIMAD UR7, UR36, UR5, UR4 ;  /* 0x00000005240772a4 */ /* 0x000fe4000f8e0204 */
[----:B------:R-:W-:Y:S01]  /*1840*/  ISETP.GT.U32.AND P1, PT, R6, R2, PT ;  /* 0x000000020600720c */ /* 0x000fe20003f24070 */
[----:B------:R-:W-:-:S04]  /*1850*/  @UP5 USEL UR4, UR55, UR13, !UP2 ;  /* 0x0000000d37045287 */ /* 0x000fc8000d000000 */
[----:B------:R-:W-:Y:S02]  /*1860*/  @UP5 UIMAD UR12, UR35, UR12, UR4 ;  /* 0x0000000c230c52a4 */ /* 0x000fe4000f8e0204 */
[----:B------:R-:W-:-:S04]  /*1870*/  UIMAD.WIDE.U32 UR4, UR36, UR6, URZ ;  /* 0x00000006240472a5 */ /* 0x000fc8000f8e003f */
[----:B------:R-:W-:Y:S02]  /*1880*/  UIADD3 UR7, UR5, UR7, URZ ;  /* 0x0000000705077290 */ /* 0x000fe4000fffe03f */
[----:B------:R-:W-:Y:S01]  /*1890*/  @!P1 IMAD.IADD R2, R2, 0x1, -R6 ;  /* 0x0000000102029824 */ /* 0x000fe200078e0a06 */
[----:B------:R-:W-:Y:S01]  /*18a0*/  @!P1 IADD3 R0, R0, 0x1, RZ ;  /* 0x0000000100009810 */ /* 0x000fe20007ffe0ff */
[----:B------:R-:W-:Y:S01]  /*18b0*/  @!UP5 UMOV UR12, UR50 ;  /* 0x00000032000cdc82 */ /* 0x000fe20008000000 */
[----:B------:R-:W-:Y:S02]  /*18c0*/  ISETP.LE.AND P1, PT, RZ, UR57, PT ;  /* 0x00000039ff007c0c */ /* 0x000fe4000bf23270 */
        /* <DEDUP_REMOVED lines=13> */
.L_x_825:
[----:B------:R-:W-:Y:S02]  /*19a0*/  UMOV UR6, UR51 ;  /* 0x0000003300067c82 */ /* 0x000fe40008000000 */
.L_x_826:
[----:B------:R-:W1:Y:S01]  /*19b0*/  S2R R19, SR_TID.X ;  /* 0x0000000000137919 */ /* 0x000e620000002100 */
[----:B------:R-:W-:Y:S01]  /*19c0*/  UIADD3 UR4, UP4, UP3, UR4, UR45, UR47 ;  /* 0x0000002d04047290 */ /* 0x000fe2000fb9e02f */
[----:B------:R-:W-:Y:S01]  /*19d0*/  IMAD.U32 R9, RZ, RZ, UR10 ;  /* 0x0000000aff097e24 */ /* 0x000fe2000f8e00ff */
[----:B------:R-:W-:Y:S01]  /*19e0*/  UIADD3 UR12, UR10, UR12, URZ ;  /* 0x0000000c0a0c7290 */ /* 0x000fe2000fffe03f */
[----:B------:R-:W-:Y:S01]  /*19f0*/  SHF.R.S32.HI R241, RZ, 0x1f, R240 ;  /* 0x0000001ffff17819 */ /* 0x000fe200000114f0 */
[----:B------:R-:W-:Y:S01]  /*1a00*/  UIADD3 UR15, UP2, UP1, UR11, UR4, UR14 ;  /* 0x000000040b0f7290 */ /* 0x000fe2000f95e00e */
[----:B------:R-:W-:Y:S01]  /*1a10*/  BSSY B1, `(.L_x_822) ;  /* 0x0000b91000017945 */ /* 0x000fe20003800000 */
[----:B------:R-:W-:-:S04]  /*1a20*/  UIADD3.X UR4, UR7, UR49, UR54, UP4, UP3 ;  /* 0x0000003107047290 */ /* 0x000fc8000a7e6436 */
[----:B------:R-:W-:-:S03]  /*1a30*/  UIADD3.X UR13, UR8, UR4, UR9, UP2, UP1 ;  /* 0x00000004080d7290 */ /* 0x000fc600097e2409 */
[----:B------:R-:W-:Y:S02]  /*1a40*/  ULDC.64 UR4, c[0x0][0x1a8] ;  /* 0x00006a0000047ab9 */ /* 0x000fe40000000a00 */
[----:B------:R-:W-:-:S04]  /*1a50*/  UIMAD UR4, UR58, UR4, URZ ;  /* 0x000000043a0472a4 */ /* 0x000fc8000f8e023f */
[----:B------:R-:W-:-:S03]  /*1a60*/  UIMAD UR9, UR35, UR5, UR4 ;  /* 0x00000005230972a4 */ /* 0x000fc6000f8e0204 */
[----:B------:R-:W-:Y:S01]  /*1a70*/  ULDC.64 UR4, c[0x0][0x378] ;  /* 0x0000de0000047ab9 */ /* 0x000fe20000000a00 */
[----:B-1----:R-:W-:Y:S01]  /*1a80*/  SHF.R.S32.HI R20, RZ, 0x1f, R19 ;  /* 0x0000001fff147819 */ /* 0x002fe20000011413 */
[----:B------:R-:W-:-:S03]  /*1a90*/  UIMAD UR4, UR58, UR4, URZ ;  /* 0x000000043a0472a4 */ /* 0x000fc6000f8e023f */
[CC--:B------:R-:W-:Y:S01]  /*1aa0*/  LEA.HI R0, R20.reuse, R19.reuse, RZ, 0x3 ;  /* 0x0000001314007211 */ /* 0x0c0fe200078f18ff */
[----:B------:R-:W-:Y:S01]  /*1ab0*/  UIMAD UR8, UR35, UR5, UR4 ;  /* 0x00000005230872a4 */ /* 0x000fe2000f8e0204 */
[----:B------:R-:W-:Y:S02]  /*1ac0*/  LEA.HI R8, R20, R19, RZ, 0x5 ;  /* 0x0000001314087211 */ /* 0x000fe400078f28ff */
[----:B------:R-:W-:Y:S01]  /*1ad0*/  SHF.R.S32.HI R0, RZ, 0x3, R0 ;  /* 0x00000003ff007819 */ /* 0x000fe20000011400 */
[----:B------:R-:W-:Y:S02]  /*1ae0*/  ULDC.64 UR4, c[0x0][0x370] ;  /* 0x0000dc0000047ab9 */ /* 0x000fe40000000a00 */
[----:B------:R-:W-:Y:S01]  /*1af0*/  UIMAD UR4, UR31, UR4, URZ ;  /* 0x000000041f0472a4 */ /* 0x000fe2000f8e023f */
[----:B------:R-:W-:Y:S02]  /*1b00*/  SHF.R.S32.HI R18, RZ, 0x1f, R0 ;  /* 0x0000001fff127819 */ /* 0x000fe40000011400 */
[----:B------:R-:W-:Y:S01]  /*1b10*/  IADD3 R2, P1, R0, UR10, RZ ;  /* 0x0000000a00027c10 */ /* 0x000fe2000ff3e0ff */
[----:B------:R-:W-:-:S02]  /*1b20*/  UIMAD UR7, UR10, UR5, UR4 ;  /* 0x000000050a0772a4 */ /* 0x000fc4000f8e0204 */
[----:B------:R-:W-:Y:S01]  /*1b30*/  UIADD3 UR4, UR10, UR6, URZ ;  /* 0x000000060a047290 */ /* 0x000fe2000fffe03f */
[----:B------:R-:W-:Y:S01]  /*1b40*/  IADD3.X R7, R18, UR31, RZ, P1, !PT ;  /* 0x0000001f12077c10 */ /* 0x000fe20008ffe4ff */
[----:B------:R-:W-:Y:S01]  /*1b50*/  UMOV UR31, 0x4 ;  /* 0x00000004001f7882 */ /* 0x000fe20000000000 */
[----:B------:R-:W-:Y:S01]  /*1b60*/  IMAD.WIDE.U32 R4, R2, c[0x0][0x190], R240 ;  /* 0x0000640002047a25 */ /* 0x000fe200078e00f0 */
[----:B------:R-:W-:Y:S02]  /*1b70*/  ULDC.64 UR10, c[0x0][0x3c8] ;  /* 0x0000f200000a7ab9 */ /* 0x000fe40000000a00 */
[----:B------:R-:W-:Y:S01]  /*1b80*/  UIMAD.WIDE UR4, UR4, UR31, UR10 ;  /* 0x0000001f040472a5 */ /* 0x000fe2000f8e020a */
[----:B------:R-:W-:Y:S01]  /*1b90*/  IMAD R7, R7, c[0x0][0x190], RZ ;  /* 0x0000640007077a24 */ /* 0x000fe200078e02ff */
[----:B------:R-:W-:Y:S01]  /*1ba0*/  IADD3 R6, P1, R4, UR38, RZ ;  /* 0x0000002604067c10 */ /* 0x000fe2000ff3e0ff */
[----:B------:R-:W-:Y:S02]  /*1bb0*/  ULDC UR38, c[0x0][0x2e8] ;  /* 0x0000ba0000267ab9 */ /* 0x000fe40000000800 */
[----:B------:R-:W-:-:S02]  /*1bc0*/  IMAD R2, R2, c[0x0][0x194], R7 ;  /* 0x0000650002027a24 */ /* 0x000fc400078e0207 */
[----:B------:R-:W-:Y:S02]  /*1bd0*/  UMOV UR14, UR4 ;  /* 0x00000004000e7c82 */ /* 0x000fe40008000000 */
[----:B------:R-:W-:Y:S01]  /*1be0*/  UIADD3 UR4, -UR16, UR17, UR23 ;  /* 0x0000001110047290 */ /* 0x000fe2000fffe117 */
[----:B------:R-:W-:Y:S01]  /*1bf0*/  IADD3.X R7, R5, UR33, R2, P1, !PT ;  /* 0x0000002105077c10 */ /* 0x000fe20008ffe402 */
[----:B------:R-:W-:Y:S01]  /*1c00*/  UMOV UR11, UR5 ;  /* 0x00000005000b7c82 */ /* 0x000fe20008000000 */
[----:B------:R-:W-:Y:S01]  /*1c10*/  LOP3.LUT R2, R8, 0xffffffe0, RZ, 0xc0, !PT ;  /* 0xffffffe008027812 */ /* 0x000fe200078ec0ff */
[----:B------:R-:W-:Y:S01]  /*1c20*/  UIADD3 UR4, UR4, -UR38, URZ ;  /* 0x8000002604047290 */ /* 0x000fe2000fffe03f */
[----:B------:R-:W-:Y:S02]  /*1c30*/  IADD3 R4, P1, R240, UR27, RZ ;  /* 0x0000001bf0047c10 */ /* 0x000fe4000ff3e0ff */
[----:B------:R-:W-:Y:S01]  /*1c40*/  SHF.R.S32.HI R8, RZ, 0x5, R8 ;  /* 0x00000005ff087819 */ /* 0x000fe20000011408 */
[----:B------:R-:W-:Y:S01]  /*1c50*/  USHF.R.S32.HI UR5, URZ, 0x1f, UR4 ;  /* 0x0000001f3f057899 */ /* 0x000fe20008011404 */
[----:B------:R-:W-:Y:S01]  /*1c60*/  IMAD.IADD R14, R19, 0x1, -R2 ;  /* 0x00000001130e7824 */ /* 0x000fe200078e0a02 */
[----:B------:R-:W-:-:S02]  /*1c70*/  IADD3.X R5, R241, UR30, RZ, P1, !PT ;  /* 0x0000001ef1057c10 */ /* 0x000fc40008ffe4ff */
[----:B------:R-:W-:Y:S01]  /*1c80*/  ULEA.HI UR4, UR5, UR4, URZ, 0x7 ;  /* 0x0000000405047291 */ /* 0x000fe2000f8f383f */
[----:B------:R-:W-:Y:S02]  /*1c90*/  IMAD R2, R8, UR46, R14 ;  /* 0x0000002e08027c24 */ /* 0x000fe4000f8e020e */
[----:B------:R-:W-:Y:S01]  /*1ca0*/  IMAD.WIDE.U32 R4, R9, c[0x0][0x370], R4 ;  /* 0x0000dc0009047a25 */ /* 0x000fe200078e0004 */
[----:B------:R-:W-:Y:S02]  /*1cb0*/  USHF.R.S32.HI UR4, URZ, 0x7, UR4 ;  /* 0x000000073f047899 */ /* 0x000fe40008011404 */
[C---:B------:R-:W-:Y:S02]  /*1cc0*/  IADD3 R8, P1, R2.reuse, UR15, RZ ;  /* 0x0000000f02087c10 */ /* 0x040fe4000ff3e0ff */
[----:B------:R-:W-:Y:S01]  /*1cd0*/  UISETP.LT.AND UP1, UPT, URZ, UR4, UPT ;  /* 0x000000043f00728c */ /* 0x000fe2000bf21270 */
[----:B------:R-:W-:Y:S01]  /*1ce0*/  IADD3 R5, R5, UR7, RZ ;  /* 0x0000000705057c10 */ /* 0x000fe2000fffe0ff */
[----:B------:R-:W-:Y:S01]  /*1cf0*/  ULDC.64 UR6, c[0x0][0x200] ;  /* 0x0000800000067ab9 */ /* 0x000fe20000000a00 */
[----:B------:R-:W-:Y:S01]  /*1d00*/  LEA.HI.X.SX32 R9, R2, UR13, 0x1, P1 ;  /* 0x0000000d02097c11 */ /* 0x000fe200088f0eff */
[----:B------:R-:W-:Y:S01]  /*1d10*/  USEL UR15, URZ, UR4, !UP1 ;  /* 0x000000043f0f7287 */ /* 0x000fe2000c800000 */
[----:B------:R-:W-:Y:S01]  /*1d20*/  IMAD.U32 R2, RZ, RZ, UR35 ;  /* 0x00000023ff027e24 */ /* 0x000fe2000f8e00ff */
[----:B------:R-:W-:Y:S01]  /*1d30*/  LEA R190, P1, R8, c[0x0][0x350], 0x2 ;  /* 0x0000d40008be7a11 */ /* 0x000fe200078210ff */
[----:B------:R-:W-:-:S02]  /*1d40*/  UIMAD.WIDE UR12, UR12, UR31, UR6 ;  /* 0x0000001f0c0c72a5 */ /* 0x000fc4000f8e0206 */
[----:B------:R-:W-:Y:S01]  /*1d50*/  UISETP.GT.AND UP1, UPT, UR34, UR15, UPT ;  /* 0x0000000f2200728c */ /* 0x000fe2000bf24270 */
[----:B------:R-:W-:Y:S01]  /*1d60*/  IMAD.WIDE.U32 R4, R2, c[0x0][0x378], R4 ;  /* 0x0000de0002047a25 */ /* 0x000fe200078e0004 */
[----:B------:R-:W-:-:S03]  /*1d70*/  LEA.HI.X R191, R8, c[0x0][0x354], R9, 0x2, P1 ;  /* 0x0000d50008bf7a11 */ /* 0x000fc600008f1409 */
[----:B------:R-:W-:Y:S01]  /*1d80*/  IMAD.WIDE.U32 R6, R2, c[0x0][0x1a8], R6 ;  /* 0x00006a0002067a25 */ /* 0x000fe200078e0006 */
[----:B------:R-:W-:Y:S02]  /*1d90*/  PLOP3.LUT P1, PT, PT, PT, UP1, 0x80, 0x0 ;  /* 0x000000000000781c */ /* 0x000fe40003f2f018 */
[----:B------:R-:W-:Y:S01]  /*1da0*/  IADD3 R5, R5, UR8, RZ ;  /* 0x0000000805057c10 */ /* 0x000fe2000fffe0ff */
[----:B------:R-:W-:Y:S01]  /*1db0*/  IMAD R2, R18, c[0x0][0x370], RZ ;  /* 0x0000dc0012027a24 */ /* 0x000fe200078e02ff */
[----:B------:R-:W-:Y:S01]  /*1dc0*/  IADD3 R7, R7, UR9, RZ ;  /* 0x0000000907077c10 */ /* 0x000fe2000fffe0ff */
[----:B------:R-:W-:Y:S01]  /*1dd0*/  UIADD3 UR8, UR34, -0x1, URZ ;  /* 0xffffffff22087890 */ /* 0x000fe2000fffe03f */
[----:B------:R-:W-:Y:S01]  /*1de0*/  LEA R242, P3, R6, c[0x0][0x160], 0x1 ;  /* 0x0000580006f27a11 */ /* 0x000fe200078608ff */
[C---:B------:R-:W-:Y:S02]  /*1df0*/  IMAD R2, R0.reuse, c[0x0][0x374], R2 ;  /* 0x0000dd0000027a24 */ /* 0x040fe400078e0202 */
[----:B------:R-:W-:Y:S01]  /*1e00*/  IMAD.WIDE.U32 R4, R0, c[0x0][0x370], R4 ;  /* 0x0000dc0000047a25 */ /* 0x000fe200078e0004 */
[----:B------:R-:W-:-:S03]  /*1e10*/  LEA.HI.X R239, R6, c[0x0][0x164], R7, 0x1, P3 ;  /* 0x0000590006ef7a11 */ /* 0x000fc600018f0c07 */
[----:B------:R-:W-:Y:S01]  /*1e20*/  IMAD.IADD R2, R5, 0x1, R2 ;  /* 0x0000000105027824 */ /* 0x000fe200078e0202 */
[----:B------:R-:W-:-:S04]  /*1e30*/  LEA R244, P2, R4, c[0x0][0x330], 0x1 ;  /* 0x0000cc0004f47a11 */ /* 0x000fc800078408ff */
[----:B------:R-:W-:Y:S01]  /*1e40*/  LEA.HI.X R243, R4, c[0x0][0x334], R2, 0x1, P2 ;  /* 0x0000cd0004f37a11 */ /* 0x000fe200010f0c02 */
[----:B------:R-:W-:Y:S05]  /*1e50*/  @P1 BRA `(.L_x_827) ;  /* 0x00000b1000001947 */ /* 0x000fea0003800000 */
        /* <DEDUP_REMOVED lines=18> */
.L_x_828:
        /* <DEDUP_REMOVED lines=18> */
.L_x_829:
        /* <DEDUP_REMOVED lines=28> */
.L_x_831:
[----:B------:R-:W-:Y:S05]  /*2260*/  BSYNC B0 ;  /* 0x0000000000007941 */ /* 0x000fea0003800000 */
.L_x_830:
        /* <DEDUP_REMOVED lines=15> */
.L_x_833:
[----:B------:R-:W-:Y:S05]  /*2360*/  BSYNC B0 ;  /* 0x0000000000007941 */ /* 0x000fea0003800000 */
.L_x_832:
        /* <DEDUP_REMOVED lines=15> */
.L_x_835:
[----:B------:R-:W-:Y:S05]  /*2460*/  BSYNC B0 ;  /* 0x0000000000007941 */ /* 0x000fea0003800000 */
.L_x_834:
        /* <DEDUP_REMOVED lines=14> */
.L_x_837:
[----:B------:R-:W-:Y:S05]  /*2550*/  BSYNC B0 ;  /* 0x0000000000007941 */ /* 0x000fea0003800000 */
.L_x_836:
        /* <DEDUP_REMOVED lines=24> */
.L_x_839:
[----:B------:R-:W-:Y:S05]  /*26e0*/  BSYNC B0 ;  /* 0x0000000000007941 */ /* 0x000fea0003800000 */
.L_x_838:
        /* <DEDUP_REMOVED lines=13> */
.L_x_841:
[----:B------:R-:W-:Y:S05]  /*27c0*/  BSYNC B0 ;  /* 0x0000000000007941 */ /* 0x000fea0003800000 */
.L_x_840:
        /* <DEDUP_REMOVED lines=13> */
.L_x_843:
[----:B------:R-:W-:Y:S05]  /*28a0*/  BSYNC B0 ;  /* 0x0000000000007941 */ /* 0x000fea0003800000 */
.L_x_842:
        /* <DEDUP_REMOVED lines=12> */
.L_x_827:
        /* <DEDUP_REMOVED lines=22> */
.L_x_846:
[----:B------:R-:W-:Y:S05]  /*2ad0*/  BSYNC B0 ;  /* 0x0000000000007941 */ /* 0x000fea0003800000 */
.L_x_845:
        /* <DEDUP_REMOVED lines=16> */
.L_x_848:
[----:B------:R-:W-:Y:S05]  /*2be0*/  BSYNC B0 ;  /* 0x0000000000007941 */ /* 0x000fea0003800000 */
.L_x_847:
        /* <DEDUP_REMOVED lines=16> */
.L_x_850:
[----:B------:R-:W-:Y:S05]  /*2cf0*/  BSYNC B0 ;  /* 0x0000000000007941 */ /* 0x000fea0003800000 */
.L_x_849:
        /* <DEDUP_REMOVED lines=17> */
.L_x_852:
[----:B------:R-:W-:Y:S05]  /*2e10*/  BSYNC B0 ;  /* 0x0000000000007941 */ /* 0x000fea0003800000 */
.L_x_851:
        /* <DEDUP_REMOVED lines=22> */
.L_x_854:
[----:B------:R-:W-:Y:S05]  /*2f80*/  BSYNC B0 ;  /* 0x0000000000007941 */ /* 0x000fea0003800000 */
.L_x_853:
        /* <DEDUP_REMOVED lines=20> */
.L_x_856:
[----:B------:R-:W-:Y:S05]  /*30d0*/  BSYNC B0 ;  /* 0x0000000000007941 */ /* 0x000fea0003800000 */
.L_x_855:
        /* <DEDUP_REMOVED lines=20> */
.L_x_858:
[----:B------:R-:W-:Y:S05]  /*3220*/  BSYNC B0 ;  /* 0x0000000000007941 */ /* 0x000fea0003800000 */
.L_x_857:
        /* <DEDUP_REMOVED lines=21> */
.L_x_860:
[----:B------:R-:W-:Y:S05]  /*3380*/  BSYNC B0 ;  /* 0x0000000000007941 */ /* 0x000fea0003800000 */
.L_x_859:
[C---:B------:R-:W-:Y:S01]  /*3390*/  IADD3 R6, R245.reuse, 0x48, RZ ;  /* 0x00000048f5067810 */ /* 0x040fe20007ffe0ff */
[----:B------:R-:W-:Y:S01]  /*33a0*/  ULDC.64 UR6, c[0x0][0x198] ;  /* 0x0000660000067ab9 */ /* 0x000fe20000000a00 */
[C---:B-1----:R-:W-:Y:S01]  /*33b0*/  IADD3 R5, R245.reuse, 0x8, RZ ;  /* 0x00000008f5057810 */ /* 0x042fe20007ffe0ff */
[----:B------:R-:W-:Y:S01]  /*33c0*/  IMAD.MOV.U32 R251, RZ, RZ, 0x7f800000 ;  /* 0x7f800000fffb7424 */ /* 0x000fe200078e00ff */
[----:B------:R-:W-:Y:S01]  /*33d0*/  IADD3 R4, R245, 0x40, RZ ;  /* 0x00000040f5047810 */ /* 0x000fe20007ffe0ff */
[----:B------:R-:W-:Y:S01]  /*33e0*/  UIMAD UR5, UR22, UR6, URZ ;  /* 0x00000006160572a4 */ /* 0x000fe2000f8e023f */
[----:B------:R-:W-:Y:S01]  /*33f0*/  ISETP.GE.AND P0, PT, R6, UR4, PT ;  /* 0x0000000406007c0c */ /* 0x000fe2000bf06270 */
[----:B------:R-:W-:Y:S01]  /*3400*/  IMAD.MOV.U32 R249, RZ, RZ, 0x7f800000 ;  /* 0x7f800000fff97424 */ /* 0x000fe200078e00ff */
[----:B------:R-:W-:Y:S02]  /*3410*/  ISETP.GE.AND P3, PT, R5, UR4, PT ;  /* 0x0000000405007c0c */ /* 0x000fe4000bf66270 */
[----:B------:R-:W-:-:S02]  /*3420*/  ISETP.GE.AND P4, PT, R245, UR4, PT ;  /* 0x00000004f5007c0c */ /* 0x000fc4000bf86270 */
[----:B------:R-:W-:Y:S02]  /*3430*/  MOV R250, 0x7f800000 ;  /* 0x7f80000000fa7802 */ /* 0x000fe40000000f00 */
[----:B------:R-:W-:Y:S02]  /*3440*/  MOV R248, 0x7f800000 ;  /* 0x7f80000000f87802 */ /* 0x000fe40000000f00 */
[----:B------:R-:W-:Y:S01]  /*3450*/  MOV R7, 0x4 ;  /* 0x0000000400077802 */ /* 0x000fe20000000f00 */
[----:B------:R-:W-:Y:S01]  /*3460*/  IMAD.U32 R13, RZ, RZ, UR23 ;  /* 0x00000017ff0d7e24 */ /* 0x000fe2000f8e00ff */
[----:B------:R-:W-:Y:S01]  /*3470*/  ISETP.GE.AND P2, PT, R4, UR4, PT ;  /* 0x0000000404007c0c */ /* 0x000fe2000bf46270 */
[----:B------:R-:W-:Y:S01]  /*3480*/  UIMAD UR4, UR18, -0x80, UR16 ;  /* 0xffffff80120478a4 */ /* 0x000fe2000f8e0210 */
[----:B------:R-:W-:Y:S01]  /*3490*/  IMAD.MOV.U32 R4, RZ, RZ, 0x4 ;  /* 0x00000004ff047424 */ /* 0x000fe200078e00ff */
[----:B------:R-:W-:Y:S01]  /*34a0*/  UIMAD UR5, UR23, UR7, UR5 ;  /* 0x00000007170572a4 */ /* 0x000fe2000f8e0205 */
[----:B------:R-:W-:-:S03]  /*34b0*/  @!P0 IMAD.WIDE R6, R6, R7, UR12 ;  /* 0x0000000c06068e25 */ /* 0x000fc6000f8e0207 */
[----:B------:R-:W-:Y:S01]  /*34c0*/  ISETP.GE.AND P5, PT, R0, UR4, PT ;  /* 0x0000000400007c0c */ /* 0x000fe2000bfa6270 */
[----:B------:R-:W-:Y:S01]  /*34d0*/  IMAD.WIDE R4, R245, R4, UR12 ;  /* 0x0000000cf5047e25 */ /* 0x000fe2000f8e0204 */
[----:B------:R1:W5:Y:S03]  /*34e0*/  @!P0 LDG.E R249, [R6.64] ;  /* 0x0000001406f98981 */ /* 0x000366000c1e1900 */
[----:B------:R-:W-:Y:S01]  /*34f0*/  IMAD.U32 R8, RZ, RZ, UR5 ;  /* 0x00000005ff087e24 */ /* 0x000fe2000f8e00ff */
[----:B------:R2:W5:Y:S04]  /*3500*/  @!P4 LDG.E R250, [R4.64] ;  /* 0x0000001404fac981 */ /* 0x000568000c1e1900 */
[----:B------:R2:W5:Y:S04]  /*3510*/  @!P3 LDG.E R251, [R4.64+0x20] ;  /* 0x0000201404fbb981 */ /* 0x000568000c1e1900 */
[----:B------:R2:W5:Y:S04]  /*3520*/  @!P2 LDG.E R248, [R4.64+0x100] ;  /* 0x0001001404f8a981 */ /* 0x000568000c1e1900 */
[----:B------:R3:W-:Y:S01]  /*3530*/  @P5 STS.128 [R2+0xc000], RZ ;  /* 0x00c000ff02005388 */ /* 0x0007e20000000c00 */
[----:B------:R-:W-:Y:S01]  /*3540*/  BSSY B0, `(.L_x_861) ;  /* 0x0000018000007945 */ /* 0x000fe20003800000 */
[----:B-1----:R-:W-:-:S02]  /*3550*/  IMAD R6, R15, c[0x0][0x1b0], RZ ;  /* 0x00006c000f067a24 */ /* 0x002fc400078e02ff */
[----:B--2---:R-:W-:-:S05]  /*3560*/  IMAD.WIDE.U32 R4, R13, c[0x0][0x198], R240 ;  /* 0x000066000d047a25 */ /* 0x004fca00078e00f0 */
[----:B------:R-:W-:-:S04]  /*3570*/  IADD3 R4, P0, R4, UR28, RZ ;  /* 0x0000001c04047c10 */ /* 0x000fc8000ff1e0ff */
[----:B------:R-:W-:Y:S01]  /*3580*/  IADD3.X R5, R5, UR29, R8, P0, !PT ;  /* 0x0000001d05057c10 */ /* 0x000fe200087fe408 */
[----:B------:R-:W-:-:S04]  /*3590*/  IMAD R6, R12, c[0x0][0x1b4], R6 ;  /* 0x00006d000c067a24 */ /* 0x000fc800078e0206 */
[----:B------:R-:W-:-:S05]  /*35a0*/  IMAD.WIDE.U32 R4, R12, c[0x0][0x1b0], R4 ;  /* 0x00006c000c047a25 */ /* 0x000fca00078e0004 */
[----:B------:R-:W-:Y:S01]  /*35b0*/  IADD3 R10, R5, R6, RZ ;  /* 0x00000006050a7210 */ /* 0x000fe20007ffe0ff */
        /* <DEDUP_REMOVED lines=16> */
.L_x_862:
[----:B---3--:R-:W-:Y:S05]  /*36c0*/  BSYNC B0 ;  /* 0x0000000000007941 */ /* 0x008fea0003800000 */
.L_x_861:
        /* <DEDUP_REMOVED lines=21> */
.L_x_864:
[----:B------:R-:W-:Y:S05]  /*3820*/  BSYNC B0 ;  /* 0x0000000000007941 */ /* 0x000fea0003800000 */
.L_x_863:
        /* <DEDUP_REMOVED lines=21> */
.L_x_866:
[----:B------:R-:W-:Y:S05]  /*3980*/  BSYNC B0 ;  /* 0x0000000000007941 */ /* 0x000fea0003800000 */
.L_x_865:
        /* <DEDUP_REMOVED lines=21> */
.L_x_868:
[----:B------:R-:W-:Y:S05]  /*3ae0*/  BSYNC B0 ;  /* 0x0000000000007941 */ /* 0x000fea0003800000 */
.L_x_867:
        /* <DEDUP_REMOVED lines=29> */
.L_x_870:
[----:B------:R-:W-:Y:S05]  /*3cc0*/  BSYNC B0 ;  /* 0x0000000000007941 */ /* 0x000fea0003800000 */
.L_x_869:
        /* <DEDUP_REMOVED lines=20> */
.L_x_872:
[----:B------:R-:W-:Y:S05]  /*3e10*/  BSYNC B0 ;  /* 0x0000000000007941 */ /* 0x000fea0003800000 */
.L_x_871:
        /* <DEDUP_REMOVED lines=20> */
.L_x_874:
[----:B------:R-:W-:Y:S05]  /*3f60*/  BSYNC B0 ;  /* 0x0000000000007941 */ /* 0x000fea0003800000 */
.L_x_873:
        /* <DEDUP_REMOVED lines=19> */
.L_x_876:
[----:B------:R-:W-:Y:S05]  /*40a0*/  BSYNC B0 ;  /* 0x0000000000007941 */ /* 0x000fea0003800000 */
.L_x_875:
[----:B------:R-:W-:Y:S02]  /*40b0*/  IMAD.MOV.U32 R6, RZ, RZ, c[0x0][0x308] ;  /* 0x0000c200ff067624 */ /* 0x000fe400078e00ff */
[----:B------:R-:W-:Y:S01]  /*40c0*/  IMAD.MOV.U32 R7, RZ, RZ, c[0x0][0x30c] ;  /* 0x0000c300ff077624 */ /* 0x000fe200078e00ff */
[----:B------:R-:W-:Y:S01]  /*40d0*/  LEA.HI R0, R20, R19, RZ, 0x4 ;  /* 0x0000001314007211 */ /* 0x000fe200078f20ff */
[----:B------:R-:W0:Y:S04]  /*40e0*/  LDGDEPBAR ;  /* 0x00000000000079af */ /* 0x000e280000000000 */
[----:B--23--:R2:W3:Y:S04]  /*40f0*/  LDG.E.64 R4, [R6.64+0x8] ;  /* 0x0000081406047981 */ /* 0x00c4e8000c1e1b00 */
[----:B--2---:R-:W2:Y:S01]  /*4100*/  LDG.E.64 R6, [R6.64] ;  /* 0x0000001406067981 */ /* 0x004ea2000c1e1b00 */
[----:B------:R-:W-:Y:S01]  /*4110*/  LOP3.LUT R0, R0, 0xfffffff0, RZ, 0xc0, !PT ;  /* 0xfffffff000007812 */ /* 0x000fe200078ec0ff */
[----:B------:R-:W-:Y:S01]  /*4120*/  IMAD.MOV.U32 R177, RZ, RZ, 0x40 ;  /* 0x00000040ffb17424 */ /* 0x000fe200078e00ff */
[----:B------:R-:W-:Y:S01]  /*4130*/  MOV R185, 0x20 ;  /* 0x0000002000b97802 */ /* 0x000fe20000000f00 */
[----:B------:R-:W-:Y:S01]  /*4140*/  IMAD.MOV.U32 R230, RZ, RZ, R229 ;  /* 0x000000ffffe67224 */ /* 0x000fe200078e00e5 */
[----:B------:R-:W-:Y:S01]  /*4150*/  CS2R R126, SRZ ;  /* 0x00000000007e7805 */ /* 0x000fe2000001ff00 */
[----:B------:R-:W-:Y:S01]  /*4160*/  IMAD.IADD R0, R19, 0x1, -R0 ;  /* 0x0000000113007824 */ /* 0x000fe200078e0a00 */
[----:B------:R-:W-:Y:S01]  /*4170*/  CS2R R124, SRZ ;  /* 0x00000000007c7805 */ /* 0x000fe2000001ff00 */
[----:B------:R-:W-:Y:S01]  /*4180*/  CS2R R130, SRZ ;  /* 0x0000000000827805 */ /* 0x000fe2000001ff00 */
[----:B------:R-:W-:Y:S01]  /*4190*/  CS2R R128, SRZ ;  /* 0x0000000000807805 */ /* 0x000fe2000001ff00 */
[----:B------:R-:W-:Y:S01]  /*41a0*/  CS2R R122, SRZ ;  /* 0x00000000007a7805 */ /* 0x000fe2000001ff00 */
[----:B-1--4-:R-:W-:Y:S01]  /*41b0*/  SHF.R.S32.HI R2, RZ, 0x1f, R0 ;  /* 0x0000001fff027819 */ /* 0x012fe20000011400 */
        /* <DEDUP_REMOVED lines=13> */
[----:B------:R-:W-:Y:S01]  /*4290*/  SHF.R.S32.HI R2, RZ, 0x1f, R14 ;  /* 0x0000001fff027819 */ /* 0x000fe2000001140e */
[----:B------:R-:W-:Y:S01]  /*42a0*/  CS2R R100, SRZ ;  /* 0x0000000000647805 */ /* 0x000fe2000001ff00 */
[----:B------:R-:W-:Y:S01]  /*42b0*/  CS2R R94, SRZ ;  /* 0x00000000005e7805 */ /* 0x000fe2000001ff00 */
[----:B------:R-:W-:Y:S01]  /*42c0*/  CS2R R92, SRZ ;  /* 0x00000000005c7805 */ /* 0x000fe2000001ff00 */
[C---:B------:R-:W-:Y:S01]  /*42d0*/  LOP3.LUT P0, RZ, R0.reuse, 0x2, RZ, 0xc0, !PT ;  /* 0x0000000200ff7812 */ /* 0x040fe2000780c0ff */
[----:B------:R-:W-:Y:S01]  /*42e0*/  CS2R R98, SRZ ;  /* 0x0000000000627805 */ /* 0x000fe2000001ff00 */
[----:B------:R-:W-:Y:S01]  /*42f0*/  LOP3.LUT P4, RZ, R0, 0x4, RZ, 0xc0, !PT ;  /* 0x0000000400ff7812 */ /* 0x000fe2000788c0ff */
        /* <DEDUP_REMOVED lines=15> */
[C---:B------:R-:W-:Y:S01]  /*43f0*/  IMAD.IADD R184, R182.reuse, 0x1, R185 ;  /* 0x00000001b6b87824 */ /* 0x040fe200078e02b9 */
[----:B------:R-:W-:-:S02]  /*4400*/  IADD3 R186, R182, R185, RZ ;  /* 0x000000b9b6ba7210 */ /* 0x000fc40007ffe0ff */
[----:B---3--:R-:W-:Y:S01]  /*4410*/  IADD3 R246, P3, P2, R4, UR44, R14 ;  /* 0x0000002c04f67c10 */ /* 0x008fe2000fa7e00e */
[----:B------:R-:W-:-:S03]  /*4420*/  IMAD.MOV.U32 R4, RZ, RZ, 0x40 ;  /* 0x00000040ff047424 */ /* 0x000fc600078e00ff */
[----:B------:R-:W-:Y:S01]  /*4430*/  IADD3.X R0, R5, UR48, R2, P3, P2 ;  /* 0x0000003005007c10 */ /* 0x000fe20009fe4402 */
[----:B------:R-:W-:Y:S01]  /*4440*/  IMAD.WIDE.U32 R246, R246, -0x2daee0ad, RZ ;  /* 0xd2511f53f6f67825 */ /* 0x000fe200078e00ff */
[----:B------:R-:W-:-:S03]  /*4450*/  IADD3 R2, R188, 0x2000, RZ ;  /* 0x00002000bc027810 */ /* 0x000fc60007ffe0ff */
[----:B------:R1:W-:Y:S01]  /*4460*/  STL [R1+0x24], R0 ;  /* 0x0000240001007387 */ /* 0x0003e20000100800 */
[----:B------:R-:W-:-:S04]  /*4470*/  SEL R2, R2, R188, !P1 ;  /* 0x000000bc02027207 */ /* 0x000fc80004800000 */
[----:B------:R-:W-:Y:S02]  /*4480*/  SHF.L.U32 R183, R2, 0x1, RZ ;  /* 0x0000000102b77819 */ /* 0x000fe400000006ff */
[----:B------:R-:W-:-:S05]  /*4490*/  SEL R2, R4, 0xffffffc0, !P4 ;  /* 0xffffffc004027807 */ /* 0x000fca0006000000 */
[----:B------:R3:W-:Y:S01]  /*44a0*/  STL [R1+0x20], R2 ;  /* 0x0000200201007387 */ /* 0x0007e20000100800 */
[----:B--2---:R2:W4:Y:S08]  /*44b0*/  R2UR UR9, R7 ;  /* 0x00000000070973c2 */ /* 0x00453000000e0000 */
[----:B------:R2:W2:Y:S01]  /*44c0*/  R2UR UR10, R6 ;  /* 0x00000000060a73c2 */ /* 0x0004a200000e0000 */
[----:B-1----:R-:W-:-:S04]  /*44d0*/  IADD3 R0, R187, 0x2000, RZ ;  /* 0x00002000bb007810 */ /* 0x002fc80007ffe0ff */
[----:B------:R-:W-:-:S05]  /*44e0*/  SEL R0, R0, R187, !P1 ;  /* 0x000000bb00007207 */ /* 0x000fca0004800000 */
[----:B------:R-:W-:Y:S02]  /*44f0*/  IMAD.SHL.U32 R176, R0, 0x2, RZ ;  /* 0x0000000200b07824 */ /* 0x000fe400078e00ff */
[----:B------:R-:W-:-:S04]  /*4500*/  IMAD.MOV.U32 R0, RZ, RZ, c[0x0][0x22c] ;  /* 0x00008b00ff007624 */ /* 0x000fc800078e00ff */
[----:B------:R-:W-:-:S04]  /*4510*/  IMAD R0, R0, c[0x0][0x1c0], RZ ;  /* 0x0000700000007a24 */ /* 0x000fc800078e02ff */
[C---:B------:R-:W-:Y:S01]  /*4520*/  IMAD.SHL.U32 R5, R0.reuse, 0x10, RZ ;  /* 0x0000001000057824 */ /* 0x040fe200078e00ff */
[----:B---3--:R-:W-:-:S04]  /*4530*/  SHF.L.U32 R2, R0, 0x3, RZ ;  /* 0x0000000300027819 */ /* 0x008fc800000006ff */
[----:B------:R-:W-:-:S05]  /*4540*/  IADD3 R4, R5, 0x20, RZ ;  /* 0x0000002005047810 */ /* 0x000fca0007ffe0ff */
[----:B------:R-:W-:-:S04]  /*4550*/  IMAD.IADD R0, R2, 0x1, R4 ;  /* 0x0000000102007824 */ /* 0x000fc800078e0204 */
[----:B------:R-:W-:-:S04]  /*4560*/  IMAD.IADD R0, R2, 0x1, R0 ;  /* 0x0000000102007824 */ /* 0x000fc800078e0200 */
[----:B------:R-:W-:-:S05]  /*4570*/  IMAD.IADD R0, R2, 0x1, R0 ;  /* 0x0000000102007824 */ /* 0x000fca00078e0200 */
[----:B------:R-:W-:-:S05]  /*4580*/  IADD3 R0, R2, R0, RZ ;  /* 0x0000000002007210 */ /* 0x000fca0007ffe0ff */
[----:B------:R1:W-:Y:S02]  /*4590*/  STL [R1+0x1c], R0 ;  /* 0x00001c0001007387 */ /* 0x0003e40000100800 */
[----:B-1----:R-:W-:-:S05]  /*45a0*/  IMAD.IADD R0, R2, 0x1, R0 ;  /* 0x0000000102007824 */ /* 0x002fca00078e0200 */
[----:B------:R1:W-:Y:S02]  /*45b0*/  STL [R1+0x18], R0 ;  /* 0x0000180001007387 */ /* 0x0003e40000100800 */
[----:B-1----:R-:W-:-:S05]  /*45c0*/  IMAD.IADD R0, R2, 0x1, R0 ;  /* 0x0000000102007824 */ /* 0x002fca00078e0200 */
[----:B------:R1:W-:Y:S02]  /*45d0*/  STL [R1+0x14], R0 ;  /* 0x0000140001007387 */ /* 0x0003e40000100800 */
[----:B-1----:R-:W-:-:S04]  /*45e0*/  IMAD.IADD R0, R2, 0x1, R0 ;  /* 0x0000000102007824 */ /* 0x002fc800078e0200 */
[C---:B------:R-:W-:Y:S01]  /*45f0*/  IMAD.IADD R4, R2.reuse, 0x1, R0 ;  /* 0x0000000102047824 */ /* 0x040fe200078e0200 */
[----:B------:R-:W-:Y:S04]  /*4600*/  STL [R1+0x10], R0 ;  /* 0x0000100001007387 */ /* 0x000fe80000100800 */
[----:B------:R1:W-:Y:S02]  /*4610*/  STL [R1+0xc], R4 ;  /* 0x00000c0401007387 */ /* 0x0003e40000100800 */
[----:B-1----:R-:W-:-:S05]  /*4620*/  IADD3 R4, R2, R4, RZ ;  /* 0x0000000402047210 */ /* 0x002fca0007ffe0ff */
[----:B------:R1:W-:Y:S02]  /*4630*/  STL [R1+0x8], R4 ;  /* 0x0000080401007387 */ /* 0x0003e40000100800 */
[----:B-1----:R-:W-:-:S05]  /*4640*/  IMAD.IADD R4, R2, 0x1, R4 ;  /* 0x0000000102047824 */ /* 0x002fca00078e0204 */
[----:B------:R1:W-:Y:S02]  /*4650*/  STL [R1+0x4], R4 ;  /* 0x0000040401007387 */ /* 0x0003e40000100800 */
[----:B-1----:R-:W-:-:S05]  /*4660*/  IMAD.IADD R4, R2, 0x1, R4 ;  /* 0x0000000102047824 */ /* 0x002fca00078e0204 */
[----:B------:R1:W-:Y:S01]  /*4670*/  STL [R1], R4 ;  /* 0x0000000401007387 */ /* 0x0003e20000100800 */
[----:B------:R-:W-:-:S05]  /*4680*/  IADD3 R252, R2, R4, RZ ;  /* 0x0000000402fc7210 */ /* 0x000fca0007ffe0ff */
[----:B--2-4-:R-:W-:Y:S02]  /*4690*/  IMAD.IADD R0, R2, 0x1, R252 ;  /* 0x0000000102007824 */ /* 0x014fe400078e02fc */
.L_x_879:
[----:B-----5:R-:W-:Y:S01]  /*46a0*/  FSETP.NEU.FTZ.AND P0, PT, R250, -INF , PT ;  /* 0xff800000fa00780b */ /* 0x020fe20003f1d000 */
[----:B------:R-:W0:Y:S01]  /*46b0*/  LDGDEPBAR ;  /* 0x00000000000079af */ /* 0x000e220000000000 */
[C---:B------:R-:W-:Y:S01]  /*46c0*/  IMAD.IADD R0, R183.reuse, 0x1, R185 ;  /* 0x00000001b7007824 */ /* 0x040fe200078e02b9 */
[----:B------:R-:W-:Y:S01]  /*46d0*/  USHF.L.U32 UR4, UR18, 0x7, URZ ;  /* 0x0000000712047899 */ /* 0x000fe2000800063f */
[----:B------:R-:W-:Y:S01]  /*46e0*/  IMAD.IADD R168, R183, 0x1, R177 ;  /* 0x00000001b7a87824 */ /* 0x000fe200078e02b1 */
[----:B------:R-:W-:Y:S01]  /*46f0*/  USHF.L.U32 UR6, UR8, 0x7, URZ ;  /* 0x0000000708067899 */ /* 0x000fe2000800063f */
[----:B------:R-:W-:Y:S01]  /*4700*/  IMAD.U32 R2, RZ, RZ, UR18 ;  /* 0x00000012ff027e24 */ /* 0x000fe2000f8e00ff */
[----:B------:R-:W-:Y:S02]  /*4710*/  UIADD3 UR5, UR17, 0x80, UR4 ;  /* 0x0000008011057890 */ /* 0x000fe4000fffe004 */
[----:B------:R-:W2:Y:S01]  /*4720*/  LDL R194, [R1+0x2c] ;  /* 0x00002c0001c27983 */ /* 0x000ea20000100800 */
[----:B------:R-:W-:Y:S02]  /*4730*/  UIADD3 UR4, UR4, 0x80, URZ ;  /* 0x0000008004047890 */ /* 0x000fe4000fffe03f */
[----:B------:R-:W-:Y:S01]  /*4740*/  UIADD3 UR5, UR5, -UR16, URZ ;  /* 0x8000001005057290 */ /* 0x000fe2000fffe03f */
[----:B------:R-:W3:Y:S01]  /*4750*/  LDL R193, [R1+0x24] ;  /* 0x0000240001c17983 */ /* 0x000ee20000100800 */
[----:B------:R-:W-:Y:S02]  /*4760*/  UISETP.GT.AND UP3, UPT, UR8, UR15, UPT ;  /* 0x0000000f0800728c */ /* 0x000fe4000bf64270 */
[----:B------:R-:W-:Y:S01]  /*4770*/  UISETP.GE.AND UP0, UPT, UR6, UR5, UPT ;  /* 0x000000050600728c */ /* 0x000fe2000bf06270 */
[----:B------:R-:W4:Y:S01]  /*4780*/  S2R R189, SR_TID.X ;  /* 0x0000000000bd7919 */ /* 0x000f220000002100 */
[----:B------:R-:W-:Y:S02]  /*4790*/  UIADD3 UR5, UR9, -0x4498517b, URZ ;  /* 0xbb67ae8509057890 */ /* 0x000fe4000fffe03f */
[----:B------:R-:W-:Y:S02]  /*47a0*/  UISETP.LT.AND UP0, UPT, UR4, UR16, UP0 ;  /* 0x000000100400728c */ /* 0x000fe40008701270 */
[----:B------:R-:W-:Y:S03]  /*47b0*/  UIADD3 UR4, UR10, -0x61c88647, URZ ;  /* 0x9e3779b90a047890 */ /* 0x000fe6000fffe03f */
[----:B------:R-:W1:Y:S01]  /*47c0*/  S2R R192, SR_TID.X ;  /* 0x0000000000c07919 */ /* 0x000e620000002100 */
[----:B------:R-:W-:Y:S02]  /*47d0*/  PLOP3.LUT P1, PT, PT, PT, UP0, 0x80, 0x0 ;  /* 0x000000000000781c */ /* 0x000fe40003f2f008 */
[----:B----4-:R-:W-:Y:S01]  /*47e0*/  SHF.R.S32.HI R189, RZ, 0x1f, R189 ;  /* 0x0000001fffbd7819 */ /* 0x010fe200000114bd */
[----:B------:R-:W-:Y:S04]  /*47f0*/  DEPBAR.LE SB0, 0x0 ;  /* 0x000080000000791a */ /* 0x000fe80000000000 */
[----:B------:R-:W-:Y:S01]  /*4800*/  BAR.SYNC.DEFER_BLOCKING 0x0 ;  /* 0x0000000000007b1d */ /* 0x000fe20000010000 */
[----:B-1----:R-:W-:Y:S04]  /*4810*/  LEA.HI R189, R189, R192, RZ, 0x7 ;  /* 0x000000c0bdbd7211 */ /* 0x002fe800078f38ff */
[----:B------:R-:W-:Y:S03]  /*4820*/  SHF.R.S32.HI R189, RZ, 0x7, R189 ;  /* 0x00000007ffbd7819 */ /* 0x000fe600000114bd */
        /* <DEDUP_REMOVED lines=11> */
[----:B------:R-:W4:Y:S01]  /*48e0*/  LDSM.16.M88.4 R144, [R0+0x2000] ;  /* 0x002000000090783b */ /* 0x000f220000000200 */
[C---:B------:R-:W-:Y:S07]  /*48f0*/  HMMA.16816.F32 R16, R64.reuse, R18, RZ ;  /* 0x000000124010723c */ /* 0x040fee00000018ff */
[----:B------:R-:W1:Y:S01]  /*4900*/  LDSM.16.M88.4 R148, [R181+0xc800] ;  /* 0x00c80000b594783b */ /* 0x000e620000000200 */
[-C--:B------:R-:W-:Y:S07]  /*4910*/  HMMA.16816.F32 R20, R64, R32.reuse, RZ ;  /* 0x000000204014723c */ /* 0x080fee00000018ff */
[----:B------:R-:W1:Y:S01]  /*4920*/  LDSM.16.M88.4 R152, [R181+0xd000] ;  /* 0x00d00000b598783b */ /* 0x000e620000000200 */
[C---:B------:R-:W-:Y:S07]  /*4930*/  HMMA.16816.F32 R24, R60.reuse, R32, RZ ;  /* 0x000000203c18723c */ /* 0x040fee00000018ff */
[----:B------:R-:W1:Y:S01]  /*4940*/  LDSM.16.M88.4 R156, [R181+0xd800] ;  /* 0x00d80000b59c783b */ /* 0x000e620000000200 */
[-C--:B------:R-:W-:Y:S07]  /*4950*/  HMMA.16816.F32 R28, R60, R34.reuse, RZ ;  /* 0x000000223c1c723c */ /* 0x080fee00000018ff */
[----:B------:R-:W-:Y:S01]  /*4960*/  LDSM.16.M88.4 R160, [R168] ;  /* 0x00000000a8a0783b */ /* 0x000fe20000000200 */
[C---:B------:R-:W-:Y:S07]  /*4970*/  HMMA.16816.F32 R32, R64.reuse, R34, RZ ;  /* 0x000000224020723c */ /* 0x040fee00000018ff */
[----:B------:R-:W1:Y:S01]  /*4980*/  LDSM.16.M88.4 R164, [R179+0xc000] ;  /* 0x00c00000b3a4783b */ /* 0x000e620000000200 */
[-C--:B------:R-:W-:Y:S07]  /*4990*/  HMMA.16816.F32 R36, R64, R48.reuse, RZ ;  /* 0x000000304024723c */ /* 0x080fee00000018ff */
[----:B------:R-:W1:Y:S01]  /*49a0*/  LDSM.16.M88.4 R168, [R168+0x2000] ;  /* 0x00200000a8a8783b */ /* 0x000e620000000200 */
[C---:B------:R-:W-:Y:S07]  /*49b0*/  HMMA.16816.F32 R40, R60.reuse, R48, RZ ;  /* 0x000000303c28723c */ /* 0x040fee00000018ff */
[----:B------:R-:W1:Y:S01]  /*49c0*/  LDSM.16.M88.4 R172, [R179+0xc800] ;  /* 0x00c80000b3ac783b */ /* 0x000e620000000200 */
        /* <DEDUP_REMOVED lines=8> */
[C---:B----4-:R-:W-:Y:S08]  /*4a50*/  HMMA.16816.F32 R8, R144.reuse, R140, R8 ;  /* 0x0000008c9008723c */ /* 0x050ff00000001808 */
[-C--:B------:R-:W-:Y:S08]  /*4a60*/  HMMA.16816.F32 R12, R144, R142.reuse, R12 ;  /* 0x0000008e900c723c */ /* 0x080ff0000000180c */
[C---:B------:R-:W-:Y:S01]  /*4a70*/  HMMA.16816.F32 R16, R136.reuse, R142, R16 ;  /* 0x0000008e8810723c */ /* 0x040fe20000001810 */
[----:B------:R-:W1:Y:S07]  /*4a80*/  LDSM.16.M88.4 R140, [R179+0xd800] ;  /* 0x00d80000b38c783b */ /* 0x000e6e0000000200 */
[-C--:B------:R-:W-:Y:S08]  /*4a90*/  HMMA.16816.F32 R20, R136, R148.reuse, R20 ;  /* 0x000000948814723c */ /* 0x080ff00000001814 */
[C---:B------:R-:W-:Y:S08]  /*4aa0*/  HMMA.16816.F32 R24, R144.reuse, R148, R24 ;  /* 0x000000949018723c */ /* 0x040ff00000001818 */
[-C--:B------:R-:W-:Y:S08]  /*4ab0*/  HMMA.16816.F32 R28, R144, R150.reuse, R28 ;  /* 0x00000096901c723c */ /* 0x080ff0000000181c */
[C---:B------:R-:W-:Y:S07]  /*4ac0*/  HMMA.16816.F32 R32, R136.reuse, R150, R32 ;  /* 0x000000968820723c */ /* 0x040fee0000001820 */
[----:B------:R-:W-:Y:S01]  /*4ad0*/  IMAD.U32 R150, RZ, RZ, UR8 ;  /* 0x00000008ff967e24 */ /* 0x000fe2000f8e00ff */
[-C--:B------:R-:W-:Y:S04]  /*4ae0*/  HMMA.16816.F32 R36, R136, R152.reuse, R36 ;  /* 0x000000988824723c */ /* 0x080fe80000001824 */
[----:B--2---:R-:W-:Y:S04]  /*4af0*/  IMAD R150, R150, 0x8, R194 ;  /* 0x0000000896967824 */ /* 0x004fe800078e02c2 */
[C---:B------:R-:W-:Y:S01]  /*4b00*/  HMMA.16816.F32 R40, R144.reuse, R152, R40 ;  /* 0x000000989028723c */ /* 0x040fe20000001828 */
[----:B------:R-:W2:Y:S07]  /*4b10*/  @!P1 S2R R153, SR_TID.X ;  /* 0x0000000000999919 */ /* 0x000eae0000002100 */
[-C--:B------:R-:W-:Y:S08]  /*4b20*/  HMMA.16816.F32 R44, R144, R154.reuse, R44 ;  /* 0x0000009a902c723c */ /* 0x080ff0000000182c */
[C---:B------:R-:W-:Y:S08]  /*4b30*/  HMMA.16816.F32 R48, R136.reuse, R154, R48 ;  /* 0x0000009a8830723c */ /* 0x040ff00000001830 */
[-C--:B------:R-:W-:Y:S08]  /*4b40*/  HMMA.16816.F32 R52, R136, R156.reuse, R52 ;  /* 0x0000009c8834723c */ /* 0x080ff00000001834 */
[C---:B------:R-:W-:Y:S08]  /*4b50*/  HMMA.16816.F32 R56, R144.reuse, R156, R56 ;  /* 0x0000009c9038723c */ /* 0x040ff00000001838 */
[-C--:B------:R-:W-:Y:S07]  /*4b60*/  HMMA.16816.F32 R60, R144, R158.reuse, R60 ;  /* 0x0000009e903c723c */ /* 0x080fee000000183c */
[----:B------:R-:W-:Y:S01]  /*4b70*/  IADD3 R146, R150, 0x4, RZ ;  /* 0x0000000496927810 */ /* 0x000fe20007ffe0ff */
[----:B------:R-:W-:Y:S01]  /*4b80*/  HMMA.16816.F32 R64, R136, R158, R64 ;  /* 0x0000009e8840723c */ /* 0x000fe20000001840 */
[----:B------:R-:W-:Y:S01]  /*4b90*/  IMAD.IADD R144, R0, 0x1, R177 ;  /* 0x0000000100907824 */ /* 0x000fe200078e02b1 */
[----:B------:R-:W-:Y:S02]  /*4ba0*/  LDSM.16.M88.4 R136, [R180+0xc000] ;  /* 0x00c00000b488783b */ /* 0x000fe40000000200 */
[----:B------:R-:W-:Y:S01]  /*4bb0*/  IMAD R0, R2, 0x2, R189 ;  /* 0x0000000202007824 */ /* 0x000fe200078e02bd */
[----:B---3--:R-:W-:Y:S01]  /*4bc0*/  LOP3.LUT R2, R193, UR10, RZ, 0x3c, !PT ;  /* 0x0000000ac1027c12 */ /* 0x008fe2000f8e3cff */
[----:B------:R-:W-:Y:S02]  /*4bd0*/  IMAD.WIDE.U32 R146, R146, -0x326172a9, RZ ;  /* 0xcd9e8d5792927825 */ /* 0x000fe400078e00ff */
[-C--:B------:R-:W-:Y:S04]  /*4be0*/  HMMA.16816.F32 R4, R160, R164.reuse, R4 ;  /* 0x000000a4a004723c */ /* 0x080fe80000001804 */
[-C--:B------:R-:W-:Y:S01]  /*4bf0*/  LOP3.LUT R154, R147, R2.reuse, RZ, 0x3c, !PT ;  /* 0x00000002939a7212 */ /* 0x080fe200078e3cff */
[----:B------:R-:W-:Y:S02]  /*4c00*/  IMAD.SHL.U32 R0, R0, 0x2, RZ ;  /* 0x0000000200007824 */ /* 0x000fe400078e00ff */
[----:B------:R-:W-:Y:S01]  /*4c10*/  IMAD.WIDE.U32 R150, R150, -0x326172a9, RZ ;  /* 0xcd9e8d5796967825 */ /* 0x000fe200078e00ff */
[C---:B------:R-:W-:Y:S04]  /*4c20*/  HMMA.16816.F32 R8, R168.reuse, R164, R8 ;  /* 0x000000a4a808723c */ /* 0x040fe80000001808 */
[----:B------:R-:W-:Y:S01]  /*4c30*/  LOP3.LUT R148, R247, UR9, R0, 0x96, !PT ;  /* 0x00000009f7947c12 */ /* 0x000fe2000f8e9600 */
[----:B------:R-:W-:Y:S03]  /*4c40*/  IMAD.WIDE.U32 R154, R154, -0x2daee0ad, RZ ;  /* 0xd2511f539a9a7825 */ /* 0x000fe600078e00ff */
[-C--:B------:R-:W-:Y:S01]  /*4c50*/  HMMA.16816.F32 R12, R168, R166.reuse, R12 ;  /* 0x000000a6a80c723c */ /* 0x080fe2000000180c */
[----:B------:R-:W-:Y:S05]  /*4c60*/  IMAD.WIDE.U32 R148, R148, -0x326172a9, RZ ;  /* 0xcd9e8d5794947825 */ /* 0x000fea00078e00ff */
[C---:B------:R-:W-:Y:S02]  /*4c70*/  LOP3.LUT R156, R149.reuse, UR4, R150, 0x96, !PT ;  /* 0x00000004959c7c12 */ /* 0x040fe4000f8e9696 */
[----:B------:R-:W-:Y:S01]  /*4c80*/  LOP3.LUT R157, R149, UR4, R146, 0x96, !PT ;  /* 0x00000004959d7c12 */ /* 0x000fe2000f8e9692 */
        /* <DEDUP_REMOVED lines=8> */
[C---:B------:R-:W-:Y:S01]  /*4d10*/  HMMA.16816.F32 R48, R160.reuse, R134, R48 ;  /* 0x00000086a030723c */ /* 0x040fe20000001830 */
[----:B------:R-:W3:Y:S07]  /*4d20*/  LDSM.16.M88.4 R132, [R144] ;  /* 0x000000009084783b */ /* 0x000eee0000000200 */
[-C--:B-1----:R-:W-:Y:S08]  /*4d30*/  HMMA.16816.F32 R52, R160, R140.reuse, R52 ;  /* 0x0000008ca034723c */ /* 0x082ff00000001834 */
[C---:B------:R-:W-:Y:S07]  /*4d40*/  HMMA.16816.F32 R56, R168.reuse, R140, R56 ;  /* 0x0000008ca838723c */ /* 0x040fee0000001838 */
[----:B------:R-:W-:Y:S01]  /*4d50*/  IADD3 R140, R0, 0x1, RZ ;  /* 0x00000001008c7810 */ /* 0x000fe20007ffe0ff */
[-C--:B------:R-:W-:Y:S01]  /*4d60*/  HMMA.16816.F32 R60, R168, R142.reuse, R60 ;  /* 0x0000008ea83c723c */ /* 0x080fe2000000183c */
[----:B------:R-:W-:Y:S03]  /*4d70*/  LOP3.LUT R0, R151, R2, RZ, 0x3c, !PT ;  /* 0x0000000297007212 */ /* 0x000fe600078e3cff */
[----:B------:R-:W-:Y:S01]  /*4d80*/  LOP3.LUT R140, R247, UR9, R140, 0x96, !PT ;  /* 0x00000009f78c7c12 */ /* 0x000fe2000f8e968c */
[----:B------:R-:W-:Y:S03]  /*4d90*/  IMAD.U32 R2, RZ, RZ, UR17 ;  /* 0x00000011ff027e24 */ /* 0x000fe6000f8e00ff */
[----:B------:R-:W-:Y:S01]  /*4da0*/  HMMA.16816.F32 R64, R160, R142, R64 ;  /* 0x0000008ea040723c */ /* 0x000fe20000001840 */
[----:B------:R-:W-:Y:S03]  /*4db0*/  IMAD.WIDE.U32 R140, R140, -0x326172a9, RZ ;  /* 0xcd9e8d578c8c7825 */ /* 0x000fe600078e00ff */
[----:B------:R-:W-:Y:S02]  /*4dc0*/  @!P1 IADD3 R2, -R2, 0x1, R245 ;  /* 0x0000000102029810 */ /* 0x000fe40007ffe1f5 */
[C---:B------:R-:W-:Y:S01]  /*4dd0*/  LOP3.LUT R149, R141.reuse, UR4, R146, 0x96, !PT ;  /* 0x000000048d957c12 */ /* 0x040fe2000f8e9692 */
[----:B------:R-:W-:Y:S01]  /*4de0*/  IMAD.WIDE.U32 R142, R0, -0x2daee0ad, RZ ;  /* 0xd2511f53008e7825 */ /* 0x000fe200078e00ff */
[----:B------:R-:W-:Y:S01]  /*4df0*/  LOP3.LUT R0, R246, UR5, RZ, 0x3c, !PT ;  /* 0x00000005f6007c12 */ /* 0x000fe2000f8e3cff */
[----:B------:R-:W1:Y:S01]  /*4e00*/  LDSM.16.M88.4 R144, [R144+0x2000] ;  /* 0x002000009090783b */ /* 0x000e620000000200 */
[-C--:B---3--:R-:W-:Y:S01]  /*4e10*/  HMMA.16816.F32 R4, R132, R136.reuse, R4 ;  /* 0x000000888404723c */ /* 0x088fe20000001804 */
[----:B------:R-:W-:Y:S01]  /*4e20*/  UIADD3 UR5, UR10, -0x255992d5, URZ ;  /* 0xdaa66d2b0a057890 */ /* 0x000fe2000fffe03f */
[----:B------:R-:W-:Y:S01]  /*4e30*/  LOP3.LUT R152, R0, R155, RZ, 0x3c, !PT ;  /* 0x0000009b00987212 */ /* 0x000fe200078e3cff */
[----:B------:R-:W-:Y:S01]  /*4e40*/  IMAD.WIDE.U32 R160, R156, -0x2daee0ad, RZ ;  /* 0xd2511f539ca07825 */ /* 0x000fe200078e00ff */
[----:B------:R-:W-:Y:S01]  /*4e50*/  LOP3.LUT R158, R141, UR4, R150, 0x96, !PT ;  /* 0x000000048d9e7c12 */ /* 0x000fe2000f8e9696 */
[----:B------:R-:W-:Y:S01]  /*4e60*/  UIADD3 UR4, UR10, 0x3c6ef372, URZ ;  /* 0x3c6ef3720a047890 */ /* 0x000fe2000fffe03f */
[----:B------:R-:W-:Y:S01]  /*4e70*/  LOP3.LUT R150, R0, R143, RZ, 0x3c, !PT ;  /* 0x0000008f00967212 */ /* 0x000fe200078e3cff */
[----:B--2---:R-:W-:Y:S02]  /*4e80*/  @!P1 IMAD.SHL.U32 R0, R153, 0x2, RZ ;  /* 0x0000000299009824 */ /* 0x004fe400078e00ff */
[----:B------:R-:W-:Y:S01]  /*4e90*/  IMAD.U32 R141, RZ, RZ, UR6 ;  /* 0x00000006ff8d7e24 */ /* 0x000fe2000f8e00ff */
[----:B------:R-:W-:Y:S02]  /*4ea0*/  UIADD3 UR6, UR10, -0x4ab325aa, URZ ;  /* 0xb54cda560a067890 */ /* 0x000fe4000fffe03f */
[----:B------:R-:W-:Y:S01]  /*4eb0*/  @!P1 LOP3.LUT R0, R0, 0x6, RZ, 0xc0, !PT ;  /* 0x0000000600009812 */ /* 0x000fe200078ec0ff */
[----:B------:R-:W-:Y:S01]  /*4ec0*/  IMAD.WIDE.U32 R152, R152, -0x326172a9, RZ ;  /* 0xcd9e8d5798987825 */ /* 0x000fe200078e00ff */
[----:B------:R-:W-:Y:S03]  /*4ed0*/  @!P1 IADD3 R2, R141, UR16, R2 ;  /* 0x000000108d029c10 */ /* 0x000fe6000fffe002 */
[----:B------:R-:W-:Y:S01]  /*4ee0*/  IMAD.WIDE.U32 R150, R150, -0x326172a9, RZ ;  /* 0xcd9e8d5796967825 */ /* 0x000fe200078e00ff */
[C---:B------:R-:W-:Y:S02]  /*4ef0*/  LOP3.LUT R164, R153.reuse, UR4, R148, 0x96, !PT ;  /* 0x0000000499a47c12 */ /* 0x040fe4000f8e9694 */
[----:B------:R-:W-:Y:S01]  /*4f00*/  LOP3.LUT R168, R153, UR4, R140, 0x96, !PT ;  /* 0x0000000499a87c12 */ /* 0x000fe2000f8e968c */
[----:B------:R-:W-:Y:S01]  /*4f10*/  IMAD.WIDE.U32 R158, R158, -0x2daee0ad, RZ ;  /* 0xd2511f539e9e7825 */ /* 0x000fe200078e00ff */
[C---:B------:R-:W-:Y:S02]  /*4f20*/  LOP3.LUT R166, R151.reuse, UR4, R148, 0x96, !PT ;  /* 0x0000000497a67c12 */ /* 0x040fe4000f8e9694 */
[----:B------:R-:W-:Y:S01]  /*4f30*/  LOP3.LUT R151, R151, UR4, R140, 0x96, !PT ;  /* 0x0000000497977c12 */ /* 0x000fe2000f8e968c */
[----:B------:R-:W-:Y:S01]  /*4f40*/  UIADD3 UR4, UR9, 0x76cf5d0a, URZ ;  /* 0x76cf5d0a09047890 */ /* 0x000fe2000fffe03f */
[C---:B------:R-:W-:Y:S01]  /*4f50*/  @!P1 IADD3 R140, R2.reuse, 0x8, RZ ;  /* 0x00000008028c9810 */ /* 0x040fe20007ffe0ff */
[----:B------:R-:W-:Y:S01]  /*4f60*/  IMAD.U32 R141, RZ, RZ, UR18 ;  /* 0x00000012ff8d7e24 */ /* 0x000fe2000f8e00ff */
[----:B------:R-:W-:Y:S01]  /*4f70*/  @!P1 IMNMX R143, R2, UR16, PT ;  /* 0x00000010028f9c17 */ /* 0x000fe2000b800200 */
[----:B------:R-:W-:Y:S01]  /*4f80*/  @!P1 IMAD R0, R189, 0x40, R0 ;  /* 0x00000040bd009824 */ /* 0x000fe200078e0200 */
[----:B------:R-:W-:Y:S01]  /*4f90*/  @!P1 IMNMX R140, R140, UR16, PT ;  /* 0x000000108c8c9c17 */ /* 0x000fe2000b800200 */
[----:B------:R-:W-:Y:S01]  /*4fa0*/  FMUL.FTZ R148, R250, 1.4426950216293334961 ;  /* 0x3fb8aa3bfa947820 */ /* 0x000fe20000410000 */
[----:B------:R-:W-:Y:S01]  /*4fb0*/  LOP3.LUT R155, R161, UR4, R142, 0x96, !PT ;  /* 0x00000004a19b7c12 */ /* 0x000fe2000f8e968e */
[----:B------:R-:W-:Y:S01]  /*4fc0*/  @!P1 IMAD R0, R141, 0x80, R0 ;  /* 0x000000808d009824 */ /* 0x000fe200078e0200 */
[----:B------:R-:W-:Y:S01]  /*4fd0*/  LOP3.LUT R153, R159, UR4, R142, 0x96, !PT ;  /* 0x000000049f997c12 */ /* 0x000fe2000f8e968e */
[C---:B------:R-:W-:Y:S01]  /*4fe0*/  FMUL.FTZ R142, R251.reuse, 1.4426950216293334961 ;  /* 0x3fb8aa3bfb8e7820 */ /* 0x040fe20000410000 */
[----:B------:R-:W-:Y:S01]  /*4ff0*/  FSEL R148, R148, RZ, P0 ;  /* 0x000000ff94947208 */ /* 0x000fe20000000000 */
[----:B------:R-:W-:Y:S01]  /*5000*/  IMAD.WIDE.U32 R166, R166, -0x2daee0ad, RZ ;  /* 0xd2511f53a6a67825 */ /* 0x000fe200078e00ff */
[----:B------:R-:W-:Y:S01]  /*5010*/  FSETP.NEU.FTZ.AND P0, PT, R251, -INF , PT ;  /* 0xff800000fb00780b */ /* 0x000fe20003f1d000 */
[C---:B-1----:R-:W-:Y:S01]  /*5020*/  HMMA.16816.F32 R8, R144.reuse, R136, R8 ;  /* 0x000000889008723c */ /* 0x042fe20000001808 */
[CC--:B------:R-:W-:Y:S01]  /*5030*/  @!P1 ISETP.GE.AND P2, PT, R0.reuse, R143.reuse, PT ;  /* 0x0000008f0000920c */ /* 0x0c0fe20003f46270 */
[----:B------:R-:W-:Y:S01]  /*5040*/  IMAD.WIDE.U32 R162, R149, -0x2daee0ad, RZ ;  /* 0xd2511f5395a27825 */ /* 0x000fe200078e00ff */
[----:B------:R-:W-:Y:S02]  /*5050*/  @!P1 IADD3 R149, R0, 0x1, RZ ;  /* 0x0000000100959810 */ /* 0x000fe40007ffe0ff */
[----:B------:R-:W-:Y:S01]  /*5060*/  FSEL R142, R142, RZ, P0 ;  /* 0x000000ff8e8e7208 */ /* 0x000fe20000000000 */
[----:B------:R-:W-:Y:S01]  /*5070*/  FMUL.FTZ R141, R248, 1.4426950216293334961 ;  /* 0x3fb8aa3bf88d7820 */ /* 0x000fe20000410000 */
[-C--:B------:R-:W-:Y:S01]  /*5080*/  @!P1 ISETP.GE.AND P0, PT, R0, R140.reuse, PT ;  /* 0x0000008c0000920c */ /* 0x080fe20003f06270 */
[-C--:B------:R-:W-:Y:S01]  /*5090*/  HMMA.16816.F32 R12, R144, R138.reuse, R12 ;  /* 0x0000008a900c723c */ /* 0x080fe2000000180c */
[----:B------:R-:W-:Y:S02]  /*50a0*/  @!P1 FSEL R4, R4, -INF , !P2 ;  /* 0xff80000004049808 */ /* 0x000fe40005000000 */
[C---:B------:R-:W-:Y:S01]  /*50b0*/  @!P1 ISETP.GE.AND P2, PT, R149.reuse, R143, PT ;  /* 0x0000008f9500920c */ /* 0x040fe20003f46270 */
[----:B------:R-:W-:Y:S01]  /*50c0*/  IMAD.WIDE.U32 R164, R164, -0x2daee0ad, RZ ;  /* 0xd2511f53a4a47825 */ /* 0x000fe200078e00ff */
[----:B------:R-:W-:Y:S02]  /*50d0*/  @!P1 FSEL R6, R6, -INF , !P0 ;  /* 0xff80000006069808 */ /* 0x000fe40004000000 */
[----:B------:R-:W-:Y:S01]  /*50e0*/  @!P1 ISETP.GE.AND P0, PT, R149, R140, PT ;  /* 0x0000008c9500920c */ /* 0x000fe20003f06270 */
[----:B------:R-:W-:Y:S01]  /*50f0*/  FFMA.FTZ R4, R4, c[0x0][0x23c], -R148 ;  /* 0x00008f0004047a23 */ /* 0x000fe20000010894 */
[----:B------:R-:W-:Y:S01]  /*5100*/  @!P1 FSEL R5, R5, -INF , !P2 ;  /* 0xff80000005059808 */ /* 0x000fe20005000000 */
[C---:B------:R-:W-:Y:S02]  /*5110*/  HMMA.16816.F32 R16, R132.reuse, R138, R16 ;  /* 0x0000008a8410723c */ /* 0x040fe40000001810 */
[----:B------:R-:W-:Y:S01]  /*5120*/  @!P1 FSEL R7, R7, -INF , !P0 ;  /* 0xff80000007079808 */ /* 0x000fe20004000000 */
[----:B------:R-:W-:Y:S01]  /*5130*/  FFMA.FTZ R6, R6, c[0x0][0x23c], -R142 ;  /* 0x00008f0006067a23 */ /* 0x000fe2000001088e */
[----:B------:R-:W-:Y:S01]  /*5140*/  @!P1 IADD3 R137, R2, 0x40, RZ ;  /* 0x0000004002899810 */ /* 0x000fe20007ffe0ff */
[----:B------:R-:W-:Y:S01]  /*5150*/  FFMA.FTZ R5, R5, c[0x0][0x23c], -R148 ;  /* 0x00008f0005057a23 */ /* 0x000fe20000010894 */
[----:B------:R-:W-:Y:S01]  /*5160*/  FSETP.NEU.FTZ.AND P0, PT, R248, -INF , PT ;  /* 0xff800000f800780b */ /* 0x000fe20003f1d000 */
[----:B------:R-:W-:Y:S01]  /*5170*/  FFMA.FTZ R7, R7, c[0x0][0x23c], -R142 ;  /* 0x00008f0007077a23 */ /* 0x000fe2000001088e */
[----:B------:R-:W-:Y:S01]  /*5180*/  @!P1 IMNMX R137, R137, UR16, PT ;  /* 0x0000001089899c17 */ /* 0x000fe2000b800200 */
[----:B------:R-:W1:Y:S03]  /*5190*/  MUFU.EX2 R216, R4 ;  /* 0x0000000400d87308 */ /* 0x000e660000000800 */
[----:B------:R-:W-:Y:S01]  /*51a0*/  FSEL R141, R141, RZ, P0 ;  /* 0x000000ff8d8d7208 */ /* 0x000fe20000000000 */
[----:B------:R-:W-:Y:S01]  /*51b0*/  IMAD.WIDE.U32 R170, R151, -0x2daee0ad, RZ ;  /* 0xd2511f5397aa7825 */ /* 0x000fe200078e00ff */
[-C--:B------:R-:W-:Y:S02]  /*51c0*/  @!P1 ISETP.GE.AND P0, PT, R0, R137.reuse, PT ;  /* 0x000000890000920c */ /* 0x080fe40003f06270 */
[----:B------:R-:W-:Y:S01]  /*51d0*/  @!P1 IADD3 R136, R2, 0x48, RZ ;  /* 0x0000004802889810 */ /* 0x000fe20007ffe0ff */
[----:B------:R-:W-:Y:S01]  /*51e0*/  FMUL.FTZ R2, R249, 1.4426950216293334961 ;  /* 0x3fb8aa3bf9027820 */ /* 0x000fe20000410000 */
[----:B------:R-:W-:Y:S01]  /*51f0*/  @!P1 FSEL R8, R8, -INF , !P0 ;  /* 0xff80000008089808 */ /* 0x000fe20004000000 */
[----:B------:R-:W-:Y:S01]  /*5200*/  MUFU.EX2 R212, R5 ;  /* 0x0000000500d47308 */ /* 0x000fe20000000800 */
[-C--:B------:R-:W-:Y:S01]  /*5210*/  @!P1 ISETP.GE.AND P0, PT, R149, R137.reuse, PT ;  /* 0x000000899500920c */ /* 0x080fe20003f06270 */
[----:B------:R-:W-:Y:S01]  /*5220*/  IMAD.WIDE.U32 R168, R168, -0x2daee0ad, RZ ;  /* 0xd2511f53a8a87825 */ /* 0x000fe200078e00ff */
[----:B------:R-:W-:Y:S02]  /*5230*/  @!P1 IMNMX R136, R136, UR16, PT ;  /* 0x0000001088889c17 */ /* 0x000fe4000b800200 */
[----:B------:R-:W-:Y:S01]  /*5240*/  @!P1 FSEL R9, R9, -INF , !P0 ;  /* 0xff80000009099808 */ /* 0x000fe20004000000 */
[--C-:B------:R-:W-:Y:S01]  /*5250*/  FFMA.FTZ R8, R8, c[0x0][0x23c], -R141.reuse ;  /* 0x00008f0008087a23 */ /* 0x100fe2000001088d */
[-C--:B------:R-:W-:Y:S01]  /*5260*/  @!P1 ISETP.GE.AND P2, PT, R149, R136.reuse, PT ;  /* 0x000000889500920c */ /* 0x080fe20003f46270 */
[----:B------:R-:W-:Y:S01]  /*5270*/  IMAD.WIDE.U32 R156, R157, -0x2daee0ad, RZ ;  /* 0xd2511f539d9c7825 */ /* 0x000fe200078e00ff */
[----:B------:R-:W-:Y:S01]  /*5280*/  FSETP.NEU.FTZ.AND P0, PT, R249, -INF , PT ;  /* 0xff800000f900780b */ /* 0x000fe20003f1d000 */
[----:B------:R-:W-:Y:S01]  /*5290*/  MUFU.EX2 R207, R6 ;  /* 0x0000000600cf7308 */ /* 0x000fe20000000800 */
[-C--:B------:R-:W-:Y:S01]  /*52a0*/  @!P1 ISETP.GE.AND P3, PT, R0, R136.reuse, PT ;  /* 0x000000880000920c */ /* 0x080fe20003f66270 */
[--C-:B------:R-:W-:Y:S01]  /*52b0*/  FFMA.FTZ R9, R9, c[0x0][0x23c], -R141.reuse ;  /* 0x00008f0009097a23 */ /* 0x100fe2000001088d */
[----:B------:R-:W-:Y:S02]  /*52c0*/  FSEL R2, R2, RZ, P0 ;  /* 0x000000ff02027208 */ /* 0x000fe40000000000 */
[----:B------:R-:W-:Y:S02]  /*52d0*/  @!P1 FSEL R10, R10, -INF , !P3 ;  /* 0xff8000000a0a9808 */ /* 0x000fe40005800000 */
[----:B------:R-:W-:Y:S02]  /*52e0*/  @!P1 FSEL R11, R11, -INF , !P2 ;  /* 0xff8000000b0b9808 */ /* 0x000fe40005000000 */
[--C-:B------:R-:W-:Y:S01]  /*52f0*/  LOP3.LUT R161, R157, UR4, R154.reuse, 0x96, !PT ;  /* 0x000000049da17c12 */ /* 0x100fe2000f8e969a */
[----:B------:R2:W3:Y:S01]  /*5300*/  MUFU.EX2 R221, R7 ;  /* 0x0000000700dd7308 */ /* 0x0004e20000000800 */
[----:B------:R-:W-:Y:S01]  /*5310*/  LOP3.LUT R159, R163, UR4, R154, 0x96, !PT ;  /* 0x00000004a39f7c12 */ /* 0x000fe2000f8e969a */
[--C-:B------:R-:W-:Y:S01]  /*5320*/  FFMA.FTZ R10, R10, c[0x0][0x23c], -R2.reuse ;  /* 0x00008f000a0a7a23 */ /* 0x100fe20000010802 */
[----:B------:R-:W-:Y:S01]  /*5330*/  UIADD3 UR4, UR9, 0x32370b8f, URZ ;  /* 0x32370b8f09047890 */ /* 0x000fe2000fffe03f */
[----:B------:R-:W-:Y:S02]  /*5340*/  FFMA.FTZ R11, R11, c[0x0][0x23c], -R2 ;  /* 0x00008f000b0b7a23 */ /* 0x000fe40000010802 */
[----:B------:R-:W-:Y:S03]  /*5350*/  IMAD.WIDE.U32 R154, R155, -0x326172a9, RZ ;  /* 0xcd9e8d579b9a7825 */ /* 0x000fe600078e00ff */
[----:B------:R-:W-:Y:S01]  /*5360*/  LOP3.LUT R165, R165, UR4, R156, 0x96, !PT ;  /* 0x00000004a5a57c12 */ /* 0x000fe2000f8e969c */
[----:B------:R4:W-:Y:S01]  /*5370*/  MUFU.EX2 R225, R9 ;  /* 0x0000000900e17308 */ /* 0x0009e20000000800 */
[----:B------:R-:W-:Y:S01]  /*5380*/  LOP3.LUT R155, R155, UR5, R150, 0x96, !PT ;  /* 0x000000059b9b7c12 */ /* 0x000fe2000f8e9696 */
[----:B------:R-:W-:Y:S01]  /*5390*/  IMAD.WIDE.U32 R156, R153, -0x326172a9, RZ ;  /* 0xcd9e8d57999c7825 */ /* 0x000fe200078e00ff */
[----:B------:R-:W-:Y:S02]  /*53a0*/  LOP3.LUT R160, R167, UR4, R160, 0x96, !PT ;  /* 0x00000004a7a07c12 */ /* 0x000fe4000f8e96a0 */
[----:B------:R-:W-:Y:S01]  /*53b0*/  LOP3.LUT R163, R171, UR4, R158, 0x96, !PT ;  /* 0x00000004aba37c12 */ /* 0x000fe2000f8e969e */
[----:B------:R-:W-:Y:S01]  /*53c0*/  IMAD.WIDE.U32 R138, R155, -0x2daee0ad, RZ ;  /* 0xd2511f539b8a7825 */ /* 0x000fe200078e00ff */
[----:B------:R-:W-:Y:S02]  /*53d0*/  LOP3.LUT R157, R157, UR5, R150, 0x96, !PT ;  /* 0x000000059d9d7c12 */ /* 0x000fe4000f8e9696 */
[----:B------:R-:W-:Y:S01]  /*53e0*/  LOP3.LUT R162, R169, UR4, R162, 0x96, !PT ;  /* 0x00000004a9a27c12 */ /* 0x000fe2000f8e96a2 */
[----:B------:R1:W-:Y:S01]  /*53f0*/  MUFU.EX2 R224, R8 ;  /* 0x0000000800e07308 */ /* 0x0003e20000000800 */
[----:B------:R-:W-:Y:S01]  /*5400*/  IMAD.WIDE.U32 R150, R161, -0x326172a9, RZ ;  /* 0xcd9e8d57a1967825 */ /* 0x000fe200078e00ff */
[----:B------:R-:W-:Y:S01]  /*5410*/  UIADD3 UR4, UR10, 0x78dde6e4, URZ ;  /* 0x78dde6e40a047890 */ /* 0x000fe2000fffe03f */
[----:B--2---:R-:W2:Y:S02]  /*5420*/  LDSM.16.M88.4 R4, [R180+0xc800] ;  /* 0x00c80000b404783b */ /* 0x004ea40000000200 */
[----:B------:R-:W-:Y:S01]  /*5430*/  IMAD.WIDE.U32 R160, R160, -0x326172a9, RZ ;  /* 0xcd9e8d57a0a07825 */ /* 0x000fe200078e00ff */
[----:B------:R-:W-:Y:S03]  /*5440*/  LOP3.LUT R153, R151, UR5, R152, 0x96, !PT ;  /* 0x0000000597997c12 */ /* 0x000fe6000f8e9698 */
[----:B------:R-:W-:Y:S01]  /*5450*/  IMAD.WIDE.U32 R158, R159, -0x326172a9, RZ ;  /* 0xcd9e8d579f9e7825 */ /* 0x000fe200078e00ff */
[----:B------:R-:W-:Y:S01]  /*5460*/  LOP3.LUT R151, R161, UR4, R154, 0x96, !PT ;  /* 0x00000004a1977c12 */ /* 0x000fe2000f8e969a */
[----:B------:R-:W-:Y:S02]  /*5470*/  MUFU.EX2 R228, R10 ;  /* 0x0000000a00e47308 */ /* 0x000fe40000000800 */
[----:B------:R-:W-:Y:S01]  /*5480*/  IMAD.WIDE.U32 R154, R163, -0x326172a9, RZ ;  /* 0xcd9e8d57a39a7825 */ /* 0x000fe200078e00ff */
[----:B------:R-:W-:Y:S01]  /*5490*/  LOP3.LUT R149, R159, UR5, R152, 0x96, !PT ;  /* 0x000000059f957c12 */ /* 0x000fe2000f8e9698 */
[----:B------:R-:W-:Y:S01]  /*54a0*/  UIADD3 UR5, UR9, -0x126145ec, URZ ;  /* 0xed9eba1409057890 */ /* 0x000fe2000fffe03f */
[C---:B----4-:R-:W-:Y:S01]  /*54b0*/  @!P1 IADD3 R9, R0.reuse, 0x8, RZ ;  /* 0x0000000800099810 */ /* 0x050fe20007ffe0ff */
[----:B------:R-:W-:Y:S01]  /*54c0*/  IMAD.WIDE.U32 R152, R153, -0x2daee0ad, RZ ;  /* 0xd2511f5399987825 */ /* 0x000fe200078e00ff */
[----:B------:R-:W-:Y:S02]  /*54d0*/  LOP3.LUT R156, R155, UR4, R156, 0x96, !PT ;  /* 0x000000049b9c7c12 */ /* 0x000fe4000f8e969c */
[CC--:B------:R-:W-:Y:S01]  /*54e0*/  @!P1 ISETP.GE.AND P0, PT, R9.reuse, R137.reuse, PT ;  /* 0x000000890900920c */ /* 0x0c0fe20003f06270 */
[----:B------:R4:W-:Y:S01]  /*54f0*/  MUFU.EX2 R227, R11 ;  /* 0x0000000b00e37308 */ /* 0x0009e20000000800 */
[C---:B------:R-:W-:Y:S02]  /*5500*/  @!P1 ISETP.GE.AND P5, PT, R9.reuse, R136, PT ;  /* 0x000000880900920c */ /* 0x040fe40003fa6270 */
[----:B-1----:R-:W-:Y:S02]  /*5510*/  @!P1 IADD3 R8, R0, 0x9, RZ ;  /* 0x0000000900089810 */ /* 0x002fe40007ffe0ff */
[----:B------:R-:W-:Y:S02]  /*5520*/  @!P1 FSEL R12, R12, -INF , !P0 ;  /* 0xff8000000c0c9808 */ /* 0x000fe40004000000 */
[----:B------:R-:W-:Y:S02]  /*5530*/  @!P1 ISETP.GE.AND P0, PT, R8, R137, PT ;  /* 0x000000890800920c */ /* 0x000fe40003f06270 */
[-C--:B------:R-:W-:Y:S01]  /*5540*/  @!P1 ISETP.GE.AND P6, PT, R9, R143.reuse, PT ;  /* 0x0000008f0900920c */ /* 0x080fe20003fc6270 */
[--C-:B------:R-:W-:Y:S01]  /*5550*/  FFMA.FTZ R12, R12, c[0x0][0x23c], -R141.reuse ;  /* 0x00008f000c0c7a23 */ /* 0x100fe2000001088d */
[----:B------:R-:W-:Y:S02]  /*5560*/  @!P1 FSEL R13, R13, -INF , !P0 ;  /* 0xff8000000d0d9808 */ /* 0x000fe40004000000 */
[----:B------:R-:W-:Y:S01]  /*5570*/  @!P1 ISETP.GE.AND P3, PT, R9, R140, PT ;  /* 0x0000008c0900920c */ /* 0x000fe20003f66270 */
[----:B------:R-:W1:Y:S01]  /*5580*/  MUFU.EX2 R222, R12 ;  /* 0x0000000c00de7308 */ /* 0x000e620000000800 */
[C---:B------:R-:W-:Y:S01]  /*5590*/  @!P1 ISETP.GE.AND P2, PT, R8.reuse, R136, PT ;  /* 0x000000880800920c */ /* 0x040fe20003f46270 */
[--C-:B------:R-:W-:Y:S01]  /*55a0*/  FFMA.FTZ R13, R13, c[0x0][0x23c], -R141.reuse ;  /* 0x00008f000d0d7a23 */ /* 0x100fe2000001088d */
[CC--:B------:R-:W-:Y:S02]  /*55b0*/  @!P1 ISETP.GE.AND P0, PT, R8.reuse, R143.reuse, PT ;  /* 0x0000008f0800920c */ /* 0x0c0fe40003f06270 */
[-C--:B------:R-:W-:Y:S02]  /*55c0*/  @!P1 ISETP.GE.AND P4, PT, R8, R140.reuse, PT ;  /* 0x0000008c0800920c */ /* 0x080fe40003f86270 */
[----:B------:R-:W-:Y:S02]  /*55d0*/  @!P1 FSEL R14, R14, -INF , !P5 ;  /* 0xff8000000e0e9808 */ /* 0x000fe40006800000 */
[----:B------:R-:W-:Y:S01]  /*55e0*/  @!P1 FSEL R18, R18, -INF , !P3 ;  /* 0xff80000012129808 */ /* 0x000fe20005800000 */
[-C--:B--2---:R-:W-:Y:S01]  /*55f0*/  HMMA.16816.F32 R20, R132, R4.reuse, R20 ;  /* 0x000000048414723c */ /* 0x084fe20000001814 */
[----:B------:R-:W-:Y:S01]  /*5600*/  @!P1 FSEL R15, R15, -INF , !P2 ;  /* 0xff8000000f0f9808 */ /* 0x000fe20005000000 */
[----:B----4-:R-:W2:Y:S01]  /*5610*/  LDSM.16.M88.4 R8, [R180+0xd000] ;  /* 0x00d00000b408783b */ /* 0x010ea20000000200 */
[----:B------:R-:W-:Y:S01]  /*5620*/  @!P1 FSEL R16, R16, -INF , !P6 ;  /* 0xff80000010109808 */ /* 0x000fe20007000000 */
[--C-:B------:R-:W-:Y:S01]  /*5630*/  FFMA.FTZ R14, R14, c[0x0][0x23c], -R2.reuse ;  /* 0x00008f000e0e7a23 */ /* 0x100fe20000010802 */
[----:B------:R-:W-:Y:S01]  /*5640*/  @!P1 FSEL R17, R17, -INF , !P0 ;  /* 0xff80000011119808 */ /* 0x000fe20004000000 */
[----:B------:R-:W-:Y:S01]  /*5650*/  FFMA.FTZ R15, R15, c[0x0][0x23c], -R2 ;  /* 0x00008f000f0f7a23 */ /* 0x000fe20000010802 */
[----:B------:R-:W-:Y:S01]  /*5660*/  @!P1 FSEL R19, R19, -INF , !P4 ;  /* 0xff80000013139808 */ /* 0x000fe20006000000 */
[C---:B------:R-:W-:Y:S01]  /*5670*/  HMMA.16816.F32 R24, R144.reuse, R4, R24 ;  /* 0x000000049018723c */ /* 0x040fe20000001818 */
[----:B------:R-:W-:Y:S01]  /*5680*/  LOP3.LUT R166, R139, UR5, R166, 0x96, !PT ;  /* 0x000000058ba67c12 */ /* 0x000fe2000f8e96a6 */
[----:B------:R-:W-:Y:S02]  /*5690*/  MUFU.EX2 R226, R14 ;  /* 0x0000000e00e27308 */ /* 0x000fe40000000800 */
[----:B------:R-:W-:Y:S01]  /*56a0*/  LOP3.LUT R164, R153, UR5, R164, 0x96, !PT ;  /* 0x0000000599a47c12 */ /* 0x000fe2000f8e96a4 */
[----:B------:R-:W-:Y:S02]  /*56b0*/  FFMA.FTZ R16, R16, c[0x0][0x23c], -R148 ;  /* 0x00008f0010107a23 */ /* 0x000fe40000010894 */
[C---:B------:R-:W-:Y:S01]  /*56c0*/  @!P1 IADD3 R4, R0.reuse, 0x10, RZ ;  /* 0x0000001000049810 */ /* 0x040fe20007ffe0ff */
[-C--:B------:R-:W-:Y:S01]  /*56d0*/  HMMA.16816.F32 R28, R144, R6.reuse, R28 ;  /* 0x00000006901c723c */ /* 0x080fe2000000181c */
[----:B------:R-:W-:Y:S02]  /*56e0*/  @!P1 IADD3 R5, R0, 0x11, RZ ;  /* 0x0000001100059810 */ /* 0x000fe40007ffe0ff */
[-C--:B------:R-:W-:Y:S01]  /*56f0*/  @!P1 ISETP.GE.AND P5, PT, R4, R143.reuse, PT ;  /* 0x0000008f0400920c */ /* 0x080fe20003fa6270 */
[--C-:B------:R-:W-:Y:S01]  /*5700*/  FFMA.FTZ R18, R18, c[0x0][0x23c], -R142.reuse ;  /* 0x00008f0012127a23 */ /* 0x100fe2000001088e */
[----:B------:R-:W-:Y:S01]  /*5710*/  @!P1 ISETP.GE.AND P3, PT, R5, R143, PT ;  /* 0x0000008f0500920c */ /* 0x000fe20003f66270 */
[----:B------:R-:W-:Y:S01]  /*5720*/  FFMA.FTZ R19, R19, c[0x0][0x23c], -R142 ;  /* 0x00008f0013137a23 */ /* 0x000fe2000001088e */
[C---:B------:R-:W-:Y:S01]  /*5730*/  @!P1 ISETP.GE.AND P2, PT, R4.reuse, R140, PT ;  /* 0x0000008c0400920c */ /* 0x040fe20003f46270 */
[C---:B------:R-:W-:Y:S01]  /*5740*/  HMMA.16816.F32 R32, R132.reuse, R6, R32 ;  /* 0x000000068420723c */ /* 0x040fe20000001820 */
[CC--:B------:R-:W-:Y:S01]  /*5750*/  @!P1 ISETP.GE.AND P6, PT, R4.reuse, R137.reuse, PT ;  /* 0x000000890400920c */ /* 0x0c0fe20003fc6270 */
[----:B------:R4:W-:Y:S01]  /*5760*/  MUFU.EX2 R220, R13 ;  /* 0x0000000d00dc7308 */ /* 0x0009e20000000800 */
[----:B------:R-:W-:Y:S01]  /*5770*/  @!P1 ISETP.GE.AND P0, PT, R4, R136, PT ;  /* 0x000000880400920c */ /* 0x000fe20003f06270 */
[--C-:B------:R-:W-:Y:S01]  /*5780*/  FFMA.FTZ R17, R17, c[0x0][0x23c], -R148.reuse ;  /* 0x00008f0011117a23 */ /* 0x100fe20000010894 */
[C---:B------:R-:W-:Y:S02]  /*5790*/  @!P1 ISETP.GE.AND P4, PT, R5.reuse, R140, PT ;  /* 0x0000008c0500920c */ /* 0x040fe40003f86270 */
[----:B------:R-:W-:Y:S02]  /*57a0*/  @!P1 FSEL R20, R20, -INF , !P5 ;  /* 0xff80000014149808 */ /* 0x000fe40006800000 */
[-C--:B------:R-:W-:Y:S03]  /*57b0*/  @!P1 ISETP.GE.AND P5, PT, R5, R137.reuse, PT ;  /* 0x000000890500920c */ /* 0x080fe60003fa6270 */
[----:B------:R-:W-:Y:S01]  /*57c0*/  @!P1 FSEL R21, R21, -INF , !P3 ;  /* 0xff80000015159808 */ /* 0x000fe20005800000 */
[--C-:B------:R-:W-:Y:S01]  /*57d0*/  FFMA.FTZ R20, R20, c[0x0][0x23c], -R148.reuse ;  /* 0x00008f0014147a23 */ /* 0x100fe20000010894 */
[-C--:B------:R-:W-:Y:S01]  /*57e0*/  @!P1 ISETP.GE.AND P3, PT, R5, R136.reuse, PT ;  /* 0x000000880500920c */ /* 0x080fe20003f66270 */
[----:B------:R-:W1:Y:S01]  /*57f0*/  MUFU.EX2 R209, R16 ;  /* 0x0000001000d17308 */ /* 0x000e620000000800 */
[C---:B------:R-:W-:Y:S01]  /*5800*/  @!P1 IADD3 R4, R0.reuse, 0x18, RZ ;  /* 0x0000001800049810 */ /* 0x040fe20007ffe0ff */
[----:B------:R-:W-:Y:S01]  /*5810*/  FFMA.FTZ R21, R21, c[0x0][0x23c], -R148 ;  /* 0x00008f0015157a23 */ /* 0x000fe20000010894 */
[----:B------:R-:W-:Y:S01]  /*5820*/  @!P1 IADD3 R5, R0, 0x19, RZ ;  /* 0x0000001900059810 */ /* 0x000fe20007ffe0ff */
[-C--:B--2---:R-:W-:Y:S01]  /*5830*/  HMMA.16816.F32 R36, R132, R8.reuse, R36 ;  /* 0x000000088424723c */ /* 0x084fe20000001824 */
[----:B------:R-:W-:Y:S02]  /*5840*/  @!P1 FSEL R22, R22, -INF , !P2 ;  /* 0xff80000016169808 */ /* 0x000fe40005000000 */
[-C--:B------:R-:W-:Y:S02]  /*5850*/  @!P1 ISETP.GE.AND P2, PT, R4, R137.reuse, PT ;  /* 0x000000890400920c */ /* 0x080fe40003f46270 */
[----:B------:R-:W-:Y:S01]  /*5860*/  @!P1 FSEL R26, R26, -INF , !P0 ;  /* 0xff8000001a1a9808 */ /* 0x000fe20004000000 */
[--C-:B------:R-:W-:Y:S01]  /*5870*/  FFMA.FTZ R22, R22, c[0x0][0x23c], -R142.reuse ;  /* 0x00008f0016167a23 */ /* 0x100fe2000001088e */
[----:B------:R-:W-:Y:S01]  /*5880*/  @!P1 ISETP.GE.AND P0, PT, R5, R137, PT ;  /* 0x000000890500920c */ /* 0x000fe20003f06270 */
[C---:B------:R-:W-:Y:S01]  /*5890*/  HMMA.16816.F32 R40, R144.reuse, R8, R40 ;  /* 0x000000089028723c */ /* 0x040fe20000001828 */
[----:B------:R-:W-:Y:S01]  /*58a0*/  @!P1 FSEL R23, R23, -INF , !P4 ;  /* 0xff80000017179808 */ /* 0x000fe20006000000 */
[----:B------:R-:W-:Y:S01]  /*58b0*/  MUFU.EX2 R202, R20 ;  /* 0x0000001400ca7308 */ /* 0x000fe20000000800 */
[----:B------:R-:W-:Y:S01]  /*58c0*/  @!P1 ISETP.GE.AND P4, PT, R4, R136, PT ;  /* 0x000000880400920c */ /* 0x000fe20003f86270 */
[----:B----4-:R-:W-:Y:S01]  /*58d0*/  IMAD.WIDE.U32 R12, R149, -0x2daee0ad, RZ ;  /* 0xd2511f53950c7825 */ /* 0x010fe200078e00ff */
[----:B------:R-:W-:Y:S02]  /*58e0*/  @!P1 FSEL R24, R24, -INF , !P6 ;  /* 0xff80000018189808 */ /* 0x000fe40007000000 */
[CC--:B------:R-:W-:Y:S01]  /*58f0*/  @!P1 ISETP.GE.AND P6, PT, R4.reuse, R143.reuse, PT ;  /* 0x0000008f0400920c */ /* 0x0c0fe20003fc6270 */
[-C--:B------:R-:W-:Y:S01]  /*5900*/  HMMA.16816.F32 R44, R144, R10.reuse, R44 ;  /* 0x0000000a902c723c */ /* 0x080fe2000000182c */
[----:B------:R-:W-:Y:S02]  /*5910*/  @!P1 FSEL R25, R25, -INF , !P5 ;  /* 0xff80000019199808 */ /* 0x000fe40006800000 */
[----:B------:R-:W-:Y:S01]  /*5920*/  @!P1 ISETP.GE.AND P5, PT, R4, R140, PT ;  /* 0x0000008c0400920c */ /* 0x000fe20003fa6270 */
[--C-:B------:R-:W-:Y:S01]  /*5930*/  FFMA.FTZ R24, R24, c[0x0][0x23c], -R141.reuse ;  /* 0x00008f0018187a23 */ /* 0x100fe2000001088d */
[----:B------:R-:W-:Y:S01]  /*5940*/  @!P1 FSEL R27, R27, -INF , !P3 ;  /* 0xff8000001b1b9808 */ /* 0x000fe20005800000 */
[--C-:B------:R-:W-:Y:S01]  /*5950*/  FFMA.FTZ R25, R25, c[0x0][0x23c], -R141.reuse ;  /* 0x00008f0019197a23 */ /* 0x100fe2000001088d */
[C---:B------:R-:W-:Y:S01]  /*5960*/  @!P1 ISETP.GE.AND P3, PT, R5.reuse, R136, PT ;  /* 0x000000880500920c */ /* 0x040fe20003f66270 */
[C---:B------:R-:W-:Y:S01]  /*5970*/  HMMA.16816.F32 R48, R132.reuse, R10, R48 ;  /* 0x0000000a8430723c */ /* 0x040fe20000001830 */
[----:B------:R-:W-:Y:S01]  /*5980*/  @!P1 FSEL R28, R28, -INF , !P2 ;  /* 0xff8000001c1c9808 */ /* 0x000fe20005000000 */
[----:B------:R-:W-:Y:S01]  /*5990*/  MUFU.EX2 R215, R24 ;  /* 0x0000001800d77308 */ /* 0x000fe20000000800 */
[-C--:B------:R-:W-:Y:S01]  /*59a0*/  @!P1 ISETP.GE.AND P2, PT, R5, R143.reuse, PT ;  /* 0x0000008f0500920c */ /* 0x080fe20003f46270 */
[----:B------:R-:W-:Y:S01]  /*59b0*/  FFMA.FTZ R23, R23, c[0x0][0x23c], -R142 ;  /* 0x00008f0017177a23 */ /* 0x000fe2000001088e */
[----:B------:R-:W-:Y:S01]  /*59c0*/  @!P1 FSEL R29, R29, -INF , !P0 ;  /* 0xff8000001d1d9808 */ /* 0x000fe20004000000 */
[--C-:B------:R-:W-:Y:S01]  /*59d0*/  FFMA.FTZ R26, R26, c[0x0][0x23c], -R2.reuse ;  /* 0x00008f001a1a7a23 */ /* 0x100fe20000010802 */
[-C--:B------:R-:W-:Y:S01]  /*59e0*/  @!P1 ISETP.GE.AND P0, PT, R5, R140.reuse, PT ;  /* 0x0000008c0500920c */ /* 0x080fe20003f06270 */
[--C-:B------:R-:W-:Y:S01]  /*59f0*/  FFMA.FTZ R27, R27, c[0x0][0x23c], -R2.reuse ;  /* 0x00008f001b1b7a23 */ /* 0x100fe20000010802 */
[C---:B------:R-:W-:Y:S01]  /*5a00*/  @!P1 IADD3 R8, R0.reuse, 0x20, RZ ;  /* 0x0000002000089810 */ /* 0x040fe20007ffe0ff */
[----:B------:R-:W2:Y:S02]  /*5a10*/  LDSM.16.M88.4 R4, [R180+0xd800] ;  /* 0x00d80000b404783b */ /* 0x000ea40000000200 */
[----:B------:R-:W-:Y:S01]  /*5a20*/  @!P1 IADD3 R9, R0, 0x21, RZ ;  /* 0x0000002100099810 */ /* 0x000fe20007ffe0ff */
[--C-:B------:R-:W-:Y:S01]  /*5a30*/  FFMA.FTZ R28, R28, c[0x0][0x23c], -R141.reuse ;  /* 0x00008f001c1c7a23 */ /* 0x100fe2000001088d */
[----:B------:R-:W-:Y:S01]  /*5a40*/  @!P1 FSEL R30, R30, -INF , !P4 ;  /* 0xff8000001e1e9808 */ /* 0x000fe20006000000 */
[--C-:B------:R-:W-:Y:S01]  /*5a50*/  FFMA.FTZ R29, R29, c[0x0][0x23c], -R141.reuse ;  /* 0x00008f001d1d7a23 */ /* 0x100fe2000001088d */
[----:B------:R-:W-:Y:S01]  /*5a60*/  @!P1 ISETP.GE.AND P4, PT, R8, R143, PT ;  /* 0x0000008f0800920c */ /* 0x000fe20003f86270 */
[----:B------:R-:W-:Y:S01]  /*5a70*/  MUFU.EX2 R206, R22 ;  /* 0x0000001600ce7308 */ /* 0x000fe20000000800 */
[----:B------:R-:W-:Y:S01]  /*5a80*/  @!P1 FSEL R31, R31, -INF , !P3 ;  /* 0xff8000001f1f9808 */ /* 0x000fe20005800000 */
[--C-:B------:R-:W-:Y:S01]  /*5a90*/  FFMA.FTZ R30, R30, c[0x0][0x23c], -R2.reuse ;  /* 0x00008f001e1e7a23 */ /* 0x100fe20000010802 */
[----:B------:R-:W-:Y:S01]  /*5aa0*/  @!P1 ISETP.GE.AND P3, PT, R8, R140, PT ;  /* 0x0000008c0800920c */ /* 0x000fe20003f66270 */
[----:B------:R-:W-:Y:S01]  /*5ab0*/  IMAD.WIDE.U32 R10, R165, -0x326172a9, RZ ;  /* 0xcd9e8d57a50a7825 */ /* 0x000fe200078e00ff */
[----:B------:R-:W-:Y:S02]  /*5ac0*/  @!P1 FSEL R32, R32, -INF , !P6 ;  /* 0xff80000020209808 */ /* 0x000fe40007000000 */
[-C--:B------:R-:W-:Y:S01]  /*5ad0*/  @!P1 ISETP.GE.AND P6, PT, R8, R137.reuse, PT ;  /* 0x000000890800920c */ /* 0x080fe20003fc6270 */
[----:B------:R-:W-:Y:S01]  /*5ae0*/  FFMA.FTZ R31, R31, c[0x0][0x23c], -R2 ;  /* 0x00008f001f1f7a23 */ /* 0x000fe20000010802 */
[----:B------:R-:W-:Y:S01]  /*5af0*/  @!P1 FSEL R33, R33, -INF , !P2 ;  /* 0xff80000021219808 */ /* 0x000fe20005000000 */
[--C-:B------:R-:W-:Y:S01]  /*5b00*/  FFMA.FTZ R32, R32, c[0x0][0x23c], -R148.reuse ;  /* 0x00008f0020207a23 */ /* 0x100fe20000010894 */
[----:B------:R-:W-:Y:S01]  /*5b10*/  @!P1 ISETP.GE.AND P2, PT, R8, R136, PT ;  /* 0x000000880800920c */ /* 0x000fe20003f46270 */
[----:B------:R4:W-:Y:S01]  /*5b20*/  MUFU.EX2 R210, R25 ;  /* 0x0000001900d27308 */ /* 0x0009e20000000800 */
[----:B------:R-:W-:Y:S01]  /*5b30*/  @!P1 FSEL R35, R35, -INF , !P0 ;  /* 0xff80000023239808 */ /* 0x000fe20004000000 */
[----:B------:R-:W-:Y:S01]  /*5b40*/  FFMA.FTZ R33, R33, c[0x0][0x23c], -R148 ;  /* 0x00008f0021217a23 */ /* 0x000fe20000010894 */
[----:B------:R-:W-:Y:S02]  /*5b50*/  @!P1 ISETP.GE.AND P0, PT, R9, R140, PT ;  /* 0x0000008c0900920c */ /* 0x000fe40003f06270 */
[----:B------:R-:W-:Y:S01]  /*5b60*/  @!P1 FSEL R36, R36, -INF , !P4 ;  /* 0xff80000024249808 */ /* 0x000fe20006000000 */
[----:B------:R-:W-:Y:S01]  /*5b70*/  FFMA.FTZ R35, R35, c[0x0][0x23c], -R142 ;  /* 0x00008f0023237a23 */ /* 0x000fe2000001088e */
[C---:B------:R-:W-:Y:S02]  /*5b80*/  @!P1 ISETP.GE.AND P4, PT, R9.reuse, R137, PT ;  /* 0x000000890900920c */ /* 0x040fe40003f86270 */
[----:B------:R-:W-:Y:S01]  /*5b90*/  @!P1 IADD3 R8, R0, 0x28, RZ ;  /* 0x0000002800089810 */ /* 0x000fe20007ffe0ff */
[----:B------:R-:W-:Y:S01]  /*5ba0*/  MUFU.EX2 R193, R35 ;  /* 0x0000002300c17308 */ /* 0x000fe20000000800 */
[----:B------:R-:W-:Y:S01]  /*5bb0*/  @!P1 FSEL R34, R34, -INF , !P5 ;  /* 0xff80000022229808 */ /* 0x000fe20006800000 */
[----:B------:R-:W-:Y:S01]  /*5bc0*/  FFMA.FTZ R36, R36, c[0x0][0x23c], -R148 ;  /* 0x00008f0024247a23 */ /* 0x000fe20000010894 */
[----:B------:R-:W-:Y:S02]  /*5bd0*/  @!P1 ISETP.GE.AND P5, PT, R9, R143, PT ;  /* 0x0000008f0900920c */ /* 0x000fe40003fa6270 */
[----:B------:R-:W-:Y:S01]  /*5be0*/  @!P1 FSEL R38, R38, -INF , !P3 ;  /* 0xff80000026269808 */ /* 0x000fe20005800000 */
[--C-:B------:R-:W-:Y:S01]  /*5bf0*/  FFMA.FTZ R34, R34, c[0x0][0x23c], -R142.reuse ;  /* 0x00008f0022227a23 */ /* 0x100fe2000001088e */
[C---:B------:R-:W-:Y:S02]  /*5c00*/  @!P1 ISETP.GE.AND P3, PT, R8.reuse, R137, PT ;  /* 0x000000890800920c */ /* 0x040fe40003f66270 */
[----:B------:R-:W-:Y:S01]  /*5c10*/  @!P1 FSEL R39, R39, -INF , !P0 ;  /* 0xff80000027279808 */ /* 0x000fe20004000000 */
[----:B------:R-:W-:Y:S01]  /*5c20*/  MUFU.EX2 R195, R34 ;  /* 0x0000002200c37308 */ /* 0x000fe20000000800 */
[----:B------:R-:W-:Y:S01]  /*5c30*/  @!P1 ISETP.GE.AND P0, PT, R8, R136, PT ;  /* 0x000000880800920c */ /* 0x000fe20003f06270 */
[-C--:B--2---:R-:W-:Y:S01]  /*5c40*/  HMMA.16816.F32 R52, R132, R4.reuse, R52 ;  /* 0x000000048434723c */ /* 0x084fe20000001834 */
[----:B------:R-:W-:Y:S01]  /*5c50*/  @!P1 FSEL R40, R40, -INF , !P6 ;  /* 0xff80000028289808 */ /* 0x000fe20007000000 */
[--C-:B------:R-:W-:Y:S01]  /*5c60*/  FFMA.FTZ R38, R38, c[0x0][0x23c], -R142.reuse ;  /* 0x00008f0026267a23 */ /* 0x100fe2000001088e */
[----:B------:R-:W-:Y:S01]  /*5c70*/  @!P1 ISETP.GE.AND P6, PT, R8, R143, PT ;  /* 0x0000008f0800920c */ /* 0x000fe20003fc6270 */
[----:B------:R-:W-:Y:S01]  /*5c80*/  FFMA.FTZ R39, R39, c[0x0][0x23c], -R142 ;  /* 0x00008f0027277a23 */ /* 0x000fe2000001088e */
[----:B------:R-:W-:Y:S01]  /*5c90*/  @!P1 FSEL R41, R41, -INF , !P4 ;  /* 0xff80000029299808 */ /* 0x000fe20006000000 */
[--C-:B------:R-:W-:Y:S01]  /*5ca0*/  FFMA.FTZ R40, R40, c[0x0][0x23c], -R141.reuse ;  /* 0x00008f0028287a23 */ /* 0x100fe2000001088d */
[----:B------:R-:W-:Y:S01]  /*5cb0*/  @!P1 ISETP.GE.AND P4, PT, R8, R140, PT ;  /* 0x0000008c0800920c */ /* 0x000fe20003f86270 */
[C---:B------:R-:W-:Y:S01]  /*5cc0*/  HMMA.16816.F32 R56, R144.reuse, R4, R56 ;  /* 0x000000049038723c */ /* 0x040fe20000001838 */
[----:B------:R-:W-:Y:S01]  /*5cd0*/  @!P1 IADD3 R8, R0, 0x29, RZ ;  /* 0x0000002900089810 */ /* 0x000fe20007ffe0ff */
[----:B------:R2:W1:Y:S02]  /*5ce0*/  MUFU.EX2 R223, R15 ;  /* 0x0000000f00df7308 */ /* 0x0004640000000800 */
[----:B------:R-:W-:Y:S01]  /*5cf0*/  @!P1 FSEL R37, R37, -INF , !P5 ;  /* 0xff80000025259808 */ /* 0x000fe20006800000 */
[--C-:B------:R-:W-:Y:S01]  /*5d00*/  FFMA.FTZ R41, R41, c[0x0][0x23c], -R141.reuse ;  /* 0x00008f0029297a23 */ /* 0x100fe2000001088d */
[-C--:B------:R-:W-:Y:S01]  /*5d10*/  @!P1 ISETP.GE.AND P5, PT, R9, R136.reuse, PT ;  /* 0x000000880900920c */ /* 0x080fe20003fa6270 */
[----:B----4-:R-:W-:Y:S01]  /*5d20*/  IMAD.WIDE.U32 R24, R164, -0x326172a9, RZ ;  /* 0xcd9e8d57a4187825 */ /* 0x010fe200078e00ff */
[----:B------:R-:W-:Y:S01]  /*5d30*/  @!P1 FSEL R42, R42, -INF , !P2 ;  /* 0xff8000002a2a9808 */ /* 0x000fe20005000000 */
[-C--:B------:R-:W-:Y:S01]  /*5d40*/  HMMA.16816.F32 R60, R144, R6.reuse, R60 ;  /* 0x00000006903c723c */ /* 0x080fe2000000183c */
[C---:B------:R-:W-:Y:S02]  /*5d50*/  @!P1 ISETP.GE.AND P2, PT, R8.reuse, R137, PT ;  /* 0x000000890800920c */ /* 0x040fe40003f46270 */
[----:B------:R-:W-:Y:S01]  /*5d60*/  @!P1 FSEL R43, R43, -INF , !P5 ;  /* 0xff8000002b2b9808 */ /* 0x000fe20006800000 */
[----:B------:R-:W-:Y:S01]  /*5d70*/  MUFU.EX2 R214, R18 ;  /* 0x0000001200d67308 */ /* 0x000fe20000000800 */
[----:B------:R-:W-:Y:S01]  /*5d80*/  @!P1 ISETP.GE.AND P5, PT, R8, R136, PT ;  /* 0x000000880800920c */ /* 0x000fe20003fa6270 */
[----:B------:R-:W-:Y:S01]  /*5d90*/  FFMA.FTZ R37, R37, c[0x0][0x23c], -R148 ;  /* 0x00008f0025257a23 */ /* 0x000fe20000010894 */
[----:B------:R-:W-:Y:S01]  /*5da0*/  @!P1 FSEL R44, R44, -INF , !P3 ;  /* 0xff8000002c2c9808 */ /* 0x000fe20005800000 */
[----:B------:R-:W-:Y:S01]  /*5db0*/  HMMA.16816.F32 R64, R132, R6, R64 ;  /* 0x000000068440723c */ /* 0x000fe20000001840 */
[-C--:B------:R-:W-:Y:S03]  /*5dc0*/  @!P1 ISETP.GE.AND P3, PT, R8, R143.reuse, PT ;  /* 0x0000008f0800920c */ /* 0x080fe60003f66270 */
[----:B------:R-:W-:Y:S01]  /*5dd0*/  @!P1 FSEL R45, R45, -INF , !P2 ;  /* 0xff8000002d2d9808 */ /* 0x000fe20005000000 */
[--C-:B------:R-:W-:Y:S01]  /*5de0*/  FFMA.FTZ R42, R42, c[0x0][0x23c], -R2.reuse ;  /* 0x00008f002a2a7a23 */ /* 0x100fe20000010802 */
[-C--:B------:R-:W-:Y:S01]  /*5df0*/  @!P1 ISETP.GE.AND P2, PT, R8, R140.reuse, PT ;  /* 0x0000008c0800920c */ /* 0x080fe20003f46270 */
[----:B------:R4:W1:Y:S01]  /*5e00*/  MUFU.EX2 R213, R19 ;  /* 0x0000001300d57308 */ /* 0x0008620000000800 */
[----:B------:R-:W-:Y:S01]  /*5e10*/  @!P1 IADD3 R8, R0, 0x30, RZ ;  /* 0x0000003000089810 */ /* 0x000fe20007ffe0ff */
[----:B--2---:R-:W-:Y:S03]  /*5e20*/  IMAD.WIDE.U32 R14, R166, -0x326172a9, RZ ;  /* 0xcd9e8d57a60e7825 */ /* 0x004fe600078e00ff */
[----:B------:R-:W-:Y:S01]  /*5e30*/  @!P1 FSEL R47, R47, -INF , !P5 ;  /* 0xff8000002f2f9808 */ /* 0x000fe20006800000 */
[--C-:B------:R-:W-:Y:S01]  /*5e40*/  FFMA.FTZ R43, R43, c[0x0][0x23c], -R2.reuse ;  /* 0x00008f002b2b7a23 */ /* 0x100fe20000010802 */
[----:B------:R-:W-:Y:S01]  /*5e50*/  @!P1 ISETP.GE.AND P5, PT, R8, R140, PT ;  /* 0x0000008c0800920c */ /* 0x000fe20003fa6270 */
[--C-:B------:R-:W-:Y:S01]  /*5e60*/  FFMA.FTZ R44, R44, c[0x0][0x23c], -R141.reuse ;  /* 0x00008f002c2c7a23 */ /* 0x100fe2000001088d */
[C---:B------:R-:W-:Y:S01]  /*5e70*/  @!P1 IADD3 R5, R0.reuse, 0x31, RZ ;  /* 0x0000003100059810 */ /* 0x040fe20007ffe0ff */
[----:B------:R-:W-:Y:S01]  /*5e80*/  MUFU.EX2 R201, R21 ;  /* 0x0000001500c97308 */ /* 0x000fe20000000800 */
[----:B------:R-:W-:Y:S01]  /*5e90*/  @!P1 IADD3 R4, R0, 0x38, RZ ;  /* 0x0000003800049810 */ /* 0x000fe20007ffe0ff */
[--C-:B------:R-:W-:Y:S01]  /*5ea0*/  FFMA.FTZ R47, R47, c[0x0][0x23c], -R2.reuse ;  /* 0x00008f002f2f7a23 */ /* 0x100fe20000010802 */
[----:B------:R-:W-:Y:S01]  /*5eb0*/  @!P1 FSEL R46, R46, -INF , !P0 ;  /* 0xff8000002e2e9808 */ /* 0x000fe20004000000 */
[--C-:B------:R-:W-:Y:S01]  /*5ec0*/  FFMA.FTZ R45, R45, c[0x0][0x23c], -R141.reuse ;  /* 0x00008f002d2d7a23 */ /* 0x100fe2000001088d */
[----:B------:R-:W-:Y:S02]  /*5ed0*/  @!P1 ISETP.GE.AND P0, PT, R8, R143, PT ;  /* 0x0000008f0800920c */ /* 0x000fe40003f06270 */
[----:B------:R-:W-:Y:S01]  /*5ee0*/  @!P1 FSEL R48, R48, -INF , !P6 ;  /* 0xff80000030309808 */ /* 0x000fe20007000000 */
[----:B------:R-:W-:Y:S01]  /*5ef0*/  FFMA.FTZ R46, R46, c[0x0][0x23c], -R2 ;  /* 0x00008f002e2e7a23 */ /* 0x000fe20000010802 */
[----:B------:R-:W-:Y:S01]  /*5f00*/  @!P1 ISETP.GE.AND P6, PT, R8, R137, PT ;  /* 0x000000890800920c */ /* 0x000fe20003fc6270 */
[----:B------:R-:W-:Y:S01]  /*5f10*/  MUFU.EX2 R203, R23 ;  /* 0x0000001700cb7308 */ /* 0x000fe20000000800 */
[----:B------:R-:W-:Y:S01]  /*5f20*/  @!P1 FSEL R49, R49, -INF , !P3 ;  /* 0xff80000031319808 */ /* 0x000fe20005800000 */
[--C-:B------:R-:W-:Y:S01]  /*5f30*/  FFMA.FTZ R48, R48, c[0x0][0x23c], -R148.reuse ;  /* 0x00008f0030307a23 */ /* 0x100fe20000010894 */
[----:B------:R-:W-:Y:S01]  /*5f40*/  @!P1 ISETP.GE.AND P3, PT, R8, R136, PT ;  /* 0x000000880800920c */ /* 0x000fe20003f66270 */
[----:B------:R-:W-:Y:S01]  /*5f50*/  IMAD.WIDE.U32 R8, R162, -0x326172a9, RZ ;  /* 0xcd9e8d57a2087825 */ /* 0x000fe200078e00ff */
[----:B------:R-:W-:Y:S02]  /*5f60*/  @!P1 FSEL R50, R50, -INF , !P4 ;  /* 0xff80000032329808 */ /* 0x000fe40006000000 */
[----:B------:R-:W-:Y:S01]  /*5f70*/  @!P1 ISETP.GE.AND P4, PT, R5, R143, PT ;  /* 0x0000008f0500920c */ /* 0x000fe20003f86270 */
[----:B------:R-:W-:Y:S01]  /*5f80*/  FFMA.FTZ R49, R49, c[0x0][0x23c], -R148 ;  /* 0x00008f0031317a23 */ /* 0x000fe20000010894 */
[----:B------:R-:W-:Y:S01]  /*5f90*/  @!P1 FSEL R54, R54, -INF , !P5 ;  /* 0xff80000036369808 */ /* 0x000fe20006800000 */
[----:B------:R-:W-:Y:S01]  /*5fa0*/  MUFU.EX2 R219, R26 ;  /* 0x0000001a00db7308 */ /* 0x000fe20000000800 */
[-C--:B------:R-:W-:Y:S01]  /*5fb0*/  @!P1 ISETP.GE.AND P5, PT, R4, R137.reuse, PT ;  /* 0x000000890400920c */ /* 0x080fe20003fa6270 */
[--C-:B------:R-:W-:Y:S01]  /*5fc0*/  FFMA.FTZ R50, R50, c[0x0][0x23c], -R142.reuse ;  /* 0x00008f0032327a23 */ /* 0x100fe2000001088e */
[----:B------:R-:W-:Y:S01]  /*5fd0*/  @!P1 FSEL R51, R51, -INF , !P2 ;  /* 0xff80000033339808 */ /* 0x000fe20005000000 */
[----:B----4-:R-:W-:Y:S01]  /*5fe0*/  IMAD.WIDE.U32 R18, R151, -0x2daee0ad, RZ ;  /* 0xd2511f5397127825 */ /* 0x010fe200078e00ff */
[----:B------:R-:W-:Y:S02]  /*5ff0*/  @!P1 ISETP.GE.AND P2, PT, R5, R140, PT ;  /* 0x0000008c0500920c */ /* 0x000fe40003f46270 */
[----:B------:R-:W-:Y:S01]  /*6000*/  @!P1 IADD3 R0, R0, 0x39, RZ ;  /* 0x0000003900009810 */ /* 0x000fe20007ffe0ff */
[--C-:B------:R-:W-:Y:S01]  /*6010*/  FFMA.FTZ R51, R51, c[0x0][0x23c], -R142.reuse ;  /* 0x00008f0033337a23 */ /* 0x100fe2000001088e */
[----:B------:R-:W-:Y:S01]  /*6020*/  @!P1 FSEL R52, R52, -INF , !P0 ;  /* 0xff80000034349808 */ /* 0x000fe20004000000 */
[----:B------:R-:W2:Y:S01]  /*6030*/  MUFU.EX2 R208, R17 ;  /* 0x0000001100d07308 */ /* 0x000ea20000000800 */
[----:B------:R-:W-:Y:S01]  /*6040*/  @!P1 ISETP.GE.AND P0, PT, R5, R137, PT ;  /* 0x000000890500920c */ /* 0x000fe20003f06270 */
[----:B------:R-:W-:Y:S01]  /*6050*/  FFMA.FTZ R54, R54, c[0x0][0x23c], -R142 ;  /* 0x00008f0036367a23 */ /* 0x000fe2000001088e */
[----:B------:R-:W-:Y:S01]  /*6060*/  @!P1 FSEL R53, R53, -INF , !P4 ;  /* 0xff80000035359808 */ /* 0x000fe20006000000 */
[--C-:B------:R-:W-:Y:S01]  /*6070*/  FFMA.FTZ R52, R52, c[0x0][0x23c], -R148.reuse ;  /* 0x00008f0034347a23 */ /* 0x100fe20000010894 */
[-C--:B------:R-:W-:Y:S02]  /*6080*/  @!P1 ISETP.GE.AND P4, PT, R5, R136.reuse, PT ;  /* 0x000000880500920c */ /* 0x080fe40003f86270 */
[----:B------:R-:W-:Y:S01]  /*6090*/  @!P1 FSEL R56, R56, -INF , !P6 ;  /* 0xff80000038389808 */ /* 0x000fe20007000000 */
[----:B------:R-:W-:Y:S01]  /*60a0*/  FFMA.FTZ R53, R53, c[0x0][0x23c], -R148 ;  /* 0x00008f0035357a23 */ /* 0x000fe20000010894 */
[----:B------:R-:W-:Y:S01]  /*60b0*/  @!P1 ISETP.GE.AND P6, PT, R4, R136, PT ;  /* 0x000000880400920c */ /* 0x000fe20003fc6270 */
[----:B------:R4:W-:Y:S01]  /*60c0*/  MUFU.EX2 R218, R27 ;  /* 0x0000001b00da7308 */ /* 0x0009e20000000800 */
[----:B------:R-:W-:Y:S01]  /*60d0*/  @!P1 FSEL R58, R58, -INF , !P3 ;  /* 0xff8000003a3a9808 */ /* 0x000fe20005800000 */
[--C-:B------:R-:W-:Y:S01]  /*60e0*/  FFMA.FTZ R56, R56, c[0x0][0x23c], -R141.reuse ;  /* 0x00008f0038387a23 */ /* 0x100fe2000001088d */
[----:B------:R-:W-:Y:S02]  /*60f0*/  @!P1 ISETP.GE.AND P3, PT, R4, R143, PT ;  /* 0x0000008f0400920c */ /* 0x000fe40003f66270 */
[----:B------:R-:W-:Y:S01]  /*6100*/  @!P1 FSEL R60, R60, -INF , !P5 ;  /* 0xff8000003c3c9808 */ /* 0x000fe20006800000 */
[----:B------:R-:W-:Y:S01]  /*6110*/  FFMA.FTZ R58, R58, c[0x0][0x23c], -R2 ;  /* 0x00008f003a3a7a23 */ /* 0x000fe20000010802 */
[----:B------:R-:W-:Y:S01]  /*6120*/  @!P1 ISETP.GE.AND P5, PT, R4, R140, PT ;  /* 0x0000008c0400920c */ /* 0x000fe20003fa6270 */
[----:B------:R-:W-:Y:S01]  /*6130*/  IMAD.WIDE.U32 R4, R157, -0x2daee0ad, RZ ;  /* 0xd2511f539d047825 */ /* 0x000fe200078e00ff */
[----:B------:R-:W-:Y:S01]  /*6140*/  @!P1 FSEL R55, R55, -INF , !P2 ;  /* 0xff80000037379808 */ /* 0x000fe20005000000 */
[----:B------:R-:W1:Y:S01]  /*6150*/  MUFU.EX2 R205, R28 ;  /* 0x0000001c00cd7308 */ /* 0x000e620000000800 */
[----:B------:R-:W-:Y:S01]  /*6160*/  @!P1 ISETP.GE.AND P2, PT, R0, R137, PT ;  /* 0x000000890000920c */ /* 0x000fe20003f46270 */
[--C-:B------:R-:W-:Y:S01]  /*6170*/  FFMA.FTZ R60, R60, c[0x0][0x23c], -R141.reuse ;  /* 0x00008f003c3c7a23 */ /* 0x100fe2000001088d */
[----:B------:R-:W-:Y:S01]  /*6180*/  @!P1 FSEL R57, R57, -INF , !P0 ;  /* 0xff80000039399808 */ /* 0x000fe20004000000 */
[----:B------:R-:W-:Y:S01]  /*6190*/  FFMA.FTZ R55, R55, c[0x0][0x23c], -R142 ;  /* 0x00008f0037377a23 */ /* 0x000fe2000001088e */
[C---:B------:R-:W-:Y:S02]  /*61a0*/  @!P1 ISETP.GE.AND P0, PT, R0.reuse, R136, PT ;  /* 0x000000880000920c */ /* 0x040fe40003f06270 */
[----:B------:R-:W-:Y:S01]  /*61b0*/  @!P1 FSEL R59, R59, -INF , !P4 ;  /* 0xff8000003b3b9808 */ /* 0x000fe20006000000 */
[--C-:B------:R-:W-:Y:S01]  /*61c0*/  FFMA.FTZ R57, R57, c[0x0][0x23c], -R141.reuse ;  /* 0x00008f0039397a23 */ /* 0x100fe2000001088d */
[C---:B------:R-:W-:Y:S01]  /*61d0*/  @!P1 ISETP.GE.AND P4, PT, R0.reuse, R143, PT ;  /* 0x0000008f0000920c */ /* 0x040fe20003f86270 */
[----:B------:R1:W-:Y:S01]  /*61e0*/  MUFU.EX2 R204, R29 ;  /* 0x0000001d00cc7308 */ /* 0x0003e20000000800 */
[----:B------:R-:W-:Y:S01]  /*61f0*/  @!P1 FSEL R61, R61, -INF , !P2 ;  /* 0xff8000003d3d9808 */ /* 0x000fe20005000000 */
[----:B------:R-:W-:Y:S01]  /*6200*/  FFMA.FTZ R59, R59, c[0x0][0x23c], -R2 ;  /* 0x00008f003b3b7a23 */ /* 0x000fe20000010802 */
[----:B------:R-:W-:Y:S01]  /*6210*/  @!P1 ISETP.GE.AND P2, PT, R0, R140, PT ;  /* 0x0000008c0000920c */ /* 0x000fe20003f46270 */
[----:B----4-:R-:W-:Y:S01]  /*6220*/  IMAD.WIDE.U32 R26, R156, -0x2daee0ad, RZ ;  /* 0xd2511f539c1a7825 */ /* 0x010fe200078e00ff */
[----:B------:R-:W-:Y:S02]  /*6230*/  LOP3.LUT R16, R11, UR4, R150, 0x96, !PT ;  /* 0x000000040b107c12 */ /* 0x000fe4000f8e9696 */
[----:B------:R-:W-:Y:S01]  /*6240*/  LOP3.LUT R0, R9, UR4, R158, 0x96, !PT ;  /* 0x0000000409007c12 */ /* 0x000fe2000f8e969e */
[----:B------:R-:W-:Y:S01]  /*6250*/  FFMA.FTZ R141, R61, c[0x0][0x23c], -R141 ;  /* 0x00008f003d8d7a23 */ /* 0x000fe2000001088d */
[----:B------:R-:W-:Y:S01]  /*6260*/  LOP3.LUT R20, R5, UR5, R170, 0x96, !PT ;  /* 0x0000000505147c12 */ /* 0x000fe2000f8e96aa */
[----:B------:R-:W4:Y:S01]  /*6270*/  MUFU.EX2 R196, R32 ;  /* 0x0000002000c47308 */ /* 0x000f220000000800 */
[----:B------:R-:W-:Y:S01]  /*6280*/  LOP3.LUT R22, R13, UR5, R168, 0x96, !PT ;  /* 0x000000050d167c12 */ /* 0x000fe2000f8e96a8 */
[----:B------:R-:W-:Y:S01]  /*6290*/  UIADD3 UR5, UR10, 0x1715609d, URZ ;  /* 0x1715609d0a057890 */ /* 0x000fe2000fffe03f */
[----:B------:R-:W-:Y:S01]  /*62a0*/  @!P1 FSEL R64, R64, -INF , !P3 ;  /* 0xff80000040409808 */ /* 0x000fe20005800000 */
[----:B------:R-:W-:Y:S01]  /*62b0*/  UIADD3 UR4, UR9, -0x56f99767, URZ ;  /* 0xa906689909047890 */ /* 0x000fe2000fffe03f */
[----:B------:R-:W-:Y:S01]  /*62c0*/  @!P1 FSEL R66, R66, -INF , !P5 ;  /* 0xff80000042429808 */ /* 0x000fe20006800000 */
[----:B------:R-:W-:Y:S01]  /*62d0*/  IMAD.WIDE.U32 R22, R22, -0x326172a9, RZ ;  /* 0xcd9e8d5716167825 */ /* 0x000fe200078e00ff */
[----:B------:R-:W-:Y:S02]  /*62e0*/  @!P1 FSEL R67, R67, -INF , !P2 ;  /* 0xff80000043439808 */ /* 0x000fe40005000000 */
[----:B------:R-:W-:Y:S01]  /*62f0*/  LOP3.LUT R9, R15, UR5, R160, 0x96, !PT ;  /* 0x000000050f097c12 */ /* 0x000fe2000f8e96a0 */
[----:B------:R2:W-:Y:S01]  /*6300*/  MUFU.EX2 R211, R31 ;  /* 0x0000001f00d37308 */ /* 0x0005e20000000800 */
[----:B------:R-:W-:Y:S01]  /*6310*/  LOP3.LUT R11, R19, UR4, R138, 0x96, !PT ;  /* 0x00000004130b7c12 */ /* 0x000fe2000f8e968a */
[----:B------:R-:W-:Y:S01]  /*6320*/  IMAD.WIDE.U32 R20, R20, -0x326172a9, RZ ;  /* 0xcd9e8d5714147825 */ /* 0x000fe200078e00ff */
[----:B------:R-:W-:Y:S02]  /*6330*/  LOP3.LUT R5, R25, UR5, R10, 0x96, !PT ;  /* 0x0000000519057c12 */ /* 0x000fe4000f8e960a */
[----:B------:R-:W-:Y:S01]  /*6340*/  LOP3.LUT R137, R23, UR5, R8, 0x96, !PT ;  /* 0x0000000517897c12 */ /* 0x000fe2000f8e9608 */
[----:B------:R-:W-:Y:S01]  /*6350*/  IMAD.WIDE.U32 R16, R16, -0x2daee0ad, RZ ;  /* 0xd2511f5310107825 */ /* 0x000fe200078e00ff */
[----:B------:R-:W-:Y:S01]  /*6360*/  LOP3.LUT R154, R21, UR5, R154, 0x96, !PT ;  /* 0x00000005159a7c12 */ /* 0x000fe2000f8e969a */
[----:B------:R-:W-:Y:S01]  /*6370*/  UIADD3 UR5, UR9, 0x646e171e, URZ ;  /* 0x646e171e09057890 */ /* 0x000fe2000fffe03f */
[----:B------:R-:W-:Y:S01]  /*6380*/  LOP3.LUT R19, R27, UR4, R4, 0x96, !PT ;  /* 0x000000041b137c12 */ /* 0x000fe2000f8e9604 */
[----:B------:R-:W-:Y:S01]  /*6390*/  MUFU.EX2 R189, R33 ;  /* 0x0000002100bd7308 */ /* 0x000fe20000000800 */
[----:B------:R-:W-:Y:S01]  /*63a0*/  @!P1 FSEL R62, R62, -INF , !P6 ;  /* 0xff8000003e3e9808 */ /* 0x000fe20007000000 */
[----:B------:R-:W-:Y:S01]  /*63b0*/  IMAD.WIDE.U32 R8, R9, -0x2daee0ad, RZ ;  /* 0xd2511f5309087825 */ /* 0x000fe200078e00ff */
[----:B------:R-:W-:Y:S02]  /*63c0*/  @!P1 FSEL R63, R63, -INF , !P0 ;  /* 0xff8000003f3f9808 */ /* 0x000fe40004000000 */
[----:B------:R-:W-:Y:S01]  /*63d0*/  @!P1 FSEL R65, R65, -INF , !P4 ;  /* 0xff80000041419808 */ /* 0x000fe20006000000 */
[----:B------:R-:W-:Y:S01]  /*63e0*/  IMAD.WIDE.U32 R4, R5, -0x2daee0ad, RZ ;  /* 0xd2511f5305047825 */ /* 0x000fe200078e00ff */
[----:B------:R-:W-:Y:S02]  /*63f0*/  LOP3.LUT R13, R9, UR5, R18, 0x96, !PT ;  /* 0x00000005090d7c12 */ /* 0x000fe4000f8e9612 */
[----:B------:R-:W-:Y:S01]  /*6400*/  LOP3.LUT R136, R8, 0xffff, RZ, 0xc0, !PT ;  /* 0x0000ffff08887812 */ /* 0x000fe200078ec0ff */
[----:B------:R3:W3:Y:S01]  /*6410*/  MUFU.EX2 R217, R30 ;  /* 0x0000001e00d97308 */ /* 0x0006e20000000800 */
[----:B------:R-:W-:Y:S01]  /*6420*/  LOP3.LUT R15, R5, UR5, R16, 0x96, !PT ;  /* 0x00000005050f7c12 */ /* 0x000fe2000f8e9610 */
[----:B-1----:R-:W-:Y:S01]  /*6430*/  IMAD.WIDE.U32 R28, R0, -0x2daee0ad, RZ ;  /* 0xd2511f53001c7825 */ /* 0x002fe200078e00ff */
[----:B------:R-:W-:Y:S02]  /*6440*/  LOP3.LUT R0, R17, UR4, R152, 0x96, !PT ;  /* 0x0000000411007c12 */ /* 0x000fe4000f8e9698 */
[C---:B------:R-:W-:Y:S01]  /*6450*/  LOP3.LUT R18, R4.reuse, 0xff, RZ, 0xc0, !PT ;  /* 0x000000ff04127812 */ /* 0x040fe200078ec0ff */
[----:B------:R-:W-:Y:S01]  /*6460*/  IMAD.WIDE.U32 R10, R11, -0x326172a9, RZ ;  /* 0xcd9e8d570b0a7825 */ /* 0x000fe200078e00ff */
[----:B--2---:R-:W-:Y:S02]  /*6470*/  LOP3.LUT R31, R4, 0xffff, RZ, 0xc0, !PT ;  /* 0x0000ffff041f7812 */ /* 0x004fe400078ec0ff */
[----:B------:R-:W-:Y:S01]  /*6480*/  SHF.R.U32.HI R23, RZ, 0x18, R4 ;  /* 0x00000018ff177819 */ /* 0x000fe20000011604 */
[----:B------:R-:W1:Y:S01]  /*6490*/  MUFU.EX2 R160, R48 ;  /* 0x0000003000a07308 */ /* 0x000e620000000800 */
[----:B------:R-:W-:Y:S01]  /*64a0*/  LOP3.LUT R25, R10, 0xffff, RZ, 0xc0, !PT ;  /* 0x0000ffff0a197812 */ /* 0x000fe200078ec0ff */
[----:B------:R-:W-:Y:S01]  /*64b0*/  FFMA.FTZ R64, R64, c[0x0][0x23c], -R148 ;  /* 0x00008f0040407a23 */ /* 0x000fe20000010894 */
[----:B------:R-:W-:Y:S01]  /*64c0*/  LOP3.LUT R14, R11, UR6, R14, 0x96, !PT ;  /* 0x000000060b0e7c12 */ /* 0x000fe2000f8e960e */
[----:B------:R-:W-:Y:S01]  /*64d0*/  FFMA.FTZ R148, R65, c[0x0][0x23c], -R148 ;  /* 0x00008f0041947a23 */ /* 0x000fe20000010894 */
[----:B------:R-:W-:Y:S01]  /*64e0*/  SHF.R.U32.HI R27, RZ, 0x10, R10 ;  /* 0x00000010ff1b7819 */ /* 0x000fe2000001160a */
[--C-:B------:R-:W-:Y:S01]  /*64f0*/  FFMA.FTZ R62, R62, c[0x0][0x23c], -R2.reuse ;  /* 0x00008f003e3e7a23 */ /* 0x100fe20000010802 */
[----:B------:R-:W-:Y:S01]  /*6500*/  LOP3.LUT R17, R10, 0xff, RZ, 0xc0, !PT ;  /* 0x000000ff0a117812 */ /* 0x000fe200078ec0ff */
[----:B------:R-:W-:Y:S01]  /*6510*/  FFMA.FTZ R2, R63, c[0x0][0x23c], -R2 ;  /* 0x00008f003f027a23 */ /* 0x000fe20000010802 */
[----:B------:R-:W-:Y:S01]  /*6520*/  SHF.R.U32.HI R21, RZ, 0x18, R10 ;  /* 0x00000018ff157819 */ /* 0x000fe2000001160a */
[----:B------:R-:W-:Y:S01]  /*6530*/  MUFU.EX2 R167, R50 ;  /* 0x0000003200a77308 */ /* 0x000fe20000000800 */
[----:B------:R-:W-:Y:S01]  /*6540*/  SHF.R.U32.HI R32, RZ, 0x10, R4 ;  /* 0x00000010ff207819 */ /* 0x000fe20000011604 */
[----:B------:R-:W-:Y:S01]  /*6550*/  IMAD.WIDE.U32 R10, R19, -0x326172a9, RZ ;  /* 0xcd9e8d57130a7825 */ /* 0x000fe200078e00ff */
[----:B------:R-:W-:Y:S02]  /*6560*/  LOP3.LUT R16, R8, 0xff, RZ, 0xc0, !PT ;  /* 0x000000ff08107812 */ /* 0x000fe400078ec0ff */
[----:B---3--:R-:W-:Y:S01]  /*6570*/  LOP3.LUT R30, R29, UR4, R12, 0x96, !PT ;  /* 0x000000041d1e7c12 */ /* 0x008fe2000f8e960c */
[----:B------:R-:W-:Y:S01]  /*6580*/  IMAD.WIDE.U32 R4, R0, -0x326172a9, RZ ;  /* 0xcd9e8d5700047825 */ /* 0x000fe200078e00ff */
[----:B------:R-:W-:Y:S01]  /*6590*/  SHF.R.U32.HI R19, RZ, 0x18, R8 ;  /* 0x00000018ff137819 */ /* 0x000fe20000011608 */
[----:B------:R-:W-:Y:S01]  /*65a0*/  ULDC.U8 UR4, c[0x0][0x2d8] ;  /* 0x0000b60000047ab9 */ /* 0x000fe20000000000 */
[----:B------:R-:W-:Y:S01]  /*65b0*/  SHF.R.U32.HI R29, RZ, 0x18, R10 ;  /* 0x00000018ff1d7819 */ /* 0x000fe2000001160a */
[----:B------:R-:W-:Y:S01]  /*65c0*/  FFMA.FTZ R66, R66, c[0x0][0x23c], -R142 ;  /* 0x00008f0042427a23 */ /* 0x000fe2000001088e */
[----:B------:R-:W-:Y:S01]  /*65d0*/  SHF.R.U32.HI R138, RZ, 0x10, R8 ;  /* 0x00000010ff8a7819 */ /* 0x000fe20000011608 */
[----:B------:R-:W-:Y:S01]  /*65e0*/  MUFU.EX2 R162, R49 ;  /* 0x0000003100a27308 */ /* 0x000fe20000000800 */
[----:B------:R-:W-:Y:S01]  /*65f0*/  SHF.R.U32.HI R8, RZ, 0x18, R4 ;  /* 0x00000018ff087819 */ /* 0x000fe20000011604 */
[----:B------:R-:W-:Y:S01]  /*6600*/  FFMA.FTZ R142, R67, c[0x0][0x23c], -R142 ;  /* 0x00008f00438e7a23 */ /* 0x000fe2000001088e */
[----:B------:R-:W-:Y:S02]  /*6610*/  LOP3.LUT R12, R11, UR6, R20, 0x96, !PT ;  /* 0x000000060b0c7c12 */ /* 0x000fe4000f8e9614 */
[----:B------:R-:W-:Y:S02]  /*6620*/  LOP3.LUT R0, R5, UR6, R24, 0x96, !PT ;  /* 0x0000000605007c12 */ /* 0x000fe4000f8e9618 */
[C---:B------:R-:W-:Y:S02]  /*6630*/  LOP3.LUT R20, R10.reuse, 0xff, RZ, 0xc0, !PT ;  /* 0x000000ff0a147812 */ /* 0x040fe400078ec0ff */
[----:B------:R-:W-:Y:S01]  /*6640*/  SHF.R.U32.HI R132, RZ, 0x10, R10 ;  /* 0x00000010ff847819 */ /* 0x000fe2000001160a */
[----:B------:R-:W-:Y:S01]  /*6650*/  MUFU.EX2 R153, R64 ;  /* 0x0000004000997308 */ /* 0x000fe20000000800 */
[----:B------:R-:W-:Y:S02]  /*6660*/  LOP3.LUT R33, R10, 0xffff, RZ, 0xc0, !PT ;  /* 0x0000ffff0a217812 */ /* 0x000fe400078ec0ff */
[C---:B------:R-:W-:Y:S02]  /*6670*/  LOP3.LUT R10, R4.reuse, 0xff, RZ, 0xc0, !PT ;  /* 0x000000ff040a7812 */ /* 0x040fe400078ec0ff */
[----:B------:R-:W-:Y:S02]  /*6680*/  LOP3.LUT R7, R4, 0xffff, RZ, 0xc0, !PT ;  /* 0x0000ffff04077812 */ /* 0x000fe400078ec0ff */
[----:B------:R-:W-:Y:S02]  /*6690*/  SHF.R.U32.HI R9, RZ, 0x10, R4 ;  /* 0x00000010ff097819 */ /* 0x000fe40000011604 */
[C---:B------:R-:W-:Y:S01]  /*66a0*/  LOP3.LUT R4, R14.reuse, 0xffff, RZ, 0xc0, !PT ;  /* 0x0000ffff0e047812 */ /* 0x040fe200078ec0ff */
[----:B------:R-:W-:Y:S01]  /*66b0*/  MUFU.EX2 R166, R51 ;  /* 0x0000003300a67308 */ /* 0x000fe20000000800 */
[----:B------:R-:W-:Y:S02]  /*66c0*/  LOP3.LUT R5, R14, 0xff, RZ, 0xc0, !PT ;  /* 0x000000ff0e057812 */ /* 0x000fe400078ec0ff */
[----:B------:R-:W-:Y:S02]  /*66d0*/  SHF.R.U32.HI R4, RZ, 0x8, R4 ;  /* 0x00000008ff047819 */ /* 0x000fe40000011604 */
[----:B------:R-:W-:Y:S02]  /*66e0*/  ISETP.LE.U32.AND P3, PT, R5, UR4, PT ;  /* 0x0000000405007c0c */ /* 0x000fe4000bf63070 */
[--C-:B------:R-:W-:Y:S02]  /*66f0*/  SHF.R.U32.HI R5, RZ, 0x18, R14.reuse ;  /* 0x00000018ff057819 */ /* 0x100fe4000001160e */
[----:B------:R-:W-:Y:S01]  /*6700*/  SHF.R.U32.HI R14, RZ, 0x10, R14 ;  /* 0x00000010ff0e7819 */ /* 0x000fe2000001160e */
[----:B------:R-:W-:Y:S01]  /*6710*/  MUFU.EX2 R151, R66 ;  /* 0x0000004200977308 */ /* 0x000fe20000000800 */
[----:B------:R-:W-:Y:S02]  /*6720*/  ISETP.LE.U32.AND P4, PT, R5, UR4, PT ;  /* 0x0000000405007c0c */ /* 0x000fe4000bf83070 */
[----:B------:R-:W-:Y:S02]  /*6730*/  LOP3.LUT R4, R4, 0xffff, RZ, 0xc0, !PT ;  /* 0x0000ffff04047812 */ /* 0x000fe400078ec0ff */
[----:B------:R-:W-:Y:S02]  /*6740*/  LOP3.LUT R14, R14, 0xff, RZ, 0xc0, !PT ;  /* 0x000000ff0e0e7812 */ /* 0x000fe400078ec0ff */
[----:B------:R-:W-:Y:S01]  /*6750*/  ISETP.LE.U32.AND P5, PT, R4, UR4, PT ;  /* 0x0000000404007c0c */ /* 0x000fe2000bfa3070 */
[----:B------:R-:W-:Y:S01]  /*6760*/  @!P3 FADD.FTZ R216, -R216, -RZ ;  /* 0x800000ffd8d8b221 */ /* 0x000fe20000010100 */
[----:B------:R-:W-:Y:S01]  /*6770*/  ISETP.LE.U32.AND P2, PT, R14, UR4, PT ;  /* 0x000000040e007c0c */ /* 0x000fe2000bf43070 */
[----:B------:R-:W-:Y:S01]  /*6780*/  MUFU.EX2 R150, R142 ;  /* 0x0000008e00967308 */ /* 0x000fe20000000800 */
[C---:B------:R-:W-:Y:S02]  /*6790*/  LOP3.LUT R4, R0.reuse, 0xffff, RZ, 0xc0, !PT ;  /* 0x0000ffff00047812 */ /* 0x040fe400078ec0ff */
[----:B------:R-:W-:Y:S01]  /*67a0*/  LOP3.LUT R6, R0, 0xff, RZ, 0xc0, !PT ;  /* 0x000000ff00067812 */ /* 0x000fe200078ec0ff */
[----:B------:R-:W-:Y:S01]  /*67b0*/  @!P4 FADD.FTZ R221, -R221, -RZ ;  /* 0x800000ffddddc221 */ /* 0x000fe20000010100 */
[----:B------:R-:W-:Y:S02]  /*67c0*/  ISETP.LE.U32.AND P4, PT, R10, UR4, PT ;  /* 0x000000040a007c0c */ /* 0x000fe4000bf83070 */
[----:B------:R-:W-:Y:S02]  /*67d0*/  SHF.R.U32.HI R4, RZ, 0x8, R4 ;  /* 0x00000008ff047819 */ /* 0x000fe40000011604 */
[----:B------:R-:W-:Y:S01]  /*67e0*/  SHF.R.U32.HI R10, RZ, 0x8, R31 ;  /* 0x00000008ff0a7819 */ /* 0x000fe2000001161f */
[----:B------:R-:W-:Y:S01]  /*67f0*/  MUFU.EX2 R155, R60 ;  /* 0x0000003c009b7308 */ /* 0x000fe20000000800 */
[----:B------:R-:W-:Y:S01]  /*6800*/  LOP3.LUT R4, R4, 0xffff, RZ, 0xc0, !PT ;  /* 0x0000ffff04047812 */ /* 0x000fe200078ec0ff */
[----:B------:R-:W-:Y:S01]  /*6810*/  @!P5 FADD.FTZ R212, -R212, -RZ ;  /* 0x800000ffd4d4d221 */ /* 0x000fe20000010100 */
[----:B------:R-:W-:Y:S01]  /*6820*/  ISETP.LE.U32.AND P1, PT, R6, UR4, PT ;  /* 0x0000000406007c0c */ /* 0x000fe2000bf23070 */
[----:B------:R-:W-:Y:S01]  /*6830*/  @!P2 FADD.FTZ R207, -R207, -RZ ;  /* 0x800000ffcfcfa221 */ /* 0x000fe20000010100 */
[----:B------:R-:W-:Y:S02]  /*6840*/  ISETP.LE.U32.AND P5, PT, R4, UR4, PT ;  /* 0x0000000404007c0c */ /* 0x000fe4000bfa3070 */
[--C-:B------:R-:W-:Y:S01]  /*6850*/  SHF.R.U32.HI R4, RZ, 0x18, R0.reuse ;  /* 0x00000018ff047819 */ /* 0x100fe20000011600 */
[----:B------:R-:W-:Y:S01]  /*6860*/  @!P4 FADD.FTZ R222, -R222, -RZ ;  /* 0x800000ffdedec221 */ /* 0x000fe20000010100 */
[----:B------:R-:W-:Y:S01]  /*6870*/  SHF.R.U32.HI R5, RZ, 0x10, R0 ;  /* 0x00000010ff057819 */ /* 0x000fe20000011600 */
[----:B------:R-:W-:Y:S01]  /*6880*/  MUFU.EX2 R163, R62 ;  /* 0x0000003e00a37308 */ /* 0x000fe20000000800 */
[----:B------:R-:W-:Y:S02]  /*6890*/  ISETP.LE.U32.AND P2, PT, R4, UR4, PT ;  /* 0x0000000404007c0c */ /* 0x000fe4000bf43070 */
[----:B------:R-:W-:Y:S02]  /*68a0*/  LOP3.LUT R4, R9, 0xff, RZ, 0xc0, !PT ;  /* 0x000000ff09047812 */ /* 0x000fe400078ec0ff */
[----:B------:R-:W-:Y:S01]  /*68b0*/  SHF.R.U32.HI R0, RZ, 0x8, R7 ;  /* 0x00000008ff007819 */ /* 0x000fe20000011607 */
[----:B------:R-:W-:Y:S01]  /*68c0*/  @!P1 FADD.FTZ R224, -R224, -RZ ;  /* 0x800000ffe0e09221 */ /* 0x000fe20000010100 */
[----:B------:R-:W-:Y:S01]  /*68d0*/  ISETP.LE.U32.AND P6, PT, R17, UR4, PT ;  /* 0x0000000411007c0c */ /* 0x000fe2000bfc3070 */
[----:B------:R-:W-:Y:S01]  /*68e0*/  @!P5 FADD.FTZ R225, -R225, -RZ ;  /* 0x800000ffe1e1d221 */ /* 0x000fe20000010100 */
[----:B------:R-:W-:Y:S01]  /*68f0*/  LOP3.LUT R0, R0, 0xffff, RZ, 0xc0, !PT ;  /* 0x0000ffff00007812 */ /* 0x000fe200078ec0ff */
[----:B------:R-:W-:Y:S01]  /*6900*/  MUFU.EX2 R152, R148 ;  /* 0x0000009400987308 */ /* 0x000fe20000000800 */
[----:B------:R-:W-:Y:S02]  /*6910*/  ISETP.LE.U32.AND P5, PT, R4, UR4, PT ;  /* 0x0000000404007c0c */ /* 0x000fe4000bfa3070 */
[----:B------:R-:W-:Y:S01]  /*6920*/  ISETP.LE.U32.AND P1, PT, R0, UR4, PT ;  /* 0x0000000400007c0c */ /* 0x000fe2000bf23070 */
[----:B------:R-:W-:Y:S01]  /*6930*/  @!P2 FADD.FTZ R227, -R227, -RZ ;  /* 0x800000ffe3e3a221 */ /* 0x000fe20000010100 */
[----:B------:R-:W-:Y:S02]  /*6940*/  ISETP.LE.U32.AND P2, PT, R8, UR4, PT ;  /* 0x0000000408007c0c */ /* 0x000fe4000bf43070 */
[----:B------:R-:W-:Y:S02]  /*6950*/  ISETP.LE.U32.AND P0, PT, R21, UR4, PT ;  /* 0x0000000415007c0c */ /* 0x000fe4000bf03070 */
[----:B------:R-:W-:Y:S01]  /*6960*/  SHF.R.U32.HI R0, RZ, 0x8, R25 ;  /* 0x00000008ff007819 */ /* 0x000fe20000011619 */
[----:B------:R-:W-:Y:S01]  /*6970*/  MUFU.EX2 R157, R52 ;  /* 0x00000034009d7308 */ /* 0x000fe20000000800 */
[----:B------:R-:W-:Y:S01]  /*6980*/  LOP3.LUT R7, R15, 0xff, RZ, 0xc0, !PT ;  /* 0x000000ff0f077812 */ /* 0x000fe200078ec0ff */
[----:B------:R-:W-:Y:S01]  /*6990*/  @!P6 FADD.FTZ R209, -R209, -RZ ;  /* 0x800000ffd1d1e221 */ /* 0x000fe20000010100 */
[----:B------:R-:W-:Y:S01]  /*69a0*/  LOP3.LUT R0, R0, 0xffff, RZ, 0xc0, !PT ;  /* 0x0000ffff00007812 */ /* 0x000fe200078ec0ff */
[----:B------:R-:W-:Y:S01]  /*69b0*/  @!P5 FADD.FTZ R226, -R226, -RZ ;  /* 0x800000ffe2e2d221 */ /* 0x000fe20000010100 */
[----:B------:R-:W-:Y:S01]  /*69c0*/  LOP3.LUT R6, R13, 0xff, RZ, 0xc0, !PT ;  /* 0x000000ff0d067812 */ /* 0x000fe200078ec0ff */
[----:B------:R-:W-:Y:S01]  /*69d0*/  @!P1 FADD.FTZ R220, -R220, -RZ ;  /* 0x800000ffdcdc9221 */ /* 0x000fe20000010100 */
[----:B------:R-:W-:Y:S01]  /*69e0*/  ISETP.LE.U32.AND P5, PT, R0, UR4, PT ;  /* 0x0000000400007c0c */ /* 0x000fe2000bfa3070 */
[----:B------:R-:W-:Y:S01]  /*69f0*/  @!P2 FADD.FTZ R223, -R223, -RZ ;  /* 0x800000ffdfdfa221 */ /* 0x000fe20000010100 */
[----:B------:R-:W-:Y:S01]  /*6a00*/  LOP3.LUT R5, R5, 0xff, RZ, 0xc0, !PT ;  /* 0x000000ff05057812 */ /* 0x000fe200078ec0ff */
[----:B------:R-:W-:Y:S01]  /*6a10*/  MUFU.EX2 R158, R2 ;  /* 0x00000002009e7308 */ /* 0x000fe20000000800 */
[----:B------:R-:W-:Y:S01]  /*6a20*/  LOP3.LUT R0, R27, 0xff, RZ, 0xc0, !PT ;  /* 0x000000ff1b007812 */ /* 0x000fe200078ec0ff */
[----:B------:R-:W-:Y:S01]  /*6a30*/  @!P0 FADD.FTZ R213, -R213, -RZ ;  /* 0x800000ffd5d58221 */ /* 0x000fe20000010100 */
[----:B------:R-:W-:Y:S02]  /*6a40*/  ISETP.LE.U32.AND P6, PT, R6, UR4, PT ;  /* 0x0000000406007c0c */ /* 0x000fe4000bfc3070 */
[----:B------:R-:W-:Y:S02]  /*6a50*/  ISETP.LE.U32.AND P2, PT, R0, UR4, PT ;  /* 0x0000000400007c0c */ /* 0x000fe4000bf43070 */
[----:B------:R-:W-:Y:S02]  /*6a60*/  LOP3.LUT R0, R13, 0xffff, RZ, 0xc0, !PT ;  /* 0x0000ffff0d007812 */ /* 0x000fe400078ec0ff */
[--C-:B------:R-:W-:Y:S01]  /*6a70*/  SHF.R.U32.HI R6, RZ, 0x10, R13.reuse ;  /* 0x00000010ff067819 */ /* 0x100fe2000001160d */
[----:B------:R-:W-:Y:S01]  /*6a80*/  MUFU.EX2 R156, R53 ;  /* 0x00000035009c7308 */ /* 0x000fe20000000800 */
[----:B------:R-:W-:Y:S01]  /*6a90*/  SHF.R.U32.HI R0, RZ, 0x8, R0 ;  /* 0x00000008ff007819 */ /* 0x000fe20000011600 */
[----:B------:R-:W-:Y:S01]  /*6aa0*/  @!P5 FADD.FTZ R208, -R208, -RZ ;  /* 0x800000ffd0d0d221 */ /* 0x000fe20000010100 */
[----:B------:R-:W-:Y:S01]  /*6ab0*/  ISETP.LE.U32.AND P3, PT, R5, UR4, PT ;  /* 0x0000000405007c0c */ /* 0x000fe2000bf63070 */
[----:B------:R-:W-:Y:S01]  /*6ac0*/  IMAD.WIDE.U32 R4, R30, -0x326172a9, RZ ;  /* 0xcd9e8d571e047825 */ /* 0x000fe200078e00ff */
        /* <DEDUP_REMOVED lines=10> */
[----:B------:R-:W-:Y:S02]  /*6b70*/  LOP3.LUT R0, R15, 0xffff, RZ, 0xc0, !PT ;  /* 0x0000ffff0f007812 */ /* 0x000fe400078ec0ff */
[--C-:B------:R-:W-:Y:S02]  /*6b80*/  SHF.R.U32.HI R6, RZ, 0x10, R15.reuse ;  /* 0x00000010ff067819 */ /* 0x100fe4000001160f */
[----:B------:R-:W-:Y:S01]  /*6b90*/  SHF.R.U32.HI R0, RZ, 0x8, R0 ;  /* 0x00000008ff007819 */ /* 0x000fe20000011600 */
[----:B------:R-:W-:Y:S01]  /*6ba0*/  @!P5 FADD.FTZ R201, -R201, -RZ ;  /* 0x800000ffc9c9d221 */ /* 0x000fe20000010100 */
[----:B------:R-:W-:Y:S01]  /*6bb0*/  ISETP.LE.U32.AND P5, PT, R7, UR4, PT ;  /* 0x0000000407007c0c */ /* 0x000fe2000bfa3070 */
[----:B------:R-:W-:Y:S01]  /*6bc0*/  MUFU.EX2 R165, R56 ;  /* 0x0000003800a57308 */ /* 0x000fe20000000800 */
[----:B------:R-:W-:Y:S01]  /*6bd0*/  LOP3.LUT R0, R0, 0xffff, RZ, 0xc0, !PT ;  /* 0x0000ffff00007812 */ /* 0x000fe200078ec0ff */
[----:B------:R-:W-:Y:S01]  /*6be0*/  @!P2 FADD.FTZ R203, -R203, -RZ ;  /* 0x800000ffcbcba221 */ /* 0x000fe20000010100 */
[----:B------:R-:W-:Y:S01]  /*6bf0*/  SHF.R.U32.HI R15, RZ, 0x18, R15 ;  /* 0x00000018ff0f7819 */ /* 0x000fe2000001160f */
[----:B------:R-:W-:Y:S01]  /*6c00*/  @!P0 FADD.FTZ R206, -R206, -RZ ;  /* 0x800000ffcece8221 */ /* 0x000fe20000010100 */
[----:B------:R-:W-:Y:S02]  /*6c10*/  ISETP.LE.U32.AND P2, PT, R0, UR4, PT ;  /* 0x0000000400007c0c */ /* 0x000fe4000bf43070 */
[----:B------:R-:W-:Y:S02]  /*6c20*/  ISETP.LE.U32.AND P3, PT, R18, UR4, PT ;  /* 0x0000000412007c0c */ /* 0x000fe4000bf63070 */
[----:B------:R-:W-:Y:S01]  /*6c30*/  LOP3.LUT R10, R10, 0xffff, RZ, 0xc0, !PT ;  /* 0x0000ffff0a0a7812 */ /* 0x000fe200078ec0ff */
[----:B------:R-:W-:Y:S01]  /*6c40*/  MUFU.EX2 R164, R57 ;  /* 0x0000003900a47308 */ /* 0x000fe20000000800 */
[----:B------:R-:W-:Y:S01]  /*6c50*/  LOP3.LUT R6, R6, 0xff, RZ, 0xc0, !PT ;  /* 0x000000ff06067812 */ /* 0x000fe200078ec0ff */
[----:B------:R-:W-:Y:S01]  /*6c60*/  @!P5 FADD.FTZ R215, -R215, -RZ ;  /* 0x800000ffd7d7d221 */ /* 0x000fe20000010100 */
[----:B------:R-:W-:Y:S02]  /*6c70*/  ISETP.LE.U32.AND P5, PT, R15, UR4, PT ;  /* 0x000000040f007c0c */ /* 0x000fe4000bfa3070 */
[----:B------:R-:W-:Y:S01]  /*6c80*/  ISETP.LE.U32.AND P0, PT, R6, UR4, PT ;  /* 0x0000000406007c0c */ /* 0x000fe2000bf03070 */
[----:B------:R-:W-:Y:S01]  /*6c90*/  IMAD.WIDE.U32 R6, R154, -0x2daee0ad, RZ ;  /* 0xd2511f539a067825 */ /* 0x000fe200078e00ff */
[----:B------:R-:W-:Y:S02]  /*6ca0*/  ISETP.LE.U32.AND P1, PT, R16, UR4, PT ;  /* 0x0000000410007c0c */ /* 0x000fe4000bf23070 */
[----:B------:R-:W-:Y:S01]  /*6cb0*/  LOP3.LUT R9, R5, UR6, R22, 0x96, !PT ;  /* 0x0000000605097c12 */ /* 0x000fe2000f8e9616 */
[----:B------:R-:W-:Y:S01]  /*6cc0*/  @!P3 FADD.FTZ R205, -R205, -RZ ;  /* 0x800000ffcdcdb221 */ /* 0x000fe20000010100 */
[----:B------:R-:W-:Y:S01]  /*6cd0*/  LOP3.LUT R8, R7, UR5, R26, 0x96, !PT ;  /* 0x0000000507087c12 */ /* 0x000fe2000f8e961a */
[----:B------:R-:W-:Y:S01]  /*6ce0*/  @!P2 FADD.FTZ R210, -R210, -RZ ;  /* 0x800000ffd2d2a221 */ /* 0x000fe20000010100 */
[----:B------:R-:W-:Y:S01]  /*6cf0*/  LOP3.LUT R17, R4, 0xff, RZ, 0xc0, !PT ;  /* 0x000000ff04117812 */ /* 0x000fe200078ec0ff */
[----:B------:R-:W-:Y:S01]  /*6d00*/  MUFU.EX2 R170, R37 ;  /* 0x0000002500aa7308 */ /* 0x000fe20000000800 */
[--C-:B------:R-:W-:Y:S01]  /*6d10*/  SHF.R.U32.HI R16, RZ, 0x10, R4.reuse ;  /* 0x00000010ff107819 */ /* 0x100fe20000011604 */
[----:B------:R-:W-:Y:S01]  /*6d20*/  @!P5 FADD.FTZ R218, -R218, -RZ ;  /* 0x800000ffdadad221 */ /* 0x000fe20000010100 */
[----:B------:R-:W-:Y:S01]  /*6d30*/  ISETP.LE.U32.AND P5, PT, R10, UR4, PT ;  /* 0x000000040a007c0c */ /* 0x000fe2000bfa3070 */
[----:B------:R-:W-:Y:S01]  /*6d40*/  @!P0 FADD.FTZ R219, -R219, -RZ ;  /* 0x800000ffdbdb8221 */ /* 0x000fe20000010100 */
[----:B------:R-:W-:Y:S01]  /*6d50*/  LOP3.LUT R10, R32, 0xff, RZ, 0xc0, !PT ;  /* 0x000000ff200a7812 */ /* 0x000fe200078ec0ff */
[----:B----4-:R-:W-:Y:S01]  /*6d60*/  @!P1 FADD.FTZ R196, -R196, -RZ ;  /* 0x800000ffc4c49221 */ /* 0x010fe20000010100 */
[----:B------:R-:W-:Y:S02]  /*6d70*/  SHF.R.U32.HI R18, RZ, 0x18, R4 ;  /* 0x00000018ff127819 */ /* 0x000fe40000011604 */
[----:B------:R-:W-:Y:S01]  /*6d80*/  ISETP.LE.U32.AND P3, PT, R10, UR4, PT ;  /* 0x000000040a007c0c */ /* 0x000fe2000bf63070 */
[----:B------:R-:W-:Y:S01]  /*6d90*/  MUFU.EX2 R175, R38 ;  /* 0x0000002600af7308 */ /* 0x000fe20000000800 */
[----:B------:R-:W-:Y:S01]  /*6da0*/  LOP3.LUT R14, R4, 0xffff, RZ, 0xc0, !PT ;  /* 0x0000ffff040e7812 */ /* 0x000fe200078ec0ff */
[----:B------:R-:W-:Y:S01]  /*6db0*/  IMAD.WIDE.U32 R4, R137, -0x2daee0ad, RZ ;  /* 0xd2511f5389047825 */ /* 0x000fe200078e00ff */
[----:B------:R-:W-:Y:S02]  /*6dc0*/  LOP3.LUT R11, R6, 0xff, RZ, 0xc0, !PT ;  /* 0x000000ff060b7812 */ /* 0x000fe400078ec0ff */
[--C-:B------:R-:W-:Y:S01]  /*6dd0*/  SHF.R.U32.HI R13, RZ, 0x18, R6.reuse ;  /* 0x00000018ff0d7819 */ /* 0x100fe20000011606 */
[----:B------:R-:W-:Y:S01]  /*6de0*/  @!P5 FADD.FTZ R204, -R204, -RZ ;  /* 0x800000ffccccd221 */ /* 0x000fe20000010100 */
[----:B------:R-:W-:Y:S02]  /*6df0*/  SHF.R.U32.HI R21, RZ, 0x10, R6 ;  /* 0x00000010ff157819 */ /* 0x000fe40000011606 */
[----:B------:R-:W-:Y:S01]  /*6e00*/  ISETP.LE.U32.AND P4, PT, R23, UR4, PT ;  /* 0x0000000417007c0c */ /* 0x000fe2000bf83070 */
[----:B------:R-:W2:Y:S01]  /*6e10*/  MUFU.EX2 R171, R36 ;  /* 0x0000002400ab7308 */ /* 0x000ea20000000800 */
[----:B------:R-:W-:Y:S01]  /*6e20*/  ISETP.LE.U32.AND P2, PT, R20, UR4, PT ;  /* 0x0000000414007c0c */ /* 0x000fe2000bf43070 */
[----:B------:R-:W-:Y:S01]  /*6e30*/  @!P3 FADD.FTZ R217, -R217, -RZ ;  /* 0x800000ffd9d9b221 */ /* 0x000fe20000010100 */
[----:B------:R-:W-:Y:S02]  /*6e40*/  LOP3.LUT R20, R6, 0xffff, RZ, 0xc0, !PT ;  /* 0x0000ffff06147812 */ /* 0x000fe400078ec0ff */
[----:B------:R-:W-:Y:S02]  /*6e50*/  SHF.R.U32.HI R6, RZ, 0x8, R136 ;  /* 0x00000008ff067819 */ /* 0x000fe40000011688 */
[----:B------:R-:W-:Y:S02]  /*6e60*/  ISETP.LE.U32.AND P6, PT, R19, UR4, PT ;  /* 0x0000000413007c0c */ /* 0x000fe4000bfc3070 */
[C---:B------:R-:W-:Y:S01]  /*6e70*/  LOP3.LUT R19, R4.reuse, 0xffff, RZ, 0xc0, !PT ;  /* 0x0000ffff04137812 */ /* 0x040fe200078ec0ff */
[----:B------:R-:W3:Y:S01]  /*6e80*/  MUFU.EX2 R194, R40 ;  /* 0x0000002800c27308 */ /* 0x000ee20000000800 */
[----:B------:R-:W-:Y:S01]  /*6e90*/  LOP3.LUT R7, R4, 0xff, RZ, 0xc0, !PT ;  /* 0x000000ff04077812 */ /* 0x000fe200078ec0ff */
[----:B------:R-:W-:Y:S01]  /*6ea0*/  @!P4 FADD.FTZ R211, -R211, -RZ ;  /* 0x800000ffd3d3c221 */ /* 0x000fe20000010100 */
[--C-:B------:R-:W-:Y:S01]  /*6eb0*/  SHF.R.U32.HI R10, RZ, 0x18, R4.reuse ;  /* 0x00000018ff0a7819 */ /* 0x100fe20000011604 */
[----:B-1----:R-:W-:Y:S01]  /*6ec0*/  @!P2 FADD.FTZ R160, -R160, -RZ ;  /* 0x800000ffa0a0a221 */ /* 0x002fe20000010100 */
[----:B------:R-:W-:Y:S02]  /*6ed0*/  SHF.R.U32.HI R15, RZ, 0x10, R4 ;  /* 0x00000010ff0f7819 */ /* 0x000fe40000011604 */
[----:B------:R-:W-:Y:S02]  /*6ee0*/  LOP3.LUT R4, R138, 0xff, RZ, 0xc0, !PT ;  /* 0x000000ff8a047812 */ /* 0x000fe400078ec0ff */
[----:B------:R-:W-:Y:S01]  /*6ef0*/  LOP3.LUT R6, R6, 0xffff, RZ, 0xc0, !PT ;  /* 0x0000ffff06067812 */ /* 0x000fe200078ec0ff */
[----:B------:R-:W-:Y:S01]  /*6f00*/  MUFU.EX2 R192, R41 ;  /* 0x0000002900c07308 */ /* 0x000fe20000000800 */
[----:B------:R-:W-:Y:S01]  /*6f10*/  ISETP.LE.U32.AND P3, PT, R4, UR4, PT ;  /* 0x0000000404007c0c */ /* 0x000fe2000bf63070 */
[----:B------:R-:W-:Y:S01]  /*6f20*/  @!P6 FADD.FTZ R193, -R193, -RZ ;  /* 0x800000ffc1c1e221 */ /* 0x000fe20000010100 */
[----:B------:R-:W-:Y:S02]  /*6f30*/  ISETP.LE.U32.AND P5, PT, R6, UR4, PT ;  /* 0x0000000406007c0c */ /* 0x000fe4000bfa3070 */
[----:B------:R-:W-:Y:S02]  /*6f40*/  LOP3.LUT R0, R5, UR5, R28, 0x96, !PT ;  /* 0x0000000505007c12 */ /* 0x000fe4000f8e961c */
[C---:B------:R-:W-:Y:S02]  /*6f50*/  LOP3.LUT R6, R12.reuse, 0xffff, RZ, 0xc0, !PT ;  /* 0x0000ffff0c067812 */ /* 0x040fe400078ec0ff */
[----:B------:R-:W-:Y:S01]  /*6f60*/  LOP3.LUT R5, R12, 0xff, RZ, 0xc0, !PT ;  /* 0x000000ff0c057812 */ /* 0x000fe200078ec0ff */
[----:B------:R-:W1:Y:S01]  /*6f70*/  MUFU.EX2 R200, R42 ;  /* 0x0000002a00c87308 */ /* 0x000e620000000800 */
[----:B------:R-:W-:Y:S02]  /*6f80*/  SHF.R.U32.HI R4, RZ, 0x8, R6 ;  /* 0x00000008ff047819 */ /* 0x000fe40000011606 */
[----:B------:R-:W-:Y:S01]  /*6f90*/  ISETP.LE.U32.AND P4, PT, R5, UR4, PT ;  /* 0x0000000405007c0c */ /* 0x000fe2000bf83070 */
[----:B------:R-:W-:Y:S01]  /*6fa0*/  @!P3 FADD.FTZ R195, -R195, -RZ ;  /* 0x800000ffc3c3b221 */ /* 0x000fe20000010100 */
[--C-:B------:R-:W-:Y:S01]  /*6fb0*/  SHF.R.U32.HI R5, RZ, 0x18, R12.reuse ;  /* 0x00000018ff057819 */ /* 0x100fe2000001160c */
[----:B------:R-:W-:Y:S01]  /*6fc0*/  @!P5 FADD.FTZ R189, -R189, -RZ ;  /* 0x800000ffbdbdd221 */ /* 0x000fe20000010100 */
[----:B------:R-:W-:Y:S02]  /*6fd0*/  SHF.R.U32.HI R12, RZ, 0x10, R12 ;  /* 0x00000010ff0c7819 */ /* 0x000fe4000001160c */
[----:B------:R-:W-:Y:S01]  /*6fe0*/  LOP3.LUT R4, R4, 0xffff, RZ, 0xc0, !PT ;  /* 0x0000ffff04047812 */ /* 0x000fe200078ec0ff */
[----:B------:R-:W4:Y:S01]  /*6ff0*/  MUFU.EX2 R199, R43 ;  /* 0x0000002b00c77308 */ /* 0x000f220000000800 */
[----:B------:R-:W-:Y:S02]  /*7000*/  LOP3.LUT R12, R12, 0xff, RZ, 0xc0, !PT ;  /* 0x000000ff0c0c7812 */ /* 0x000fe400078ec0ff */
[----:B------:R-:W-:Y:S02]  /*7010*/  ISETP.LE.U32.AND P5, PT, R4, UR4, PT ;  /* 0x0000000404007c0c */ /* 0x000fe4000bfa3070 */
[----:B------:R-:W-:Y:S01]  /*7020*/  ISETP.LE.U32.AND P3, PT, R12, UR4, PT ;  /* 0x000000040c007c0c */ /* 0x000fe2000bf63070 */
[----:B--2---:R-:W-:Y:S01]  /*7030*/  @!P4 FADD.FTZ R171, -R171, -RZ ;  /* 0x800000ffababc221 */ /* 0x004fe20000010100 */
[----:B------:R-:W-:Y:S02]  /*7040*/  ISETP.LE.U32.AND P1, PT, R5, UR4, PT ;  /* 0x0000000405007c0c */ /* 0x000fe4000bf23070 */
[C---:B------:R-:W-:Y:S01]  /*7050*/  LOP3.LUT R5, R9.reuse, 0xff, RZ, 0xc0, !PT ;  /* 0x000000ff09057812 */ /* 0x040fe200078ec0ff */
[----:B------:R-:W2:Y:S01]  /*7060*/  MUFU.EX2 R198, R46 ;  /* 0x0000002e00c67308 */ /* 0x000ea20000000800 */
[----:B------:R-:W-:Y:S02]  /*7070*/  LOP3.LUT R4, R9, 0xffff, RZ, 0xc0, !PT ;  /* 0x0000ffff09047812 */ /* 0x000fe400078ec0ff */
[----:B------:R-:W-:Y:S02]  /*7080*/  ISETP.LE.U32.AND P6, PT, R5, UR4, PT ;  /* 0x0000000405007c0c */ /* 0x000fe4000bfc3070 */
[--C-:B------:R-:W-:Y:S01]  /*7090*/  SHF.R.U32.HI R5, RZ, 0x18, R9.reuse ;  /* 0x00000018ff057819 */ /* 0x100fe20000011609 */
[----:B------:R-:W-:Y:S01]  /*70a0*/  @!P5 FADD.FTZ R170, -R170, -RZ ;  /* 0x800000ffaaaad221 */ /* 0x000fe20000010100 */
[----:B------:R-:W-:Y:S01]  /*70b0*/  SHF.R.U32.HI R9, RZ, 0x10, R9 ;  /* 0x00000010ff097819 */ /* 0x000fe20000011609 */
[----:B------:R-:W-:Y:S01]  /*70c0*/  @!P3 FADD.FTZ R175, -R175, -RZ ;  /* 0x800000ffafafb221 */ /* 0x000fe20000010100 */
[----:B------:R-:W-:Y:S01]  /*70d0*/  SHF.R.U32.HI R4, RZ, 0x8, R4 ;  /* 0x00000008ff047819 */ /* 0x000fe20000011604 */
[----:B------:R-:W2:Y:S01]  /*70e0*/  MUFU.EX2 R197, R47 ;  /* 0x0000002f00c57308 */ /* 0x000ea20000000800 */
[----:B------:R-:W-:Y:S02]  /*70f0*/  LOP3.LUT R9, R9, 0xff, RZ, 0xc0, !PT ;  /* 0x000000ff09097812 */ /* 0x000fe400078ec0ff */
[----:B------:R-:W-:Y:S02]  /*7100*/  LOP3.LUT R4, R4, 0xffff, RZ, 0xc0, !PT ;  /* 0x0000ffff04047812 */ /* 0x000fe400078ec0ff */
[----:B------:R-:W-:Y:S01]  /*7110*/  ISETP.LE.U32.AND P3, PT, R9, UR4, PT ;  /* 0x0000000409007c0c */ /* 0x000fe2000bf63070 */
[----:B---3--:R-:W-:Y:S01]  /*7120*/  @!P6 FADD.FTZ R194, -R194, -RZ ;  /* 0x800000ffc2c2e221 */ /* 0x008fe20000010100 */
[----:B------:R-:W-:Y:S02]  /*7130*/  ISETP.LE.U32.AND P5, PT, R4, UR4, PT ;  /* 0x0000000404007c0c */ /* 0x000fe4000bfa3070 */
[----:B------:R-:W-:Y:S01]  /*7140*/  ISETP.LE.U32.AND P4, PT, R5, UR4, PT ;  /* 0x0000000405007c0c */ /* 0x000fe2000bf83070 */
[----:B------:R-:W3:Y:S01]  /*7150*/  MUFU.EX2 R174, R39 ;  /* 0x0000002700ae7308 */ /* 0x000ee20000000800 */
[----:B------:R-:W-:Y:S02]  /*7160*/  SHF.R.U32.HI R4, RZ, 0x8, R14 ;  /* 0x00000008ff047819 */ /* 0x000fe4000001160e */
[----:B------:R-:W-:Y:S02]  /*7170*/  LOP3.LUT R5, R16, 0xff, RZ, 0xc0, !PT ;  /* 0x000000ff10057812 */ /* 0x000fe400078ec0ff */
[----:B------:R-:W-:Y:S02]  /*7180*/  LOP3.LUT R4, R4, 0xffff, RZ, 0xc0, !PT ;  /* 0x0000ffff04047812 */ /* 0x000fe400078ec0ff */
[----:B------:R-:W-:Y:S01]  /*7190*/  ISETP.LE.U32.AND P6, PT, R5, UR4, PT ;  /* 0x0000000405007c0c */ /* 0x000fe2000bfc3070 */
[----:B-1----:R-:W-:Y:S01]  /*71a0*/  @!P3 FADD.FTZ R200, -R200, -RZ ;  /* 0x800000ffc8c8b221 */ /* 0x002fe20000010100 */
[----:B------:R-:W-:Y:S01]  /*71b0*/  ISETP.LE.U32.AND P3, PT, R18, UR4, PT ;  /* 0x0000000412007c0c */ /* 0x000fe2000bf63070 */
[----:B------:R-:W-:Y:S01]  /*71c0*/  @!P5 FADD.FTZ R192, -R192, -RZ ;  /* 0x800000ffc0c0d221 */ /* 0x000fe20000010100 */
[----:B------:R-:W-:Y:S01]  /*71d0*/  ISETP.LE.U32.AND P5, PT, R4, UR4, PT ;  /* 0x0000000404007c0c */ /* 0x000fe2000bfa3070 */
[----:B----4-:R-:W-:Y:S01]  /*71e0*/  @!P4 FADD.FTZ R199, -R199, -RZ ;  /* 0x800000ffc7c7c221 */ /* 0x010fe20000010100 */
[----:B------:R-:W-:Y:S01]  /*71f0*/  LOP3.LUT R4, R132, 0xff, RZ, 0xc0, !PT ;  /* 0x000000ff84047812 */ /* 0x000fe200078ec0ff */
[----:B------:R-:W-:Y:S01]  /*7200*/  MUFU.EX2 R173, R44 ;  /* 0x0000002c00ad7308 */ /* 0x000fe20000000800 */
[----:B------:R-:W-:Y:S02]  /*7210*/  LOP3.LUT R5, R8, 0xffff, RZ, 0xc0, !PT ;  /* 0x0000ffff08057812 */ /* 0x000fe400078ec0ff */
[----:B------:R-:W-:Y:S02]  /*7220*/  ISETP.LE.U32.AND P4, PT, R4, UR4, PT ;  /* 0x0000000404007c0c */ /* 0x000fe4000bf83070 */
[----:B------:R-:W-:Y:S01]  /*7230*/  SHF.R.U32.HI R4, RZ, 0x8, R33 ;  /* 0x00000008ff047819 */ /* 0x000fe20000011621 */
[----:B--2---:R-:W-:Y:S01]  /*7240*/  @!P6 FADD.FTZ R198, -R198, -RZ ;  /* 0x800000ffc6c6e221 */ /* 0x004fe20000010100 */
[----:B------:R-:W-:Y:S01]  /*7250*/  SHF.R.U32.HI R6, RZ, 0x10, R8 ;  /* 0x00000010ff067819 */ /* 0x000fe20000011608 */
[----:B------:R-:W-:Y:S01]  /*7260*/  @!P3 FADD.FTZ R197, -R197, -RZ ;  /* 0x800000ffc5c5b221 */ /* 0x000fe20000010100 */
[----:B------:R-:W-:Y:S01]  /*7270*/  LOP3.LUT R4, R4, 0xffff, RZ, 0xc0, !PT ;  /* 0x0000ffff04047812 */ /* 0x000fe200078ec0ff */
[----:B------:R-:W-:Y:S01]  /*7280*/  MUFU.EX2 R169, R58 ;  /* 0x0000003a00a97308 */ /* 0x000fe20000000800 */
[----:B------:R-:W-:Y:S01]  /*7290*/  ISETP.LE.U32.AND P3, PT, R7, UR4, PT ;  /* 0x0000000407007c0c */ /* 0x000fe2000bf63070 */
[----:B---3--:R-:W-:Y:S01]  /*72a0*/  @!P1 FADD.FTZ R174, -R174, -RZ ;  /* 0x800000ffaeae9221 */ /* 0x008fe20000010100 */
[----:B------:R-:W-:Y:S02]  /*72b0*/  ISETP.LE.U32.AND P6, PT, R4, UR4, PT ;  /* 0x0000000404007c0c */ /* 0x000fe4000bfc3070 */
[----:B------:R-:W-:Y:S01]  /*72c0*/  LOP3.LUT R4, R8, 0xff, RZ, 0xc0, !PT ;  /* 0x000000ff08047812 */ /* 0x000fe200078ec0ff */
[----:B------:R-:W-:Y:S01]  /*72d0*/  @!P4 FADD.FTZ R167, -R167, -RZ ;  /* 0x800000ffa7a7c221 */ /* 0x000fe20000010100 */
[----:B------:R-:W-:Y:S02]  /*72e0*/  SHF.R.U32.HI R7, RZ, 0x8, R5 ;  /* 0x00000008ff077819 */ /* 0x000fe40000011605 */
[----:B------:R-:W-:Y:S01]  /*72f0*/  ISETP.LE.U32.AND P2, PT, R4, UR4, PT ;  /* 0x0000000404007c0c */ /* 0x000fe2000bf43070 */
[----:B------:R-:W1:Y:S01]  /*7300*/  MUFU.EX2 R172, R45 ;  /* 0x0000002d00ac7308 */ /* 0x000e620000000800 */
[----:B------:R-:W-:Y:S02]  /*7310*/  LOP3.LUT R4, R7, 0xffff, RZ, 0xc0, !PT ;  /* 0x0000ffff07047812 */ /* 0x000fe400078ec0ff */
[----:B------:R-:W-:Y:S01]  /*7320*/  LOP3.LUT R5, R6, 0xff, RZ, 0xc0, !PT ;  /* 0x000000ff06057812 */ /* 0x000fe200078ec0ff */
[----:B------:R-:W-:Y:S01]  /*7330*/  @!P3 FADD.FTZ R155, -R155, -RZ ;  /* 0x800000ff9b9bb221 */ /* 0x000fe20000010100 */
[----:B------:R-:W-:Y:S01]  /*7340*/  ISETP.LE.U32.AND P4, PT, R4, UR4, PT ;  /* 0x0000000404007c0c */ /* 0x000fe2000bf83070 */
[----:B------:R-:W-:Y:S01]  /*7350*/  @!P6 FADD.FTZ R162, -R162, -RZ ;  /* 0x800000ffa2a2e221 */ /* 0x000fe20000010100 */
[C---:B------:R-:W-:Y:S02]  /*7360*/  LOP3.LUT R4, R0.reuse, 0xffff, RZ, 0xc0, !PT ;  /* 0x0000ffff00047812 */ /* 0x040fe400078ec0ff */
[----:B------:R-:W-:Y:S01]  /*7370*/  ISETP.LE.U32.AND P6, PT, R5, UR4, PT ;  /* 0x0000000405007c0c */ /* 0x000fe2000bfc3070 */
[----:B------:R-:W-:Y:S01]  /*7380*/  MUFU.EX2 R159, R55 ;  /* 0x00000037009f7308 */ /* 0x000fe20000000800 */
[----:B------:R-:W-:Y:S01]  /*7390*/  LOP3.LUT R5, R0, 0xff, RZ, 0xc0, !PT ;  /* 0x000000ff00057812 */ /* 0x000fe200078ec0ff */
[----:B------:R-:W-:Y:S01]  /*73a0*/  @!P2 FADD.FTZ R157, -R157, -RZ ;  /* 0x800000ff9d9da221 */ /* 0x000fe20000010100 */
[----:B------:R-:W-:Y:S02]  /*73b0*/  SHF.R.U32.HI R4, RZ, 0x8, R4 ;  /* 0x00000008ff047819 */ /* 0x000fe40000011604 */
[----:B------:R-:W-:Y:S02]  /*73c0*/  ISETP.LE.U32.AND P1, PT, R17, UR4, PT ;  /* 0x0000000411007c0c */ /* 0x000fe4000bf23070 */
[----:B------:R-:W-:Y:S01]  /*73d0*/  ISETP.LE.U32.AND P2, PT, R5, UR4, PT ;  /* 0x0000000405007c0c */ /* 0x000fe2000bf43070 */
[----:B------:R-:W-:Y:S01]  /*73e0*/  @!P4 FADD.FTZ R156, -R156, -RZ ;  /* 0x800000ff9c9cc221 */ /* 0x000fe20000010100 */
[----:B------:R-:W-:Y:S01]  /*73f0*/  SHF.R.U32.HI R5, RZ, 0x10, R0 ;  /* 0x00000010ff057819 */ /* 0x000fe20000011600 */
[----:B------:R-:W2:Y:S01]  /*7400*/  MUFU.EX2 R168, R59 ;  /* 0x0000003b00a87308 */ /* 0x000ea20000000800 */
[----:B------:R-:W-:Y:S01]  /*7410*/  LOP3.LUT R4, R4, 0xffff, RZ, 0xc0, !PT ;  /* 0x0000ffff04047812 */ /* 0x000fe200078ec0ff */
[----:B------:R-:W-:Y:S01]  /*7420*/  @!P6 FADD.FTZ R161, -R161, -RZ ;  /* 0x800000ffa1a1e221 */ /* 0x000fe20000010100 */
[----:B------:R-:W-:Y:S01]  /*7430*/  LOP3.LUT R5, R5, 0xff, RZ, 0xc0, !PT ;  /* 0x000000ff05057812 */ /* 0x000fe200078ec0ff */
[----:B-1----:R-:W-:Y:S01]  /*7440*/  @!P5 FADD.FTZ R172, -R172, -RZ ;  /* 0x800000ffacacd221 */ /* 0x002fe20000010100 */
[----:B------:R-:W-:Y:S02]  /*7450*/  ISETP.LE.U32.AND P4, PT, R4, UR4, PT ;  /* 0x0000000404007c0c */ /* 0x000fe4000bf83070 */
[----:B------:R-:W-:Y:S01]  /*7460*/  SHF.R.U32.HI R4, RZ, 0x8, R20 ;  /* 0x00000008ff047819 */ /* 0x000fe20000011614 */
[----:B------:R-:W-:Y:S01]  /*7470*/  @!P1 FADD.FTZ R173, -R173, -RZ ;  /* 0x800000ffadad9221 */ /* 0x000fe20000010100 */
[----:B------:R-:W-:Y:S01]  /*7480*/  ISETP.LE.U32.AND P6, PT, R5, UR4, PT ;  /* 0x0000000405007c0c */ /* 0x000fe2000bfc3070 */
[----:B------:R-:W-:Y:S01]  /*7490*/  @!P2 FADD.FTZ R165, -R165, -RZ ;  /* 0x800000ffa5a5a221 */ /* 0x000fe20000010100 */
[----:B------:R-:W-:Y:S01]  /*74a0*/  LOP3.LUT R4, R4, 0xffff, RZ, 0xc0, !PT ;  /* 0x0000ffff04047812 */ /* 0x000fe200078ec0ff */
[----:B------:R-:W1:Y:S01]  /*74b0*/  MUFU.EX2 R154, R141 ;  /* 0x0000008d009a7308 */ /* 0x000e620000000800 */
[----:B------:R-:W-:Y:S02]  /*74c0*/  ISETP.LE.U32.AND P1, PT, R11, UR4, PT ;  /* 0x000000040b007c0c */ /* 0x000fe4000bf23070 */
[----:B------:R-:W-:Y:S02]  /*74d0*/  ISETP.LE.U32.AND P2, PT, R4, UR4, PT ;  /* 0x0000000404007c0c */ /* 0x000fe4000bf43070 */
[----:B------:R-:W-:Y:S01]  /*74e0*/  SHF.R.U32.HI R0, RZ, 0x18, R0 ;  /* 0x00000018ff007819 */ /* 0x000fe20000011600 */
[----:B------:R-:W-:Y:S01]  /*74f0*/  @!P4 FADD.FTZ R164, -R164, -RZ ;  /* 0x800000ffa4a4c221 */ /* 0x000fe20000010100 */
[----:B------:R-:W-:Y:S02]  /*7500*/  SHF.R.U32.HI R5, RZ, 0x8, R19 ;  /* 0x00000008ff057819 */ /* 0x000fe40000011613 */
[----:B------:R-:W-:Y:S01]  /*7510*/  ISETP.LE.U32.AND P4, PT, R0, UR4, PT ;  /* 0x0000000400007c0c */ /* 0x000fe2000bf83070 */
[----:B------:R-:W-:Y:S01]  /*7520*/  @!P6 FADD.FTZ R169, -R169, -RZ ;  /* 0x800000ffa9a9e221 */ /* 0x000fe20000010100 */
[----:B------:R-:W-:Y:S02]  /*7530*/  LOP3.LUT R0, R21, 0xff, RZ, 0xc0, !PT ;  /* 0x000000ff15007812 */ /* 0x000fe400078ec0ff */
[----:B------:R-:W-:Y:S01]  /*7540*/  F2FP.RELU.PACK_AB R6, R212, R216 ;  /* 0x000000d8d406723e */ /* 0x000fe200000008ff */
[----:B------:R-:W-:Y:S01]  /*7550*/  @!P1 FADD.FTZ R153, -R153, -RZ ;  /* 0x800000ff99999221 */ /* 0x000fe20000010100 */
[----:B------:R-:W-:Y:S01]  /*7560*/  LOP3.LUT R4, R15, 0xff, RZ, 0xc0, !PT ;  /* 0x000000ff0f047812 */ /* 0x000fe200078ec0ff */
[----:B------:R-:W-:Y:S01]  /*7570*/  @!P2 FADD.FTZ R152, -R152, -RZ ;  /* 0x800000ff9898a221 */ /* 0x000fe20000010100 */
[----:B------:R-:W-:Y:S01]  /*7580*/  ISETP.LE.U32.AND P6, PT, R0, UR4, PT ;  /* 0x0000000400007c0c */ /* 0x000fe2000bfc3070 */
[----:B------:R3:W-:Y:S01]  /*7590*/  STS [R231+0x1c000], R6 ;  /* 0x01c00006e7007388 */ /* 0x0007e20000000800 */
[----:B------:R-:W-:Y:S02]  /*75a0*/  LOP3.LUT R0, R5, 0xffff, RZ, 0xc0, !PT ;  /* 0x0000ffff05007812 */ /* 0x000fe400078ec0ff */
[----:B------:R-:W-:Y:S01]  /*75b0*/  F2FP.RELU.PACK_AB R5, R221, R207 ;  /* 0x000000cfdd05723e */ /* 0x000fe200000008ff */
[----:B--2---:R-:W-:Y:S01]  /*75c0*/  @!P4 FADD.FTZ R168, -R168, -RZ ;  /* 0x800000ffa8a8c221 */ /* 0x004fe20000010100 */
[----:B------:R-:W-:Y:S02]  /*75d0*/  ISETP.LE.U32.AND P1, PT, R4, UR4, PT ;  /* 0x0000000404007c0c */ /* 0x000fe4000bf23070 */
[----:B------:R-:W-:Y:S01]  /*75e0*/  F2FP.RELU.PACK_AB R4, R208, R209 ;  /* 0x000000d1d004723e */ /* 0x000fe200000008ff */
[----:B------:R2:W-:Y:S01]  /*75f0*/  STS [R231+0x1c400], R5 ;  /* 0x01c40005e7007388 */ /* 0x0005e20000000800 */
[----:B------:R-:W-:Y:S02]  /*7600*/  ISETP.LE.U32.AND P2, PT, R0, UR4, PT ;  /* 0x0000000400007c0c */ /* 0x000fe4000bf43070 */
[----:B------:R-:W-:Y:S01]  /*7610*/  F2FP.RELU.PACK_AB R0, R213, R214 ;  /* 0x000000d6d500723e */ /* 0x000fe200000008ff */
[----:B------:R4:W-:Y:S01]  /*7620*/  STS [R234+0x1c000], R4 ;  /* 0x01c00004ea007388 */ /* 0x0009e20000000800 */
[----:B------:R-:W-:Y:S01]  /*7630*/  F2FP.RELU.PACK_AB R7, R201, R202 ;  /* 0x000000cac907723e */ /* 0x000fe200000008ff */
[----:B------:R-:W-:Y:S01]  /*7640*/  @!P6 FADD.FTZ R151, -R151, -RZ ;  /* 0x800000ff9797e221 */ /* 0x000fe20000010100 */
[----:B------:R-:W-:Y:S01]  /*7650*/  ISETP.LE.U32.AND P0, PT, R29, UR4, PT ;  /* 0x000000041d007c0c */ /* 0x000fe2000bf03070 */
[----:B------:R4:W-:Y:S01]  /*7660*/  STS [R234+0x1c400], R0 ;  /* 0x01c40000ea007388 */ /* 0x0009e20000000800 */
[----:B------:R-:W-:Y:S01]  /*7670*/  F2FP.RELU.PACK_AB R2, R199, R200 ;  /* 0x000000c8c702723e */ /* 0x000fe200000008ff */
[----:B------:R-:W-:Y:S01]  /*7680*/  @!P1 FADD.FTZ R163, -R163, -RZ ;  /* 0x800000ffa3a39221 */ /* 0x000fe20000010100 */
[----:B------:R-:W-:Y:S02]  /*7690*/  SHF.R.U32.HI R8, RZ, 0x18, R8 ;  /* 0x00000018ff087819 */ /* 0x000fe40000011608 */
[----:B------:R-:W-:Y:S01]  /*76a0*/  ISETP.LE.U32.AND P5, PT, R13, UR4, PT ;  /* 0x000000040d007c0c */ /* 0x000fe2000bfa3070 */
[----:B-1----:R-:W-:Y:S01]  /*76b0*/  @!P2 FADD.FTZ R154, -R154, -RZ ;  /* 0x800000ff9a9aa221 */ /* 0x002fe20000010100 */
[----:B------:R-:W-:Y:S02]  /*76c0*/  FSETP.GE.FTZ.AND P2, PT, R216, RZ, PT ;  /* 0x000000ffd800720b */ /* 0x000fe40003f56000 */
[----:B---3--:R-:W-:Y:S02]  /*76d0*/  F2FP.RELU.PACK_AB R6, R225, R224 ;  /* 0x000000e0e106723e */ /* 0x008fe400000008ff */
[----:B------:R-:W-:Y:S01]  /*76e0*/  FSETP.GE.FTZ.AND P1, PT, R212, RZ, PT ;  /* 0x000000ffd400720b */ /* 0x000fe20003f36000 */
[----:B------:R-:W-:Y:S01]  /*76f0*/  @!P0 FADD.FTZ R166, -R166, -RZ ;  /* 0x800000ffa6a68221 */ /* 0x000fe20000010100 */
[----:B------:R-:W-:Y:S01]  /*7700*/  ISETP.LE.U32.AND P0, PT, R8, UR4, PT ;  /* 0x0000000408007c0c */ /* 0x000fe2000bf03070 */
[----:B------:R1:W-:Y:S01]  /*7710*/  STS [R231+0x1e000], R6 ;  /* 0x01e00006e7007388 */ /* 0x0003e20000000800 */
[----:B------:R-:W-:Y:S02]  /*7720*/  FSETP.GE.FTZ.AND P3, PT, R209, RZ, PT ;  /* 0x000000ffd100720b */ /* 0x000fe40003f76000 */
[----:B--2---:R-:W-:Y:S01]  /*7730*/  F2FP.RELU.PACK_AB R5, R227, R228 ;  /* 0x000000e4e305723e */ /* 0x004fe200000008ff */
[----:B------:R-:W-:Y:S01]  /*7740*/  @!P5 FADD.FTZ R150, -R150, -RZ ;  /* 0x800000ff9696d221 */ /* 0x000fe20000010100 */
[----:B------:R-:W-:Y:S02]  /*7750*/  FSETP.GE.FTZ.AND P4, PT, R196, RZ, PT ;  /* 0x000000ffc400720b */ /* 0x000fe40003f96000 */
[----:B----4-:R-:W-:Y:S01]  /*7760*/  F2FP.RELU.PACK_AB R4, R220, R222 ;  /* 0x000000dedc04723e */ /* 0x010fe200000008ff */
[----:B------:R2:W-:Y:S01]  /*7770*/  STS [R231+0x1e400], R5 ;  /* 0x01e40005e7007388 */ /* 0x0005e20000000800 */
[----:B------:R-:W-:Y:S03]  /*7780*/  F2FP.RELU.PACK_AB R0, R223, R226 ;  /* 0x000000e2df00723e */ /* 0x000fe600000008ff */
[----:B------:R3:W-:Y:S01]  /*7790*/  STS [R234+0x1e000], R4 ;  /* 0x01e00004ea007388 */ /* 0x0007e20000000800 */
[----:B------:R-:W-:Y:S01]  /*77a0*/  @!P0 FADD.FTZ R159, -R159, -RZ ;  /* 0x800000ff9f9f8221 */ /* 0x000fe20000010100 */
[----:B------:R-:W-:Y:S01]  /*77b0*/  ISETP.LE.U32.AND P0, PT, R10, UR4, PT ;  /* 0x000000040a007c0c */ /* 0x000fe2000bf03070 */
[----:B------:R-:W-:Y:S01]  /*77c0*/  ULDC.64 UR4, c[0x0][0x118] ;  /* 0x0000460000047ab9 */ /* 0x000fe20000000a00 */
[----:B------:R4:W-:Y:S04]  /*77d0*/  STS [R234+0x1e400], R0 ;  /* 0x01e40000ea007388 */ /* 0x0009e80000000800 */
[----:B------:R-:W-:Y:S01]  /*77e0*/  STS [R238+0x1c000], R7 ;  /* 0x01c00007ee007388 */ /* 0x000fe20000000800 */
[----:B-1----:R-:W-:Y:S06]  /*77f0*/  F2FP.RELU.PACK_AB R6, R203, R206 ;  /* 0x000000cecb06723e */ /* 0x002fec00000008ff */
[----:B------:R-:W-:Y:S01]  /*7800*/  @!P0 FADD.FTZ R158, -R158, -RZ ;  /* 0x800000ff9e9e8221 */ /* 0x000fe20000010100 */
[----:B------:R1:W-:Y:S01]  /*7810*/  STS [R238+0x1c400], R6 ;  /* 0x01c40006ee007388 */ /* 0x0003e20000000800 */
[----:B--2---:R-:W-:Y:S02]  /*7820*/  F2FP.RELU.PACK_AB R5, R210, R215 ;  /* 0x000000d7d205723e */ /* 0x004fe400000008ff */
[----:B---3--:R-:W-:Y:S02]  /*7830*/  F2FP.RELU.PACK_AB R4, R189, R196 ;  /* 0x000000c4bd04723e */ /* 0x008fe400000008ff */
[----:B----4-:R-:W-:Y:S03]  /*7840*/  F2FP.RELU.PACK_AB R0, R193, R195 ;  /* 0x000000c3c100723e */ /* 0x010fe600000008ff */
[----:B------:R2:W-:Y:S04]  /*7850*/  STS [R237+0x1c000], R4 ;  /* 0x01c00004ed007388 */ /* 0x0005e80000000800 */
[----:B------:R3:W-:Y:S04]  /*7860*/  STS [R237+0x1c400], R0 ;  /* 0x01c40000ed007388 */ /* 0x0007e80000000800 */
[----:B------:R4:W-:Y:S01]  /*7870*/  STS [R238+0x1e000], R5 ;  /* 0x01e00005ee007388 */ /* 0x0009e20000000800 */
[----:B-1----:R-:W-:Y:S05]  /*7880*/  F2FP.RELU.PACK_AB R6, R218, R219 ;  /* 0x000000dbda06723e */ /* 0x002fea00000008ff */
[----:B------:R1:W-:Y:S01]  /*7890*/  STS [R238+0x1e400], R6 ;  /* 0x01e40006ee007388 */ /* 0x0003e20000000800 */
[----:B--2---:R-:W-:Y:S02]  /*78a0*/  F2FP.RELU.PACK_AB R4, R211, R217 ;  /* 0x000000d9d304723e */ /* 0x004fe400000008ff */
[----:B---3--:R-:W-:Y:S03]  /*78b0*/  F2FP.RELU.PACK_AB R0, R170, R171 ;  /* 0x000000abaa00723e */ /* 0x008fe600000008ff */
[----:B------:R2:W-:Y:S01]  /*78c0*/  STS [R237+0x1e400], R4 ;  /* 0x01e40004ed007388 */ /* 0x0005e20000000800 */
[----:B----4-:R-:W-:Y:S05]  /*78d0*/  F2FP.RELU.PACK_AB R5, R204, R205 ;  /* 0x000000cdcc05723e */ /* 0x010fea00000008ff */
[----:B------:R3:W-:Y:S04]  /*78e0*/  STS [R237+0x1e000], R5 ;  /* 0x01e00005ed007388 */ /* 0x0007e80000000800 */
[----:B------:R4:W-:Y:S01]  /*78f0*/  STS [R232+0x1c000], R0 ;  /* 0x01c00000e8007388 */ /* 0x0009e20000000800 */
[----:B-1----:R-:W-:Y:S05]  /*7900*/  F2FP.RELU.PACK_AB R6, R174, R175 ;  /* 0x000000afae06723e */ /* 0x002fea00000008ff */
[----:B------:R1:W-:Y:S01]  /*7910*/  STS [R232+0x1c400], R6 ;  /* 0x01c40006e8007388 */ /* 0x0003e20000000800 */
[----:B--2---:R-:W-:Y:S05]  /*7920*/  F2FP.RELU.PACK_AB R4, R162, R160 ;  /* 0x000000a0a204723e */ /* 0x004fea00000008ff */
[----:B------:R2:W-:Y:S01]  /*7930*/  STS [R233+0x1c000], R4 ;  /* 0x01c00004e9007388 */ /* 0x0005e20000000800 */
[----:B---3--:R-:W-:Y:S02]  /*7940*/  F2FP.RELU.PACK_AB R5, R192, R194 ;  /* 0x000000c2c005723e */ /* 0x008fe400000008ff */
[----:B----4-:R-:W-:Y:S05]  /*7950*/  F2FP.RELU.PACK_AB R0, R166, R167 ;  /* 0x000000a7a600723e */ /* 0x010fea00000008ff */
[----:B------:R3:W-:Y:S01]  /*7960*/  STS [R233+0x1c400], R0 ;  /* 0x01c40000e9007388 */ /* 0x0007e20000000800 */
[----:B-1----:R-:W-:Y:S03]  /*7970*/  F2FP.RELU.PACK_AB R6, R172, R173 ;  /* 0x000000adac06723e */ /* 0x002fe600000008ff */
[----:B------:R1:W-:Y:S04]  /*7980*/  STS [R232+0x1e000], R5 ;  /* 0x01e00005e8007388 */ /* 0x0003e80000000800 */
[----:B------:R4:W-:Y:S04]  /*7990*/  STS [R232+0x1e400], R2 ;  /* 0x01e40002e8007388 */ /* 0x0009e80000000800 */
[----:B------:R4:W-:Y:S01]  /*79a0*/  STS [R233+0x1e000], R6 ;  /* 0x01e00006e9007388 */ /* 0x0009e20000000800 */
[----:B--2---:R-:W-:Y:S02]  /*79b0*/  F2FP.RELU.PACK_AB R4, R156, R157 ;  /* 0x0000009d9c04723e */ /* 0x004fe400000008ff */
[----:B---3--:R-:W-:Y:S02]  /*79c0*/  F2FP.RELU.PACK_AB R0, R152, R153 ;  /* 0x000000999800723e */ /* 0x008fe400000008ff */
[----:B-1----:R-:W-:Y:S02]  /*79d0*/  F2FP.RELU.PACK_AB R5, R197, R198 ;  /* 0x000000c6c505723e */ /* 0x002fe400000008ff */
[----:B----4-:R-:W-:Y:S03]  /*79e0*/  F2FP.RELU.PACK_AB R2, R159, R161 ;  /* 0x000000a19f02723e */ /* 0x010fe600000008ff */
[----:B------:R1:W-:Y:S01]  /*79f0*/  STS [R233+0x1e400], R5 ;  /* 0x01e40005e9007388 */ /* 0x0003e20000000800 */
[----:B------:R-:W-:Y:S03]  /*7a00*/  F2FP.RELU.PACK_AB R6, R164, R165 ;  /* 0x000000a5a406723e */ /* 0x000fe600000008ff */
        /* <DEDUP_REMOVED lines=11> */
[----:B------:R-:W-:Y:S04]  /*7ac0*/  STS [R235+0x1e400], R0 ;  /* 0x01e40000eb007388 */ /* 0x000fe80000000800 */
[----:B------:R-:W-:Y:S08]  /*7ad0*/  LDSM.16.M88.4 R64, [R182+0x8000] ;  /* 0x00800000b640783b */ /* 0x000ff00000000200 */
[----:B------:R-:W1:Y:S08]  /*7ae0*/  LDSM.16.M88.4 R16, [R178+0x10000] ;  /* 0x01000000b210783b */ /* 0x000e700000000200 */
[----:B------:R-:W2:Y:S08]  /*7af0*/  LDSM.16.M88.4 R60, [R182+0xa000] ;  /* 0x00a00000b63c783b */ /* 0x000eb00000000200 */
[----:B------:R-:W3:Y:S08]  /*7b00*/  LDSM.16.M88.4 R32, [R178+0x10800] ;  /* 0x01080000b220783b */ /* 0x000ef00000000200 */
[----:B------:R-:W4:Y:S08]  /*7b10*/  LDSM.16.M88.4 R48, [R178+0x11000] ;  /* 0x01100000b230783b */ /* 0x000f300000000200 */
[----:B------:R-:W3:Y:S01]  /*7b20*/  LDSM.16.M88.4 R132, [R178+0x11800] ;  /* 0x01180000b284783b */ /* 0x000ee20000000200 */
        /* <DEDUP_REMOVED lines=37> */
[----:B------:R-:W-:Y:S01]  /*7d80*/  IMAD.IADD R145, R182, 0x1, R177 ;  /* 0x00000001b6917824 */ /* 0x000fe200078e02b1 */
[----:B------:R-:W-:Y:S01]  /*7d90*/  HMMA.16816.F32 R64, R136, R134, R64 ;  /* 0x000000868840723c */ /* 0x000fe20000001840 */
[----:B------:R-:W-:Y:S01]  /*7da0*/  IMAD.U32 R146, RZ, RZ, UR14 ;  /* 0x0000000eff927e24 */ /* 0x000fe2000f8e00ff */
[----:B------:R-:W-:Y:S02]  /*7db0*/  LDSM.16.M88.4 R132, [R179+0x10000] ;  /* 0x01000000b384783b */ /* 0x000fe40000000200 */
[----:B------:R-:W-:Y:S02]  /*7dc0*/  IMAD.U32 R147, RZ, RZ, UR11 ;  /* 0x0000000bff937e24 */ /* 0x000fe4000f8e00ff */
[----:B------:R-:W-:Y:S01]  /*7dd0*/  IMAD.IADD R0, R185, 0x1, R145 ;  /* 0x00000001b9007824 */ /* 0x000fe200078e0291 */
[C---:B------:R-:W-:Y:S03]  /*7de0*/  LEA R148, P0, R245.reuse, R146, 0x2 ;  /* 0x00000092f5947211 */ /* 0x040fe600078010ff */
[----:B------:R-:W1:Y:S02]  /*7df0*/  LDSM.16.M88.4 R140, [R145+0x8000] ;  /* 0x00800000918c783b */ /* 0x000e640000000200 */
[----:B------:R-:W-:Y:S01]  /*7e00*/  LEA.HI.X.SX32 R149, R245, R147, 0x2, P0 ;  /* 0x00000093f5957211 */ /* 0x000fe200000f16ff */
[----:B------:R-:W-:Y:S01]  /*7e10*/  IMAD.MOV.U32 R147, RZ, RZ, c[0x0][0x22c] ;  /* 0x00008b00ff937624 */ /* 0x000fe200078e00ff */
[----:B------:R-:W-:Y:S03]  /*7e20*/  FSETP.GE.FTZ.AND P0, PT, R207, RZ, PT ;  /* 0x000000ffcf00720b */ /* 0x000fe60003f16000 */
[----:B------:R-:W-:Y:S01]  /*7e30*/  IMAD R147, R147, c[0x0][0x1c0], RZ ;  /* 0x0000700093937a24 */ /* 0x000fe200078e02ff */
[----:B------:R-:W2:Y:S03]  /*7e40*/  LDSM.16.M88.4 R136, [R145+0xa000] ;  /* 0x00a000009188783b */ /* 0x000ea60000000200 */
[----:B------:R-:W-:Y:S05]  /*7e50*/  IMAD.U32 R147, R147, -0x80, RZ ;  /* 0xffffff8093937824 */ /* 0x000fea00078e00ff */
[----:B------:R-:W3:Y:S04]  /*7e60*/  LDG.E R144, [R148.64+0x20] ;  /* 0x0000201494907981 */ /* 0x000ee8000c1e1900 */
[----:B------:R-:W4:Y:S01]  /*7e70*/  LDG.E R146, [R148.64] ;  /* 0x0000001494927981 */ /* 0x000f22000c1e1900 */
        /* <DEDUP_REMOVED lines=20> */
[----:B------:R-:W1:Y:S07]  /*7fc0*/  LDSM.16.M88.4 R132, [R0+0x8000] ;  /* 0x008000000084783b */ /* 0x000e6e0000000200 */
[-C--:B-1----:R-:W-:Y:S11]  /*7fd0*/  HMMA.16816.F32 R4, R132, R136.reuse, R4 ;  /* 0x000000888404723c */ /* 0x082ff60000001804 */
[----:B------:R-:W-:Y:S11]  /*7fe0*/  @!UPT UIADD3 URZ, URZ, URZ, URZ ;  /* 0x0000003f3f3ff290 */ /* 0x000ff6000fffe03f */
[----:B------:R-:W-:Y:S02]  /*7ff0*/  @!UPT UIADD3 URZ, URZ, URZ, URZ ;  /* 0x0000003f3f3ff290 */ /* 0x000fe4000fffe03f */
[----:B----4-:R-:W-:Y:S02]  /*8000*/  FADD.FTZ R140, -R146, R4 ;  /* 0x00000004928c7221 */ /* 0x010fe40000010100 */
[----:B---3--:R-:W-:Y:S02]  /*8010*/  FADD.FTZ R2, -R144, R6 ;  /* 0x0000000690027221 */ /* 0x008fe40000010100 */
[----:B------:R-:W-:Y:S01]  /*8020*/  FADD.FTZ R4, -R146, R5 ;  /* 0x0000000592047221 */ /* 0x000fe20000010100 */
[----:B------:R-:W-:Y:S01]  /*8030*/  FSEL R5, R140, R146, P2 ;  /* 0x000000928c057208 */ /* 0x000fe20001000000 */
[----:B------:R-:W-:Y:S01]  /*8040*/  FADD.FTZ R7, -R144, R7 ;  /* 0x0000000790077221 */ /* 0x000fe20000010100 */
[----:B------:R-:W-:Y:S01]  /*8050*/  FSEL R2, R2, R144, P0 ;  /* 0x0000009002027208 */ /* 0x000fe20000000000 */
[----:B------:R1:W2:Y:S01]  /*8060*/  LDSM.16.M88.4 R140, [R0+0xa000] ;  /* 0x00a00000008c783b */ /* 0x0002a20000000200 */
[----:B------:R-:W-:Y:S01]  /*8070*/  LEA R190, P0, R147, R190, 0x2 ;  /* 0x000000be93be7211 */ /* 0x000fe200078010ff */
[----:B------:R-:W-:Y:S01]  /*8080*/  FMUL.FTZ R216, R216, R5 ;  /* 0x00000005d8d87220 */ /* 0x000fe20000410000 */
[----:B------:R-:W-:Y:S01]  /*8090*/  FSEL R4, R4, R146, P1 ;  /* 0x0000009204047208 */ /* 0x000fe20000800000 */
[----:B------:R-:W-:Y:S01]  /*80a0*/  FMUL.FTZ R207, R207, R2 ;  /* 0x00000002cfcf7220 */ /* 0x000fe20000410000 */
[----:B------:R-:W-:Y:S02]  /*80b0*/  LEA.HI.X.SX32 R191, R147, R191, 0x2, P0 ;  /* 0x000000bf93bf7211 */ /* 0x000fe400000f16ff */
[----:B------:R-:W-:Y:S01]  /*80c0*/  FSETP.GE.FTZ.AND P0, PT, R201, RZ, PT ;  /* 0x000000ffc900720b */ /* 0x000fe20003f16000 */
[----:B------:R-:W-:Y:S01]  /*80d0*/  FMUL.FTZ R212, R212, R4 ;  /* 0x00000004d4d47220 */ /* 0x000fe20000410000 */
[----:B------:R-:W3:Y:S01]  /*80e0*/  LDG.E R2, [R148.64+0x100] ;  /* 0x0001001494027981 */ /* 0x000ee2000c1e1900 */
[----:B------:R-:W-:Y:S02]  /*80f0*/  FSETP.GE.FTZ.AND P2, PT, R208, RZ, PT ;  /* 0x000000ffd000720b */ /* 0x000fe40003f56000 */
[----:B------:R-:W-:Y:S01]  /*8100*/  FSETP.GE.FTZ.AND P1, PT, R202, RZ, PT ;  /* 0x000000ffca00720b */ /* 0x000fe20003f36000 */
[----:B-1----:R-:W4:Y:S01]  /*8110*/  LDG.E R0, [R148.64+0x120] ;  /* 0x0001201494007981 */ /* 0x002f22000c1e1900 */
[C---:B--2---:R-:W-:Y:S08]  /*8120*/  HMMA.16816.F32 R8, R140.reuse, R136, R8 ;  /* 0x000000888c08723c */ /* 0x044ff00000001808 */
[-C--:B------:R-:W-:Y:S08]  /*8130*/  HMMA.16816.F32 R12, R140, R138.reuse, R12 ;  /* 0x0000008a8c0c723c */ /* 0x080ff0000000180c */
[C---:B------:R-:W-:Y:S01]  /*8140*/  HMMA.16816.F32 R16, R132.reuse, R138, R16 ;  /* 0x0000008a8410723c */ /* 0x040fe20000001810 */
[----:B------:R-:W1:Y:S11]  /*8150*/  LDSM.16.M88.4 R136, [R180+0x10800] ;  /* 0x01080000b488783b */ /* 0x000e760000000200 */
[----:B------:R-:W-:Y:S11]  /*8160*/  @!UPT UIADD3 URZ, URZ, URZ, URZ ;  /* 0x0000003f3f3ff290 */ /* 0x000ff6000fffe03f */
[----:B------:R-:W-:Y:S01]  /*8170*/  @!UPT UIADD3 URZ, URZ, URZ, URZ ;  /* 0x0000003f3f3ff290 */ /* 0x000fe2000fffe03f */
[C---:B------:R-:W-:Y:S02]  /*8180*/  FADD.FTZ R16, -R146.reuse, R16 ;  /* 0x0000001092107221 */ /* 0x040fe40000010100 */
[----:B------:R-:W-:Y:S02]  /*8190*/  FADD.FTZ R17, -R146, R17 ;  /* 0x0000001192117221 */ /* 0x000fe40000010100 */
[----:B------:R-:W-:Y:S01]  /*81a0*/  FADD.FTZ R19, -R144, R19 ;  /* 0x0000001390137221 */ /* 0x000fe20000010100 */
[-C--:B------:R-:W-:Y:S01]  /*81b0*/  FSEL R16, R16, R146.reuse, P3 ;  /* 0x0000009210107208 */ /* 0x080fe20001800000 */
[----:B------:R-:W-:Y:S01]  /*81c0*/  FADD.FTZ R18, -R144, R18 ;  /* 0x0000001290127221 */ /* 0x000fe20000010100 */
[----:B------:R-:W-:Y:S02]  /*81d0*/  FSEL R17, R17, R146, P2 ;  /* 0x0000009211117208 */ /* 0x000fe40001000000 */
[----:B------:R-:W-:Y:S01]  /*81e0*/  FSETP.GE.FTZ.AND P2, PT, R171, RZ, PT ;  /* 0x000000ffab00720b */ /* 0x000fe20003f56000 */
[----:B------:R-:W-:Y:S01]  /*81f0*/  FMUL.FTZ R209, R209, R16 ;  /* 0x00000010d1d17220 */ /* 0x000fe20000410000 */
[----:B------:R-:W-:Y:S01]  /*8200*/  FSETP.GE.FTZ.AND P3, PT, R189, RZ, PT ;  /* 0x000000ffbd00720b */ /* 0x000fe20003f76000 */
[----:B------:R-:W-:Y:S01]  /*8210*/  FMUL.FTZ R208, R208, R17 ;  /* 0x00000011d0d07220 */ /* 0x000fe20000410000 */
[-C--:B-1----:R-:W-:Y:S08]  /*8220*/  HMMA.16816.F32 R20, R132, R136.reuse, R20 ;  /* 0x000000888414723c */ /* 0x082ff00000001814 */
[C---:B------:R-:W-:Y:S08]  /*8230*/  HMMA.16816.F32 R24, R140.reuse, R136, R24 ;  /* 0x000000888c18723c */ /* 0x040ff00000001818 */
[-C--:B------:R-:W-:Y:S08]  /*8240*/  HMMA.16816.F32 R28, R140, R138.reuse, R28 ;  /* 0x0000008a8c1c723c */ /* 0x080ff0000000181c */
[C---:B------:R-:W-:Y:S01]  /*8250*/  FADD.FTZ R21, -R146.reuse, R21 ;  /* 0x0000001592157221 */ /* 0x040fe20000010100 */
[C---:B------:R-:W-:Y:S01]  /*8260*/  HMMA.16816.F32 R32, R132.reuse, R138, R32 ;  /* 0x0000008a8420723c */ /* 0x040fe20000001820 */
[----:B------:R-:W1:Y:S02]  /*8270*/  LDSM.16.M88.4 R136, [R180+0x11000] ;  /* 0x01100000b488783b */ /* 0x000e640000000200 */
[----:B------:R-:W-:Y:S01]  /*8280*/  FADD.FTZ R20, -R146, R20 ;  /* 0x0000001492147221 */ /* 0x000fe20000010100 */
[-C--:B------:R-:W-:Y:S01]  /*8290*/  FSEL R21, R21, R146.reuse, P0 ;  /* 0x0000009215157208 */ /* 0x080fe20000000000 */
[----:B------:R-:W-:Y:S01]  /*82a0*/  FADD.FTZ R23, -R144, R23 ;  /* 0x0000001790177221 */ /* 0x000fe20000010100 */
[----:B------:R-:W-:Y:S01]  /*82b0*/  FSETP.GE.FTZ.AND P0, PT, R160, RZ, PT ;  /* 0x000000ffa000720b */ /* 0x000fe20003f16000 */
[----:B------:R-:W-:Y:S01]  /*82c0*/  FADD.FTZ R22, -R144, R22 ;  /* 0x0000001690167221 */ /* 0x000fe20000010100 */
[----:B------:R-:W-:Y:S01]  /*82d0*/  FSEL R20, R20, R146, P1 ;  /* 0x0000009214147208 */ /* 0x000fe20000800000 */
[----:B------:R-:W-:Y:S01]  /*82e0*/  FMUL.FTZ R201, R201, R21 ;  /* 0x00000015c9c97220 */ /* 0x000fe20000410000 */
[----:B------:R-:W-:Y:S03]  /*82f0*/  FSETP.GE.FTZ.AND P1, PT, R170, RZ, PT ;  /* 0x000000ffaa00720b */ /* 0x000fe60003f36000 */
[----:B------:R-:W-:Y:S11]  /*8300*/  FMUL.FTZ R202, R202, R20 ;  /* 0x00000014caca7220 */ /* 0x000ff60000410000 */
[C---:B------:R-:W-:Y:S02]  /*8310*/  FADD.FTZ R16, -R146.reuse, R33 ;  /* 0x0000002192107221 */ /* 0x040fe40000010100 */
[----:B------:R-:W-:Y:S02]  /*8320*/  FADD.FTZ R17, -R146, R32 ;  /* 0x0000002092117221 */ /* 0x000fe40000010100 */
[----:B------:R-:W-:Y:S01]  /*8330*/  FADD.FTZ R35, -R144, R35 ;  /* 0x0000002390237221 */ /* 0x000fe20000010100 */
[-C--:B------:R-:W-:Y:S01]  /*8340*/  FSEL R16, R16, R146.reuse, P3 ;  /* 0x0000009210107208 */ /* 0x080fe20001800000 */
[----:B------:R-:W-:Y:S01]  /*8350*/  FADD.FTZ R34, -R144, R34 ;  /* 0x0000002290227221 */ /* 0x000fe20000010100 */
[----:B------:R-:W-:Y:S02]  /*8360*/  FSETP.GE.FTZ.AND P3, PT, R162, RZ, PT ;  /* 0x000000ffa200720b */ /* 0x000fe40003f76000 */
[----:B------:R-:W-:Y:S01]  /*8370*/  FSEL R17, R17, R146, P4 ;  /* 0x0000009211117208 */ /* 0x000fe20002000000 */
[----:B------:R-:W-:Y:S01]  /*8380*/  FMUL.FTZ R189, R189, R16 ;  /* 0x00000010bdbd7220 */ /* 0x000fe20000410000 */
[----:B------:R-:W-:Y:S03]  /*8390*/  FSETP.GE.FTZ.AND P4, PT, R161, RZ, PT ;  /* 0x000000ffa100720b */ /* 0x000fe60003f96000 */
        /* <DEDUP_REMOVED lines=9> */
[C---:B------:R-:W-:Y:S01]  /*8430*/  FADD.FTZ R39, -R144.reuse, R39 ;  /* 0x0000002790277221 */ /* 0x040fe20000010100 */
        /* <DEDUP_REMOVED lines=19> */
[----:B------:R-:W-:Y:S01]  /*8570*/  HMMA.16816.F32 R64, R132, R138, R64 ;  /* 0x0000008a8440723c */ /* 0x000fe20000001840 */
[C---:B------:R-:W-:Y:S03]  /*8580*/  FADD.FTZ R52, -R146.reuse, R52 ;  /* 0x0000003492347221 */ /* 0x040fe60000010100 */
[----:B------:R-:W-:Y:S02]  /*8590*/  FADD.FTZ R53, -R146, R53 ;  /* 0x0000003592357221 */ /* 0x000fe40000010100 */
[-C--:B------:R-:W-:Y:S01]  /*85a0*/  FSEL R52, R52, R146.reuse, P2 ;  /* 0x0000009234347208 */ /* 0x080fe20001000000 */
[----:B------:R-:W-:Y:S01]  /*85b0*/  FADD.FTZ R6, -R144, R55 ;  /* 0x0000003790067221 */ /* 0x000fe20000010100 */
[----:B------:R-:W-:Y:S04]  /*85c0*/  FSETP.GE.FTZ.AND P2, PT, R153, RZ, PT ;  /* 0x000000ff9900720b */ /* 0x000fe80003f56000 */
[----:B------:R-:W-:Y:S01]  /*85d0*/  FSEL R53, R53, R146, P1 ;  /* 0x0000009235357208 */ /* 0x000fe20000800000 */
[----:B------:R-:W-:Y:S01]  /*85e0*/  FMUL.FTZ R52, R157, R52 ;  /* 0x000000349d347220 */ /* 0x000fe20000410000 */
[----:B------:R-:W-:Y:S02]  /*85f0*/  FSETP.GE.FTZ.AND P1, PT, R221, RZ, PT ;  /* 0x000000ffdd00720b */ /* 0x000fe40003f36000 */
[-C--:B------:R-:W-:Y:S01]  /*8600*/  FSEL R6, R6, R144.reuse, P3 ;  /* 0x0000009006067208 */ /* 0x080fe20001800000 */
[----:B------:R-:W-:Y:S01]  /*8610*/  FMUL.FTZ R53, R156, R53 ;  /* 0x000000359c357220 */ /* 0x000fe20000410000 */
[----:B------:R-:W-:Y:S02]  /*8620*/  FSEL R7, R7, R144, P1 ;  /* 0x0000009007077208 */ /* 0x000fe40000800000 */
[----:B------:R-:W-:Y:S01]  /*8630*/  FSETP.GE.FTZ.AND P1, PT, R214, RZ, PT ;  /* 0x000000ffd600720b */ /* 0x000fe20003f36000 */
[----:B------:R-:W-:Y:S01]  /*8640*/  FMUL.FTZ R159, R159, R6 ;  /* 0x000000069f9f7220 */ /* 0x000fe20000410000 */
[----:B------:R-:W-:Y:S01]  /*8650*/  FSETP.GE.FTZ.AND P3, PT, R222, RZ, PT ;  /* 0x000000ffde00720b */ /* 0x000fe20003f76000 */
[----:B------:R-:W-:Y:S01]  /*8660*/  FMUL.FTZ R221, R221, R7 ;  /* 0x00000007dddd7220 */ /* 0x000fe20000410000 */
[----:B------:R-:W-:Y:S01]  /*8670*/  FSEL R18, R18, R144, P1 ;  /* 0x0000009012127208 */ /* 0x000fe20000800000 */
[----:B------:R-:W-:Y:S01]  /*8680*/  FADD.FTZ R64, -R146, R64 ;  /* 0x0000004092407221 */ /* 0x000fe20000010100 */
[----:B------:R-:W-:Y:S01]  /*8690*/  FSETP.GE.FTZ.AND P1, PT, R206, RZ, PT ;  /* 0x000000ffce00720b */ /* 0x000fe20003f36000 */
[C---:B------:R-:W-:Y:S02]  /*86a0*/  FADD.FTZ R5, -R144.reuse, R66 ;  /* 0x0000004290057221 */ /* 0x040fe40000010100 */
[----:B------:R-:W-:Y:S01]  /*86b0*/  FADD.FTZ R7, -R144, R54 ;  /* 0x0000003690077221 */ /* 0x000fe20000010100 */
[----:B------:R-:W-:Y:S01]  /*86c0*/  FSEL R64, R64, R146, P2 ;  /* 0x0000009240407208 */ /* 0x000fe20001000000 */
[----:B------:R-:W-:Y:S01]  /*86d0*/  @P0 FADD.FTZ R146, -R146, R65 ;  /* 0x0000004192920221 */ /* 0x000fe20000010100 */
[----:B------:R-:W-:Y:S01]  /*86e0*/  FSETP.GE.FTZ.AND P0, PT, R213, RZ, PT ;  /* 0x000000ffd500720b */ /* 0x000fe20003f16000 */
[----:B------:R-:W-:Y:S01]  /*86f0*/  FMUL.FTZ R214, R214, R18 ;  /* 0x00000012d6d67220 */ /* 0x000fe20000410000 */
[----:B------:R-:W-:Y:S01]  /*8700*/  FSEL R22, R22, R144, P1 ;  /* 0x0000009016167208 */ /* 0x000fe20000800000 */
[----:B------:R-:W-:Y:S01]  /*8710*/  FMUL.FTZ R64, R153, R64 ;  /* 0x0000004099407220 */ /* 0x000fe20000410000 */
[----:B------:R-:W-:Y:S01]  /*8720*/  FSEL R19, R19, R144, P0 ;  /* 0x0000009013137208 */ /* 0x000fe20000000000 */
[----:B------:R-:W-:Y:S01]  /*8730*/  FMUL.FTZ R146, R152, R146 ;  /* 0x0000009298927220 */ /* 0x000fe20000410000 */
[----:B------:R-:W-:Y:S01]  /*8740*/  FSETP.GE.FTZ.AND P0, PT, R203, RZ, PT ;  /* 0x000000ffcb00720b */ /* 0x000fe20003f16000 */
[----:B------:R-:W-:Y:S01]  /*8750*/  FMUL.FTZ R206, R206, R22 ;  /* 0x00000016cece7220 */ /* 0x000fe20000410000 */
[----:B------:R-:W-:Y:S01]  /*8760*/  FSETP.GE.FTZ.AND P1, PT, R195, RZ, PT ;  /* 0x000000ffc300720b */ /* 0x000fe20003f36000 */
[----:B------:R-:W-:Y:S01]  /*8770*/  FMUL.FTZ R213, R213, R19 ;  /* 0x00000013d5d57220 */ /* 0x000fe20000410000 */
[-C--:B------:R-:W-:Y:S02]  /*8780*/  FSEL R23, R23, R144.reuse, P0 ;  /* 0x0000009017177208 */ /* 0x080fe40000000000 */
        /* <DEDUP_REMOVED lines=8> */
[-C--:B------:R-:W-:Y:S01]  /*8810*/  FSEL R39, R39, R144.reuse, P0 ;  /* 0x0000009027277208 */ /* 0x080fe20000000000 */
[----:B---3--:R-:W-:Y:S01]  /*8820*/  FADD.FTZ R4, -R2, R8 ;  /* 0x0000000802047221 */ /* 0x008fe20000010100 */
[----:B------:R-:W-:Y:S01]  /*8830*/  FSETP.GE.FTZ.AND P0, PT, R166, RZ, PT ;  /* 0x000000ffa600720b */ /* 0x000fe20003f16000 */
[----:B------:R-:W-:Y:S01]  /*8840*/  FADD.FTZ R6, -R2, R13 ;  /* 0x0000000d02067221 */ /* 0x000fe20000010100 */
[-C--:B------:R-:W-:Y:S01]  /*8850*/  FSEL R38, R38, R144.reuse, P1 ;  /* 0x0000009026267208 */ /* 0x080fe20000800000 */
[C---:B------:R-:W-:Y:S01]  /*8860*/  FADD.FTZ R8, -R2.reuse, R9 ;  /* 0x0000000902087221 */ /* 0x040fe20000010100 */
[----:B------:R-:W-:Y:S01]  /*8870*/  FSETP.GE.FTZ.AND P1, PT, R167, RZ, PT ;  /* 0x000000ffa700720b */ /* 0x000fe20003f36000 */
[C---:B------:R-:W-:Y:S01]  /*8880*/  FADD.FTZ R56, -R2.reuse, R56 ;  /* 0x0000003802387221 */ /* 0x040fe20000010100 */
        /* <DEDUP_REMOVED lines=10> */
[----:B------:R-:W-:Y:S01]  /*8930*/  FSETP.GE.FTZ.AND P2, PT, R151, RZ, PT ;  /* 0x000000ff9700720b */ /* 0x000fe20003f56000 */
[----:B----4-:R-:W-:Y:S01]  /*8940*/  FADD.FTZ R10, -R0, R10 ;  /* 0x0000000a000a7221 */ /* 0x010fe20000010100 */
[----:B------:R-:W-:Y:S01]  /*8950*/  FSETP.GE.FTZ.AND P0, PT, R210, RZ, PT ;  /* 0x000000ffd200720b */ /* 0x000fe20003f16000 */
[----:B------:R-:W-:Y:S01]  /*8960*/  FMUL.FTZ R51, R224, R4 ;  /* 0x00000004e0337220 */ /* 0x000fe20000410000 */
[-C--:B------:R-:W-:Y:S01]  /*8970*/  FSEL R5, R5, R144.reuse, P2 ;  /* 0x0000009005057208 */ /* 0x080fe20001000000 */
[----:B------:R-:W-:Y:S01]  /*8980*/  FADD.FTZ R4, -R2, R25 ;  /* 0x0000001902047221 */ /* 0x000fe20000010100 */
[----:B------:R-:W-:Y:S01]  /*8990*/  FSEL R7, R7, R144, P4 ;  /* 0x0000009007077208 */ /* 0x000fe20002000000 */
[----:B------:R-:W-:Y:S01]  /*89a0*/  FADD.FTZ R26, -R0, R26 ;  /* 0x0000001a001a7221 */ /* 0x000fe20000010100 */
[----:B------:R-:W-:Y:S01]  /*89b0*/  FSETP.GE.FTZ.AND P2, PT, R220, RZ, PT ;  /* 0x000000ffdc00720b */ /* 0x000fe20003f56000 */
[----:B------:R-:W-:Y:S01]  /*89c0*/  FMUL.FTZ R151, R151, R5 ;  /* 0x0000000597977220 */ /* 0x000fe20000410000 */
[-C--:B------:R-:W-:Y:S01]  /*89d0*/  FSEL R4, R4, R2.reuse, P0 ;  /* 0x0000000204047208 */ /* 0x080fe20000000000 */
[----:B------:R-:W-:Y:S01]  /*89e0*/  FADD.FTZ R5, -R2, R24 ;  /* 0x0000001802057221 */ /* 0x000fe20000010100 */
[-C--:B------:R-:W-:Y:S01]  /*89f0*/  FSEL R6, R6, R2.reuse, P2 ;  /* 0x0000000206067208 */ /* 0x080fe20001000000 */
        /* <DEDUP_REMOVED lines=34> */
[C---:B------:R-:W-:Y:S01]  /*8c20*/  FADD.FTZ R5, -R0.reuse, R11 ;  /* 0x0000000b00057221 */ /* 0x040fe20000010100 */
[----:B------:R-:W-:Y:S01]  /*8c30*/  FSETP.GE.FTZ.AND P4, PT, R205, RZ, PT ;  /* 0x000000ffcd00720b */ /* 0x000fe20003f96000 */
[----:B------:R-:W-:Y:S01]  /*8c40*/  FADD.FTZ R4, -R0, R14 ;  /* 0x0000000e00047221 */ /* 0x000fe20000010100 */
[-C--:B------:R-:W-:Y:S01]  /*8c50*/  FSEL R7, R7, R2.reuse, P3 ;  /* 0x0000000207077208 */ /* 0x080fe20001800000 */
[----:B------:R-:W-:Y:S01]  /*8c60*/  FMUL.FTZ R174, R174, R39 ;  /* 0x00000027aeae7220 */ /* 0x000fe20000410000 */
[----:B------:R-:W-:Y:S01]  /*8c70*/  FSETP.GE.FTZ.AND P3, PT, R172, RZ, PT ;  /* 0x000000ffac00720b */ /* 0x000fe20003f76000 */
[----:B------:R-:W-:Y:S01]  /*8c80*/  FADD.FTZ R42, -R0, R42 ;  /* 0x0000002a002a7221 */ /* 0x000fe20000010100 */
        /* <DEDUP_REMOVED lines=17> */
[----:B------:R-:W-:Y:S01]  /*8da0*/  FADD.FTZ R2, -R0, R27 ;  /* 0x0000001b00027221 */ /* 0x000fe20000010100 */
[-C--:B------:R-:W-:Y:S01]  /*8db0*/  FSEL R6, R6, R0.reuse, P2 ;  /* 0x0000000006067208 */ /* 0x080fe20001000000 */
[----:B------:R-:W-:Y:S01]  /*8dc0*/  FMUL.FTZ R45, R172, R45 ;  /* 0x0000002dac2d7220 */ /* 0x000fe20000410000 */
[----:B------:R-:W-:Y:S01]  /*8dd0*/  FSEL R5, R5, R0, P1 ;  /* 0x0000000005057208 */ /* 0x000fe20000800000 */
        /* <DEDUP_REMOVED lines=27> */
[----:B------:R-:W-:Y:S02]  /*8f90*/  FSETP.GE.FTZ.AND P0, PT, R197, RZ, PT ;  /* 0x000000ffc500720b */ /* 0x000fe40003f16000 */
        /* <DEDUP_REMOVED lines=8> */
[----:B------:R-:W-:Y:S01]  /*9020*/  PLOP3.LUT P0, PT, PT, PT, UP3, 0x80, 0x0 ;  /* 0x000000000000781c */ /* 0x000fe20003f0f038 */
[----:B------:R-:W-:Y:S01]  /*9030*/  FMUL.FTZ R37, R200, R5 ;  /* 0x00000005c8257220 */ /* 0x000fe20000410000 */
[----:B------:R-:W-:Y:S01]  /*9040*/  FSETP.GE.FTZ.AND P4, PT, R169, RZ, PT ;  /* 0x000000ffa900720b */ /* 0x000fe20003f96000 */
[----:B------:R-:W-:Y:S01]  /*9050*/  FADD.FTZ R5, -R0, R58 ;  /* 0x0000003a00057221 */ /* 0x000fe20000010100 */
[----:B------:R-:W-:Y:S01]  /*9060*/  FSETP.GE.FTZ.AND P3, PT, R168, RZ, PT ;  /* 0x000000ffa800720b */ /* 0x000fe20003f76000 */
[----:B------:R-:W-:Y:S01]  /*9070*/  FMUL.FTZ R29, R197, R6 ;  /* 0x00000006c51d7220 */ /* 0x000fe20000410000 */
[----:B------:R-:W-:Y:S02]  /*9080*/  FSETP.GE.FTZ.AND P2, PT, R163, RZ, PT ;  /* 0x000000ffa300720b */ /* 0x000fe40003f56000 */
        /* <DEDUP_REMOVED lines=112> */
.L_x_877:
        /* <DEDUP_REMOVED lines=212> */
.L_x_878:
[----:B------:R-:W-:Y:S01]  /*a4d0*/  LDSM.16.M88.4 R32, [R182+0x14000] ;  /* 0x01400000b620783b */ /* 0x000fe20000000200 */
[----:B------:R-:W-:Y:S01]  /*a4e0*/  IMAD.IADD R144, R177, 0x1, R184 ;  /* 0x00000001b1907824 */ /* 0x000fe200078e02b8 */
[----:B------:R-:W-:Y:S01]  /*a4f0*/  ULOP3.LUT UR6, UR8, 0x1, URZ, 0xc0, !UPT ;  /* 0x0000000108067892 */ /* 0x000fe2000f8ec03f */
[----:B------:R-:W-:Y:S01]  /*a500*/  IMAD.MOV.U32 R147, RZ, RZ, c[0x0][0x22c] ;  /* 0x00008b00ff937624 */ /* 0x000fe200078e00ff */
[----:B------:R-:W-:Y:S01]  /*a510*/  UISETP.GT.AND UP2, UPT, UR8, UR15, UPT ;  /* 0x0000000f0800728c */ /* 0x000fe2000bf44270 */
[----:B------:R-:W2:Y:S01]  /*a520*/  LDSM.16.MT88.4 R16, [R0+0xc000] ;  /* 0x00c000000010783b */ /* 0x000ea20000004200 */
[----:B------:R-:W-:Y:S01]  /*a530*/  IMAD.MOV.U32 R148, RZ, RZ, 0x4 ;  /* 0x00000004ff947424 */ /* 0x000fe200078e00ff */
[----:B------:R-:W-:Y:S01]  /*a540*/  UISETP.NE.U32.AND UP0, UPT, UR6, 0x1, UPT ;  /* 0x000000010600788c */ /* 0x000fe2000bf05070 */
[----:B------:R-:W-:Y:S01]  /*a550*/  IMAD R147, R147, c[0x0][0x1c0], RZ ;  /* 0x0000700093937a24 */ /* 0x000fe200078e02ff */
[----:B------:R-:W-:Y:S01]  /*a560*/  @UP3 UIADD3 UR7, UP1, UR12, -0x200, URZ ;  /* 0xfffffe000c073890 */ /* 0x000fe2000ff3e03f */
[----:B------:R-:W3:Y:S01]  /*a570*/  LDSM.16.M88.4 R28, [R182+0x16000] ;  /* 0x01600000b61c783b */ /* 0x000ee20000000200 */
[----:B------:R-:W-:Y:S01]  /*a580*/  IMAD.MOV.U32 R149, RZ, RZ, c[0x0][0x22c] ;  /* 0x00008b00ff957624 */ /* 0x000fe200078e00ff */
[----:B------:R-:W-:Y:S01]  /*a590*/  UIADD3 UR8, UR8, -0x1, URZ ;  /* 0xffffffff08087890 */ /* 0x000fe2000fffe03f */
[----:B------:R-:W-:Y:S01]  /*a5a0*/  IMAD.SHL.U32 R147, R147, 0x8, RZ ;  /* 0x0000000893937824 */ /* 0x000fe200078e00ff */
[----:B------:R-:W-:Y:S01]  /*a5b0*/  @UP3 UIADD3.X UR6, UR13, -0x1, URZ, UP1, !UPT ;  /* 0xffffffff0d063890 */ /* 0x000fe20008ffe43f */
[----:B------:R-:W4:Y:S01]  /*a5c0*/  LDSM.16.MT88.4 R36, [R2+0xc000] ;  /* 0x00c000000224783b */ /* 0x000f220000004200 */
[----:B------:R-:W-:Y:S02]  /*a5d0*/  IMAD R149, R149, c[0x0][0x1c0], RZ ;  /* 0x0000700095957a24 */ /* 0x000fe400078e02ff */
[----:B------:R-:W-:Y:S02]  /*a5e0*/  IMAD.MOV.U32 R150, RZ, RZ, c[0x0][0x22c] ;  /* 0x00008b00ff967624 */ /* 0x000fe400078e00ff */
[----:B------:R-:W-:Y:S01]  /*a5f0*/  LDSM.16.M88.4 R40, [R184+0x14000] ;  /* 0x01400000b828783b */ /* 0x000fe20000000200 */
[----:B------:R-:W-:Y:S02]  /*a600*/  IMAD.SHL.U32 R149, R149, 0x10, RZ ;  /* 0x0000001095957824 */ /* 0x000fe400078e00ff */
[----:B------:R-:W-:Y:S02]  /*a610*/  IMAD R150, R150, c[0x0][0x1c0], RZ ;  /* 0x0000700096967a24 */ /* 0x000fe400078e02ff */
[----:B------:R-:W1:Y:S01]  /*a620*/  LDSM.16.MT88.4 R44, [R0+0xc800] ;  /* 0x00c80000002c783b */ /* 0x000e620000004200 */
[----:B------:R-:W-:Y:S02]  /*a630*/  IMAD.MOV.U32 R151, RZ, RZ, c[0x0][0x22c] ;  /* 0x00008b00ff977624 */ /* 0x000fe400078e00ff */
[----:B------:R-:W-:Y:S02]  /*a640*/  IMAD.SHL.U32 R150, R150, 0x20, RZ ;  /* 0x0000002096967824 */ /* 0x000fe400078e00ff */
[----:B------:R-:W1:Y:S01]  /*a650*/  LDSM.16.M88.4 R48, [R184+0x16000] ;  /* 0x01600000b830783b */ /* 0x000e620000000200 */
[----:B------:R-:W-:Y:S04]  /*a660*/  IMAD R151, R151, c[0x0][0x1c0], RZ ;  /* 0x0000700097977a24 */ /* 0x000fe800078e02ff */
[----:B------:R-:W1:Y:S01]  /*a670*/  LDSM.16.MT88.4 R52, [R2+0xc800] ;  /* 0x00c800000234783b */ /* 0x000e620000004200 */
[----:B------:R-:W-:Y:S04]  /*a680*/  IMAD R151, R151, 0x30, RZ ;  /* 0x0000003097977824 */ /* 0x000fe800078e02ff */
[----:B------:R-:W-:Y:S01]  /*a690*/  LDSM.16.M88.4 R56, [R145+0x14000] ;  /* 0x014000009138783b */ /* 0x000fe20000000200 */
[-C--:B-12---:R-:W-:Y:S04]  /*a6a0*/  HMMA.16816.F32 R4, R32, R16.reuse, RZ ;  /* 0x000000102004723c */ /* 0x086fe800000018ff */
[----:B------:R-:W1:Y:S05]  /*a6b0*/  LDSM.16.MT88.4 R60, [R0+0xd000] ;  /* 0x00d00000003c783b */ /* 0x000e6a0000004200 */
[----:B------:R-:W2:Y:S01]  /*a6c0*/  LDSM.16.M88.4 R64, [R145+0x16000] ;  /* 0x016000009140783b */ /* 0x000ea20000000200 */
[C---:B---3--:R-:W-:Y:S04]  /*a6d0*/  HMMA.16816.F32 R8, R28.reuse, R16, RZ ;  /* 0x000000101c08723c */ /* 0x048fe800000018ff */
[----:B------:R-:W2:Y:S04]  /*a6e0*/  LDSM.16.MT88.4 R132, [R2+0xd000] ;  /* 0x00d000000284783b */ /* 0x000ea80000004200 */
[-C--:B------:R-:W-:Y:S01]  /*a6f0*/  HMMA.16816.F32 R12, R28, R18.reuse, RZ ;  /* 0x000000121c0c723c */ /* 0x080fe200000018ff */
[----:B------:R-:W-:Y:S05]  /*a700*/  LDSM.16.M88.4 R136, [R144+0x16000] ;  /* 0x016000009088783b */ /* 0x000fea0000000200 */
[----:B------:R-:W-:Y:S02]  /*a710*/  LDSM.16.MT88.4 R140, [R2+0xd800] ;  /* 0x00d80000028c783b */ /* 0x000fe40000004200 */
[C---:B------:R-:W-:Y:S03]  /*a720*/  HMMA.16816.F32 R16, R32.reuse, R18, RZ ;  /* 0x000000122010723c */ /* 0x040fe600000018ff */
[----:B------:R-:W3:Y:S05]  /*a730*/  LDL R177, [R1+0x20] ;  /* 0x0000200001b17983 */ /* 0x000eea0000100800 */
[-C--:B----4-:R-:W-:Y:S08]  /*a740*/  HMMA.16816.F32 R20, R32, R36.reuse, RZ ;  /* 0x000000242014723c */ /* 0x090ff000000018ff */
        /* <DEDUP_REMOVED lines=9> */
[-C--:B------:R-:W-:Y:S08]  /*a7e0*/  HMMA.16816.F32 R20, R40, R52.reuse, R20 ;  /* 0x000000342814723c */ /* 0x080ff00000001814 */
[C---:B------:R-:W-:Y:S08]  /*a7f0*/  HMMA.16816.F32 R24, R48.reuse, R52, R24 ;  /* 0x000000343018723c */ /* 0x040ff00000001818 */
[-C--:B------:R-:W-:Y:S01]  /*a800*/  HMMA.16816.F32 R28, R48, R54.reuse, R28 ;  /* 0x00000036301c723c */ /* 0x080fe2000000181c */
[----:B------:R-:W-:Y:S07]  /*a810*/  LDSM.16.MT88.4 R48, [R0+0xe000] ;  /* 0x00e000000030783b */ /* 0x000fee0000004200 */
[----:B------:R-:W-:Y:S01]  /*a820*/  HMMA.16816.F32 R32, R40, R54, R32 ;  /* 0x000000362820723c */ /* 0x000fe20000001820 */
[----:B------:R-:W4:Y:S05]  /*a830*/  LDSM.16.M88.4 R40, [R182+0x18000] ;  /* 0x01800000b628783b */ /* 0x000f2a0000000200 */
[----:B------:R-:W4:Y:S02]  /*a840*/  LDSM.16.M88.4 R52, [R182+0x1a000] ;  /* 0x01a00000b634783b */ /* 0x000f240000000200 */
        /* <DEDUP_REMOVED lines=10> */
[----:B------:R-:W-:Y:S05]  /*a8f0*/  LDSM.16.MT88.4 R56, [R0+0xe800] ;  /* 0x00e800000038783b */ /* 0x000fea0000004200 */
[----:B------:R-:W-:Y:S02]  /*a900*/  LDSM.16.MT88.4 R132, [R2+0xe800] ;  /* 0x00e800000284783b */ /* 0x000fe40000004200 */
[-C--:B----4-:R-:W-:Y:S08]  /*a910*/  HMMA.16816.F32 R4, R36, R44.reuse, R4 ;  /* 0x0000002c2404723c */ /* 0x090ff00000001804 */
[C---:B------:R-:W-:Y:S08]  /*a920*/  HMMA.16816.F32 R8, R136.reuse, R44, R8 ;  /* 0x0000002c8808723c */ /* 0x040ff00000001808 */
[-C--:B------:R-:W-:Y:S08]  /*a930*/  HMMA.16816.F32 R12, R136, R46.reuse, R12 ;  /* 0x0000002e880c723c */ /* 0x080ff0000000180c */
[C---:B------:R-:W-:Y:S01]  /*a940*/  HMMA.16816.F32 R16, R36.reuse, R46, R16 ;  /* 0x0000002e2410723c */ /* 0x040fe20000001810 */
[----:B------:R-:W2:Y:S07]  /*a950*/  LDSM.16.M88.4 R44, [R184+0x18000] ;  /* 0x01800000b82c783b */ /* 0x000eae0000000200 */
[-C--:B------:R-:W-:Y:S08]  /*a960*/  HMMA.16816.F32 R20, R36, R140.reuse, R20 ;  /* 0x0000008c2414723c */ /* 0x080ff00000001814 */
[C---:B------:R-:W-:Y:S08]  /*a970*/  HMMA.16816.F32 R24, R136.reuse, R140, R24 ;  /* 0x0000008c8818723c */ /* 0x040ff00000001818 */
[-C--:B------:R-:W-:Y:S01]  /*a980*/  HMMA.16816.F32 R28, R136, R142.reuse, R28 ;  /* 0x0000008e881c723c */ /* 0x080fe2000000181c */
[----:B------:R-:W-:Y:S07]  /*a990*/  LDSM.16.M88.4 R136, [R145+0x1a000] ;  /* 0x01a000009188783b */ /* 0x000fee0000000200 */
[----:B------:R-:W-:Y:S01]  /*a9a0*/  HMMA.16816.F32 R32, R36, R142, R32 ;  /* 0x0000008e2420723c */ /* 0x000fe20000001820 */
[----:B------:R-:W-:Y:S05]  /*a9b0*/  LDSM.16.M88.4 R36, [R145+0x18000] ;  /* 0x018000009124783b */ /* 0x000fea0000000200 */
[----:B------:R-:W-:Y:S02]  /*a9c0*/  LDSM.16.MT88.4 R140, [R2+0xf000] ;  /* 0x00f00000028c783b */ /* 0x000fe40000004200 */
        /* <DEDUP_REMOVED lines=8> */
[----:B------:R1:W-:Y:S07]  /*aa50*/  LDSM.16.MT88.4 R52, [R0+0xf800] ;  /* 0x00f800000034783b */ /* 0x0003ee0000004200 */
[----:B------:R-:W-:Y:S01]  /*aa60*/  HMMA.16816.F32 R32, R40, R62, R32 ;  /* 0x0000003e2820723c */ /* 0x000fe20000001820 */
[----:B------:R-:W3:Y:S05]  /*aa70*/  LDSM.16.M88.4 R40, [R144+0x18000] ;  /* 0x018000009028783b */ /* 0x000eea0000000200 */
[----:B------:R4:W-:Y:S02]  /*aa80*/  LDSM.16.MT88.4 R60, [R2+0xf800] ;  /* 0x00f80000023c783b */ /* 0x0009e40000004200 */
[-C--:B--2---:R-:W-:Y:S08]  /*aa90*/  HMMA.16816.F32 R4, R44, R56.reuse, R4 ;  /* 0x000000382c04723c */ /* 0x084ff00000001804 */
[C---:B------:R-:W-:Y:S01]  /*aaa0*/  HMMA.16816.F32 R8, R64.reuse, R56, R8 ;  /* 0x000000384008723c */ /* 0x040fe20000001808 */
[----:B-1----:R-:W-:Y:S04]  /*aab0*/  IMAD.MOV.U32 R0, RZ, RZ, c[0x0][0x22c] ;  /* 0x00008b00ff007624 */ /* 0x002fe800078e00ff */
[----:B------:R-:W-:Y:S03]  /*aac0*/  IMAD R0, R0, c[0x0][0x1c0], RZ ;  /* 0x0000700000007a24 */ /* 0x000fe600078e02ff */
[-C--:B------:R-:W-:Y:S04]  /*aad0*/  HMMA.16816.F32 R12, R64, R58.reuse, R12 ;  /* 0x0000003a400c723c */ /* 0x080fe8000000180c */
[----:B------:R-:W-:Y:S02]  /*aae0*/  IMAD R0, R0, 0x48, RZ ;  /* 0x0000004800007824 */ /* 0x000fe400078e02ff */
[----:B----4-:R-:W-:Y:S02]  /*aaf0*/  IMAD.MOV.U32 R2, RZ, RZ, c[0x0][0x22c] ;  /* 0x00008b00ff027624 */ /* 0x010fe400078e00ff */
        /* <DEDUP_REMOVED lines=9> */
[-C--:B------:R-:W-:Y:S05]  /*ab90*/  HMMA.16816.F32 R4, R36, R48.reuse, R4 ;  /* 0x000000302404723c */ /* 0x080fea0000001804 */
        /* <DEDUP_REMOVED lines=9> */
[C---:B------:R-:W-:Y:S01]  /*ac30*/  LEA R38, P1, R147.reuse, R190, 0x2 ;  /* 0x000000be93267211 */ /* 0x040fe200078210ff */
[-C--:B---3--:R-:W-:Y:S05]  /*ac40*/  HMMA.16816.F32 R4, R40, R52.reuse, R4 ;  /* 0x000000342804723c */ /* 0x088fea0000001804 */
[-C--:B------:R-:W-:Y:S02]  /*ac50*/  LEA.HI.X.SX32 R39, R147, R191.reuse, 0x2, P1 ;  /* 0x000000bf93277211 */ /* 0x080fe400008f16ff */
[----:B------:R-:W-:Y:S01]  /*ac60*/  @P0 IADD3 R36, R245, -0x80, RZ ;  /* 0xffffff80f5240810 */ /* 0x000fe20007ffe0ff */
[C---:B-1----:R-:W-:Y:S04]  /*ac70*/  HMMA.16816.F32 R8, R56.reuse, R52, R8 ;  /* 0x000000343808723c */ /* 0x042fe80000001808 */
[----:B------:R-:W-:Y:S01]  /*ac80*/  @P0 IMAD.WIDE R36, R36, R148, UR12 ;  /* 0x0000000c24240e25 */ /* 0x000fe2000f8e0294 */
[----:B------:R-:W-:Y:S02]  /*ac90*/  @UP3 UMOV UR12, UR7 ;  /* 0x00000007000c3c82 */ /* 0x000fe40008000000 */
[----:B------:R-:W-:Y:S01]  /*aca0*/  @UP3 UMOV UR13, UR6 ;  /* 0x00000006000d3c82 */ /* 0x000fe20008000000 */
[-C--:B------:R-:W-:Y:S01]  /*acb0*/  HMMA.16816.F32 R12, R56, R54.reuse, R12 ;  /* 0x00000036380c723c */ /* 0x080fe2000000180c */
[----:B------:R1:W5:Y:S03]  /*acc0*/  @P0 LDG.E R250, [R36.64] ;  /* 0x0000000424fa0981 */ /* 0x000366000c1e1900 */
[----:B------:R-:W-:Y:S02]  /*acd0*/  IMAD.MOV.U32 R148, RZ, RZ, c[0x0][0x22c] ;  /* 0x00008b00ff947624 */ /* 0x000fe400078e00ff */
[----:B------:R1:W5:Y:S02]  /*ace0*/  @P0 LDG.E R251, [R36.64+0x20] ;  /* 0x0000200424fb0981 */ /* 0x000364000c1e1900 */
[C---:B------:R-:W-:Y:S03]  /*acf0*/  HMMA.16816.F32 R16, R40.reuse, R54, R16 ;  /* 0x000000362810723c */ /* 0x040fe60000001810 */
[----:B------:R1:W5:Y:S01]  /*ad00*/  @P0 LDG.E R248, [R36.64+0x100] ;  /* 0x0001000424f80981 */ /* 0x000362000c1e1900 */
[----:B------:R-:W-:Y:S04]  /*ad10*/  IMAD R148, R148, c[0x0][0x1c0], RZ ;  /* 0x0000700094947a24 */ /* 0x000fe800078e02ff */
[-C--:B------:R-:W-:Y:S01]  /*ad20*/  HMMA.16816.F32 R20, R40, R60.reuse, R20 ;  /* 0x0000003c2814723c */ /* 0x080fe20000001814 */
[----:B------:R1:W5:Y:S03]  /*ad30*/  @P0 LDG.E R249, [R36.64+0x120] ;  /* 0x0001200424f90981 */ /* 0x000366000c1e1900 */
[CC--:B------:R-:W-:Y:S01]  /*ad40*/  LEA R44, P0, R149.reuse, R190.reuse, 0x2 ;  /* 0x000000be952c7211 */ /* 0x0c0fe200078010ff */
[----:B------:R-:W-:Y:S01]  /*ad50*/  IMAD R148, R148, 0x18, RZ ;  /* 0x0000001894947824 */ /* 0x000fe200078e02ff */
[----:B------:R2:W-:Y:S02]  /*ad60*/  RED.E.ADD.F32.FTZ.RN.STRONG.GPU [R190.64], R4 ;  /* 0x00000004be00798e */ /* 0x0005e4000c10e784 */
[C---:B------:R-:W-:Y:S03]  /*ad70*/  HMMA.16816.F32 R24, R56.reuse, R60, R24 ;  /* 0x0000003c3818723c */ /* 0x040fe60000001818 */
[----:B------:R3:W-:Y:S01]  /*ad80*/  RED.E.ADD.F32.FTZ.RN.STRONG.GPU [R38.64], R5 ;  /* 0x000000052600798e */ /* 0x0007e2000c10e784 */
[-C--:B------:R-:W-:Y:S04]  /*ad90*/  LEA.HI.X.SX32 R45, R149, R191.reuse, 0x2, P0 ;  /* 0x000000bf952d7211 */ /* 0x080fe800000f16ff */
[-C--:B------:R-:W-:Y:S01]  /*ada0*/  HMMA.16816.F32 R28, R56, R62.reuse, R28 ;  /* 0x0000003e381c723c */ /* 0x080fe2000000181c */
[----:B------:R4:W-:Y:S07]  /*adb0*/  RED.E.ADD.F32.FTZ.RN.STRONG.GPU [R44.64], R6 ;  /* 0x000000062c00798e */ /* 0x0009ee000c10e784 */
[----:B------:R-:W-:Y:S07]  /*adc0*/  HMMA.16816.F32 R32, R40, R62, R32 ;  /* 0x0000003e2820723c */ /* 0x000fee0000001820 */
[-C--:B------:R-:W-:Y:S01]  /*add0*/  LEA R40, P1, R148, R190.reuse, 0x2 ;  /* 0x000000be94287211 */ /* 0x080fe200078210ff */
[----:B------:R-:W-:Y:S01]  /*ade0*/  IMAD.MOV.U32 R42, RZ, RZ, c[0x0][0x22c] ;  /* 0x00008b00ff2a7624 */ /* 0x000fe200078e00ff */
[-C--:B--2---:R-:W-:Y:S03]  /*adf0*/  LEA R4, P0, R150, R190.reuse, 0x2 ;  /* 0x000000be96047211 */ /* 0x084fe600078010ff */
[-C--:B------:R-:W-:Y:S01]  /*ae00*/  LEA.HI.X.SX32 R41, R148, R191.reuse, 0x2, P1 ;  /* 0x000000bf94297211 */ /* 0x080fe200008f16ff */
[----:B------:R-:W-:Y:S01]  /*ae10*/  IMAD.MOV.U32 R148, RZ, RZ, c[0x0][0x22c] ;  /* 0x00008b00ff947624 */ /* 0x000fe200078e00ff */
[-C--:B---3--:R-:W-:Y:S01]  /*ae20*/  LEA.HI.X.SX32 R5, R150, R191.reuse, 0x2, P0 ;  /* 0x000000bf96057211 */ /* 0x088fe200000f16ff */
[----:B------:R-:W-:Y:S02]  /*ae30*/  IMAD.MOV.U32 R150, RZ, RZ, c[0x0][0x22c] ;  /* 0x00008b00ff967624 */ /* 0x000fe400078e00ff */
[----:B------:R2:W-:Y:S01]  /*ae40*/  RED.E.ADD.F32.FTZ.RN.STRONG.GPU [R40.64], R7 ;  /* 0x000000072800798e */ /* 0x0005e2000c10e784 */
[----:B------:R-:W-:Y:S01]  /*ae50*/  IMAD R148, R148, c[0x0][0x1c0], RZ ;  /* 0x0000700094947a24 */ /* 0x000fe200078e02ff */
[CC--:B----4-:R-:W-:Y:S01]  /*ae60*/  LEA R6, P0, R151.reuse, R190.reuse, 0x2 ;  /* 0x000000be97067211 */ /* 0x0d0fe200078010ff */
[----:B------:R-:W-:Y:S02]  /*ae70*/  IMAD R150, R150, c[0x0][0x1c0], RZ ;  /* 0x0000700096967a24 */ /* 0x000fe400078e02ff */
[----:B------:R3:W-:Y:S01]  /*ae80*/  RED.E.ADD.F32.FTZ.RN.STRONG.GPU [R4.64], R8 ;  /* 0x000000080400798e */ /* 0x0007e2000c10e784 */
[----:B------:R-:W-:Y:S02]  /*ae90*/  IMAD R148, R148, 0x28, RZ ;  /* 0x0000002894947824 */ /* 0x000fe400078e02ff */
[----:B------:R-:W-:Y:S02]  /*aea0*/  IMAD R150, R150, 0x38, RZ ;  /* 0x0000003896967824 */ /* 0x000fe400078e02ff */
[----:B------:R-:W-:Y:S01]  /*aeb0*/  IMAD R42, R42, c[0x0][0x1c0], RZ ;  /* 0x000070002a2a7a24 */ /* 0x000fe200078e02ff */
[-C--:B-1----:R-:W-:Y:S03]  /*aec0*/  LEA R36, P1, R148, R190.reuse, 0x2 ;  /* 0x000000be94247211 */ /* 0x082fe600078210ff */
[----:B------:R-:W-:Y:S01]  /*aed0*/  IMAD R42, R42, 0x68, RZ ;  /* 0x000000682a2a7824 */ /* 0x000fe200078e02ff */
[-C--:B------:R-:W-:Y:S01]  /*aee0*/  LEA.HI.X.SX32 R37, R148, R191.reuse, 0x2, P1 ;  /* 0x000000bf94257211 */ /* 0x080fe200008f16ff */
[----:B------:R-:W-:Y:S04]  /*aef0*/  IMAD.MOV.U32 R148, RZ, RZ, c[0x0][0x22c] ;  /* 0x00008b00ff947624 */ /* 0x000fe800078e00ff */
[----:B------:R1:W-:Y:S01]  /*af00*/  RED.E.ADD.F32.FTZ.RN.STRONG.GPU [R36.64], R9 ;  /* 0x000000092400798e */ /* 0x0003e2000c10e784 */
[----:B------:R-:W-:Y:S04]  /*af10*/  IMAD R148, R148, c[0x0][0x1c0], RZ ;  /* 0x0000700094947a24 */ /* 0x000fe800078e02ff */
[----:B------:R-:W-:Y:S01]  /*af20*/  IMAD.SHL.U32 R148, R148, 0x40, RZ ;  /* 0x0000004094947824 */ /* 0x000fe200078e00ff */
[-C--:B--2---:R-:W-:Y:S02]  /*af30*/  LEA.HI.X.SX32 R7, R151, R191.reuse, 0x2, P0 ;  /* 0x000000bf97077211 */ /* 0x084fe400000f16ff */
[C---:B------:R-:W-:Y:S02]  /*af40*/  IADD3 R41, R149.reuse, 0x20, RZ ;  /* 0x0000002095297810 */ /* 0x040fe40007ffe0ff */
[C---:B------:R-:W-:Y:S01]  /*af50*/  IADD3 R40, R149.reuse, 0x20, RZ ;  /* 0x0000002095287810 */ /* 0x040fe20007ffe0ff */
[----:B------:R2:W-:Y:S01]  /*af60*/  RED.E.ADD.F32.FTZ.RN.STRONG.GPU [R6.64], R10 ;  /* 0x0000000a0600798e */ /* 0x0005e2000c10e784 */
[-C--:B---3--:R-:W-:Y:S02]  /*af70*/  LEA R4, P1, R150, R190.reuse, 0x2 ;  /* 0x000000be96047211 */ /* 0x088fe400078210ff */
[-C--:B------:R-:W-:Y:S02]  /*af80*/  LEA R8, P0, R148, R190.reuse, 0x2 ;  /* 0x000000be94087211 */ /* 0x080fe400078010ff */
[-C--:B------:R-:W-:Y:S01]  /*af90*/  LEA.HI.X.SX32 R5, R150, R191.reuse, 0x2, P1 ;  /* 0x000000bf96057211 */ /* 0x080fe200008f16ff */
[----:B------:R-:W-:Y:S04]  /*afa0*/  IMAD.MOV.U32 R150, RZ, RZ, c[0x0][0x22c] ;  /* 0x00008b00ff967624 */ /* 0x000fe800078e00ff */
[----:B------:R3:W-:Y:S01]  /*afb0*/  RED.E.ADD.F32.FTZ.RN.STRONG.GPU [R4.64], R11 ;  /* 0x0000000b0400798e */ /* 0x0007e2000c10e784 */
[----:B------:R-:W-:Y:S01]  /*afc0*/  IMAD R150, R150, c[0x0][0x1c0], RZ ;  /* 0x0000700096967a24 */ /* 0x000fe200078e02ff */
[-C--:B-1----:R-:W-:Y:S03]  /*afd0*/  LEA.HI.X.SX32 R9, R148, R191.reuse, 0x2, P0 ;  /* 0x000000bf94097211 */ /* 0x082fe600000f16ff */
[----:B------:R-:W4:Y:S01]  /*afe0*/  LDL R37, [R1+0x1c] ;  /* 0x00001c0001257983 */ /* 0x000f220000100800 */
[----:B------:R-:W-:Y:S02]  /*aff0*/  IMAD.SHL.U32 R150, R150, 0x10, RZ ;  /* 0x0000001096967824 */ /* 0x000fe400078e00ff */
[----:B------:R-:W-:Y:S02]  /*b000*/  IMAD.MOV.U32 R148, RZ, RZ, c[0x0][0x22c] ;  /* 0x00008b00ff947624 */ /* 0x000fe400078e00ff */
[----:B------:R1:W-:Y:S02]  /*b010*/  RED.E.ADD.F32.FTZ.RN.STRONG.GPU [R8.64], R16 ;  /* 0x000000100800798e */ /* 0x0003e4000c10e784 */
[----:B------:R-:W-:Y:S03]  /*b020*/  IMAD R148, R148, c[0x0][0x1c0], RZ ;  /* 0x0000700094947a24 */ /* 0x000fe600078e02ff */
[----:B------:R-:W4:Y:S01]  /*b030*/  LDL R36, [R1+0x18] ;  /* 0x0000180001247983 */ /* 0x000f220000100800 */
[-C--:B--2---:R-:W-:Y:S01]  /*b040*/  LEA R6, P1, R0, R190.reuse, 0x2 ;  /* 0x000000be00067211 */ /* 0x084fe200078210ff */
[----:B------:R-:W-:Y:S03]  /*b050*/  IMAD.SHL.U32 R148, R148, 0x8, RZ ;  /* 0x0000000894947824 */ /* 0x000fe600078e00ff */
[-C--:B------:R-:W-:Y:S01]  /*b060*/  LEA.HI.X.SX32 R7, R0, R191.reuse, 0x2, P1 ;  /* 0x000000bf00077211 */ /* 0x080fe200008f16ff */
[----:B------:R-:W-:Y:S02]  /*b070*/  IMAD.MOV.U32 R0, RZ, RZ, c[0x0][0x22c] ;  /* 0x00008b00ff007624 */ /* 0x000fe400078e00ff */
[----:B------:R-:W-:Y:S02]  /*b080*/  IMAD.IADD R41, R148, 0x1, R41 ;  /* 0x0000000194297824 */ /* 0x000fe400078e0229 */
[----:B------:R2:W-:Y:S01]  /*b090*/  RED.E.ADD.F32.FTZ.RN.STRONG.GPU [R6.64], R17 ;  /* 0x000000110600798e */ /* 0x0005e2000c10e784 */
[-C--:B---3--:R-:W-:Y:S01]  /*b0a0*/  LEA R4, P0, R46, R190.reuse, 0x2 ;  /* 0x000000be2e047211 */ /* 0x088fe200078010ff */
[----:B------:R-:W-:Y:S02]  /*b0b0*/  IMAD R0, R0, c[0x0][0x1c0], RZ ;  /* 0x0000700000007a24 */ /* 0x000fe400078e02ff */
[----:B------:R-:W-:Y:S01]  /*b0c0*/  IMAD.IADD R41, R148, 0x1, R41 ;  /* 0x0000000194297824 */ /* 0x000fe200078e0229 */
[-C--:B------:R-:W-:Y:S01]  /*b0d0*/  LEA.HI.X.SX32 R5, R46, R191.reuse, 0x2, P0 ;  /* 0x000000bf2e057211 */ /* 0x080fe200000f16ff */
[----:B------:R-:W-:Y:S02]  /*b0e0*/  IMAD R0, R0, 0x60, RZ ;  /* 0x0000006000007824 */ /* 0x000fe400078e02ff */
[----:B------:R-:W-:Y:S02]  /*b0f0*/  IMAD.IADD R40, R148, 0x1, R40 ;  /* 0x0000000194287824 */ /* 0x000fe400078e0228 */
[----:B------:R3:W-:Y:S01]  /*b100*/  RED.E.ADD.F32.FTZ.RN.STRONG.GPU [R4.64], R18 ;  /* 0x000000120400798e */ /* 0x0007e2000c10e784 */
[-C--:B------:R-:W-:Y:S01]  /*b110*/  LEA R10, P0, R0, R190.reuse, 0x2 ;  /* 0x000000be000a7211 */ /* 0x080fe200078010ff */
[----:B------:R-:W-:Y:S01]  /*b120*/  IMAD.IADD R40, R148, 0x1, R40 ;  /* 0x0000000194287824 */ /* 0x000fe200078e0228 */
[-C--:B-1----:R-:W-:Y:S02]  /*b130*/  LEA R16, P1, R2, R190.reuse, 0x2 ;  /* 0x000000be02107211 */ /* 0x082fe400078210ff */
[-C--:B------:R-:W-:Y:S01]  /*b140*/  LEA.HI.X.SX32 R11, R0, R191.reuse, 0x2, P0 ;  /* 0x000000bf000b7211 */ /* 0x080fe200000f16ff */
[----:B------:R-:W-:Y:S01]  /*b150*/  IMAD.MOV.U32 R0, RZ, RZ, c[0x0][0x22c] ;  /* 0x00008b00ff007624 */ /* 0x000fe200078e00ff */
[-C--:B------:R-:W-:Y:S01]  /*b160*/  LEA R8, P2, R42, R190.reuse, 0x2 ;  /* 0x000000be2a087211 */ /* 0x080fe200078410ff */
[----:B------:R-:W-:Y:S02]  /*b170*/  IMAD.IADD R40, R148, 0x1, R40 ;  /* 0x0000000194287824 */ /* 0x000fe400078e0228 */
[----:B------:R-:W-:Y:S01]  /*b180*/  IMAD R0, R0, c[0x0][0x1c0], RZ ;  /* 0x0000700000007a24 */ /* 0x000fe200078e02ff */
[-C--:B------:R-:W-:Y:S02]  /*b190*/  LEA.HI.X.SX32 R9, R42, R191.reuse, 0x2, P2 ;  /* 0x000000bf2a097211 */ /* 0x080fe400010f16ff */
[----:B------:R-:W-:Y:S01]  /*b1a0*/  IADD3 R42, R149, 0x20, RZ ;  /* 0x00000020952a7810 */ /* 0x000fe20007ffe0ff */
[----:B------:R-:W-:Y:S01]  /*b1b0*/  IMAD R0, R0, 0x78, RZ ;  /* 0x0000007800007824 */ /* 0x000fe200078e02ff */
[-C--:B--2---:R-:W-:Y:S01]  /*b1c0*/  LEA.HI.X.SX32 R17, R2, R191.reuse, 0x2, P1 ;  /* 0x000000bf02117211 */ /* 0x084fe200008f16ff */
[----:B------:R-:W-:Y:S02]  /*b1d0*/  IMAD.MOV.U32 R2, RZ, RZ, c[0x0][0x22c] ;  /* 0x00008b00ff027624 */ /* 0x000fe400078e00ff */
[----:B------:R-:W-:Y:S02]  /*b1e0*/  IMAD.IADD R42, R148, 0x1, R42 ;  /* 0x00000001942a7824 */ /* 0x000fe400078e022a */
[----:B------:R1:W-:Y:S01]  /*b1f0*/  RED.E.ADD.F32.FTZ.RN.STRONG.GPU [R16.64], R19 ;  /* 0x000000131000798e */ /* 0x0003e2000c10e784 */
[----:B------:R-:W-:Y:S04]  /*b200*/  IMAD R2, R2, c[0x0][0x1c0], RZ ;  /* 0x0000700002027a24 */ /* 0x000fe800078e02ff */
[----:B------:R2:W-:Y:S01]  /*b210*/  RED.E.ADD.F32.FTZ.RN.STRONG.GPU [R10.64], R12 ;  /* 0x0000000c0a00798e */ /* 0x0005e2000c10e784 */
[----:B------:R-:W-:Y:S01]  /*b220*/  IMAD R2, R2, 0x70, RZ ;  /* 0x0000007002027824 */ /* 0x000fe200078e02ff */
[-C--:B---3--:R-:W-:Y:S03]  /*b230*/  LEA R4, P0, R0, R190.reuse, 0x2 ;  /* 0x000000be00047211 */ /* 0x088fe600078010ff */
[----:B------:R-:W3:Y:S01]  /*b240*/  LDL R18, [R1+0x14] ;  /* 0x0000140001127983 */ /* 0x000ee20000100800 */
[-C--:B------:R-:W-:Y:S02]  /*b250*/  LEA R6, P1, R2, R190.reuse, 0x2 ;  /* 0x000000be02067211 */ /* 0x080fe400078210ff */
[-C--:B------:R-:W-:Y:S02]  /*b260*/  LEA.HI.X.SX32 R5, R0, R191.reuse, 0x2, P0 ;  /* 0x000000bf00057211 */ /* 0x080fe400000f16ff */
[----:B------:R2:W-:Y:S01]  /*b270*/  RED.E.ADD.F32.FTZ.RN.STRONG.GPU [R8.64], R13 ;  /* 0x0000000d0800798e */ /* 0x0005e2000c10e784 */
[-C--:B------:R-:W-:Y:S02]  /*b280*/  LEA.HI.X.SX32 R7, R2, R191.reuse, 0x2, P1 ;  /* 0x000000bf02077211 */ /* 0x080fe400008f16ff */
[----:B------:R-:W-:Y:S02]  /*b290*/  IADD3 R2, R150, 0x20, RZ ;  /* 0x0000002096027810 */ /* 0x000fe40007ffe0ff */
[----:B------:R-:W3:Y:S05]  /*b2a0*/  LDL R0, [R1+0x8] ;  /* 0x0000080001007983 */ /* 0x000eea0000100800 */
[----:B------:R2:W-:Y:S05]  /*b2b0*/  RED.E.ADD.F32.FTZ.RN.STRONG.GPU [R6.64], R14 ;  /* 0x0000000e0600798e */ /* 0x0005ea000c10e784 */
[----:B-1----:R-:W3:Y:S05]  /*b2c0*/  LDL R17, [R1+0x10] ;  /* 0x0000100001117983 */ /* 0x002eea0000100800 */
[----:B--2---:R-:W2:Y:S05]  /*b2d0*/  LDL R10, [R1+0xc] ;  /* 0x00000c00010a7983 */ /* 0x004eaa0000100800 */
[----:B------:R-:W2:Y:S01]  /*b2e0*/  LDL R16, [R1+0x4] ;  /* 0x0000040001107983 */ /* 0x000ea20000100800 */
[CC--:B------:R-:W-:Y:S04]  /*b2f0*/  LEA R8, P1, R2.reuse, R190.reuse, 0x2 ;  /* 0x000000be02087211 */ /* 0x0c0fe800078210ff */
[----:B------:R1:W-:Y:S01]  /*b300*/  RED.E.ADD.F32.FTZ.RN.STRONG.GPU [R4.64], R15 ;  /* 0x0000000f0400798e */ /* 0x0003e2000c10e784 */
[-C--:B------:R-:W-:Y:S04]  /*b310*/  LEA.HI.X.SX32 R9, R2, R191.reuse, 0x2, P1 ;  /* 0x000000bf02097211 */ /* 0x080fe800008f16ff */
[----:B------:R-:W2:Y:S01]  /*b320*/  LDL R2, [R1] ;  /* 0x0000000001027983 */ /* 0x000ea20000100800 */
[CC--:B------:R-:W-:Y:S04]  /*b330*/  LEA R6, P0, R42.reuse, R190.reuse, 0x2 ;  /* 0x000000be2a067211 */ /* 0x0c0fe800078010ff */
[----:B------:R-:W-:Y:S01]  /*b340*/  RED.E.ADD.F32.FTZ.RN.STRONG.GPU [R190.64+0x80], R20 ;  /* 0x00008014be00798e */ /* 0x000fe2000c10e784 */
[-C--:B------:R-:W-:Y:S04]  /*b350*/  LEA.HI.X.SX32 R7, R42, R191.reuse, 0x2, P0 ;  /* 0x000000bf2a077211 */ /* 0x080fe800000f16ff */
[----:B------:R-:W-:Y:S05]  /*b360*/  RED.E.ADD.F32.FTZ.RN.STRONG.GPU [R38.64+0x80], R21 ;  /* 0x000080152600798e */ /* 0x000fea000c10e784 */
[----:B------:R1:W-:Y:S05]  /*b370*/  RED.E.ADD.F32.FTZ.RN.STRONG.GPU [R8.64], R22 ;  /* 0x000000160800798e */ /* 0x0003ea000c10e784 */
[----:B------:R4:W-:Y:S01]  /*b380*/  RED.E.ADD.F32.FTZ.RN.STRONG.GPU [R6.64], R23 ;  /* 0x000000170600798e */ /* 0x0009e2000c10e784 */
[CC--:B-1----:R-:W-:Y:S04]  /*b390*/  LEA R4, P1, R41.reuse, R190.reuse, 0x2 ;  /* 0x000000be29047211 */ /* 0x0c2fe800078210ff */
[----:B------:R-:W-:Y:S01]  /*b3a0*/  LDSM.16.MT88.4 R20, [R3+0x14800] ;  /* 0x014800000314783b */ /* 0x000fe20000004200 */
[-C--:B------:R-:W-:Y:S05]  /*b3b0*/  LEA.HI.X.SX32 R5, R41, R191.reuse, 0x2, P1 ;  /* 0x000000bf29057211 */ /* 0x080fea00008f16ff */
[----:B------:R1:W-:Y:S01]  /*b3c0*/  RED.E.ADD.F32.FTZ.RN.STRONG.GPU [R4.64], R24 ;  /* 0x000000180400798e */ /* 0x0003e2000c10e784 */
[CC--:B------:R-:W-:Y:S04]  /*b3d0*/  LEA R8, P0, R40.reuse, R190.reuse, 0x2 ;  /* 0x000000be28087211 */ /* 0x0c0fe800078010ff */
[-C--:B------:R-:W-:Y:S05]  /*b3e0*/  LEA.HI.X.SX32 R9, R40, R191.reuse, 0x2, P0 ;  /* 0x000000bf28097211 */ /* 0x080fea00000f16ff */
[----:B------:R3:W-:Y:S01]  /*b3f0*/  RED.E.ADD.F32.FTZ.RN.STRONG.GPU [R8.64], R25 ;  /* 0x000000190800798e */ /* 0x0007e2000c10e784 */
[CC--:B----4-:R-:W-:Y:S04]  /*b400*/  LEA R6, P1, R37.reuse, R190.reuse, 0x2 ;  /* 0x000000be25067211 */ /* 0x0d0fe800078210ff */
[-C--:B------:R-:W-:Y:S05]  /*b410*/  LEA.HI.X.SX32 R7, R37, R191.reuse, 0x2, P1 ;  /* 0x000000bf25077211 */ /* 0x080fea00008f16ff */
[----:B------:R4:W-:Y:S01]  /*b420*/  RED.E.ADD.F32.FTZ.RN.STRONG.GPU [R6.64], R26 ;  /* 0x0000001a0600798e */ /* 0x0009e2000c10e784 */
[CC--:B-1----:R-:W-:Y:S04]  /*b430*/  LEA R4, P0, R36.reuse, R190.reuse, 0x2 ;  /* 0x000000be24047211 */ /* 0x0c2fe800078010ff */
[-C--:B------:R-:W-:Y:S02]  /*b440*/  LEA.HI.X.SX32 R5, R36, R191.reuse, 0x2, P0 ;  /* 0x000000bf24057211 */ /* 0x080fe400000f16ff */
[----:B------:R-:W-:Y:S05]  /*b450*/  LDSM.16.MT88.4 R36, [R3+0x19000] ;  /* 0x019000000324783b */ /* 0x000fea0000004200 */
[----:B------:R2:W-:Y:S05]  /*b460*/  RED.E.ADD.F32.FTZ.RN.STRONG.GPU [R4.64], R27 ;  /* 0x0000001b0400798e */ /* 0x0005ea000c10e784 */
[----:B------:R-:W-:Y:S01]  /*b470*/  LDSM.16.MT88.4 R24, [R176+0x800] ;  /* 0x00080000b018783b */ /* 0x000fe20000004200 */
[CC--:B---3--:R-:W-:Y:S04]  /*b480*/  LEA R8, P1, R18.reuse, R190.reuse, 0x2 ;  /* 0x000000be12087211 */ /* 0x0c8fe800078210ff */
[-C--:B------:R-:W-:Y:S05]  /*b490*/  LEA.HI.X.SX32 R9, R18, R191.reuse, 0x2, P1 ;  /* 0x000000bf12097211 */ /* 0x080fea00008f16ff */
[----:B------:R1:W-:Y:S01]  /*b4a0*/  RED.E.ADD.F32.FTZ.RN.STRONG.GPU [R8.64], R32 ;  /* 0x000000200800798e */ /* 0x0003e2000c10e784 */
[CC--:B----4-:R-:W-:Y:S04]  /*b4b0*/  LEA R6, P0, R17.reuse, R190.reuse, 0x2 ;  /* 0x000000be11067211 */ /* 0x0d0fe800078010ff */
[-C--:B------:R-:W-:Y:S02]  /*b4c0*/  LEA.HI.X.SX32 R7, R17, R191.reuse, 0x2, P0 ;  /* 0x000000bf11077211 */ /* 0x080fe400000f16ff */
[-C--:B--2---:R-:W-:Y:S02]  /*b4d0*/  LEA R4, P1, R10, R190.reuse, 0x2 ;  /* 0x000000be0a047211 */ /* 0x084fe400078210ff */
[-C--:B------:R-:W-:Y:S01]  /*b4e0*/  LEA R12, P0, R0, R190.reuse, 0x2 ;  /* 0x000000be000c7211 */ /* 0x080fe200078010ff */
[----:B------:R2:W-:Y:S01]  /*b4f0*/  RED.E.ADD.F32.FTZ.RN.STRONG.GPU [R6.64], R33 ;  /* 0x000000210600798e */ /* 0x0005e2000c10e784 */
[-C--:B------:R-:W-:Y:S02]  /*b500*/  LEA.HI.X.SX32 R5, R10, R191.reuse, 0x2, P1 ;  /* 0x000000bf0a057211 */ /* 0x080fe400008f16ff */
[-C--:B------:R-:W-:Y:S01]  /*b510*/  LEA.HI.X.SX32 R13, R0, R191.reuse, 0x2, P0 ;  /* 0x000000bf000d7211 */ /* 0x080fe200000f16ff */
[----:B------:R-:W-:Y:S01]  /*b520*/  IMAD.IADD R0, R147, 0x1, R252 ;  /* 0x0000000193007824 */ /* 0x000fe200078e02fc */
[CC--:B------:R-:W-:Y:S01]  /*b530*/  LEA R10, P3, R16.reuse, R190.reuse, 0x2 ;  /* 0x000000be100a7211 */ /* 0x0c0fe200078610ff */
[----:B------:R3:W-:Y:S03]  /*b540*/  RED.E.ADD.F32.FTZ.RN.STRONG.GPU [R4.64], R34 ;  /* 0x000000220400798e */ /* 0x0007e6000c10e784 */
[-C--:B------:R-:W-:Y:S02]  /*b550*/  LEA.HI.X.SX32 R11, R16, R191.reuse, 0x2, P3 ;  /* 0x000000bf100b7211 */ /* 0x080fe400018f16ff */
[----:B------:R-:W-:Y:S01]  /*b560*/  RED.E.ADD.F32.FTZ.RN.STRONG.GPU [R12.64], R35 ;  /* 0x000000230c00798e */ /* 0x000fe2000c10e784 */
[CC--:B-1----:R-:W-:Y:S04]  /*b570*/  LEA R8, P2, R2.reuse, R190.reuse, 0x2 ;  /* 0x000000be02087211 */ /* 0x0c2fe800078410ff */
[----:B------:R-:W-:Y:S01]  /*b580*/  RED.E.ADD.F32.FTZ.RN.STRONG.GPU [R10.64], R28 ;  /* 0x0000001c0a00798e */ /* 0x000fe2000c10e784 */
[-C--:B------:R-:W-:Y:S04]  /*b590*/  LEA.HI.X.SX32 R9, R2, R191.reuse, 0x2, P2 ;  /* 0x000000bf02097211 */ /* 0x080fe800010f16ff */
[----:B------:R-:W-:Y:S05]  /*b5a0*/  LDSM.16.MT88.4 R12, [R3+0x18000] ;  /* 0x01800000030c783b */ /* 0x000fea0000004200 */
[----:B------:R-:W-:Y:S01]  /*b5b0*/  RED.E.ADD.F32.FTZ.RN.STRONG.GPU [R8.64], R29 ;  /* 0x0000001d0800798e */ /* 0x000fe2000c10e784 */
[CC--:B--2---:R-:W-:Y:S04]  /*b5c0*/  LEA R6, P1, R252.reuse, R190.reuse, 0x2 ;  /* 0x000000befc067211 */ /* 0x0c4fe800078210ff */
[-C--:B------:R-:W-:Y:S01]  /*b5d0*/  LEA.HI.X.SX32 R7, R252, R191.reuse, 0x2, P1 ;  /* 0x000000bffc077211 */ /* 0x080fe200008f16ff */
[----:B------:R-:W-:Y:S01]  /*b5e0*/  LDSM.16.MT88.4 R8, [R176] ;  /* 0x00000000b008783b */ /* 0x000fe20000004200 */
[C---:B---3--:R-:W-:Y:S02]  /*b5f0*/  LEA R4, P0, R0.reuse, R190, 0x2 ;  /* 0x000000be00047211 */ /* 0x048fe400078010ff */
[----:B------:R-:W-:Y:S01]  /*b600*/  PLOP3.LUT P1, PT, PT, PT, UP0, 0x80, 0x0 ;  /* 0x000000000000781c */ /* 0x000fe20003f2f008 */
[----:B------:R-:W-:Y:S01]  /*b610*/  @UP3 UIADD3 UR14, UP0, UR14, -0x200, URZ ;  /* 0xfffffe000e0e3890 */ /* 0x000fe2000ff1e03f */
[----:B------:R-:W-:Y:S01]  /*b620*/  LEA.HI.X.SX32 R5, R0, R191, 0x2, P0 ;  /* 0x000000bf00057211 */ /* 0x000fe200000f16ff */
[----:B------:R-:W-:Y:S01]  /*b630*/  RED.E.ADD.F32.FTZ.RN.STRONG.GPU [R6.64], R30 ;  /* 0x0000001e0600798e */ /* 0x000fe2000c10e784 */
[----:B------:R-:W-:Y:S01]  /*b640*/  IMAD.IADD R0, R177, 0x1, R176 ;  /* 0x00000001b1007824 */ /* 0x000fe200078e02b0 */
[----:B------:R-:W-:Y:S01]  /*b650*/  PLOP3.LUT P0, PT, PT, PT, UP2, 0x80, 0x0 ;  /* 0x000000000000781c */ /* 0x000fe20003f0f028 */
[----:B------:R-:W-:Y:S02]  /*b660*/  @UP3 UIADD3.X UR11, UR11, -0x1, URZ, UP0, !UPT ;  /* 0xffffffff0b0b3890 */ /* 0x000fe400087fe43f */
[----:B------:R-:W-:Y:S05]  /*b670*/  RED.E.ADD.F32.FTZ.RN.STRONG.GPU [R4.64], R31 ;  /* 0x0000001f0400798e */ /* 0x000fea000c10e784 */
[----:B------:R-:W1:Y:S05]  /*b680*/  LDSM.16.MT88.4 R4, [R3+0x14000] ;  /* 0x014000000304783b */ /* 0x000e6a0000004200 */
[----:B------:R-:W2:Y:S05]  /*b690*/  LDSM.16.MT88.4 R16, [R0] ;  /* 0x000000000010783b */ /* 0x000eaa0000004200 */
[----:B------:R-:W3:Y:S05]  /*b6a0*/  LDSM.16.MT88.4 R32, [R3+0x18800] ;  /* 0x018800000320783b */ /* 0x000eea0000004200 */
[----:B------:R-:W4:Y:S05]  /*b6b0*/  LDSM.16.MT88.4 R28, [R0+0x800] ;  /* 0x00080000001c783b */ /* 0x000f2a0000004200 */
        /* <DEDUP_REMOVED lines=14> */
[C---:B---3--:R-:W-:Y:S08]  /*b7a0*/  HMMA.16816.F32 R104, R32.reuse, R24, R104 ;  /* 0x000000182068723c */ /* 0x048ff00000001868 */
        /* <DEDUP_REMOVED lines=77> */
[----:B------:R-:W-:-:S02]  /*bc80*/  FMUL.FTZ R100, R100, c[0x0][0x2e0] ;  /* 0x0000b80064647a20 */ /* 0x000fc40000410000 */
[----:B------:R-:W-:Y:S01]  /*bc90*/  FMUL.FTZ R28, R101, c[0x0][0x2e0] ;  /* 0x0000b800651c7a20 */ /* 0x000fe20000410000 */
[----:B------:R-:W3:Y:S01]  /*bca0*/  LDL R40, [R1+0x5c] ;  /* 0x00005c0001287983 */ /* 0x000ee20000100800 */
[----:B------:R-:W-:Y:S02]  /*bcb0*/  FMUL.FTZ R102, R102, c[0x0][0x2e0] ;  /* 0x0000b80066667a20 */ /* 0x000fe40000410000 */
[----:B------:R-:W-:Y:S01]  /*bcc0*/  FMUL.FTZ R27, R103, c[0x0][0x2e0] ;  /* 0x0000b800671b7a20 */ /* 0x000fe20000410000 */
[----:B------:R-:W4:Y:S01]  /*bcd0*/  LDL R39, [R1+0x48] ;  /* 0x0000480001277983 */ /* 0x000f220000100800 */
[----:B------:R-:W-:Y:S01]  /*bce0*/  FMUL.FTZ R112, R112, c[0x0][0x2e0] ;  /* 0x0000b80070707a20 */ /* 0x000fe20000410000 */
[----:B------:R-:W-:Y:S01]  /*bcf0*/  F2FP.PACK_AB R28, R28, R100 ;  /* 0x000000641c1c723e */ /* 0x000fe200000000ff */
[----:B------:R-:W-:Y:S01]  /*bd00*/  FMUL.FTZ R24, R113, c[0x0][0x2e0] ;  /* 0x0000b80071187a20 */ /* 0x000fe20000410000 */
[----:B------:R-:W3:Y:S01]  /*bd10*/  LDL R38, [R1+0x30] ;  /* 0x0000300001267983 */ /* 0x000ee20000100800 */
        /* <DEDUP_REMOVED lines=11> */
[----:B------:R-:W4:Y:S01]  /*bdd0*/  LDL R35, [R1+0x34] ;  /* 0x0000340001237983 */ /* 0x000f220000100800 */
        /* <DEDUP_REMOVED lines=27> */
[----:B------:R-:W1:Y:S01]  /*bf90*/  S2R R44, SR_TID.X ;  /* 0x00000000002c7919 */ /* 0x000e620000002100 */
        /* <DEDUP_REMOVED lines=20> */
[----:B-1----:R-:W-:Y:S01]  /*c0e0*/  SHF.R.S32.HI R45, RZ, 0x1f, R44 ;  /* 0x0000001fff2d7819 */ /* 0x002fe2000001142c */
[----:B------:R-:W-:Y:S01]  /*c0f0*/  FMUL.FTZ R82, R82, c[0x0][0x2dc] ;  /* 0x0000b70052527a20 */ /* 0x000fe20000410000 */
[----:B------:R-:W-:Y:S01]  /*c100*/  F2FP.PACK_AB R17, R17, R70 ;  /* 0x000000461111723e */ /* 0x000fe200000000ff */
[----:B------:R-:W-:Y:S01]  /*c110*/  FMUL.FTZ R13, R83, c[0x0][0x2dc] ;  /* 0x0000b700530d7a20 */ /* 0x000fe20000410000 */
[----:B------:R-:W-:Y:S01]  /*c120*/  LEA.HI R2, R45, R44, RZ, 0x2 ;  /* 0x0000002c2d027211 */ /* 0x000fe200078f10ff */
[----:B------:R-:W-:Y:S01]  /*c130*/  FMUL.FTZ R72, R72, c[0x0][0x2dc] ;  /* 0x0000b70048487a20 */ /* 0x000fe20000410000 */
[----:B------:R-:W-:Y:S01]  /*c140*/  SHF.R.S32.HI R148, RZ, 0x1f, R148 ;  /* 0x0000001fff947819 */ /* 0x000fe20000011494 */
[----:B------:R-:W-:Y:S01]  /*c150*/  FMUL.FTZ R16, R73, c[0x0][0x2dc] ;  /* 0x0000b70049107a20 */ /* 0x000fe20000410000 */
[--C-:B------:R-:W-:Y:S01]  /*c160*/  SHF.R.S32.HI R4, RZ, 0x2, R2.reuse ;  /* 0x00000002ff047819 */ /* 0x100fe20000011402 */
[----:B------:R-:W-:Y:S01]  /*c170*/  FMUL.FTZ R74, R74, c[0x0][0x2dc] ;  /* 0x0000b7004a4a7a20 */ /* 0x000fe20000410000 */
[----:B------:R-:W-:Y:S01]  /*c180*/  SHF.R.S32.HI R0, RZ, 0x1f, R2 ;  /* 0x0000001fff007819 */ /* 0x000fe20000011402 */
[----:B------:R-:W-:Y:S01]  /*c190*/  FMUL.FTZ R15, R75, c[0x0][0x2dc] ;  /* 0x0000b7004b0f7a20 */ /* 0x000fe20000410000 */
[----:B------:R-:W-:Y:S01]  /*c1a0*/  LEA.HI R148, R148, R149, RZ, 0x7 ;  /* 0x0000009594947211 */ /* 0x000fe200078f38ff */
[----:B------:R-:W-:Y:S01]  /*c1b0*/  FMUL.FTZ R76, R76, c[0x0][0x2dc] ;  /* 0x0000b7004c4c7a20 */ /* 0x000fe20000410000 */
[----:B------:R-:W-:Y:S01]  /*c1c0*/  LEA.HI R0, R0, R4, RZ, 0x3 ;  /* 0x0000000400007211 */ /* 0x000fe200078f18ff */
[----:B------:R-:W-:Y:S01]  /*c1d0*/  FMUL.FTZ R12, R77, c[0x0][0x2dc] ;  /* 0x0000b7004d0c7a20 */ /* 0x000fe20000410000 */
[----:B------:R-:W-:Y:S01]  /*c1e0*/  SHF.R.S32.HI R148, RZ, 0x7, R148 ;  /* 0x00000007ff947819 */ /* 0x000fe20000011494 */
[----:B------:R-:W-:Y:S01]  /*c1f0*/  FMUL.FTZ R78, R78, c[0x0][0x2dc] ;  /* 0x0000b7004e4e7a20 */ /* 0x000fe20000410000 */
[----:B------:R-:W-:Y:S01]  /*c200*/  LOP3.LUT R0, R0, 0xfffffff8, RZ, 0xc0, !PT ;  /* 0xfffffff800007812 */ /* 0x000fe200078ec0ff */
[----:B------:R-:W-:Y:S01]  /*c210*/  FMUL.FTZ R11, R79, c[0x0][0x2dc] ;  /* 0x0000b7004f0b7a20 */ /* 0x000fe20000410000 */
[----:B------:R-:W-:Y:S01]  /*c220*/  LOP3.LUT R2, R2, 0x7ffffffc, RZ, 0xc0, !PT ;  /* 0x7ffffffc02027812 */ /* 0x000fe200078ec0ff */
[----:B------:R-:W-:Y:S01]  /*c230*/  FMUL.FTZ R84, R84, c[0x0][0x2dc] ;  /* 0x0000b70054547a20 */ /* 0x000fe20000410000 */
[----:B------:R-:W-:Y:S01]  /*c240*/  IADD3 R0, R4, -R0, RZ ;  /* 0x8000000004007210 */ /* 0x000fe20007ffe0ff */
[----:B------:R-:W-:Y:S01]  /*c250*/  FMUL.FTZ R10, R85, c[0x0][0x2dc] ;  /* 0x0000b700550a7a20 */ /* 0x000fe20000410000 */
[----:B------:R-:W-:Y:S01]  /*c260*/  SHF.L.U32 R4, R148, 0x3, RZ ;  /* 0x0000000394047819 */ /* 0x000fe200000006ff */
[----:B------:R-:W-:Y:S01]  /*c270*/  FMUL.FTZ R86, R86, c[0x0][0x2dc] ;  /* 0x0000b70056567a20 */ /* 0x000fe20000410000 */
[----:B------:R-:W-:Y:S01]  /*c280*/  SHF.L.U32 R0, R0, 0x6, RZ ;  /* 0x0000000600007819 */ /* 0x000fe200000006ff */
[----:B------:R-:W-:Y:S01]  /*c290*/  FMUL.FTZ R9, R87, c[0x0][0x2dc] ;  /* 0x0000b70057097a20 */ /* 0x000fe20000410000 */
[----:B------:R-:W-:Y:S01]  /*c2a0*/  IADD3 R2, -R2, R44, RZ ;  /* 0x0000002c02027210 */ /* 0x000fe20007ffe1ff */
[----:B------:R-:W-:Y:S01]  /*c2b0*/  FMUL.FTZ R96, R96, c[0x0][0x2dc] ;  /* 0x0000b70060607a20 */ /* 0x000fe20000410000 */
[----:B------:R-:W-:Y:S01]  /*c2c0*/  LOP3.LUT R0, R0, 0x1c0, RZ, 0xc0, !PT ;  /* 0x000001c000007812 */ /* 0x000fe200078ec0ff */
[----:B------:R-:W-:Y:S01]  /*c2d0*/  FMUL.FTZ R6, R97, c[0x0][0x2dc] ;  /* 0x0000b70061067a20 */ /* 0x000fe20000410000 */
[----:B------:R-:W-:Y:S01]  /*c2e0*/  LOP3.LUT R4, R4, 0x8, RZ, 0xc0, !PT ;  /* 0x0000000804047812 */ /* 0x000fe200078ec0ff */
[----:B------:R-:W-:Y:S01]  /*c2f0*/  FMUL.FTZ R98, R98, c[0x0][0x2dc] ;  /* 0x0000b70062627a20 */ /* 0x000fe20000410000 */
[----:B------:R-:W-:Y:S01]  /*c300*/  SHF.R.U32.HI R5, RZ, 0x3, R0 ;  /* 0x00000003ff057819 */ /* 0x000fe20000011600 */
[----:B------:R-:W-:Y:S01]  /*c310*/  FMUL.FTZ R99, R99, c[0x0][0x2dc] ;  /* 0x0000b70063637a20 */ /* 0x000fe20000410000 */
[----:B------:R-:W-:Y:S01]  /*c320*/  SHF.L.U32 R2, R2, 0x1, RZ ;  /* 0x0000000102027819 */ /* 0x000fe200000006ff */
[----:B------:R-:W-:Y:S01]  /*c330*/  FMUL.FTZ R88, R88, c[0x0][0x2dc] ;  /* 0x0000b70058587a20 */ /* 0x000fe20000410000 */
[----:B------:R-:W-:Y:S01]  /*c340*/  LOP3.LUT R4, R5, R0, R4, 0x1e, !PT ;  /* 0x0000000005047212 */ /* 0x000fe200078e1e04 */
        /* <DEDUP_REMOVED lines=19> */
[----:B------:R-:W-:Y:S02]  /*c480*/  F2FP.PACK_AB R8, R8, R88 ;  /* 0x000000580808723e */ /* 0x000fe400000000ff */
[----:B------:R-:W-:Y:S01]  /*c490*/  F2FP.PACK_AB R7, R7, R90 ;  /* 0x0000005a0707723e */ /* 0x000fe200000000ff */
[----:B------:R-:W-:Y:S01]  /*c4a0*/  BAR.SYNC.DEFER_BLOCKING 0x0 ;  /* 0x0000000000007b1d */ /* 0x000fe20000010000 */
[----:B------:R-:W-:Y:S01]  /*c4b0*/  PLOP3.LUT P0, PT, PT, PT, UP0, 0x80, 0x0 ;  /* 0x000000000000781c */ /* 0x000fe20003f0f008 */
[----:B------:R-:W-:-:S04]  /*c4c0*/  @UP0 UIADD3 UR8, UR19, UR24, URZ ;  /* 0x0000001813080290 */ /* 0x000fc8000fffe03f */
[----:B------:R-:W-:-:S04]  /*c4d0*/  @UP0 UIMAD.WIDE.U32 UR6, UR8, UR10, URZ ;  /* 0x0000000a080602a5 */ /* 0x000fc8000f8e003f */
[----:B------:R-:W-:-:S03]  /*c4e0*/  @UP0 UIMAD UR14, UR8, UR11, UR7 ;  /* 0x0000000b080e02a4 */ /* 0x000fc6000f8e0207 */
[----:B------:R-:W-:Y:S01]  /*c4f0*/  @UP0 UMOV UR13, UR6 ;  /* 0x00000006000d0c82 */ /* 0x000fe20008000000 */
[----:B--2---:R-:W-:-:S04]  /*c500*/  LEA R0, R147, R2, 0xa ;  /* 0x0000000293007211 */ /* 0x004fc800078e50ff */
[----:B------:R-:W-:-:S04]  /*c510*/  IADD3 R0, R0, R4, RZ ;  /* 0x0000000400007210 */ /* 0x000fc80007ffe0ff */
[----:B------:R-:W-:-:S05]  /*c520*/  LEA R0, R0, 0xc000, 0x1 ;  /* 0x0000c00000007811 */ /* 0x000fca00078e08ff */
[----:B------:R1:W-:Y:S04]  /*c530*/  STS [R0], R28 ;  /* 0x0000001c00007388 */ /* 0x0003e80000000800 */
        /* <DEDUP_REMOVED lines=20> */
[----:B------:R1:W-:Y:S01]  /*c680*/  STS [R0+0x6400], R15 ;  /* 0x0064000f00007388 */ /* 0x0003e20000000800 */
[----:B------:R-:W-:-:S03]  /*c690*/  F2FP.PACK_AB R4, R93, R92 ;  /* 0x0000005c5d04723e */ /* 0x000fc600000000ff */
[----:B------:R1:W-:Y:S01]  /*c6a0*/  STS [R38+0x4000], R12 ;  /* 0x0040000c26007388 */ /* 0x0003e20000000800 */
[----:B------:R-:W-:-:S03]  /*c6b0*/  F2FP.PACK_AB R2, R95, R94 ;  /* 0x0000005e5f02723e */ /* 0x000fc600000000ff */
        /* <DEDUP_REMOVED lines=23> */
.L_x_880:
        /* <DEDUP_REMOVED lines=19> */
.L_x_881:
[----:B------:R-:W-:Y:S01]  /*c960*/  BAR.SYNC.DEFER_BLOCKING 0x0 ;  /* 0x0000000000007b1d */ /* 0x000fe20000010000 */
[----:B------:R-:W-:Y:S01]  /*c970*/  USHF.L.U32 UR7, UR18, 0x7, URZ ;  /* 0x0000000712077899 */ /* 0x000fe2000800063f */
[--C-:B-1----:R-:W-:Y:S01]  /*c980*/  SHF.R.S32.HI R7, RZ, 0x1f, R240.reuse ;  /* 0x0000001fff077819 */ /* 0x102fe200000114f0 */
[----:B------:R-:W-:Y:S01]  /*c990*/  IMAD.MOV.U32 R6, RZ, RZ, R240 ;  /* 0x000000ffff067224 */ /* 0x000fe200078e00f0 */
[----:B------:R-:W-:Y:S01]  /*c9a0*/  LEA.HI R2, R45, R44, RZ, 0x3 ;  /* 0x0000002c2d027211 */ /* 0x000fe200078f18ff */
[----:B------:R-:W-:Y:S01]  /*c9b0*/  USHF.R.S32.HI UR10, URZ, 0x1f, UR7 ;  /* 0x0000001f3f0a7899 */ /* 0x000fe20008011407 */
[----:B------:R-:W-:Y:S01]  /*c9c0*/  ISETP.GE.AND P1, PT, R240, c[0x0][0x220], PT ;  /* 0x00008800f0007a0c */ /* 0x000fe20003f26270 */
[----:B------:R-:W-:Y:S01]  /*c9d0*/  ULDC.64 UR8, c[0x0][0x3a0] ;  /* 0x0000e80000087ab9 */ /* 0x000fe20000000a00 */
[----:B------:R-:W-:Y:S01]  /*c9e0*/  IMAD.U32 R13, RZ, RZ, UR7 ;  /* 0x00000007ff0d7e24 */ /* 0x000fe2000f8e00ff */
[----:B------:R-:W-:Y:S01]  /*c9f0*/  UIMAD UR6, UR10, UR8, URZ ;  /* 0x000000080a0672a4 */ /* 0x000fe2000f8e023f */
[----:B------:R-:W-:Y:S02]  /*ca00*/  BSSY B0, `(.L_x_882) ;  /* 0x0000022000007945 */ /* 0x000fe40003800000 */
        /* <DEDUP_REMOVED lines=8> */
[----:B------:R1:W2:Y:S01]  /*ca90*/  LDS.128 R16, [R146+0xd000] ;  /* 0x00d0000092107984 */ /* 0x0002a20000000c00 */
[----:B------:R-:W-:Y:S02]  /*caa0*/  IADD3.X R5, R5, UR14, R0, P0, !PT ;  /* 0x0000000e05057c10 */ /* 0x000fe400087fe400 */
[----:B------:R-:W-:Y:S01]  /*cab0*/  SHF.R.S32.HI R0, RZ, 0x3, R2 ;  /* 0x00000003ff007819 */ /* 0x000fe20000011402 */
[----:B------:R1:W3:Y:S01]  /*cac0*/  LDS.128 R20, [R146+0xe000] ;  /* 0x00e0000092147984 */ /* 0x0002e20000000c00 */
[----:B------:R-:W-:-:S02]  /*cad0*/  IMAD.U32 R2, RZ, RZ, UR35 ;  /* 0x00000023ff027e24 */ /* 0x000fc4000f8e00ff */
[----:B------:R-:W-:Y:S01]  /*cae0*/  ISETP.GE.OR P4, PT, R0, UR6, P1 ;  /* 0x0000000600007c0c */ /* 0x000fe20008f86670 */
[----:B------:R1:W4:Y:S01]  /*caf0*/  LDS.128 R24, [R146+0xf000] ;  /* 0x00f0000092187984 */ /* 0x0003220000000c00 */
[----:B------:R-:W-:Y:S01]  /*cb00*/  IMAD.WIDE.U32 R4, R2, c[0x0][0x3b8], R4 ;  /* 0x0000ee0002047a25 */ /* 0x000fe200078e0004 */
[----:B------:R-:W-:Y:S02]  /*cb10*/  SHF.R.S32.HI R14, RZ, 0x1f, R0 ;  /* 0x0000001fff0e7819 */ /* 0x000fe40000011400 */
[----:B------:R1:W1:Y:S02]  /*cb20*/  LDS.128 R28, [R146+0x10000] ;  /* 0x01000000921c7984 */ /* 0x0002640000000c00 */
[----:B------:R-:W-:Y:S02]  /*cb30*/  IADD3 R12, R5, UR8, RZ ;  /* 0x00000008050c7c10 */ /* 0x000fe4000fffe0ff */
        /* <DEDUP_REMOVED lines=14> */
.L_x_883:
[----:B------:R-:W-:Y:S05]  /*cc20*/  BSYNC B0 ;  /* 0x0000000000007941 */ /* 0x000fea0003800000 */
.L_x_882:
        /* <DEDUP_REMOVED lines=15> */
.L_x_885:
[----:B------:R-:W-:Y:S05]  /*cd20*/  BSYNC B0 ;  /* 0x0000000000007941 */ /* 0x000fea0003800000 */
.L_x_884:
        /* <DEDUP_REMOVED lines=15> */
.L_x_887:
[----:B------:R-:W-:Y:S05]  /*ce20*/  BSYNC B0 ;  /* 0x0000000000007941 */ /* 0x000fea0003800000 */
.L_x_886:
        /* <DEDUP_REMOVED lines=14> */
.L_x_889:
[----:B------:R-:W-:Y:S05]  /*cf10*/  BSYNC B0 ;  /* 0x0000000000007941 */ /* 0x000fea0003800000 */
.L_x_888:
[----:B------:R-:W-:Y:S01]  /*cf20*/  ULDC.64 UR8, c[0x0][0x3a8] ;  /* 0x0000ea0000087ab9 */ /* 0x000fe20000000a00 */
[----:B------:R-:W-:Y:S01]  /*cf30*/  IMAD.WIDE.U32 R6, R13, c[0x0][0x3a8], R6 ;  /* 0x0000ea000d067a25 */ /* 0x000fe200078e0006 */
[----:B------:R-:W-:Y:S01]  /*cf40*/  UIMAD UR6, UR10, UR8, URZ ;  /* 0x000000080a0672a4 */ /* 0x000fe2000f8e023f */
[----:B------:R-:W-:Y:S03]  /*cf50*/  BSSY B0, `(.L_x_890) ;  /* 0x0000015000007945 */ /* 0x000fe60003800000 */
        /* <DEDUP_REMOVED lines=20> */
.L_x_891:
[----:B------:R-:W-:Y:S05]  /*d0a0*/  BSYNC B0 ;  /* 0x0000000000007941 */ /* 0x000fea0003800000 */
.L_x_890:
        /* <DEDUP_REMOVED lines=13> */
.L_x_893:
[----:B------:R-:W-:Y:S05]  /*d180*/  BSYNC B0 ;  /* 0x0000000000007941 */ /* 0x000fea0003800000 */
.L_x_892:
        /* <DEDUP_REMOVED lines=13> */
.L_x_895:
[----:B------:R-:W-:Y:S05]  /*d260*/  BSYNC B0 ;  /* 0x0000000000007941 */ /* 0x000fea0003800000 */
.L_x_894:
        /* <DEDUP_REMOVED lines=11> */
.L_x_844:
[----:B------:R-:W-:Y:S05]  /*d320*/  BSYNC B1 ;  /* 0x0000000000017941 */ /* 0x000fea0003800000 */
.L_x_822:
        /* <DEDUP_REMOVED lines=11> */
.L_x_896:
[----:B------:R-:W-:Y:S05]  /*d3e0*/  EXIT ;  /* 0x000000000000794d */ /* 0x000fea0003800000 */
.L_x_898:
        /* <DEDUP_REMOVED lines=9> */
.L_x_1271:


//--------------------- .text._ZN5flash44flash_bwd_dq_dk_dv_loop_seqk_parallel_kernelI23Flash_bwd_kernel_traitsILi64ELi128ELi128ELi8ELi4ELi4ELi4ELb0ELb0EN7cutlass6half_tE19Flash_kernel_traitsILi64ELi128ELi128ELi8ES3_EELb0ELb1ELb0ELb0ELb0ELb0ELb1EEEvNS_16Flash_bwd_paramsE --------------------------
	.section	.text._ZN5flash44flash_bwd_dq_dk_dv_loop_seqk_parallel_kernelI23Flash_bwd_kernel_traitsILi64ELi128ELi128ELi8ELi4ELi4ELi4ELb0ELb0EN7cutlass6half_tE19Flash_kernel_traitsILi64ELi128ELi128ELi8ES3_EELb0ELb1ELb0ELb0ELb0ELb0ELb1EEEvNS_16Flash_bwd_paramsE,"ax",@progbits
	.sectioninfo	@"SHI_REGISTERS=255"
	.align	128
        .global         _ZN5flash44flash_bwd_dq_dk_dv_loop_seqk_parallel_kernelI23Flash_bwd_kernel_traitsILi64ELi128ELi128ELi8ELi4ELi4ELi4ELb0ELb0EN7cutlass6half_tE19Flash_kernel_traitsILi64ELi128ELi128ELi8ES3_EELb0ELb1ELb0ELb0ELb0ELb0ELb1EEEvNS_16Flash_bwd_paramsE
        .type           _ZN5flash44flash_bwd_dq_dk_dv_loop_seqk_parallel_kernelI23Flash_bwd_kernel_traitsILi64ELi128ELi128ELi8ELi4ELi4ELi4ELb0ELb0EN7cutlass6half_tE19Flash_kernel_traitsILi64ELi128ELi128ELi8ES3_EELb0ELb1ELb0ELb0ELb0ELb0ELb1EEEvNS_16Flash_bwd_paramsE,@function
        .size           _ZN5flash44flash_bwd_dq_dk_dv_loop_seqk_parallel_kernelI23Flash_bwd_kernel_traitsILi64ELi128ELi128ELi8ELi4ELi4ELi4ELb0ELb0EN7cutlass6half_tE19Flash_kernel_traitsILi64ELi128ELi128ELi8ES3_EELb0ELb1ELb0ELb0ELb0ELb0ELb1EEEvNS_16Flash_bwd_paramsE,(.L_x_1272 - _ZN5flash44flash_bwd_dq_dk_dv_loop_seqk_parallel_kernelI23Flash_bwd_kernel_traitsILi64ELi128ELi128ELi8ELi4ELi4ELi4ELb0ELb0EN7cutlass6half_tE19Flash_kernel_traitsILi64ELi128ELi128ELi8ES3_EELb0ELb1ELb0ELb0ELb0ELb0ELb1EEEvNS_16Flash_bwd_paramsE)
        .other          _ZN5flash44flash_bwd_dq_dk_dv_loop_seqk_parallel_kernelI23Flash_bwd_kernel_traitsILi64ELi128ELi128ELi8ELi4ELi4ELi4ELb0ELb0EN7cutlass6half_tE19Flash_kernel_traitsILi64ELi128ELi128ELi8ES3_EELb0ELb1ELb0ELb0ELb0ELb0ELb1EEEvNS_16Flash_bwd_paramsE,@"STO_CUDA_ENTRY STV_DEFAULT"
_ZN5flash44flash_bwd_dq_dk_dv_loop_seqk_parallel_kernelI23Flash_bwd_kernel_traitsILi64ELi128ELi128ELi8ELi4ELi4ELi4ELb0ELb0EN7cutlass6half_tE19Flash_kernel_traitsILi64ELi128ELi128ELi8ES3_EELb0ELb1ELb0ELb0ELb0ELb0ELb1EEEvNS_16Flash_bwd_paramsE:
.text._ZN5flash44flash_bwd_dq_dk_dv_loop_seqk_parallel_kernelI23Flash_bwd_kernel_traitsILi64ELi128ELi128ELi8ELi4ELi4ELi4ELb0ELb0EN7cutlass6half_tE19Flash_kernel_traitsILi64ELi128ELi128ELi8ES3_EELb0ELb1ELb0ELb0ELb0ELb0ELb1EEEvNS_16Flash_bwd_paramsE:
        /* <DEDUP_REMOVED lines=21> */
[----:B------:R-:W-:Y:S02]  /*0150*/  ULDC UR11, c[0x0][0x374] ;  /* 0x0000dd00000b7ab9 */ /* 0x000fe40000000800 */
[----:B------:R-:W-:Y:S02]  /*0160*/  UIMAD UR59, UR6, UR4, UR59 ;  /* 0x00000004063b72a4 */ /* 0x000fe4000f8e023b */
[----:B------:R-:W-:Y:S02]  /*0170*/  UIMAD UR6, UR11, 0xc0, URZ ;  /* 0x000000c00b0678a4 */ /* 0x000fe4000f8e023f */
[----:B------:R-:W-:Y:S02]  /*0180*/  ULDC.U8 UR7, c[0x0][0x328] ;  /* 0x0000ca0000077ab9 */ /* 0x000fe40000000000 */
[----:B------:R-:W-:Y:S02]  /*0190*/  ULDC UR14, c[0x0][0x194] ;  /* 0x00006500000e7ab9 */ /* 0x000fe40000000800 */
[----:B------:R-:W-:Y:S01]  /*01a0*/  UISETP.NE.AND UP5, UPT, UR7, URZ, UPT ;  /* 0x0000003f0700728c */ /* 0x000fe2000bfa5270 */
[----:B-1----:R-:W-:Y:S01]  /*01b0*/  SHF.R.S32.HI R12, RZ, 0x1f, R14 ;  /* 0x0000001fff0c7819 */ /* 0x002fe2000001140e */
[----:B--2---:R-:W-:-:S02]  /*01c0*/  UIMAD.WIDE.U32 UR48, UR36, UR17, URZ ;  /* 0x00000011243072a5 */ /* 0x004fc4000f8e003f */
[----:B------:R-:W-:Y:S01]  /*01d0*/  USHF.L.U32 UR17, UR36, 0x7, URZ ;  /* 0x0000000724117899 */ /* 0x000fe2000800063f */
[CC--:B------:R-:W-:Y:S01]  /*01e0*/  LEA.HI R8, R12.reuse, R14.reuse, RZ, 0x4 ;  /* 0x0000000e0c087211 */ /* 0x0c0fe200078f20ff */
[----:B------:R-:W-:Y:S01]  /*01f0*/  UIMAD UR7, UR14, 0xc0, URZ ;  /* 0x000000c00e0778a4 */ /* 0x000fe2000f8e023f */
[----:B------:R-:W-:Y:S01]  /*0200*/  LEA.HI R4, R12, R14, RZ, 0x5 ;  /* 0x0000000e0c047211 */ /* 0x000fe200078f28ff */
[----:B------:R-:W-:Y:S01]  /*0210*/  ULDC UR50, c[0x0][0x22c] ;  /* 0x00008b0000327ab9 */ /* 0x000fe20000000800 */
[----:B------:R-:W-:Y:S01]  /*0220*/  SHF.R.S32.HI R2, RZ, 0x4, R8 ;  /* 0x00000004ff027819 */ /* 0x000fe20000011408 */
[----:B------:R-:W-:Y:S01]  /*0230*/  ULDC UR40, c[0x0][0x1c0] ;  /* 0x0000700000287ab9 */ /* 0x000fe20000000800 */
[--C-:B------:R-:W-:Y:S01]  /*0240*/  SHF.R.S32.HI R6, RZ, 0x5, R4.reuse ;  /* 0x00000005ff067819 */ /* 0x100fe20000011404 */
[----:B------:R-:W-:Y:S01]  /*0250*/  ULDC UR10, c[0x0][0x1c0] ;  /* 0x00007000000a7ab9 */ /* 0x000fe20000000800 */
[----:B------:R-:W-:Y:S01]  /*0260*/  LEA.HI R0, R8, R2, RZ, 0x1 ;  /* 0x0000000208007211 */ /* 0x000fe200078f08ff */
[----:B------:R-:W-:Y:S01]  /*0270*/  UIMAD.WIDE UR40, UR50, UR40, URZ ;  /* 0x00000028322872a5 */ /* 0x000fe2000f8e023f */
[----:B------:R-:W-:Y:S01]  /*0280*/  SHF.R.S32.HI R3, RZ, 0x1f, R4 ;  /* 0x0000001fff037819 */ /* 0x000fe20000011404 */
[----:B---3--:R-:W-:Y:S01]  /*0290*/  UIMAD UR51, UR39, UR50, URZ ;  /* 0x00000032273372a4 */ /* 0x008fe2000f8e023f */
[----:B------:R-:W-:Y:S01]  /*02a0*/  LOP3.LUT R0, R0, 0xfffffffe, RZ, 0xc0, !PT ;  /* 0xfffffffe00007812 */ /* 0x000fe200078ec0ff */
[----:B------:R-:W-:Y:S01]  /*02b0*/  UIMAD UR50, UR50, UR10, URZ ;  /* 0x0000000a323272a4 */ /* 0x000fe2000f8e023f */
[CC--:B------:R-:W-:Y:S01]  /*02c0*/  LEA.HI R16, R12.reuse, R14.reuse, RZ, 0x2 ;  /* 0x0000000e0c107211 */ /* 0x0c0fe200078f10ff */
[----:B------:R-:W-:Y:S01]  /*02d0*/  ULDC UR15, c[0x0][0x1c0] ;  /* 0x00007000000f7ab9 */ /* 0x000fe20000000800 */
[----:B------:R-:W-:Y:S01]  /*02e0*/  LEA.HI R15, R12, R14, RZ, 0x3 ;  /* 0x0000000e0c0f7211 */ /* 0x000fe200078f18ff */
[----:B------:R-:W-:Y:S01]  /*02f0*/  IMAD.IADD R191, R2, 0x1, -R0 ;  /* 0x0000000102bf7824 */ /* 0x000fe200078e0a00 */
[----:B------:R-:W-:Y:S01]  /*0300*/  LEA.HI R0, R3, R6, RZ, 0x2 ;  /* 0x0000000603007211 */ /* 0x000fe200078f10ff */
[----:B------:R-:W-:Y:S01]  /*0310*/  ULDC UR9, c[0x0][0x1c0] ;  /* 0x0000700000097ab9 */ /* 0x000fe20000000800 */
[--C-:B------:R-:W-:Y:S01]  /*0320*/  SHF.R.S32.HI R5, RZ, 0x2, R16.reuse ;  /* 0x00000002ff057819 */ /* 0x100fe20000011410 */
[----:B------:R-:W-:Y:S01]  /*0330*/  UIMAD UR56, UR5, UR36, URZ ;  /* 0x00000024053872a4 */ /* 0x000fe2000f8e023f */
[----:B------:R-:W-:Y:S01]  /*0340*/  SHF.R.S32.HI R3, RZ, 0x1f, R16 ;  /* 0x0000001fff037819 */ /* 0x000fe20000011410 */
[----:B------:R-:W-:Y:S01]  /*0350*/  UIMAD UR4, UR36, UR9, UR39 ;  /* 0x00000009240472a4 */ /* 0x000fe2000f8e0227 */
[----:B------:R-:W-:Y:S01]  /*0360*/  LOP3.LUT R2, R0, 0xfffffffc, RZ, 0xc0, !PT ;  /* 0xfffffffc00027812 */ /* 0x000fe200078ec0ff */
[----:B------:R-:W-:Y:S01]  /*0370*/  @!UP5 UIMAD UR5, UR36, UR15, UR39 ;  /* 0x0000000f2405d2a4 */ /* 0x000fe2000f8e0227 */
[----:B------:R-:W-:Y:S01]  /*0380*/  LEA.HI R0, R3, R5, RZ, 0x3 ;  /* 0x0000000503007211 */ /* 0x000fe200078f18ff */
[----:B------:R-:W-:Y:S01]  /*0390*/  USHF.L.U32 UR45, UR50, 0x7, URZ ;  /* 0x00000007322d7899 */ /* 0x000fe2000800063f */
        /* <DEDUP_REMOVED lines=8> */
[----:B------:R-:W-:Y:S01]  /*0420*/  ULDC.U8 UR8, c[0x0][0x3d0] ;  /* 0x0000f40000087ab9 */ /* 0x000fe20000000000 */
[----:B------:R-:W-:Y:S01]  /*0430*/  IMAD.IADD R0, R14, 0x1, -R2 ;  /* 0x000000010e007824 */ /* 0x000fe200078e0a02 */
[----:B------:R-:W-:-:S02]  /*0440*/  ULDC UR54, c[0x0][0x224] ;  /* 0x0000890000367ab9 */ /* 0x000fc40000000800 */
[----:B------:R-:W-:Y:S02]  /*0450*/  @UP5 UIMAD UR58, UR36, UR53, URZ ;  /* 0x00000035243a52a4 */ /* 0x000fe4000f8e023f */
[----:B------:R-:W-:Y:S01]  /*0460*/  SHF.R.S32.HI R2, RZ, 0x1f, R0 ;  /* 0x0000001fff027819 */ /* 0x000fe20000011400 */
[----:B------:R-:W-:Y:S02]  /*0470*/  ULDC.64 UR12, c[0x0][0x118] ;  /* 0x00004600000c7ab9 */ /* 0x000fe40000000a00 */
[----:B------:R-:W-:Y:S01]  /*0480*/  ULOP3.LUT UR60, UR39, UR60, URZ, 0x3c, !UPT ;  /* 0x0000003c273c7292 */ /* 0x000fe2000f8e3c3f */
[----:B------:R-:W-:Y:S01]  /*0490*/  LEA.HI R11, R2, R0, RZ, 0x2 ;  /* 0x00000000020b7211 */ /* 0x000fe200078f10ff */
[----:B------:R-:W-:Y:S01]  /*04a0*/  IMAD.SHL.U32 R2, R3, 0x40, RZ ;  /* 0x0000004003027824 */ /* 0x000fe200078e00ff */
[----:B------:R-:W-:Y:S01]  /*04b0*/  LOP3.LUT R3, R8, 0xfffffff0, RZ, 0xc0, !PT ;  /* 0xfffffff008037812 */ /* 0x000fe200078ec0ff */
[C---:B------:R-:W-:Y:S01]  /*04c0*/  IMAD.IADD R0, R14.reuse, 0x1, -R4 ;  /* 0x000000010e007824 */ /* 0x040fe200078e0a04 */
[----:B------:R-:W-:Y:S01]  /*04d0*/  USHF.R.S32.HI UR61, URZ, 0x1f, UR39 ;  /* 0x0000001f3f3d7899 */ /* 0x000fe20008011427 */
[----:B------:R-:W-:Y:S01]  /*04e0*/  IMAD.SHL.U32 R8, R14, 0x2, RZ ;  /* 0x000000020e087824 */ /* 0x000fe200078e00ff */
[----:B------:R-:W-:Y:S01]  /*04f0*/  LOP3.LUT R2, R2, 0x1c0, RZ, 0xc0, !PT ;  /* 0x000001c002027812 */ /* 0x000fe200078ec0ff */
[C---:B------:R-:W-:Y:S01]  /*0500*/  IMAD.SHL.U32 R204, R0.reuse, 0x8, RZ ;  /* 0x0000000800cc7824 */ /* 0x040fe200078e00ff */
[----:B------:R-:W-:Y:S01]  /*0510*/  LOP3.LUT P4, RZ, R0, 0x2, RZ, 0xc0, !PT ;  /* 0x0000000200ff7812 */ /* 0x000fe2000788c0ff */
[----:B------:R-:W-:Y:S01]  /*0520*/  UISETP.NE.AND UP6, UPT, UR8, URZ, UPT ;  /* 0x0000003f0800728c */ /* 0x000fe2000bfc5270 */
[----:B------:R-:W-:Y:S01]  /*0530*/  SHF.R.U32.HI R5, RZ, 0x3, R2 ;  /* 0x00000003ff057819 */ /* 0x000fe20000011602 */
[----:B------:R-:W-:Y:S01]  /*0540*/  UIMAD.WIDE.U32 UR46, UR40, UR48, URZ ;  /* 0x00000030282e72a5 */ /* 0x000fe2000f8e003f */
[----:B------:R-:W-:Y:S01]  /*0550*/  LOP3.LUT R4, R2, 0x38, R204, 0xf8, !PT ;  /* 0x0000003802047812 */ /* 0x000fe200078ef8cc */
[----:B------:R-:W-:Y:S01]  /*0560*/  IMAD.IADD R2, R14, 0x1, -R3 ;  /* 0x000000010e027824 */ /* 0x000fe200078e0a03 */
[C---:B------:R-:W-:Y:S01]  /*0570*/  LOP3.LUT P3, RZ, R0.reuse, 0x4, RZ, 0xc0, !PT ;  /* 0x0000000400ff7812 */ /* 0x040fe2000786c0ff */
[----:B------:R-:W-:Y:S01]  /*0580*/  IMAD.SHL.U32 R0, R0, 0x40, RZ ;  /* 0x0000004000007824 */ /* 0x000fe200078e00ff */
[----:B------:R-:W-:Y:S01]  /*0590*/  LOP3.LUT R4, R4, R5, RZ, 0x3c, !PT ;  /* 0x0000000504047212 */ /* 0x000fe200078e3cff */
[----:B------:R-:W-:Y:S01]  /*05a0*/  UIMAD UR55, UR41, UR48, URZ ;  /* 0x00000030293772a4 */ /* 0x000fe2000f8e023f */
[----:B------:R-:W-:Y:S01]  /*05b0*/  SHF.R.S32.HI R3, RZ, 0x1f, R2 ;  /* 0x0000001fff037819 */ /* 0x000fe20000011402 */
[----:B------:R-:W-:Y:S01]  /*05c0*/  USHF.R.S32.HI UR57, URZ, 0x1f, UR51 ;  /* 0x0000001f3f397899 */ /* 0x000fe20008011433 */
[----:B------:R-:W-:Y:S01]  /*05d0*/  LEA.HI R5, R12, R14, RZ, 0x6 ;  /* 0x0000000e0c057211 */ /* 0x000fe200078f30ff */
[----:B------:R-:W-:Y:S01]  /*05e0*/  UIMAD UR54, UR4, UR54, URZ ;  /* 0x00000036043672a4 */ /* 0x000fe2000f8e023f */
[----:B------:R-:W-:Y:S01]  /*05f0*/  LEA.HI R10, R3, R2, RZ, 0x3 ;  /* 0x00000002030a7211 */ /* 0x000fe200078f18ff */
[----:B------:R-:W-:Y:S01]  /*0600*/  @!UP5 UIMAD UR53, UR5, UR53, URZ ;  /* 0x000000350535d2a4 */ /* 0x000fe2000f8e023f */
[----:B------:R-:W-:Y:S01]  /*0610*/  LOP3.LUT R0, R0, 0x1c0, RZ, 0xc0, !PT ;  /* 0x000001c000007812 */ /* 0x000fe200078ec0ff */
[----:B------:R-:W-:Y:S01]  /*0620*/  IMAD.SHL.U32 R5, R5, 0x8, RZ ;  /* 0x0000000805057824 */ /* 0x000fe200078e00ff */
[----:B------:R-:W-:Y:S01]  /*0630*/  LOP3.LUT R3, R10, 0xfffffff8, RZ, 0xc0, !PT ;  /* 0xfffffff80a037812 */ /* 0x000fe200078ec0ff */
[----:B------:R-:W-:Y:S01]  /*0640*/  USHF.R.S32.HI UR52, URZ, 0x1f, UR45 ;  /* 0x0000001f3f347899 */ /* 0x000fe2000801142d */
[----:B------:R-:W-:Y:S01]  /*0650*/  LOP3.LUT R182, R0, 0x8, R15, 0xf8, !PT ;  /* 0x0000000800b67812 */ /* 0x000fe200078ef80f */
[----:B------:R-:W-:Y:S01]  /*0660*/  UMOV UR44, 0xffffc000 ;  /* 0xffffc000002c7882 */ /* 0x000fe20000000000 */
[----:B------:R-:W-:Y:S01]  /*0670*/  LOP3.LUT R8, R8, 0x6, RZ, 0xc0, !PT ;  /* 0x0000000608087812 */ /* 0x000fe200078ec0ff */
[----:B------:R-:W-:Y:S01]  /*0680*/  IMAD.IADD R13, R2, 0x1, -R3 ;  /* 0x00000001020d7824 */ /* 0x000fe200078e0a03 */
[----:B------:R-:W-:Y:S01]  /*0690*/  LOP3.LUT R2, R4, 0xfffffe00, R5, 0xf8, !PT ;  /* 0xfffffe0004027812 */ /* 0x000fe200078ef805 */
[----:B------:R-:W-:Y:S01]  /*06a0*/  IMAD.SHL.U32 R5, R191, 0x200, RZ ;  /* 0x00000200bf057824 */ /* 0x000fe200078e00ff */
[----:B------:R-:W-:-:S02]  /*06b0*/  LEA.HI R4, R12, R14, RZ, 0x7 ;  /* 0x0000000e0c047211 */ /* 0x000fc400078f38ff */
[----:B------:R-:W-:Y:S01]  /*06c0*/  SHF.R.U32.HI R3, RZ, 0x3, R0 ;  /* 0x00000003ff037819 */ /* 0x000fe20000011600 */
[----:B------:R1:W-:Y:S01]  /*06d0*/  STL [R1+0x48], R2 ;  /* 0x0000480201007387 */ /* 0x0003e20000100800 */
[----:B------:R-:W-:Y:S02]  /*06e0*/  SHF.R.S32.HI R4, RZ, 0x7, R4 ;  /* 0x00000007ff047819 */ /* 0x000fe40000011404 */
[----:B------:R-:W-:Y:S02]  /*06f0*/  LOP3.LUT R182, R182, R3, RZ, 0x3c, !PT ;  /* 0x00000003b6b67212 */ /* 0x000fe400078e3cff */
[----:B------:R-:W-:Y:S01]  /*0700*/  SEL R184, R197, 0xffffffe0, !P4 ;  /* 0xffffffe0c5b87807 */ /* 0x000fe20006000000 */
[----:B------:R-:W-:Y:S01]  /*0710*/  IMAD R12, R4, 0x40, R8 ;  /* 0x00000040040c7824 */ /* 0x000fe200078e0208 */
[----:B-1----:R-:W-:-:S04]  /*0720*/  LOP3.LUT R2, R7, 0x1, RZ, 0xc0, !PT ;  /* 0x0000000107027812 */ /* 0x002fc800078ec0ff */
[----:B------:R-:W-:Y:S01]  /*0730*/  ISETP.NE.U32.AND P0, PT, R2, 0x1, PT ;  /* 0x000000010200780c */ /* 0x000fe20003f05070 */
[----:B------:R-:W-:-:S03]  /*0740*/  IMAD.SHL.U32 R2, R9, 0x10, RZ ;  /* 0x0000001009027824 */ /* 0x000fc600078e00ff */
[----:B------:R-:W-:Y:S02]  /*0750*/  R2P PR, R7, 0x6 ;  /* 0x0000000607007804 */ /* 0x000fe40000000000 */
[----:B------:R-:W-:Y:S01]  /*0760*/  LOP3.LUT R6, R0, 0x30, R2, 0xf8, !PT ;  /* 0x0000003000067812 */ /* 0x000fe200078ef802 */
[----:B------:R-:W-:Y:S01]  /*0770*/  IMAD R0, R4, 0x1000, R5 ;  /* 0x0000100004007824 */ /* 0x000fe200078e0205 */
[----:B------:R-:W-:Y:S02]  /*0780*/  LEA.HI.SX32 R11, R11, R2, 0x1e ;  /* 0x000000020b0b7211 */ /* 0x000fe400078ff2ff */
[----:B------:R-:W-:Y:S01]  /*0790*/  LOP3.LUT R2, R6, 0x8, R15, 0xf8, !PT ;  /* 0x0000000806027812 */ /* 0x000fe200078ef80f */
[----:B------:R-:W-:Y:S01]  /*07a0*/  IMAD.IADD R182, R0, 0x1, R182 ;  /* 0x0000000100b67824 */ /* 0x000fe200078e02b6 */
[----:B------:R-:W-:Y:S01]  /*07b0*/  LOP3.LUT R0, R16, 0x7ffffffc, RZ, 0xc0, !PT ;  /* 0x7ffffffc10007812 */ /* 0x000fe200078ec0ff */
[----:B------:R-:W-:Y:S01]  /*07c0*/  IMAD.U32 R6, RZ, RZ, UR17 ;  /* 0x00000011ff067e24 */ /* 0x000fe2000f8e00ff */
[----:B------:R-:W-:Y:S01]  /*07d0*/  LOP3.LUT R3, R5, R2, R3, 0xf6, !PT ;  /* 0x0000000205037212 */ /* 0x000fe200078ef603 */
[----:B------:R-:W-:Y:S01]  /*07e0*/  IMAD.SHL.U32 R2, R4, 0x8, RZ ;  /* 0x0000000804027824 */ /* 0x000fe200078e00ff */
[----:B------:R-:W-:Y:S01]  /*07f0*/  STL [R1+0x54], R11 ;  /* 0x0000540b01007387 */ /* 0x000fe20000100800 */
[----:B------:R-:W-:Y:S01]  /*0800*/  IMAD.IADD R6, R14, 0x1, -R0 ;  /* 0x000000010e067824 */ /* 0x000fe200078e0a00 */
[----:B------:R-:W-:Y:S01]  /*0810*/  SEL R197, R197, 0xffffffe0, !P1 ;  /* 0xffffffe0c5c57807 */ /* 0x000fe20004800000 */
[----:B------:R-:W-:Y:S01]  /*0820*/  IMAD.SHL.U32 R0, R7, 0x40, RZ ;  /* 0x0000004007007824 */ /* 0x000fe200078e00ff */
[----:B------:R-:W-:Y:S01]  /*0830*/  LOP3.LUT R2, R2, 0x8, RZ, 0xc0, !PT ;  /* 0x0000000802027812 */ /* 0x000fe200078ec0ff */
[----:B------:R-:W-:Y:S01]  /*0840*/  IMAD.SHL.U32 R6, R6, 0x2, RZ ;  /* 0x0000000206067824 */ /* 0x000fe200078e00ff */
[----:B------:R1:W-:Y:S01]  /*0850*/  STL [R1+0x50], R12 ;  /* 0x0000500c01007387 */ /* 0x0003e20000100800 */
[----:B------:R-:W-:Y:S01]  /*0860*/  IMAD.SHL.U32 R7, R191, 0x10, RZ ;  /* 0x00000010bf077824 */ /* 0x000fe200078e00ff */
[----:B------:R-:W-:Y:S01]  /*0870*/  LOP3.LUT R0, R0, 0x1c0, RZ, 0xc0, !PT ;  /* 0x000001c000007812 */ /* 0x000fe200078ec0ff */
[----:B------:R-:W-:Y:S01]  /*0880*/  IMAD R8, R4, 0x2000, R6 ;  /* 0x0000200004087824 */ /* 0x000fe200078e0206 */
[----:B------:R-:W-:Y:S01]  /*0890*/  SEL R195, R195, 0x10, !P0 ;  /* 0x00000010c3c37807 */ /* 0x000fe20004000000 */
[----:B------:R-:W-:Y:S01]  /*08a0*/  IMAD.SHL.U32 R191, R191, 0x8, RZ ;  /* 0x00000008bfbf7824 */ /* 0x000fe200078e00ff */
[----:B------:R-:W-:Y:S01]  /*08b0*/  SHF.R.U32.HI R5, RZ, 0x3, R0 ;  /* 0x00000003ff057819 */ /* 0x000fe20000011600 */
[----:B------:R-:W-:Y:S01]  /*08c0*/  IMAD.SHL.U32 R182, R182, 0x2, RZ ;  /* 0x00000002b6b67824 */ /* 0x000fe200078e00ff */
[----:B------:R-:W-:Y:S01]  /*08d0*/  LOP3.LUT R7, R2, 0x10, R7, 0xf8, !PT ;  /* 0x0000001002077812 */ /* 0x000fe200078ef807 */
[----:B------:R-:W-:Y:S01]  /*08e0*/  IMAD.SHL.U32 R3, R3, 0x2, RZ ;  /* 0x0000000203037824 */ /* 0x000fe200078e00ff */
[-C--:B------:R-:W-:Y:S01]  /*08f0*/  LOP3.LUT R4, R5, R0.reuse, R2, 0x1e, !PT ;  /* 0x0000000005047212 */ /* 0x080fe200078e1e02 */
[----:B------:R-:W-:Y:S01]  /*0900*/  IMAD R2, R9, 0x400, R8 ;  /* 0x0000040009027824 */ /* 0x000fe200078e0208 */
[----:B------:R-:W-:Y:S01]  /*0910*/  LOP3.LUT R5, R5, R0, RZ, 0xfc, !PT ;  /* 0x0000000005057212 */ /* 0x000fe200078efcff */
[----:B------:R-:W-:-:S02]  /*0920*/  IMAD R0, R9, 0x400, R6 ;  /* 0x0000040009007824 */ /* 0x000fc400078e0206 */
[----:B------:R-:W-:Y:S02]  /*0930*/  IMAD.IADD R185, R182, 0x1, R184 ;  /* 0x00000001b6b97824 */ /* 0x000fe400078e02b8 */
[----:B------:R-:W-:Y:S02]  /*0940*/  IMAD.IADD R193, R5, 0x1, R2 ;  /* 0x0000000105c17824 */ /* 0x000fe400078e0202 */
[----:B------:R-:W-:Y:S01]  /*0950*/  IMAD.U32 R2, RZ, RZ, UR6 ;  /* 0x00000006ff027e24 */ /* 0x000fe2000f8e00ff */
[----:B------:R-:W-:Y:S01]  /*0960*/  USHF.R.S32.HI UR6, URZ, 0x1f, UR36 ;  /* 0x0000001f3f067899 */ /* 0x000fe20008011424 */
[----:B------:R-:W-:Y:S02]  /*0970*/  IMAD.IADD R8, R0, 0x1, R4 ;  /* 0x0000000100087824 */ /* 0x000fe400078e0204 */
[----:B------:R-:W-:Y:S01]  /*0980*/  IMAD.U32 R4, RZ, RZ, UR7 ;  /* 0x00000007ff047e24 */ /* 0x000fe2000f8e00ff */
[----:B------:R2:W-:Y:S01]  /*0990*/  STL [R1+0x90], R2 ;  /* 0x0000900201007387 */ /* 0x0005e20000100800 */
[----:B------:R-:W-:Y:S01]  /*09a0*/  IMAD.SHL.U32 R0, R10, 0x40, RZ ;  /* 0x000000400a007824 */ /* 0x000fe200078e00ff */
[----:B------:R-:W-:Y:S01]  /*09b0*/  LEA R8, R8, 0xc000, 0x1 ;  /* 0x0000c00008087811 */ /* 0x000fe200078e08ff */
[----:B------:R-:W-:Y:S01]  /*09c0*/  IMAD.U32 R5, RZ, RZ, UR6 ;  /* 0x00000006ff057e24 */ /* 0x000fe2000f8e00ff */
[----:B------:R3:W-:Y:S01]  /*09d0*/  STL [R1+0x8c], R4 ;  /* 0x00008c0401007387 */ /* 0x0007e20000100800 */
[----:B------:R-:W-:Y:S01]  /*09e0*/  USHF.R.S32.HI UR6, URZ, 0x1f, UR39 ;  /* 0x0000001f3f067899 */ /* 0x000fe20008011427 */
[----:B------:R-:W-:Y:S01]  /*09f0*/  LOP3.LUT R0, R0, 0xfffffe00, RZ, 0xc0, !PT ;  /* 0xfffffe0000007812 */ /* 0x000fe200078ec0ff */
[----:B------:R-:W-:Y:S01]  /*0a00*/  IMAD.SHL.U32 R193, R193, 0x2, RZ ;  /* 0x00000002c1c17824 */ /* 0x000fe200078e00ff */
[----:B-1----:R-:W-:-:S02]  /*0a10*/  IADD3 R12, R8, 0x2420, RZ ;  /* 0x00002420080c7810 */ /* 0x002fc40007ffe0ff */
[C---:B------:R-:W-:Y:S01]  /*0a20*/  @P1 IADD3 R12, R8.reuse, 0x23e0, RZ ;  /* 0x000023e0080c1810 */ /* 0x040fe20007ffe0ff */
[----:B------:R-:W-:Y:S01]  /*0a30*/  IMAD.U32 R10, RZ, RZ, UR6 ;  /* 0x00000006ff0a7e24 */ /* 0x000fe2000f8e00ff */
[C---:B------:R-:W-:Y:S01]  /*0a40*/  IADD3 R10, R8.reuse, 0x2020, RZ ;  /* 0x00002020080a7810 */ /* 0x040fe20007ffe0ff */
[C---:B------:R-:W-:Y:S01]  /*0a50*/  IMAD.IADD R196, R193.reuse, 0x1, R195 ;  /* 0x00000001c1c47824 */ /* 0x040fe200078e02c3 */
[----:B------:R-:W-:Y:S01]  /*0a60*/  @P1 IADD3 R10, R8, 0x1fe0, RZ ;  /* 0x00001fe0080a1810 */ /* 0x000fe20007ffe0ff */
[--C-:B------:R-:W-:Y:S02]  /*0a70*/  IMAD.IADD R200, R193, 0x1, R197.reuse ;  /* 0x00000001c1c87824 */ /* 0x100fe400078e02c5 */
[----:B------:R-:W-:Y:S02]  /*0a80*/  IMAD.IADD R199, R196, 0x1, R197 ;  /* 0x00000001c4c77824 */ /* 0x000fe400078e02c5 */
[----:B--2---:R-:W-:Y:S01]  /*0a90*/  IMAD.SHL.U32 R2, R13, 0x40, RZ ;  /* 0x000000400d027824 */ /* 0x004fe200078e00ff */
[----:B------:R-:W-:-:S02]  /*0aa0*/  IADD3 R13, R8, 0x420, RZ ;  /* 0x00000420080d7810 */ /* 0x000fc40007ffe0ff */
[----:B------:R-:W-:Y:S02]  /*0ab0*/  @P1 IADD3 R13, R8, 0x3e0, RZ ;  /* 0x000003e0080d1810 */ /* 0x000fe40007ffe0ff */
[----:B------:R-:W-:Y:S02]  /*0ac0*/  LOP3.LUT R2, R2, 0x1c0, RZ, 0xc0, !PT ;  /* 0x000001c002027812 */ /* 0x000fe400078ec0ff */
[----:B---3--:R-:W-:Y:S02]  /*0ad0*/  IADD3 R4, R11, -0x80, RZ ;  /* 0xffffff800b047810 */ /* 0x008fe40007ffe0ff */
[----:B------:R-:W-:Y:S02]  /*0ae0*/  SHF.R.U32.HI R5, RZ, 0x3, R2 ;  /* 0x00000003ff057819 */ /* 0x000fe40000011602 */
[----:B------:R-:W-:Y:S02]  /*0af0*/  SHF.R.S32.HI R6, RZ, 0x1f, R4 ;  /* 0x0000001fff067819 */ /* 0x000fe40000011404 */
[----:B------:R-:W-:-:S02]  /*0b00*/  LOP3.LUT R191, R2, 0x8, R191, 0xf8, !PT ;  /* 0x0000000802bf7812 */ /* 0x000fc400078ef8bf */
[----:B------:R-:W-:Y:S02]  /*0b10*/  LOP3.LUT R2, R5, R7, R2, 0x1e, !PT ;  /* 0x0000000705027212 */ /* 0x000fe400078e1e02 */
[----:B------:R-:W-:Y:S01]  /*0b20*/  SHF.L.U64.HI R6, R4, 0x2, R6 ;  /* 0x0000000204067819 */ /* 0x000fe20000010206 */
[----:B------:R-:W-:Y:S01]  /*0b30*/  IMAD R4, R9, 0x400, R0 ;  /* 0x0000040009047824 */ /* 0x000fe200078e0200 */
[----:B------:R-:W-:Y:S01]  /*0b40*/  LOP3.LUT R190, R2, R0, RZ, 0xfc, !PT ;  /* 0x0000000002be7212 */ /* 0x000fe200078efcff */
[----:B------:R-:W-:Y:S01]  /*0b50*/  IMAD.MOV.U32 R0, RZ, RZ, 0x40 ;  /* 0x00000040ff007424 */ /* 0x000fe200078e00ff */
[----:B------:R-:W-:Y:S01]  /*0b60*/  LOP3.LUT R191, R191, R5, RZ, 0x3c, !PT ;  /* 0x00000005bfbf7212 */ /* 0x000fe200078e3cff */
[----:B------:R-:W-:Y:S01]  /*0b70*/  IMAD.MOV.U32 R2, RZ, RZ, 0x440 ;  /* 0x00000440ff027424 */ /* 0x000fe200078e00ff */
[----:B------:R1:W-:Y:S01]  /*0b80*/  STL [R1+0x4c], R6 ;  /* 0x00004c0601007387 */ /* 0x0003e20000100800 */
[----:B------:R-:W-:Y:S01]  /*0b90*/  IMAD.IADD R5, R197, 0x1, R8 ;  /* 0x00000001c5057824 */ /* 0x000fe200078e0208 */
[----:B------:R-:W-:Y:S01]  /*0ba0*/  SEL R183, R0, 0xffffffc0, !P3 ;  /* 0xffffffc000b77807 */ /* 0x000fe20005800000 */
[----:B------:R-:W-:Y:S01]  /*0bb0*/  IMAD.IADD R191, R4, 0x1, R191 ;  /* 0x0000000104bf7824 */ /* 0x000fe200078e02bf */
[----:B------:R-:W-:Y:S01]  /*0bc0*/  SEL R0, R0, 0xffffffc0, !P2 ;  /* 0xffffffc000007807 */ /* 0x000fe20005000000 */
[----:B------:R-:W-:Y:S01]  /*0bd0*/  STL [R1+0x58], R8 ;  /* 0x0000580801007387 */ /* 0x000fe20000100800 */
[----:B------:R-:W-:Y:S01]  /*0be0*/  SEL R2, R2, 0x3c0, !P2 ;  /* 0x000003c002027807 */ /* 0x000fe20005000000 */
[----:B------:R-:W-:-:S02]  /*0bf0*/  IMAD.IADD R183, R182, 0x1, R183 ;  /* 0x00000001b6b77824 */ /* 0x000fc400078e02b7 */
[----:B------:R-:W-:Y:S02]  /*0c00*/  IMAD.IADD R11, R0, 0x1, R8 ;  /* 0x00000001000b7824 */ /* 0x000fe400078e0208 */
[----:B------:R-:W-:Y:S02]  /*0c10*/  IMAD.IADD R4, R8, 0x1, R2 ;  /* 0x0000000108047824 */ /* 0x000fe400078e0202 */
[----:B------:R-:W-:Y:S01]  /*0c20*/  IMAD.IADD R194, R193, 0x1, R0 ;  /* 0x00000001c1c27824 */ /* 0x000fe200078e0200 */
[----:B------:R-:W-:Y:S01]  /*0c30*/  STL [R1+0x6c], R11 ;  /* 0x00006c0b01007387 */ /* 0x000fe20000100800 */
[----:B------:R-:W-:Y:S02]  /*0c40*/  IMAD.IADD R184, R184, 0x1, R183 ;  /* 0x00000001b8b87824 */ /* 0x000fe400078e02b7 */
[--C-:B------:R-:W-:Y:S01]  /*0c50*/  IMAD.IADD R195, R195, 0x1, R194.reuse ;  /* 0x00000001c3c37824 */ /* 0x100fe200078e02c2 */
[----:B------:R2:W-:Y:S01]  /*0c60*/  STL [R1+0x88], R5 ;  /* 0x0000880501007387 */ /* 0x0005e20000100800 */
[----:B------:R-:W-:-:S03]  /*0c70*/  IMAD.IADD R198, R197, 0x1, R194 ;  /* 0x00000001c5c67824 */ /* 0x000fc600078e02c2 */
[----:B------:R-:W-:Y:S01]  /*0c80*/  STL [R1+0x68], R4 ;  /* 0x0000680401007387 */ /* 0x000fe20000100800 */
[----:B-1----:R-:W-:-:S03]  /*0c90*/  IADD3 R6, R8, 0x2040, RZ ;  /* 0x0000204008067810 */ /* 0x002fc60007ffe0ff */
[----:B------:R-:W-:Y:S01]  /*0ca0*/  STL [R1+0x74], R13 ;  /* 0x0000740d01007387 */ /* 0x000fe20000100800 */
[----:B------:R-:W-:-:S03]  /*0cb0*/  @P2 IADD3 R6, R8, 0x1fc0, RZ ;  /* 0x00001fc008062810 */ /* 0x000fc60007ffe0ff */
[----:B------:R-:W-:Y:S04]  /*0cc0*/  STL [R1+0x5c], R10 ;  /* 0x00005c0a01007387 */ /* 0x000fe80000100800 */
[----:B------:R-:W-:Y:S04]  /*0cd0*/  STL [R1+0x70], R12 ;  /* 0x0000700c01007387 */ /* 0x000fe80000100800 */
[----:B------:R1:W-:Y:S01]  /*0ce0*/  STL [R1+0x64], R6 ;  /* 0x0000640601007387 */ /* 0x0003e20000100800 */
[C---:B--2---:R-:W-:Y:S02]  /*0cf0*/  IADD3 R5, R8.reuse, 0x2440, RZ ;  /* 0x0000244008057810 */ /* 0x044fe40007ffe0ff */
        /* <DEDUP_REMOVED lines=11> */
.L_x_975:
        /* <DEDUP_REMOVED lines=54> */
.L_x_899:
        /* <DEDUP_REMOVED lines=21> */
[----:B------:R-:W-:Y:S02]  /*1260*/  UIADD3 UR4, UR24, 0x7f, URZ ;  /* 0x0000007f18047890 */ /* 0x000fe4000fffe03f */
[----:B------:R-:W-:Y:S02]  /*1270*/  ULDC.64 UR8, c[0x0][0x178] ;  /* 0x00005e0000087ab9 */ /* 0x000fe40000000a00 */
[----:B-1----:R-:W-:Y:S02]  /*1280*/  UISETP.NE.AND UP0, UPT, UR25, -0x1, UPT ;  /* 0xffffffff1900788c */ /* 0x002fe4000bf05270 */
[----:B------:R-:W-:Y:S02]  /*1290*/  UIMAD UR5, UR43, UR8, URZ ;  /* 0x000000082b0572a4 */ /* 0x000fe4000f8e023f */
[----:B------:R-:W-:Y:S02]  /*12a0*/  UISETP.NE.AND UP2, UPT, UR11, -0x1, UPT ;  /* 0xffffffff0b00788c */ /* 0x000fe4000bf45270 */
[----:B------:R-:W-:Y:S01]  /*12b0*/  USHF.R.S32.HI UR10, URZ, 0x1f, UR4 ;  /* 0x0000001f3f0a7899 */ /* 0x000fe20008011404 */
[----:B------:R-:W-:Y:S01]  /*12c0*/  PLOP3.LUT P1, PT, PT, PT, UP0, 0x80, 0x0 ;  /* 0x000000000000781c */ /* 0x000fe20003f2f008 */
[----:B------:R-:W-:-:S02]  /*12d0*/  UIMAD.WIDE.U32 UR6, UR36, UR8, URZ ;  /* 0x00000008240672a5 */ /* 0x000fc4000f8e003f */
[----:B------:R-:W-:Y:S02]  /*12e0*/  UIMAD UR15, UR36, UR9, UR5 ;  /* 0x00000009240f72a4 */ /* 0x000fe4000f8e0205 */
[----:B------:R-:W-:Y:S02]  /*12f0*/  ULEA.HI UR10, UR10, UR4, URZ, 0x7 ;  /* 0x000000040a0a7291 */ /* 0x000fe4000f8f383f */
[----:B------:R-:W-:Y:S02]  /*1300*/  ULDC.64 UR8, c[0x0][0x190] ;  /* 0x0000640000087ab9 */ /* 0x000fe40000000a00 */
[----:B------:R-:W-:Y:S02]  /*1310*/  UIMAD.WIDE.U32 UR4, UR11, UR8, URZ ;  /* 0x000000080b0472a5 */ /* 0x000fe4000f8e003f */
[----:B------:R-:W-:Y:S02]  /*1320*/  UIMAD UR8, UR11, UR9, URZ ;  /* 0x000000090b0872a4 */ /* 0x000fe4000f8e023f */
[----:B------:R-:W-:-:S02]  /*1330*/  @UP0 UIADD3 UR9, UR17, UR25, URZ ;  /* 0x0000001911090290 */ /* 0x000fc4000fffe03f */
[----:B------:R-:W-:Y:S02]  /*1340*/  UIADD3 UR37, UR7, UR15, URZ ;  /* 0x0000000f07257290 */ /* 0x000fe4000fffe03f */
[----:B------:R-:W-:Y:S02]  /*1350*/  USEL UR42, UR6, UR4, !UP2 ;  /* 0x00000004062a7287 */ /* 0x000fe4000d000000 */
[----:B------:R-:W-:Y:S02]  /*1360*/  @UP2 UIADD3 UR37, UR5, UR8, URZ ;  /* 0x0000000805252290 */ /* 0x000fe4000fffe03f */
[----:B------:R-:W-:Y:S02]  /*1370*/  ULDC.64 UR6, c[0x0][0x198] ;  /* 0x0000660000067ab9 */ /* 0x000fe40000000a00 */
[----:B------:R-:W-:Y:S02]  /*1380*/  @UP0 UIMAD.WIDE.U32 UR4, UR9, UR6, URZ ;  /* 0x00000006090402a5 */ /* 0x000fe4000f8e003f */
[----:B------:R-:W-:-:S02]  /*1390*/  ULOP3.LUT UR6, UR10, 0xffffff80, URZ, 0xc0, !UPT ;  /* 0xffffff800a067892 */ /* 0x000fc4000f8ec03f */
        /* <DEDUP_REMOVED lines=18> */
.L_x_901:
        /* <DEDUP_REMOVED lines=18> */
.L_x_902:
        /* <DEDUP_REMOVED lines=71> */
.L_x_903:
[----:B------:R-:W-:Y:S02]  /*1a50*/  UMOV UR6, UR54 ;  /* 0x0000003600067c82 */ /* 0x000fe40008000000 */
.L_x_904:
[----:B------:R-:W-:Y:S01]  /*1a60*/  UIADD3 UR4, UP4, UP3, UR4, UR45, UR51 ;  /* 0x0000002d04047290 */ /* 0x000fe2000fb9e033 */
[----:B------:R-:W1:Y:S01]  /*1a70*/  S2R R21, SR_TID.X ;  /* 0x0000000000157919 */ /* 0x000e620000002100 */
[----:B------:R-:W-:Y:S01]  /*1a80*/  IMAD.U32 R10, RZ, RZ, UR13 ;  /* 0x0000000dff0a7e24 */ /* 0x000fe2000f8e00ff */
[----:B------:R-:W-:Y:S01]  /*1a90*/  UMOV UR11, 0x4 ;  /* 0x00000004000b7882 */ /* 0x000fe20000000000 */
[----:B------:R-:W-:Y:S01]  /*1aa0*/  IMAD.U32 R8, RZ, RZ, UR12 ;  /* 0x0000000cff087e24 */ /* 0x000fe2000f8e00ff */
[----:B------:R-:W-:Y:S01]  /*1ab0*/  UIADD3 UR33, UP2, UP1, UR15, UR4, UR19 ;  /* 0x000000040f217290 */ /* 0x000fe2000f95e013 */
[----:B------:R-:W-:Y:S01]  /*1ac0*/  SHF.R.S32.HI R205, RZ, 0x1f, R204 ;  /* 0x0000001fffcd7819 */ /* 0x000fe200000114cc */
[----:B------:R-:W-:Y:S01]  /*1ad0*/  UIADD3.X UR4, UR7, UR52, UR57, UP4, UP3 ;  /* 0x0000003407047290 */ /* 0x000fe2000a7e6439 */
[----:B------:R-:W-:Y:S01]  /*1ae0*/  IMAD.U32 R9, RZ, RZ, UR18 ;  /* 0x00000012ff097e24 */ /* 0x000fe2000f8e00ff */
[----:B------:R-:W-:Y:S01]  /*1af0*/  ULDC.64 UR12, c[0x0][0x200] ;  /* 0x00008000000c7ab9 */ /* 0x000fe20000000a00 */
[----:B------:R-:W-:Y:S01]  /*1b00*/  BSSY B1, `(.L_x_900) ;  /* 0x0000b51000017945 */ /* 0x000fe20003800000 */
[----:B------:R-:W-:-:S03]  /*1b10*/  UIADD3.X UR29, UR8, UR4, UR10, UP2, UP1 ;  /* 0x00000004081d7290 */ /* 0x000fc600097e240a */
[----:B------:R-:W-:Y:S02]  /*1b20*/  ULDC.64 UR4, c[0x0][0x1a8] ;  /* 0x00006a0000047ab9 */ /* 0x000fe40000000a00 */
[----:B------:R-:W-:-:S04]  /*1b30*/  UIMAD UR4, UR61, UR4, URZ ;  /* 0x000000043d0472a4 */ /* 0x000fc8000f8e023f */
        /* <DEDUP_REMOVED lines=16> */
[----:B------:R-:W-:-:S03]  /*1c40*/  ULDC.64 UR12, c[0x0][0x3c8] ;  /* 0x0000f200000c7ab9 */ /* 0x000fc60000000a00 */
[----:B------:R-:W-:Y:S01]  /*1c50*/  IMAD R7, R7, c[0x0][0x190], RZ ;  /* 0x0000640007077a24 */ /* 0x000fe200078e02ff */
[----:B------:R-:W-:Y:S01]  /*1c60*/  UMOV UR8, UR4 ;  /* 0x0000000400087c82 */ /* 0x000fe20008000000 */
[----:B------:R-:W-:Y:S01]  /*1c70*/  IADD3 R6, P0, R4, UR42, RZ ;  /* 0x0000002a04067c10 */ /* 0x000fe2000ff1e0ff */
[----:B------:R-:W-:Y:S01]  /*1c80*/  UIADD3 UR4, UR18, UR6, URZ ;  /* 0x0000000612047290 */ /* 0x000fe2000fffe03f */
[----:B------:R-:W-:Y:S01]  /*1c90*/  IMAD R2, R2, c[0x0][0x194], R7 ;  /* 0x0000650002027a24 */ /* 0x000fe200078e0207 */
[----:B------:R-:W-:Y:S02]  /*1ca0*/  UMOV UR7, UR5 ;  /* 0x0000000500077c82 */ /* 0x000fe40008000000 */
[----:B------:R-:W-:Y:S01]  /*1cb0*/  UIMAD.WIDE UR4, UR4, UR11, UR12 ;  /* 0x0000000b040472a5 */ /* 0x000fe2000f8e020c */
[----:B------:R1:W2:Y:S01]  /*1cc0*/  R2UR UR12, R8 ;  /* 0x00000000080c73c2 */ /* 0x0002a200000e0000 */
[----:B------:R-:W-:Y:S01]  /*1cd0*/  IADD3.X R7, R5, UR37, R2, P0, !PT ;  /* 0x0000002505077c10 */ /* 0x000fe200087fe402 */
[----:B------:R-:W-:Y:S01]  /*1ce0*/  ULDC UR11, c[0x0][0x2e8] ;  /* 0x0000ba00000b7ab9 */ /* 0x000fe20000000800 */
[----:B------:R-:W-:-:S03]  /*1cf0*/  IADD3 R4, P0, R204, UR31, RZ ;  /* 0x0000001fcc047c10 */ /* 0x000fc6000ff1e0ff */
[----:B------:R-:W-:Y:S01]  /*1d00*/  UMOV UR10, UR4 ;  /* 0x00000004000a7c82 */ /* 0x000fe20008000000 */
[----:B------:R-:W-:Y:S01]  /*1d10*/  IADD3.X R5, R205, UR34, RZ, P0, !PT ;  /* 0x00000022cd057c10 */ /* 0x000fe200087fe4ff */
[----:B------:R-:W-:Y:S01]  /*1d20*/  UIADD3 UR4, -UR14, UR24, UR22 ;  /* 0x000000180e047290 */ /* 0x000fe2000fffe116 */
[----:B------:R3:W4:Y:S01]  /*1d30*/  R2UR UR13, R10 ;  /* 0x000000000a0d73c2 */ /* 0x00072200000e0000 */
[----:B------:R-:W-:Y:S02]  /*1d40*/  UMOV UR9, UR5 ;  /* 0x0000000500097c82 */ /* 0x000fe40008000000 */
[----:B------:R-:W-:Y:S01]  /*1d50*/  UIADD3 UR4, UR4, -UR11, URZ ;  /* 0x8000000b04047290 */ /* 0x000fe2000fffe03f */
[----:B------:R-:W-:Y:S01]  /*1d60*/  IMAD.WIDE.U32 R4, R9, c[0x0][0x370], R4 ;  /* 0x0000dc0009047a25 */ /* 0x000fe200078e0004 */
[----:B------:R-:W-:Y:S02]  /*1d70*/  UIADD3 UR5, UR38, -0x1, URZ ;  /* 0xffffffff26057890 */ /* 0x000fe4000fffe03f */
[----:B------:R-:W-:-:S02]  /*1d80*/  USHF.R.S32.HI UR11, URZ, 0x1f, UR4 ;  /* 0x0000001f3f0b7899 */ /* 0x000fc40008011404 */
[----:B------:R-:W-:Y:S02]  /*1d90*/  IADD3 R5, R5, UR15, RZ ;  /* 0x0000000f05057c10 */ /* 0x000fe4000fffe0ff */
[----:B------:R-:W-:Y:S01]  /*1da0*/  ULEA.HI UR11, UR11, UR4, URZ, 0x7 ;  /* 0x000000040b0b7291 */ /* 0x000fe2000f8f383f */
[----:B-1----:R-:W-:-:S03]  /*1db0*/  LEA.HI R8, R22, R21, RZ, 0x5 ;  /* 0x0000001516087211 */ /* 0x002fc600078f28ff */
[----:B------:R-:W-:Y:S01]  /*1dc0*/  USHF.R.S32.HI UR11, URZ, 0x7, UR11 ;  /* 0x000000073f0b7899 */ /* 0x000fe2000801140b */
[----:B------:R-:W-:-:S03]  /*1dd0*/  LOP3.LUT R2, R8, 0xffffffe0, RZ, 0xc0, !PT ;  /* 0xffffffe008027812 */ /* 0x000fc600078ec0ff */
[----:B------:R-:W-:Y:S01]  /*1de0*/  UISETP.LT.AND UP1, UPT, URZ, UR11, UPT ;  /* 0x0000000b3f00728c */ /* 0x000fe2000bf21270 */
[----:B------:R-:W-:Y:S01]  /*1df0*/  SHF.R.S32.HI R8, RZ, 0x5, R8 ;  /* 0x00000005ff087819 */ /* 0x000fe20000011408 */
[----:B------:R-:W-:Y:S02]  /*1e00*/  IMAD.IADD R2, R21, 0x1, -R2 ;  /* 0x0000000115027824 */ /* 0x000fe400078e0a02 */
[----:B------:R-:W-:Y:S02]  /*1e10*/  USEL UR11, URZ, UR11, !UP1 ;  /* 0x0000000b3f0b7287 */ /* 0x000fe4000c800000 */
[----:B------:R-:W-:Y:S02]  /*1e20*/  IMAD R2, R8, UR50, R2 ;  /* 0x0000003208027c24 */ /* 0x000fe4000f8e0202 */
[----:B------:R-:W-:-:S03]  /*1e30*/  UISETP.GT.AND UP1, UPT, UR38, UR11, UPT ;  /* 0x0000000b2600728c */ /* 0x000fc6000bf24270 */
        /* <DEDUP_REMOVED lines=37> */
.L_x_906:
        /* <DEDUP_REMOVED lines=18> */
.L_x_907:
        /* <DEDUP_REMOVED lines=28> */
.L_x_909:
[----:B------:R-:W-:Y:S05]  /*2370*/  BSYNC B0 ;  /* 0x0000000000007941 */ /* 0x000fea0003800000 */
.L_x_908:
        /* <DEDUP_REMOVED lines=15> */
.L_x_911:
[----:B------:R-:W-:Y:S05]  /*2470*/  BSYNC B0 ;  /* 0x0000000000007941 */ /* 0x000fea0003800000 */
.L_x_910:
        /* <DEDUP_REMOVED lines=15> */
.L_x_913:
[----:B------:R-:W-:Y:S05]  /*2570*/  BSYNC B0 ;  /* 0x0000000000007941 */ /* 0x000fea0003800000 */
.L_x_912:
        /* <DEDUP_REMOVED lines=14> */
.L_x_915:
[----:B------:R-:W-:Y:S05]  /*2660*/  BSYNC B0 ;  /* 0x0000000000007941 */ /* 0x000fea0003800000 */
.L_x_914:
        /* <DEDUP_REMOVED lines=24> */
.L_x_917:
[----:B------:R-:W-:Y:S05]  /*27f0*/  BSYNC B0 ;  /* 0x0000000000007941 */ /* 0x000fea0003800000 */
.L_x_916:
        /* <DEDUP_REMOVED lines=13> */
.L_x_919:
[----:B------:R-:W-:Y:S05]  /*28d0*/  BSYNC B0 ;  /* 0x0000000000007941 */ /* 0x000fea0003800000 */
.L_x_918:
        /* <DEDUP_REMOVED lines=13> */
.L_x_921:
[----:B------:R-:W-:Y:S05]  /*29b0*/  BSYNC B0 ;  /* 0x0000000000007941 */ /* 0x000fea0003800000 */
.L_x_920:
        /* <DEDUP_REMOVED lines=12> */
.L_x_905:
        /* <DEDUP_REMOVED lines=22> */
.L_x_924:
[----:B------:R-:W-:Y:S05]  /*2be0*/  BSYNC B0 ;  /* 0x0000000000007941 */ /* 0x000fea0003800000 */
.L_x_923:
        /* <DEDUP_REMOVED lines=16> */
.L_x_926:
[----:B------:R-:W-:Y:S05]  /*2cf0*/  BSYNC B0 ;  /* 0x0000000000007941 */ /* 0x000fea0003800000 */
.L_x_925:
        /* <DEDUP_REMOVED lines=16> */
.L_x_928:
[----:B------:R-:W-:Y:S05]  /*2e00*/  BSYNC B0 ;  /* 0x0000000000007941 */ /* 0x000fea0003800000 */
.L_x_927:
        /* <DEDUP_REMOVED lines=8> */
[----:B---3--:R-:W3:Y:S01]  /*2e90*/  LDL R4, [R1+0x90] ;  /* 0x0000900001047983 */ /* 0x008ee20000100800 */
[----:B------:R-:W-:Y:S02]  /*2ea0*/  MOV R6, c[0x0][0x370] ;  /* 0x0000dc0000067a02 */ /* 0x000fe40000000f00 */
[----:B------:R-:W-:Y:S01]  /*2eb0*/  MOV R5, R211 ;  /* 0x000000d300057202 */ /* 0x000fe20000000f00 */
[----:B---3--:R3:W5:Y:S02]  /*2ec0*/  R2UR UR6, R4 ;  /* 0x00000000040673c2 */ /* 0x00876400000e0000 */
[----:B---3--:R-:W-:-:S05]  /*2ed0*/  MOV R4, R212 ;  /* 0x000000d400047202 */ /* 0x008fca0000000f00 */
[----:B------:R-:W-:-:S05]  /*2ee0*/  IMAD.WIDE.U32 R4, R6, 0xc0, R4 ;  /* 0x000000c006047825 */ /* 0x000fca00078e0004 */
[----:B-----5:R-:W-:-:S05]  /*2ef0*/  IADD3 R5, R5, UR6, RZ ;  /* 0x0000000605057c10 */ /* 0x020fca000fffe0ff */
[----:B------:R-:W-:Y:S01]  /*2f00*/  @!PT LDS RZ, [RZ] ;  /* 0x00000000fffff984 */ /* 0x000fe20000000800 */
[----:B------:R-:W-:Y:S01]  /*2f10*/  @!PT LDS RZ, [RZ] ;  /* 0x00000000fffff984 */ /* 0x000fe20000000800 */
[----:B------:R-:W-:Y:S01]  /*2f20*/  @!PT LDS RZ, [RZ] ;  /* 0x00000000fffff984 */ /* 0x000fe20000000800 */
[----:B------:R3:W-:Y:S02]  /*2f30*/  LDGSTS.E.BYPASS.LTC128B.128 [R2+0xb000], [R4.64] ;  /* 0x0b00000004027fae */ /* 0x0007e4000b901d54 */
.L_x_930:
[----:B------:R-:W-:Y:S05]  /*2f40*/  BSYNC B0 ;  /* 0x0000000000007941 */ /* 0x000fea0003800000 */
.L_x_929:
        /* <DEDUP_REMOVED lines=22> */
.L_x_932:
[----:B------:R-:W-:Y:S05]  /*30b0*/  BSYNC B0 ;  /* 0x0000000000007941 */ /* 0x000fea0003800000 */
.L_x_931:
        /* <DEDUP_REMOVED lines=20> */
.L_x_934:
[----:B------:R-:W-:Y:S05]  /*3200*/  BSYNC B0 ;  /* 0x0000000000007941 */ /* 0x000fea0003800000 */
.L_x_933:
        /* <DEDUP_REMOVED lines=20> */
.L_x_936:
[----:B------:R-:W-:Y:S05]  /*3350*/  BSYNC B0 ;  /* 0x0000000000007941 */ /* 0x000fea0003800000 */
.L_x_935:
        /* <DEDUP_REMOVED lines=12> */
[----:B-1----:R-:W5:Y:S01]  /*3420*/  LDL R4, [R1+0x8c] ;  /* 0x00008c0001047983 */ /* 0x002f620000100800 */
[----:B------:R-:W-:-:S02]  /*3430*/  MOV R6, c[0x0][0x190] ;  /* 0x0000640000067a02 */ /* 0x000fc40000000f00 */
[----:B------:R-:W-:Y:S01]  /*3440*/  MOV R5, R209 ;  /* 0x000000d100057202 */ /* 0x000fe20000000f00 */
[----:B-----5:R1:W5:Y:S02]  /*3450*/  R2UR UR6, R4 ;  /* 0x00000000040673c2 */ /* 0x02036400000e0000 */
[----:B-1----:R-:W-:-:S05]  /*3460*/  MOV R4, R210 ;  /* 0x000000d200047202 */ /* 0x002fca0000000f00 */
[----:B------:R-:W-:-:S05]  /*3470*/  IMAD.WIDE.U32 R4, R6, 0xc0, R4 ;  /* 0x000000c006047825 */ /* 0x000fca00078e0004 */
[----:B-----5:R-:W-:-:S05]  /*3480*/  IADD3 R5, R5, UR6, RZ ;  /* 0x0000000605057c10 */ /* 0x020fca000fffe0ff */
[----:B------:R-:W-:Y:S01]  /*3490*/  @!PT LDS RZ, [RZ] ;  /* 0x00000000fffff984 */ /* 0x000fe20000000800 */
[----:B------:R-:W-:Y:S01]  /*34a0*/  @!PT LDS RZ, [RZ] ;  /* 0x00000000fffff984 */ /* 0x000fe20000000800 */
[----:B------:R-:W-:Y:S01]  /*34b0*/  @!PT LDS RZ, [RZ] ;  /* 0x00000000fffff984 */ /* 0x000fe20000000800 */
[----:B------:R1:W-:Y:S02]  /*34c0*/  LDGSTS.E.BYPASS.LTC128B.128 [R192+0x3000], [R4.64] ;  /* 0x0300000004c07fae */ /* 0x0003e4000b901d54 */
.L_x_938:
[----:B------:R-:W-:Y:S05]  /*34d0*/  BSYNC B0 ;  /* 0x0000000000007941 */ /* 0x000fea0003800000 */
.L_x_937:
        /* <DEDUP_REMOVED lines=40> */
[----:B----4-:R1:W-:Y:S04]  /*3760*/  STL [R1+0x4], R24 ;  /* 0x0000041801007387 */ /* 0x0103e80000100800 */
[----:B-----5:R1:W-:Y:S04]  /*3770*/  STL [R1], R25 ;  /* 0x0000001901007387 */ /* 0x0203e80000100800 */
        /* <DEDUP_REMOVED lines=18> */
.L_x_940:
[----:B------:R-:W-:Y:S05]  /*38a0*/  BSYNC B0 ;  /* 0x0000000000007941 */ /* 0x000fea0003800000 */
.L_x_939:
        /* <DEDUP_REMOVED lines=21> */
.L_x_942:
[----:B------:R-:W-:Y:S05]  /*3a00*/  BSYNC B0 ;  /* 0x0000000000007941 */ /* 0x000fea0003800000 */
.L_x_941:
        /* <DEDUP_REMOVED lines=21> */
.L_x_944:
[----:B------:R-:W-:Y:S05]  /*3b60*/  BSYNC B0 ;  /* 0x0000000000007941 */ /* 0x000fea0003800000 */
.L_x_943:
        /* <DEDUP_REMOVED lines=21> */
.L_x_946:
[----:B------:R-:W-:Y:S05]  /*3cc0*/  BSYNC B0 ;  /* 0x0000000000007941 */ /* 0x000fea0003800000 */
.L_x_945:
        /* <DEDUP_REMOVED lines=29> */
.L_x_948:
[----:B------:R-:W-:Y:S05]  /*3ea0*/  BSYNC B0 ;  /* 0x0000000000007941 */ /* 0x000fea0003800000 */
.L_x_947:
        /* <DEDUP_REMOVED lines=20> */
.L_x_950:
[----:B------:R-:W-:Y:S05]  /*3ff0*/  BSYNC B0 ;  /* 0x0000000000007941 */ /* 0x000fea0003800000 */
.L_x_949:
        /* <DEDUP_REMOVED lines=20> */
.L_x_952:
[----:B------:R-:W-:Y:S05]  /*4140*/  BSYNC B0 ;  /* 0x0000000000007941 */ /* 0x000fea0003800000 */
.L_x_951:
        /* <DEDUP_REMOVED lines=19> */
.L_x_954:
[----:B------:R-:W-:Y:S05]  /*4280*/  BSYNC B0 ;  /* 0x0000000000007941 */ /* 0x000fea0003800000 */
.L_x_953:
[----:B------:R-:W-:Y:S01]  /*4290*/  LEA.HI R0, R22, R21, RZ, 0x4 ;  /* 0x0000001516007211 */ /* 0x000fe200078f20ff */
[----:B---3--:R-:W-:Y:S01]  /*42a0*/  IMAD.U32 R4, RZ, RZ, UR24 ;  /* 0x00000018ff047e24 */ /* 0x008fe2000f8e00ff */
[----:B------:R-:W-:Y:S01]  /*42b0*/  IADD3 R5, R23, 0x1, RZ ;  /* 0x0000000117057810 */ /* 0x000fe20007ffe0ff */
[----:B------:R-:W0:Y:S01]  /*42c0*/  LDGDEPBAR ;  /* 0x00000000000079af */ /* 0x000e220000000000 */
[----:B------:R-:W-:Y:S01]  /*42d0*/  LOP3.LUT R0, R0, 0xfffffff0, RZ, 0xc0, !PT ;  /* 0xfffffff000007812 */ /* 0x000fe200078ec0ff */
[----:B------:R-:W-:Y:S01]  /*42e0*/  IMAD.MOV.U32 R189, RZ, RZ, 0x20 ;  /* 0x00000020ffbd7424 */ /* 0x000fe200078e00ff */
[----:B------:R-:W-:Y:S01]  /*42f0*/  MOV R181, 0x40 ;  /* 0x0000004000b57802 */ /* 0x000fe20000000f00 */
[----:B------:R-:W-:Y:S01]  /*4300*/  IMAD.SHL.U32 R186, R191, 0x2, RZ ;  /* 0x00000002bfba7824 */ /* 0x000fe200078e00ff */
[----:B------:R-:W-:Y:S01]  /*4310*/  UIADD3 UR15, UR24, 0x80, UR22 ;  /* 0x00000080180f7890 */ /* 0x000fe2000fffe016 */
[----:B------:R-:W-:Y:S01]  /*4320*/  IMAD.IADD R0, R21, 0x1, -R0 ;  /* 0x0000000115007824 */ /* 0x000fe200078e0a00 */
[----:B------:R-:W-:Y:S01]  /*4330*/  CS2R R126, SRZ ;  /* 0x00000000007e7805 */ /* 0x000fe2000001ff00 */
        /* <DEDUP_REMOVED lines=18> */
[C---:B------:R-:W-:Y:S01]  /*4460*/  IMAD.SHL.U32 R4, R23.reuse, 0x4, RZ ;  /* 0x0000000417047824 */ /* 0x040fe200078e00ff */
[----:B------:R-:W-:Y:S01]  /*4470*/  SHF.L.U64.HI R5, R23, 0x2, R16 ;  /* 0x0000000217057819 */ /* 0x000fe20000010210 */
        /* <DEDUP_REMOVED lines=14> */
[----:B------:R-:W-:Y:S01]  /*4560*/  IMAD.SHL.U32 R180, R0, 0x2, RZ ;  /* 0x0000000200b47824 */ /* 0x000fe200078e00ff */
        /* <DEDUP_REMOVED lines=12> */
[----:B------:R-:W-:Y:S01]  /*4630*/  IMAD.IADD R187, R189, 0x1, R186 ;  /* 0x00000001bdbb7824 */ /* 0x000fe200078e02ba */
[----:B-1----:R-:W-:Y:S01]  /*4640*/  IADD3 R2, R191, 0x2000, RZ ;  /* 0x00002000bf027810 */ /* 0x002fe20007ffe0ff */
[----:B------:R-:W-:-:S03]  /*4650*/  UIADD3 UR15, UR15, -UR14, URZ ;  /* 0x8000000e0f0f7290 */ /* 0x000fc6000fffe03f */
[----:B------:R-:W-:-:S05]  /*4660*/  SEL R2, R2, R191, !P2 ;  /* 0x000000bf02027207 */ /* 0x000fca0005000000 */
[----:B------:R-:W-:Y:S01]  /*4670*/  IMAD.SHL.U32 R188, R2, 0x2, RZ ;  /* 0x0000000202bc7824 */ /* 0x000fe200078e00ff */
[----:B------:R-:W-:-:S05]  /*4680*/  MOV R2, c[0x0][0x22c] ;  /* 0x00008b0000027a02 */ /* 0x000fca0000000f00 */
[----:B------:R-:W-:-:S04]  /*4690*/  IMAD R2, R2, c[0x0][0x1c0], RZ ;  /* 0x0000700002027a24 */ /* 0x000fc800078e02ff */
[C---:B------:R-:W-:Y:S02]  /*46a0*/  IMAD.SHL.U32 R7, R2.reuse, 0x10, RZ ;  /* 0x0000001002077824 */ /* 0x040fe400078e00ff */
[----:B------:R-:W-:-:S03]  /*46b0*/  IMAD.SHL.U32 R6, R2, 0x8, RZ ;  /* 0x0000000802067824 */ /* 0x000fc600078e00ff */
[----:B------:R-:W-:-:S05]  /*46c0*/  IADD3 R0, R7, 0x20, RZ ;  /* 0x0000002007007810 */ /* 0x000fca0007ffe0ff */
[----:B------:R-:W-:-:S05]  /*46d0*/  IMAD.IADD R0, R6, 0x1, R0 ;  /* 0x0000000106007824 */ /* 0x000fca00078e0200 */
[----:B------:R-:W-:-:S05]  /*46e0*/  IADD3 R0, R6, R0, RZ ;  /* 0x0000000006007210 */ /* 0x000fca0007ffe0ff */
[----:B------:R-:W-:-:S04]  /*46f0*/  IMAD.IADD R0, R6, 0x1, R0 ;  /* 0x0000000106007824 */ /* 0x000fc800078e0200 */
[----:B------:R-:W-:-:S05]  /*4700*/  IMAD.IADD R0, R6, 0x1, R0 ;  /* 0x0000000106007824 */ /* 0x000fca00078e0200 */
[----:B------:R1:W-:Y:S02]  /*4710*/  STL [R1+0x30], R0 ;  /* 0x0000300001007387 */ /* 0x0003e40000100800 */
[----:B-1----:R-:W-:-:S05]  /*4720*/  IMAD.IADD R0, R6, 0x1, R0 ;  /* 0x0000000106007824 */ /* 0x002fca00078e0200 */
[----:B------:R-:W-:Y:S01]  /*4730*/  IADD3 R2, R6, R0, RZ ;  /* 0x0000000006027210 */ /* 0x000fe20007ffe0ff */
[----:B------:R1:W-:Y:S04]  /*4740*/  STL [R1+0x2c], R0 ;  /* 0x00002c0001007387 */ /* 0x0003e80000100800 */
[----:B------:R-:W-:Y:S04]  /*4750*/  STL [R1+0x40], R5 ;  /* 0x0000400501007387 */ /* 0x000fe80000100800 */
[----:B------:R2:W-:Y:S04]  /*4760*/  STL [R1+0x28], R2 ;  /* 0x0000280201007387 */ /* 0x0005e80000100800 */
[----:B------:R3:W-:Y:S01]  /*4770*/  STL [R1+0x3c], R4 ;  /* 0x00003c0401007387 */ /* 0x0007e20000100800 */
[----:B-1----:R-:W-:-:S04]  /*4780*/  IADD3 R0, R23, -0x80, RZ ;  /* 0xffffff8017007810 */ /* 0x002fc80007ffe0ff */
[----:B------:R-:W-:Y:S01]  /*4790*/  SHF.L.U32 R0, R0, 0x2, RZ ;  /* 0x0000000200007819 */ /* 0x000fe200000006ff */
[----:B--2---:R-:W-:-:S04]  /*47a0*/  IMAD.IADD R2, R6, 0x1, R2 ;  /* 0x0000000106027824 */ /* 0x004fc800078e0202 */
[C---:B---3--:R-:W-:Y:S01]  /*47b0*/  IMAD.IADD R4, R6.reuse, 0x1, R2 ;  /* 0x0000000106047824 */ /* 0x048fe200078e0202 */
[----:B------:R-:W-:Y:S04]  /*47c0*/  STL [R1+0x24], R2 ;  /* 0x0000240201007387 */ /* 0x000fe80000100800 */
[----:B------:R1:W-:Y:S04]  /*47d0*/  STL [R1+0x38], R0 ;  /* 0x0000380001007387 */ /* 0x0003e80000100800 */
[----:B------:R-:W-:Y:S01]  /*47e0*/  STL [R1+0x20], R4 ;  /* 0x0000200401007387 */ /* 0x000fe20000100800 */
[----:B-1----:R-:W-:-:S05]  /*47f0*/  IADD3 R0, R6, R4, RZ ;  /* 0x0000000406007210 */ /* 0x002fca0007ffe0ff */
[----:B------:R1:W-:Y:S02]  /*4800*/  STL [R1+0x1c], R0 ;  /* 0x00001c0001007387 */ /* 0x0003e40000100800 */
[----:B-1----:R-:W-:-:S05]  /*4810*/  IMAD.IADD R0, R6, 0x1, R0 ;  /* 0x0000000106007824 */ /* 0x002fca00078e0200 */
[----:B------:R1:W-:Y:S02]  /*4820*/  STL [R1+0x18], R0 ;  /* 0x0000180001007387 */ /* 0x0003e40000100800 */
[----:B-1----:R-:W-:-:S05]  /*4830*/  IMAD.IADD R0, R6, 0x1, R0 ;  /* 0x0000000106007824 */ /* 0x002fca00078e0200 */
[----:B------:R1:W-:Y:S02]  /*4840*/  STL [R1+0x14], R0 ;  /* 0x0000140001007387 */ /* 0x0003e40000100800 */
[----:B-1----:R-:W-:-:S05]  /*4850*/  IADD3 R0, R6, R0, RZ ;  /* 0x0000000006007210 */ /* 0x002fca0007ffe0ff */
[----:B------:R1:W-:Y:S02]  /*4860*/  STL [R1+0x10], R0 ;  /* 0x0000100001007387 */ /* 0x0003e40000100800 */
[----:B-1----:R-:W-:-:S05]  /*4870*/  IMAD.IADD R0, R6, 0x1, R0 ;  /* 0x0000000106007824 */ /* 0x002fca00078e0200 */
[----:B------:R1:W-:Y:S02]  /*4880*/  STL [R1+0x34], R0 ;  /* 0x0000340001007387 */ /* 0x0003e40000100800 */
.L_x_957:
[----:B------:R-:W0:Y:S01]  /*4890*/  LDGDEPBAR ;  /* 0x00000000000079af */ /* 0x000e220000000000 */
[C---:B-1----:R-:W-:Y:S01]  /*48a0*/  IADD3 R0, R188.reuse, R189, RZ ;  /* 0x000000bdbc007210 */ /* 0x042fe20007ffe0ff */
[----:B------:R-:W-:Y:S01]  /*48b0*/  USHF.L.U32 UR6, UR5, 0x7, URZ ;  /* 0x0000000705067899 */ /* 0x000fe2000800063f */
[-C--:B------:R-:W-:Y:S01]  /*48c0*/  IADD3 R164, R188, R181.reuse, RZ ;  /* 0x000000b5bca47210 */ /* 0x080fe20007ffe0ff */
[----:B------:R-:W-:Y:S02]  /*48d0*/  USHF.L.U32 UR4, UR16, 0x7, URZ ;  /* 0x0000000710047899 */ /* 0x000fe4000800063f */
[----:B------:R-:W-:Y:S02]  /*48e0*/  UISETP.GE.AND UP0, UPT, UR6, UR15, UPT ;  /* 0x0000000f0600728c */ /* 0x000fe4000bf06270 */
[----:B------:R-:W2:Y:S01]  /*48f0*/  LDL R208, [R1+0x50] ;  /* 0x0000500001d07983 */ /* 0x000ea20000100800 */
[----:B------:R-:W-:Y:S02]  /*4900*/  UIADD3 UR4, UR4, 0x80, URZ ;  /* 0x0000008004047890 */ /* 0x000fe4000fffe03f */
[----:B------:R-:W-:Y:S01]  /*4910*/  UISETP.GT.AND UP3, UPT, UR5, UR11, UPT ;  /* 0x0000000b0500728c */ /* 0x000fe2000bf64270 */
[----:B------:R-:W3:Y:S01]  /*4920*/  LDL R2, [R1+0x44] ;  /* 0x0000440001027983 */ /* 0x000ee20000100800 */
[----:B------:R-:W-:Y:S03]  /*4930*/  UISETP.LT.AND UP0, UPT, UR4, UR14, UP0 ;  /* 0x0000000e0400728c */ /* 0x000fe60008701270 */
[----:B------:R-:W4:Y:S03]  /*4940*/  LDL R206, [R1+0x8] ;  /* 0x0000080001ce7983 */ /* 0x000f260000100800 */
[----:B------:R-:W-:Y:S01]  /*4950*/  PLOP3.LUT P0, PT, PT, PT, UP0, 0x80, 0x0 ;  /* 0x000000000000781c */ /* 0x000fe20003f0f008 */
[----:B------:R-:W2:Y:S04]  /*4960*/  LDL R203, [R1+0xc] ;  /* 0x00000c0001cb7983 */ /* 0x000ea80000100800 */
[----:B------:R-:W-:Y:S04]  /*4970*/  STL [R1+0x16c], R121 ;  /* 0x00016c7901007387 */ /* 0x000fe80000100800 */
        /* <DEDUP_REMOVED lines=53> */
[----:B------:R-:W-:Y:S01]  /*4cd0*/  STL [R1+0x94], R3 ;  /* 0x0000940301007387 */ /* 0x000fe20000100800 */
[----:B------:R-:W-:Y:S04]  /*4ce0*/  DEPBAR.LE SB0, 0x0 ;  /* 0x000080000000791a */ /* 0x000fe80000000000 */
[----:B------:R-:W-:Y:S08]  /*4cf0*/  BAR.SYNC.DEFER_BLOCKING 0x0 ;  /* 0x0000000000007b1d */ /* 0x000ff00000010000 */
[----:B------:R-:W-:Y:S08]  /*4d00*/  LDSM.16.M88.4 R64, [R188] ;  /* 0x00000000bc40783b */ /* 0x000ff00000000200 */
[----:B------:R-:W1:Y:S08]  /*4d10*/  LDSM.16.M88.4 R16, [R182+0xc000] ;  /* 0x00c00000b610783b */ /* 0x000e700000000200 */
[----:B------:R-:W2:Y:S08]  /*4d20*/  LDSM.16.M88.4 R60, [R188+0x2000] ;  /* 0x00200000bc3c783b */ /* 0x000eb00000000200 */
[----:B------:R-:W2:Y:S08]  /*4d30*/  LDSM.16.M88.4 R32, [R182+0xc800] ;  /* 0x00c80000b620783b */ /* 0x000eb00000000200 */
[----:B------:R-:W2:Y:S08]  /*4d40*/  LDSM.16.M88.4 R48, [R182+0xd000] ;  /* 0x00d00000b630783b */ /* 0x000eb00000000200 */
[----:B------:R-:W2:Y:S01]  /*4d50*/  LDSM.16.M88.4 R132, [R182+0xd800] ;  /* 0x00d80000b684783b */ /* 0x000ea20000000200 */
[----:B---3--:R-:W-:Y:S02]  /*4d60*/  @!P0 IADD3 R2, R2, UR6, RZ ;  /* 0x0000000602028c10 */ /* 0x008fe4000fffe0ff */
[----:B----4-:R-:W-:Y:S01]  /*4d70*/  FSETP.NEU.FTZ.AND P2, PT, R206, -INF , PT ;  /* 0xff800000ce00780b */ /* 0x010fe20003f5d000 */
[-C--:B-1----:R-:W-:Y:S04]  /*4d80*/  HMMA.16816.F32 R4, R64, R16.reuse, RZ ;  /* 0x000000104004723c */ /* 0x082fe800000018ff */
[----:B------:R-:W-:Y:S04]  /*4d90*/  LDSM.16.M88.4 R136, [R0] ;  /* 0x000000000088783b */ /* 0x000fe80000000200 */
[C---:B--2---:R-:W-:Y:S04]  /*4da0*/  HMMA.16816.F32 R8, R60.reuse, R16, RZ ;  /* 0x000000103c08723c */ /* 0x044fe800000018ff */
[----:B------:R-:W1:Y:S04]  /*4db0*/  LDSM.16.M88.4 R140, [R185+0xc000] ;  /* 0x00c00000b98c783b */ /* 0x000e680000000200 */
[-C--:B------:R-:W-:Y:S04]  /*4dc0*/  HMMA.16816.F32 R12, R60, R18.reuse, RZ ;  /* 0x000000123c0c723c */ /* 0x080fe800000018ff */
[----:B------:R2:W3:Y:S04]  /*4dd0*/  LDSM.16.M88.4 R144, [R0+0x2000] ;  /* 0x002000000090783b */ /* 0x0004e80000000200 */
[C---:B------:R-:W-:Y:S04]  /*4de0*/  HMMA.16816.F32 R16, R64.reuse, R18, RZ ;  /* 0x000000124010723c */ /* 0x040fe800000018ff */
[----:B------:R-:W4:Y:S04]  /*4df0*/  LDSM.16.M88.4 R148, [R185+0xc800] ;  /* 0x00c80000b994783b */ /* 0x000f280000000200 */
[-C--:B------:R-:W-:Y:S04]  /*4e00*/  HMMA.16816.F32 R20, R64, R32.reuse, RZ ;  /* 0x000000204014723c */ /* 0x080fe800000018ff */
[----:B------:R-:W-:Y:S04]  /*4e10*/  LDSM.16.M88.4 R152, [R185+0xd800] ;  /* 0x00d80000b998783b */ /* 0x000fe80000000200 */
[C---:B------:R-:W-:Y:S04]  /*4e20*/  HMMA.16816.F32 R24, R60.reuse, R32, RZ ;  /* 0x000000203c18723c */ /* 0x040fe800000018ff */
[----:B------:R-:W-:Y:S01]  /*4e30*/  LDSM.16.M88.4 R156, [R164] ;  /* 0x00000000a49c783b */ /* 0x000fe20000000200 */
[----:B--2---:R-:W-:Y:S03]  /*4e40*/  IADD3 R0, R0, R181, RZ ;  /* 0x000000b500007210 */ /* 0x004fe60007ffe0ff */
[-C--:B------:R-:W-:Y:S04]  /*4e50*/  HMMA.16816.F32 R28, R60, R34.reuse, RZ ;  /* 0x000000223c1c723c */ /* 0x080fe800000018ff */
[----:B------:R-:W-:Y:S04]  /*4e60*/  LDSM.16.M88.4 R160, [R183+0xc000] ;  /* 0x00c00000b7a0783b */ /* 0x000fe80000000200 */
[C---:B------:R-:W-:Y:S04]  /*4e70*/  HMMA.16816.F32 R32, R64.reuse, R34, RZ ;  /* 0x000000224020723c */ /* 0x040fe800000018ff */
[----:B------:R-:W-:Y:S04]  /*4e80*/  LDSM.16.M88.4 R164, [R164+0x2000] ;  /* 0x00200000a4a4783b */ /* 0x000fe80000000200 */
[-C--:B------:R-:W-:Y:S04]  /*4e90*/  HMMA.16816.F32 R36, R64, R48.reuse, RZ ;  /* 0x000000304024723c */ /* 0x080fe800000018ff */
[----:B------:R-:W-:Y:S04]  /*4ea0*/  LDSM.16.M88.4 R168, [R183+0xd000] ;  /* 0x00d00000b7a8783b */ /* 0x000fe80000000200 */
[C---:B------:R-:W-:Y:S04]  /*4eb0*/  HMMA.16816.F32 R40, R60.reuse, R48, RZ ;  /* 0x000000303c28723c */ /* 0x040fe800000018ff */
[----:B------:R-:W-:Y:S04]  /*4ec0*/  LDSM.16.M88.4 R172, [R183+0xd800] ;  /* 0x00d80000b7ac783b */ /* 0x000fe80000000200 */
[-C--:B------:R-:W-:Y:S04]  /*4ed0*/  HMMA.16816.F32 R44, R60, R50.reuse, RZ ;  /* 0x000000323c2c723c */ /* 0x080fe800000018ff */
[----:B------:R-:W-:Y:S04]  /*4ee0*/  LDSM.16.M88.4 R176, [R184+0xc000] ;  /* 0x00c00000b8b0783b */ /* 0x000fe80000000200 */
[C---:B------:R-:W-:Y:S08]  /*4ef0*/  HMMA.16816.F32 R48, R64.reuse, R50, RZ ;  /* 0x000000324030723c */ /* 0x040ff000000018ff */
[-C--:B------:R-:W-:Y:S08]  /*4f00*/  HMMA.16816.F32 R52, R64, R132.reuse, RZ ;  /* 0x000000844034723c */ /* 0x080ff000000018ff */
[C---:B------:R-:W-:Y:S08]  /*4f10*/  HMMA.16816.F32 R56, R60.reuse, R132, RZ ;  /* 0x000000843c38723c */ /* 0x040ff000000018ff */
[-C--:B------:R-:W-:Y:S08]  /*4f20*/  HMMA.16816.F32 R60, R60, R134.reuse, RZ ;  /* 0x000000863c3c723c */ /* 0x080ff000000018ff */
[----:B------:R-:W-:Y:S01]  /*4f30*/  HMMA.16816.F32 R64, R64, R134, RZ ;  /* 0x000000864040723c */ /* 0x000fe200000018ff */
[----:B------:R-:W2:Y:S07]  /*4f40*/  LDSM.16.M88.4 R132, [R185+0xd000] ;  /* 0x00d00000b984783b */ /* 0x000eae0000000200 */
[-C--:B-1----:R-:W-:Y:S08]  /*4f50*/  HMMA.16816.F32 R4, R136, R140.reuse, R4 ;  /* 0x0000008c8804723c */ /* 0x082ff00000001804 */
[C---:B---3--:R-:W-:Y:S08]  /*4f60*/  HMMA.16816.F32 R8, R144.reuse, R140, R8 ;  /* 0x0000008c9008723c */ /* 0x048ff00000001808 */
[-C--:B------:R-:W-:Y:S08]  /*4f70*/  HMMA.16816.F32 R12, R144, R142.reuse, R12 ;  /* 0x0000008e900c723c */ /* 0x080ff0000000180c */
[C---:B------:R-:W-:Y:S01]  /*4f80*/  HMMA.16816.F32 R16, R136.reuse, R142, R16 ;  /* 0x0000008e8810723c */ /* 0x040fe20000001810 */
[----:B------:R-:W1:Y:S07]  /*4f90*/  LDSM.16.M88.4 R140, [R183+0xc800] ;  /* 0x00c80000b78c783b */ /* 0x000e6e0000000200 */
[-C--:B----4-:R-:W-:Y:S08]  /*4fa0*/  HMMA.16816.F32 R20, R136, R148.reuse, R20 ;  /* 0x000000948814723c */ /* 0x090ff00000001814 */
[C---:B------:R-:W-:Y:S08]  /*4fb0*/  HMMA.16816.F32 R24, R144.reuse, R148, R24 ;  /* 0x000000949018723c */ /* 0x040ff00000001818 */
[-C--:B------:R-:W-:Y:S08]  /*4fc0*/  HMMA.16816.F32 R28, R144, R150.reuse, R28 ;  /* 0x00000096901c723c */ /* 0x080ff0000000181c */
[C---:B------:R-:W-:Y:S01]  /*4fd0*/  HMMA.16816.F32 R32, R136.reuse, R150, R32 ;  /* 0x000000968820723c */ /* 0x040fe20000001820 */
[----:B------:R-:W3:Y:S07]  /*4fe0*/  LDSM.16.M88.4 R148, [R0] ;  /* 0x000000000094783b */ /* 0x000eee0000000200 */
[-C--:B--2---:R-:W-:Y:S08]  /*4ff0*/  HMMA.16816.F32 R36, R136, R132.reuse, R36 ;  /* 0x000000848824723c */ /* 0x084ff00000001824 */
[C---:B------:R-:W-:Y:S08]  /*5000*/  HMMA.16816.F32 R40, R144.reuse, R132, R40 ;  /* 0x000000849028723c */ /* 0x040ff00000001828 */
[-C--:B------:R-:W-:Y:S08]  /*5010*/  HMMA.16816.F32 R44, R144, R134.reuse, R44 ;  /* 0x00000086902c723c */ /* 0x080ff0000000182c */
[C---:B------:R-:W-:Y:S01]  /*5020*/  HMMA.16816.F32 R48, R136.reuse, R134, R48 ;  /* 0x000000868830723c */ /* 0x040fe20000001830 */
[----:B------:R2:W4:Y:S07]  /*5030*/  LDSM.16.M88.4 R132, [R0+0x2000] ;  /* 0x002000000084783b */ /* 0x00052e0000000200 */
[-C--:B------:R-:W-:Y:S08]  /*5040*/  HMMA.16816.F32 R52, R136, R152.reuse, R52 ;  /* 0x000000988834723c */ /* 0x080ff00000001834 */
[C---:B------:R-:W-:Y:S08]  /*5050*/  HMMA.16816.F32 R56, R144.reuse, R152, R56 ;  /* 0x000000989038723c */ /* 0x040ff00000001838 */
[-C--:B------:R-:W-:Y:S01]  /*5060*/  HMMA.16816.F32 R60, R144, R154.reuse, R60 ;  /* 0x0000009a903c723c */ /* 0x080fe2000000183c */
[----:B--2---:R-:W-:Y:S04]  /*5070*/  MOV R0, UR16 ;  /* 0x0000001000007c02 */ /* 0x004fe80008000f00 */
[----:B------:R-:W-:Y:S03]  /*5080*/  @!P0 LEA R0, R0, R208, 0x7 ;  /* 0x000000d000008211 */ /* 0x000fe600078e38ff */
[----:B------:R-:W-:Y:S08]  /*5090*/  HMMA.16816.F32 R64, R136, R154, R64 ;  /* 0x0000009a8840723c */ /* 0x000ff00000001840 */
[-C--:B------:R-:W-:Y:S08]  /*50a0*/  HMMA.16816.F32 R4, R156, R160.reuse, R4 ;  /* 0x000000a09c04723c */ /* 0x080ff00000001804 */
[C---:B------:R-:W-:Y:S08]  /*50b0*/  HMMA.16816.F32 R8, R164.reuse, R160, R8 ;  /* 0x000000a0a408723c */ /* 0x040ff00000001808 */
[-C--:B------:R-:W-:Y:S08]  /*50c0*/  HMMA.16816.F32 R12, R164, R162.reuse, R12 ;  /* 0x000000a2a40c723c */ /* 0x080ff0000000180c */
[C---:B------:R-:W-:Y:S08]  /*50d0*/  HMMA.16816.F32 R16, R156.reuse, R162, R16 ;  /* 0x000000a29c10723c */ /* 0x040ff00000001810 */
[-C--:B-1----:R-:W-:Y:S08]  /*50e0*/  HMMA.16816.F32 R20, R156, R140.reuse, R20 ;  /* 0x0000008c9c14723c */ /* 0x082ff00000001814 */
        /* <DEDUP_REMOVED lines=10> */
[----:B------:R-:W-:Y:S08]  /*5190*/  HMMA.16816.F32 R64, R156, R174, R64 ;  /* 0x000000ae9c40723c */ /* 0x000ff00000001840 */
[-C--:B---3--:R-:W-:Y:S08]  /*51a0*/  HMMA.16816.F32 R4, R148, R176.reuse, R4 ;  /* 0x000000b09404723c */ /* 0x088ff00000001804 */
[C---:B----4-:R-:W-:Y:S08]  /*51b0*/  HMMA.16816.F32 R8, R132.reuse, R176, R8 ;  /* 0x000000b08408723c */ /* 0x050ff00000001808 */
        /* <DEDUP_REMOVED lines=18> */
[----:B------:R-:W-:Y:S02]  /*52e0*/  FMUL.FTZ R11, R11, c[0x0][0x2ec] ;  /* 0x0000bb000b0b7a20 */ /* 0x000fe40000410000 */
[----:B------:R-:W-:Y:S02]  /*52f0*/  FMUL.FTZ R10, R10, c[0x0][0x2ec] ;  /* 0x0000bb000a0a7a20 */ /* 0x000fe40000410000 */
[----:B------:R-:W-:Y:S01]  /*5300*/  FMUL.FTZ R18, R18, c[0x0][0x2ec] ;  /* 0x0000bb0012127a20 */ /* 0x000fe20000410000 */
[----:B------:R-:W3:Y:S10]  /*5310*/  MUFU.TANH R246, R6 ;  /* 0x0000000600f67308 */ /* 0x000ef40000002400 */
[----:B------:R4:W-:Y:S01]  /*5320*/  MUFU.TANH R157, R17 ;  /* 0x00000011009d7308 */ /* 0x0009e20000002400 */
[----:B--2---:R-:W-:Y:S04]  /*5330*/  @!P0 IMNMX R14, R2, UR14, PT ;  /* 0x0000000e020e8c17 */ /* 0x004fe8000b800200 */
[-C--:B------:R-:W-:Y:S05]  /*5340*/  @!P0 ISETP.GE.AND P3, PT, R0, R14.reuse, PT ;  /* 0x0000000e0000820c */ /* 0x080fea0003f66270 */
[----:B------:R2:W1:Y:S10]  /*5350*/  MUFU.TANH R244, R7 ;  /* 0x0000000700f47308 */ /* 0x0004740000002400 */
[----:B------:R1:W-:Y:S01]  /*5360*/  MUFU.TANH R219, R16 ;  /* 0x0000001000db7308 */ /* 0x0003e20000002400 */
[----:B----4-:R-:W4:Y:S09]  /*5370*/  LDL R17, [R1] ;  /* 0x0000000001117983 */ /* 0x010f320000100800 */
[----:B------:R-:W-:Y:S01]  /*5380*/  MUFU.TANH R238, R19 ;  /* 0x0000001300ee7308 */ /* 0x000fe20000002400 */
[----:B--2---:R-:W2:Y:S09]  /*5390*/  LDSM.16.M88.4 R4, [R184+0xc800] ;  /* 0x00c80000b804783b */ /* 0x004eb20000000200 */
[----:B------:R3:W-:Y:S01]  /*53a0*/  MUFU.TANH R108, R12 ;  /* 0x0000000c006c7308 */ /* 0x0007e20000002400 */
[----:B-1----:R-:W4:Y:S09]  /*53b0*/  LDL R16, [R1+0x4] ;  /* 0x0000040001107983 */ /* 0x002f320000100800 */
[----:B------:R1:W-:Y:S10]  /*53c0*/  MUFU.TANH R87, R15 ;  /* 0x0000000f00577308 */ /* 0x0003f40000002400 */
[----:B------:R1:W-:Y:S01]  /*53d0*/  MUFU.TANH R110, R8 ;  /* 0x00000008006e7308 */ /* 0x0003e20000002400 */
[----:B---3--:R-:W-:Y:S05]  /*53e0*/  FMUL.FTZ R12, R206, 1.4426950216293334961 ;  /* 0x3fb8aa3bce0c7820 */ /* 0x008fea0000410000 */
[----:B------:R-:W-:Y:S04]  /*53f0*/  FSEL R12, R12, RZ, P2 ;  /* 0x000000ff0c0c7208 */ /* 0x000fe80001000000 */
[----:B------:R3:W3:Y:S01]  /*5400*/  MUFU.TANH R109, R9 ;  /* 0x00000009006d7308 */ /* 0x0006e20000002400 */
[-C--:B--2---:R-:W-:Y:S01]  /*5410*/  HMMA.16816.F32 R20, R148, R4.reuse, R20 ;  /* 0x000000049414723c */ /* 0x084fe20000001814 */
[----:B-1----:R-:W-:Y:S04]  /*5420*/  @!P0 IADD3 R15, R0, 0x1, RZ ;  /* 0x00000001000f8810 */ /* 0x002fe80007ffe0ff */
[----:B------:R-:W-:Y:S04]  /*5430*/  @!P0 ISETP.GE.AND P2, PT, R15, R14, PT ;  /* 0x0000000e0f00820c */ /* 0x000fe80003f46270 */
[----:B------:R1:W-:Y:S01]  /*5440*/  MUFU.TANH R107, R13 ;  /* 0x0000000d006b7308 */ /* 0x0003e20000002400 */
[C---:B------:R-:W-:Y:S02]  /*5450*/  HMMA.16816.F32 R24, R132.reuse, R4, R24 ;  /* 0x000000048418723c */ /* 0x040fe40000001818 */
[----:B------:R-:W-:Y:S02]  /*5460*/  MOV R8, R154 ;  /* 0x0000009a00087202 */ /* 0x000fe40000000f00 */
[----:B------:R-:W-:Y:S05]  /*5470*/  @!P0 FSEL R8, R154, -INF , !P3 ;  /* 0xff8000009a088808 */ /* 0x000fea0005800000 */
[----:B------:R2:W-:Y:S03]  /*5480*/  MUFU.TANH R89, R11 ;  /* 0x0000000b00597308 */ /* 0x0005e60000002400 */
[----:B------:R-:W-:Y:S01]  /*5490*/  MOV R4, R246 ;  /* 0x000000f600047202 */ /* 0x000fe20000000f00 */
[-C--:B------:R-:W-:Y:S01]  /*54a0*/  HMMA.16816.F32 R28, R132, R6.reuse, R28 ;  /* 0x00000006841c723c */ /* 0x080fe2000000181c */
[--C-:B---3--:R-:W-:Y:S01]  /*54b0*/  FFMA.FTZ R9, R8, c[0x0][0x23c], -R12.reuse ;  /* 0x00008f0008097a23 */ /* 0x108fe2000001080c */
[----:B------:R-:W-:Y:S02]  /*54c0*/  MOV R8, R158 ;  /* 0x0000009e00087202 */ /* 0x000fe40000000f00 */
[----:B------:R-:W-:Y:S01]  /*54d0*/  @!P0 FSEL R8, R158, -INF , !P2 ;  /* 0xff8000009e088808 */ /* 0x000fe20005000000 */
[----:B------:R-:W-:Y:S01]  /*54e0*/  FMUL.FTZ R20, R20, c[0x0][0x2ec] ;  /* 0x0000bb0014147a20 */ /* 0x000fe20000410000 */
[----:B------:R-:W-:Y:S01]  /*54f0*/  FSETP.NEU.FTZ.AND P2, PT, R203, -INF , PT ;  /* 0xff800000cb00780b */ /* 0x000fe20003f5d000 */
[----:B------:R3:W3:Y:S01]  /*5500*/  MUFU.TANH R90, R10 ;  /* 0x0000000a005a7308 */ /* 0x0006e20000002400 */
[C---:B------:R-:W-:Y:S01]  /*5510*/  HMMA.16816.F32 R32, R148.reuse, R6, R32 ;  /* 0x000000069420723c */ /* 0x040fe20000001820 */
[----:B------:R-:W-:Y:S03]  /*5520*/  FFMA.FTZ R5, R8, c[0x0][0x23c], -R12 ;  /* 0x00008f0008057a23 */ /* 0x000fe6000001080c */
[----:B-1----:R-:W-:Y:S01]  /*5530*/  @!P0 IADD3 R13, R2, 0x8, RZ ;  /* 0x00000008020d8810 */ /* 0x002fe20007ffe0ff */
[----:B------:R-:W-:Y:S02]  /*5540*/  FMUL.FTZ R24, R24, c[0x0][0x2ec] ;  /* 0x0000bb0018187a20 */ /* 0x000fe40000410000 */
[----:B------:R-:W-:Y:S01]  /*5550*/  FMUL.FTZ R25, R25, c[0x0][0x2ec] ;  /* 0x0000bb0019197a20 */ /* 0x000fe20000410000 */
[----:B------:R-:W-:Y:S01]  /*5560*/  @!P0 IMNMX R13, R13, UR14, PT ;  /* 0x0000000e0d0d8c17 */ /* 0x000fe2000b800200 */
[----:B------:R1:W-:Y:S03]  /*5570*/  MUFU.EX2 R159, R5 ;  /* 0x00000005009f7308 */ /* 0x0003e60000000800 */
[-C--:B------:R-:W-:Y:S01]  /*5580*/  @!P0 ISETP.GE.AND P3, PT, R0, R13.reuse, PT ;  /* 0x0000000d0000820c */ /* 0x080fe20003f66270 */
[----:B--2---:R-:W-:Y:S02]  /*5590*/  FMUL.FTZ R11, R203, 1.4426950216293334961 ;  /* 0x3fb8aa3bcb0b7820 */ /* 0x004fe40000410000 */
[----:B------:R-:W-:Y:S01]  /*55a0*/  FMUL.FTZ R26, R26, c[0x0][0x2ec] ;  /* 0x0000bb001a1a7a20 */ /* 0x000fe20000410000 */
[----:B------:R-:W-:Y:S01]  /*55b0*/  @!P0 FSEL R4, R246, -INF , !P3 ;  /* 0xff800000f6048808 */ /* 0x000fe20005800000 */
[----:B------:R-:W-:Y:S01]  /*55c0*/  FMUL.FTZ R27, R27, c[0x0][0x2ec] ;  /* 0x0000bb001b1b7a20 */ /* 0x000fe20000410000 */
[----:B------:R-:W-:Y:S01]  /*55d0*/  FSEL R11, R11, RZ, P2 ;  /* 0x000000ff0b0b7208 */ /* 0x000fe20001000000 */
[----:B------:R2:W-:Y:S01]  /*55e0*/  MUFU.EX2 R241, R9 ;  /* 0x0000000900f17308 */ /* 0x0005e20000000800 */
[----:B------:R-:W-:Y:S01]  /*55f0*/  @!P0 ISETP.GE.AND P2, PT, R15, R13, PT ;  /* 0x0000000d0f00820c */ /* 0x000fe20003f46270 */
[----:B------:R-:W-:Y:S01]  /*5600*/  FMUL.FTZ R30, R30, c[0x0][0x2ec] ;  /* 0x0000bb001e1e7a20 */ /* 0x000fe20000410000 */
[----:B---3--:R-:W-:Y:S02]  /*5610*/  @!P0 IADD3 R10, R2, 0x40, RZ ;  /* 0x00000040020a8810 */ /* 0x008fe40007ffe0ff */
[----:B------:R-:W-:Y:S02]  /*5620*/  FMUL.FTZ R32, R32, c[0x0][0x2ec] ;  /* 0x0000bb0020207a20 */ /* 0x000fe40000410000 */
[----:B------:R-:W-:Y:S01]  /*5630*/  FMUL.FTZ R33, R33, c[0x0][0x2ec] ;  /* 0x0000bb0021217a20 */ /* 0x000fe20000410000 */
[----:B------:R-:W-:Y:S01]  /*5640*/  @!P0 IMNMX R10, R10, UR14, PT ;  /* 0x0000000e0a0a8c17 */ /* 0x000fe2000b800200 */
[----:B------:R-:W-:Y:S01]  /*5650*/  FMUL.FTZ R34, R34, c[0x0][0x2ec] ;  /* 0x0000bb0022227a20 */ /* 0x000fe20000410000 */
[----:B------:R-:W-:Y:S01]  /*5660*/  MUFU.TANH R176, R32 ;  /* 0x0000002000b07308 */ /* 0x000fe20000002400 */
[----:B------:R-:W-:Y:S01]  /*5670*/  FMUL.FTZ R35, R35, c[0x0][0x2ec] ;  /* 0x0000bb0023237a20 */ /* 0x000fe20000410000 */
[----:B------:R-:W-:Y:S01]  /*5680*/  @!P0 ISETP.GE.AND P3, PT, R0, R10, PT ;  /* 0x0000000a0000820c */ /* 0x000fe20003f66270 */
[----:B------:R-:W-:Y:S02]  /*5690*/  FMUL.FTZ R31, R31, c[0x0][0x2ec] ;  /* 0x0000bb001f1f7a20 */ /* 0x000fe40000410000 */
[--C-:B-1----:R-:W-:Y:S01]  /*56a0*/  FFMA.FTZ R5, R4, c[0x0][0x23c], -R11.reuse ;  /* 0x00008f0004057a23 */ /* 0x102fe2000001080b */
[----:B------:R-:W-:Y:S01]  /*56b0*/  MOV R4, R244 ;  /* 0x000000f400047202 */ /* 0x000fe20000000f00 */
[----:B------:R-:W-:Y:S01]  /*56c0*/  FMUL.FTZ R21, R21, c[0x0][0x2ec] ;  /* 0x0000bb0015157a20 */ /* 0x000fe20000410000 */
[----:B------:R-:W-:Y:S01]  /*56d0*/  @!P0 FSEL R4, R244, -INF , !P2 ;  /* 0xff800000f4048808 */ /* 0x000fe20005000000 */
[----:B------:R-:W-:Y:S01]  /*56e0*/  FMUL.FTZ R28, R28, c[0x0][0x2ec] ;  /* 0x0000bb001c1c7a20 */ /* 0x000fe20000410000 */
[----:B------:R-:W1:Y:S01]  /*56f0*/  MUFU.TANH R239, R18 ;  /* 0x0000001200ef7308 */ /* 0x000e620000002400 */
[----:B------:R-:W-:Y:S02]  /*5700*/  FMUL.FTZ R22, R22, c[0x0][0x2ec] ;  /* 0x0000bb0016167a20 */ /* 0x000fe40000410000 */
[--C-:B------:R-:W-:Y:S01]  /*5710*/  FFMA.FTZ R4, R4, c[0x0][0x23c], -R11.reuse ;  /* 0x00008f0004047a23 */ /* 0x100fe2000001080b */
[----:B--2---:R-:W-:Y:S01]  /*5720*/  @!P0 IADD3 R9, R2, 0x48, RZ ;  /* 0x0000004802098810 */ /* 0x004fe20007ffe0ff */
[----:B------:R-:W-:Y:S01]  /*5730*/  FMUL.FTZ R23, R23, c[0x0][0x2ec] ;  /* 0x0000bb0017177a20 */ /* 0x000fe20000410000 */
[----:B------:R-:W-:Y:S01]  /*5740*/  MOV R2, R109 ;  /* 0x0000006d00027202 */ /* 0x000fe20000000f00 */
[----:B------:R-:W-:Y:S01]  /*5750*/  FMUL.FTZ R29, R29, c[0x0][0x2ec] ;  /* 0x0000bb001d1d7a20 */ /* 0x000fe20000410000 */
[----:B------:R-:W-:Y:S02]  /*5760*/  @!P0 IMNMX R9, R9, UR14, PT ;  /* 0x0000000e09098c17 */ /* 0x000fe4000b800200 */
[----:B------:R2:W-:Y:S10]  /*5770*/  MUFU.EX2 R121, R4 ;  /* 0x0000000400797308 */ /* 0x0005f40000000800 */
[----:B------:R-:W3:Y:S10]  /*5780*/  MUFU.TANH R156, R20 ;  /* 0x00000014009c7308 */ /* 0x000ef40000002400 */
[----:B------:R1:W-:Y:S01]  /*5790*/  MUFU.EX2 R3, R5 ;  /* 0x0000000500037308 */ /* 0x0003e20000000800 */
[----:B--2---:R-:W-:Y:S02]  /*57a0*/  MOV R4, R110 ;  /* 0x0000006e00047202 */ /* 0x004fe40000000f00 */
[----:B------:R-:W-:Y:S02]  /*57b0*/  @!P0 FSEL R4, R110, -INF , !P3 ;  /* 0xff8000006e048808 */ /* 0x000fe40005800000 */
[----:B------:R-:W-:Y:S05]  /*57c0*/  @!P0 ISETP.GE.AND P3, PT, R0, R9, PT ;  /* 0x000000090000820c */ /* 0x000fea0003f66270 */
[----:B------:R-:W2:Y:S10]  /*57d0*/  MUFU.TANH R155, R21 ;  /* 0x00000015009b7308 */ /* 0x000eb40000002400 */
[----:B------:R-:W-:Y:S10]  /*57e0*/  MUFU.TANH R175, R33 ;  /* 0x0000002100af7308 */ /* 0x000ff40000002400 */
[----:B------:R-:W1:Y:S10]  /*57f0*/  MUFU.TANH R237, R22 ;  /* 0x0000001600ed7308 */ /* 0x000e740000002400 */
[----:B------:R-:W-:Y:S10]  /*5800*/  MUFU.TANH R221, R34 ;  /* 0x0000002200dd7308 */ /* 0x000ff40000002400 */
[----:B------:R-:W1:Y:S10]  /*5810*/  MUFU.TANH R234, R23 ;  /* 0x0000001700ea7308 */ /* 0x000e740000002400 */
[----:B------:R-:W-:Y:S10]  /*5820*/  MUFU.TANH R220, R35 ;  /* 0x0000002300dc7308 */ /* 0x000ff40000002400 */
[----:B------:R-:W1:Y:S10]  /*5830*/  MUFU.TANH R102, R24 ;  /* 0x0000001800667308 */ /* 0x000e740000002400 */
[----:B------:R-:W1:Y:S10]  /*5840*/  MUFU.TANH R101, R25 ;  /* 0x0000001900657308 */ /* 0x000e740000002400 */
[----:B------:R-:W1:Y:S10]  /*5850*/  MUFU.TANH R82, R26 ;  /* 0x0000001a00527308 */ /* 0x000e740000002400 */
[----:B------:R-:W1:Y:S10]  /*5860*/  MUFU.TANH R81, R27 ;  /* 0x0000001b00517308 */ /* 0x000e740000002400 */
[----:B------:R-:W1:Y:S10]  /*5870*/  MUFU.TANH R250, R28 ;  /* 0x0000001c00fa7308 */ /* 0x000e740000002400 */
[----:B------:R-:W1:Y:S10]  /*5880*/  MUFU.TANH R249, R29 ;  /* 0x0000001d00f97308 */ /* 0x000e740000002400 */
[----:B------:R-:W1:Y:S10]  /*5890*/  MUFU.TANH R80, R30 ;  /* 0x0000001e00507308 */ /* 0x000e740000002400 */
[----:B------:R-:W1:Y:S01]  /*58a0*/  MUFU.TANH R79, R31 ;  /* 0x0000001f004f7308 */ /* 0x000e620000002400 */
[C---:B----4-:R-:W-:Y:S01]  /*58b0*/  FMUL.FTZ R8, R17.reuse, 1.4426950216293334961 ;  /* 0x3fb8aa3b11087820 */ /* 0x050fe20000410000 */
[----:B------:R-:W-:Y:S02]  /*58c0*/  FSETP.NEU.FTZ.AND P2, PT, R17, -INF , PT ;  /* 0xff8000001100780b */ /* 0x000fe40003f5d000 */
[----:B------:R-:W-:Y:S02]  /*58d0*/  MOV R17, R219 ;  /* 0x000000db00117202 */ /* 0x000fe40000000f00 */
[----:B------:R-:W-:Y:S02]  /*58e0*/  FSEL R8, R8, RZ, P2 ;  /* 0x000000ff08087208 */ /* 0x000fe40001000000 */
[----:B------:R-:W-:Y:S03]  /*58f0*/  @!P0 ISETP.GE.AND P2, PT, R15, R10, PT ;  /* 0x0000000a0f00820c */ /* 0x000fe60003f46270 */
[--C-:B------:R-:W-:Y:S01]  /*5900*/  FFMA.FTZ R4, R4, c[0x0][0x23c], -R8.reuse ;  /* 0x00008f0004047a23 */ /* 0x100fe20000010808 */
[----:B------:R-:W-:Y:S03]  /*5910*/  @!P0 FSEL R2, R109, -INF , !P2 ;  /* 0xff8000006d028808 */ /* 0x000fe60005000000 */
[----:B------:R4:W-:Y:S01]  /*5920*/  MUFU.EX2 R114, R4 ;  /* 0x0000000400727308 */ /* 0x0009e20000000800 */
[C---:B-1----:R-:W-:Y:S01]  /*5930*/  FMUL.FTZ R5, R16.reuse, 1.4426950216293334961 ;  /* 0x3fb8aa3b10057820 */ /* 0x042fe20000410000 */
[----:B------:R-:W-:Y:S01]  /*5940*/  FSETP.NEU.FTZ.AND P2, PT, R16, -INF , PT ;  /* 0xff8000001000780b */ /* 0x000fe20003f5d000 */
[----:B------:R-:W-:Y:S03]  /*5950*/  FFMA.FTZ R16, R2, c[0x0][0x23c], -R8 ;  /* 0x00008f0002107a23 */ /* 0x000fe60000010808 */
[----:B------:R-:W-:Y:S04]  /*5960*/  FSEL R2, R5, RZ, P2 ;  /* 0x000000ff05027208 */ /* 0x000fe80001000000 */
[----:B------:R1:W-:Y:S01]  /*5970*/  MUFU.EX2 R113, R16 ;  /* 0x0000001000717308 */ /* 0x0003e20000000800 */
[----:B------:R-:W-:Y:S02]  /*5980*/  @!P0 ISETP.GE.AND P2, PT, R15, R9, PT ;  /* 0x000000090f00820c */ /* 0x000fe40003f46270 */
[----:B------:R-:W-:Y:S02]  /*5990*/  @!P0 IADD3 R15, R0, 0x8, RZ ;  /* 0x00000008000f8810 */ /* 0x000fe40007ffe0ff */
[----:B----4-:R-:W-:Y:S02]  /*59a0*/  MOV R4, R90 ;  /* 0x0000005a00047202 */ /* 0x010fe40000000f00 */
[----:B------:R-:W-:Y:S05]  /*59b0*/  @!P0 FSEL R4, R90, -INF , !P3 ;  /* 0xff8000005a048808 */ /* 0x000fea0005800000 */
[--C-:B------:R-:W-:Y:S01]  /*59c0*/  FFMA.FTZ R5, R4, c[0x0][0x23c], -R2.reuse ;  /* 0x00008f0004057a23 */ /* 0x100fe20000010802 */
[----:B------:R-:W-:Y:S02]  /*59d0*/  MOV R4, R89 ;  /* 0x0000005900047202 */ /* 0x000fe40000000f00 */
[----:B------:R-:W-:Y:S01]  /*59e0*/  @!P0 FSEL R4, R89, -INF , !P2 ;  /* 0xff80000059048808 */ /* 0x000fe20005000000 */
[----:B------:R-:W-:Y:S01]  /*59f0*/  MUFU.EX2 R94, R5 ;  /* 0x00000005005e7308 */ /* 0x000fe20000000800 */
[----:B------:R-:W-:Y:S02]  /*5a00*/  @!P0 ISETP.GE.AND P2, PT, R15, R10, PT ;  /* 0x0000000a0f00820c */ /* 0x000fe40003f46270 */
[----:B-1----:R-:W-:Y:S01]  /*5a10*/  @!P0 IADD3 R16, R0, 0x9, RZ ;  /* 0x0000000900108810 */ /* 0x002fe20007ffe0ff */
[----:B------:R-:W-:Y:S06]  /*5a20*/  FFMA.FTZ R4, R4, c[0x0][0x23c], -R2 ;  /* 0x00008f0004047a23 */ /* 0x000fec0000010802 */
[----:B------:R1:W-:Y:S02]  /*5a30*/  MUFU.EX2 R93, R4 ;  /* 0x00000004005d7308 */ /* 0x0003e40000000800 */
[----:B-1----:R-:W-:Y:S02]  /*5a40*/  MOV R4, R108 ;  /* 0x0000006c00047202 */ /* 0x002fe40000000f00 */
[----:B------:R-:W-:Y:S02]  /*5a50*/  @!P0 FSEL R4, R108, -INF , !P2 ;  /* 0xff8000006c048808 */ /* 0x000fe40005000000 */
[----:B------:R-:W-:Y:S03]  /*5a60*/  @!P0 ISETP.GE.AND P2, PT, R16, R10, PT ;  /* 0x0000000a1000820c */ /* 0x000fe60003f46270 */
[--C-:B------:R-:W-:Y:S01]  /*5a70*/  FFMA.FTZ R5, R4, c[0x0][0x23c], -R8.reuse ;  /* 0x00008f0004057a23 */ /* 0x100fe20000010808 */
[----:B------:R-:W-:Y:S02]  /*5a80*/  MOV R4, R107 ;  /* 0x0000006b00047202 */ /* 0x000fe40000000f00 */
[----:B------:R-:W-:Y:S01]  /*5a90*/  @!P0 FSEL R4, R107, -INF , !P2 ;  /* 0xff8000006b048808 */ /* 0x000fe20005000000 */
[----:B------:R1:W-:Y:S01]  /*5aa0*/  MUFU.EX2 R112, R5 ;  /* 0x0000000500707308 */ /* 0x0003e20000000800 */
[-C--:B------:R-:W-:Y:S03]  /*5ab0*/  @!P0 ISETP.GE.AND P2, PT, R15, R9.reuse, PT ;  /* 0x000000090f00820c */ /* 0x080fe60003f46270 */
[----:B-1----:R-:W-:Y:S01]  /*5ac0*/  FFMA.FTZ R5, R4, c[0x0][0x23c], -R8 ;  /* 0x00008f0004057a23 */ /* 0x002fe20000010808 */
[----:B------:R-:W-:Y:S02]  /*5ad0*/  MOV R4, R88 ;  /* 0x0000005800047202 */ /* 0x000fe40000000f00 */
[----:B------:R-:W-:Y:S03]  /*5ae0*/  @!P0 FSEL R4, R88, -INF , !P2 ;  /* 0xff80000058048808 */ /* 0x000fe60005000000 */
[----:B------:R1:W-:Y:S01]  /*5af0*/  MUFU.EX2 R111, R5 ;  /* 0x00000005006f7308 */ /* 0x0003e20000000800 */
[----:B------:R-:W-:Y:S01]  /*5b00*/  @!P0 ISETP.GE.AND P2, PT, R16, R9, PT ;  /* 0x000000091000820c */ /* 0x000fe20003f46270 */
[--C-:B-1----:R-:W-:Y:S01]  /*5b10*/  FFMA.FTZ R5, R4, c[0x0][0x23c], -R2.reuse ;  /* 0x00008f0004057a23 */ /* 0x102fe20000010802 */
[----:B------:R-:W-:Y:S02]  /*5b20*/  MOV R4, R87 ;  /* 0x0000005700047202 */ /* 0x000fe40000000f00 */
[----:B------:R-:W-:Y:S05]  /*5b30*/  @!P0 FSEL R4, R87, -INF , !P2 ;  /* 0xff80000057048808 */ /* 0x000fea0005000000 */
[----:B------:R-:W-:Y:S01]  /*5b40*/  MUFU.EX2 R92, R5 ;  /* 0x00000005005c7308 */ /* 0x000fe20000000800 */
[-C--:B------:R-:W-:Y:S01]  /*5b50*/  @!P0 ISETP.GE.AND P2, PT, R15, R14.reuse, PT ;  /* 0x0000000e0f00820c */ /* 0x080fe20003f46270 */
[----:B------:R-:W-:Y:S03]  /*5b60*/  FFMA.FTZ R4, R4, c[0x0][0x23c], -R2 ;  /* 0x00008f0004047a23 */ /* 0x000fe60000010802 */
[----:B------:R-:W-:Y:S02]  /*5b70*/  @!P0 FSEL R17, R219, -INF , !P2 ;  /* 0xff800000db118808 */ /* 0x000fe40005000000 */
[C---:B------:R-:W-:Y:S03]  /*5b80*/  @!P0 ISETP.GE.AND P2, PT, R16.reuse, R14, PT ;  /* 0x0000000e1000820c */ /* 0x040fe60003f46270 */
[----:B------:R1:W-:Y:S01]  /*5b90*/  MUFU.EX2 R91, R4 ;  /* 0x00000004005b7308 */ /* 0x0003e20000000800 */
[--C-:B------:R-:W-:Y:S01]  /*5ba0*/  FFMA.FTZ R18, R17, c[0x0][0x23c], -R12.reuse ;  /* 0x00008f0011127a23 */ /* 0x100fe2000001080c */
[----:B------:R-:W-:Y:S02]  /*5bb0*/  MOV R17, R157 ;  /* 0x0000009d00117202 */ /* 0x000fe40000000f00 */
[----:B------:R-:W-:Y:S02]  /*5bc0*/  @!P0 FSEL R17, R157, -INF , !P2 ;  /* 0xff8000009d118808 */ /* 0x000fe40005000000 */
[----:B------:R-:W-:Y:S02]  /*5bd0*/  @!P0 ISETP.GE.AND P2, PT, R15, R13, PT ;  /* 0x0000000d0f00820c */ /* 0x000fe40003f46270 */
[----:B------:R-:W-:Y:S01]  /*5be0*/  MOV R15, R239 ;  /* 0x000000ef000f7202 */ /* 0x000fe20000000f00 */
[--C-:B------:R-:W-:Y:S01]  /*5bf0*/  FFMA.FTZ R17, R17, c[0x0][0x23c], -R12.reuse ;  /* 0x00008f0011117a23 */ /* 0x100fe2000001080c */
[----:B------:R-:W-:Y:S01]  /*5c00*/  MUFU.EX2 R252, R18 ;  /* 0x0000001200fc7308 */ /* 0x000fe20000000800 */
[----:B------:R-:W-:Y:S02]  /*5c10*/  @!P0 FSEL R15, R239, -INF , !P2 ;  /* 0xff800000ef0f8808 */ /* 0x000fe40005000000 */
[----:B------:R-:W-:Y:S03]  /*5c20*/  @!P0 ISETP.GE.AND P2, PT, R16, R13, PT ;  /* 0x0000000d1000820c */ /* 0x000fe60003f46270 */
[--C-:B------:R-:W-:Y:S01]  /*5c30*/  FFMA.FTZ R16, R15, c[0x0][0x23c], -R11.reuse ;  /* 0x00008f000f107a23 */ /* 0x100fe2000001080b */
[----:B------:R-:W-:Y:S02]  /*5c40*/  MOV R15, R238 ;  /* 0x000000ee000f7202 */ /* 0x000fe40000000f00 */
[----:B------:R-:W-:Y:S01]  /*5c50*/  @!P0 FSEL R15, R238, -INF , !P2 ;  /* 0xff800000ee0f8808 */ /* 0x000fe20005000000 */
[----:B------:R4:W-:Y:S01]  /*5c60*/  MUFU.EX2 R120, R16 ;  /* 0x0000001000787308 */ /* 0x0009e20000000800 */
[----:B-1----:R-:W1:Y:S03]  /*5c70*/  LDSM.16.M88.4 R4, [R184+0xd000] ;  /* 0x00d00000b804783b */ /* 0x002e660000000200 */
[--C-:B------:R-:W-:Y:S06]  /*5c80*/  FFMA.FTZ R15, R15, c[0x0][0x23c], -R11.reuse ;  /* 0x00008f000f0f7a23 */ /* 0x100fec000001080b */
[----:B------:R3:W-:Y:S10]  /*5c90*/  MUFU.EX2 R247, R17 ;  /* 0x0000001100f77308 */ /* 0x0007f40000000800 */
[----:B------:R1:W-:Y:S01]  /*5ca0*/  MUFU.EX2 R119, R15 ;  /* 0x0000000f00777308 */ /* 0x0003e20000000800 */
[C---:B----4-:R-:W-:Y:S02]  /*5cb0*/  @!P0 IADD3 R16, R0.reuse, 0x11, RZ ;  /* 0x0000001100108810 */ /* 0x050fe40007ffe0ff */
[----:B---3--:R-:W-:Y:S02]  /*5cc0*/  MOV R17, R156 ;  /* 0x0000009c00117202 */ /* 0x008fe40000000f00 */
[----:B-1----:R-:W-:Y:S01]  /*5cd0*/  @!P0 IADD3 R15, R0, 0x10, RZ ;  /* 0x00000010000f8810 */ /* 0x002fe20007ffe0ff */
[-C--:B------:R-:W-:Y:S03]  /*5ce0*/  HMMA.16816.F32 R36, R148, R4.reuse, R36 ;  /* 0x000000049424723c */ /* 0x080fe60000001824 */
[-C--:B------:R-:W-:Y:S04]  /*5cf0*/  @!P0 ISETP.GE.AND P2, PT, R15, R14.reuse, PT ;  /* 0x0000000e0f00820c */ /* 0x080fe80003f46270 */
[----:B------:R-:W-:Y:S01]  /*5d00*/  @!P0 FSEL R17, R156, -INF , !P2 ;  /* 0xff8000009c118808 */ /* 0x000fe20005000000 */
[C---:B------:R-:W-:Y:S01]  /*5d10*/  HMMA.16816.F32 R40, R132.reuse, R4, R40 ;  /* 0x000000048428723c */ /* 0x040fe20000001828 */
[----:B------:R-:W-:Y:S03]  /*5d20*/  @!P0 ISETP.GE.AND P2, PT, R16, R14, PT ;  /* 0x0000000e1000820c */ /* 0x000fe60003f46270 */
[--C-:B------:R-:W-:Y:S01]  /*5d30*/  FFMA.FTZ R18, R17, c[0x0][0x23c], -R12.reuse ;  /* 0x00008f0011127a23 */ /* 0x100fe2000001080c */
[----:B--2---:R-:W-:Y:S02]  /*5d40*/  MOV R17, R155 ;  /* 0x0000009b00117202 */ /* 0x004fe40000000f00 */
[----:B------:R-:W-:Y:S01]  /*5d50*/  @!P0 FSEL R17, R155, -INF , !P2 ;  /* 0xff8000009b118808 */ /* 0x000fe20005000000 */
[----:B------:R-:W-:Y:S01]  /*5d60*/  MUFU.EX2 R242, R18 ;  /* 0x0000001200f27308 */ /* 0x000fe20000000800 */
[-C--:B------:R-:W-:Y:S01]  /*5d70*/  HMMA.16816.F32 R44, R132, R6.reuse, R44 ;  /* 0x00000006842c723c */ /* 0x080fe2000000182c */
[----:B------:R-:W-:Y:S02]  /*5d80*/  @!P0 ISETP.GE.AND P2, PT, R15, R13, PT ;  /* 0x0000000d0f00820c */ /* 0x000fe40003f46270 */
[----:B------:R-:W-:Y:S01]  /*5d90*/  FFMA.FTZ R5, R17, c[0x0][0x23c], -R12 ;  /* 0x00008f0011057a23 */ /* 0x000fe2000001080c */
[----:B------:R-:W-:Y:S02]  /*5da0*/  MOV R4, R237 ;  /* 0x000000ed00047202 */ /* 0x000fe40000000f00 */
[----:B------:R-:W-:Y:S01]  /*5db0*/  @!P0 FSEL R4, R237, -INF , !P2 ;  /* 0xff800000ed048808 */ /* 0x000fe20005000000 */
[----:B------:R-:W-:Y:S01]  /*5dc0*/  FMUL.FTZ R36, R36, c[0x0][0x2ec] ;  /* 0x0000bb0024247a20 */ /* 0x000fe20000410000 */
[----:B------:R-:W-:Y:S01]  /*5dd0*/  @!P0 ISETP.GE.AND P2, PT, R16, R13, PT ;  /* 0x0000000d1000820c */ /* 0x000fe20003f46270 */
[----:B------:R-:W-:Y:S01]  /*5de0*/  FMUL.FTZ R37, R37, c[0x0][0x2ec] ;  /* 0x0000bb0025257a20 */ /* 0x000fe20000410000 */
[----:B------:R1:W-:Y:S01]  /*5df0*/  MUFU.EX2 R240, R5 ;  /* 0x0000000500f07308 */ /* 0x0003e20000000800 */
[C---:B------:R-:W-:Y:S01]  /*5e00*/  HMMA.16816.F32 R48, R148.reuse, R6, R48 ;  /* 0x000000069430723c */ /* 0x040fe20000001830 */
[----:B------:R-:W-:Y:S01]  /*5e10*/  FMUL.FTZ R38, R38, c[0x0][0x2ec] ;  /* 0x0000bb0026267a20 */ /* 0x000fe20000410000 */
[----:B------:R-:W-:Y:S01]  /*5e20*/  MOV R17, R176 ;  /* 0x000000b000117202 */ /* 0x000fe20000000f00 */
[----:B------:R-:W-:Y:S02]  /*5e30*/  FMUL.FTZ R39, R39, c[0x0][0x2ec] ;  /* 0x0000bb0027277a20 */ /* 0x000fe40000410000 */
[----:B------:R-:W-:Y:S02]  /*5e40*/  FMUL.FTZ R40, R40, c[0x0][0x2ec] ;  /* 0x0000bb0028287a20 */ /* 0x000fe40000410000 */
[----:B------:R-:W-:Y:S02]  /*5e50*/  FMUL.FTZ R41, R41, c[0x0][0x2ec] ;  /* 0x0000bb0029297a20 */ /* 0x000fe40000410000 */
[----:B------:R-:W-:Y:S01]  /*5e60*/  FMUL.FTZ R42, R42, c[0x0][0x2ec] ;  /* 0x0000bb002a2a7a20 */ /* 0x000fe20000410000 */
[----:B------:R-:W-:Y:S02]  /*5e70*/  MUFU.TANH R152, R37 ;  /* 0x0000002500987308 */ /* 0x000fe40000002400 */
[----:B------:R-:W-:Y:S02]  /*5e80*/  FMUL.FTZ R43, R43, c[0x0][0x2ec] ;  /* 0x0000bb002b2b7a20 */ /* 0x000fe40000410000 */
[----:B------:R-:W-:Y:S02]  /*5e90*/  FMUL.FTZ R44, R44, c[0x0][0x2ec] ;  /* 0x0000bb002c2c7a20 */ /* 0x000fe40000410000 */
[----:B------:R-:W-:Y:S02]  /*5ea0*/  FMUL.FTZ R45, R45, c[0x0][0x2ec] ;  /* 0x0000bb002d2d7a20 */ /* 0x000fe40000410000 */
[----:B------:R-:W-:Y:S02]  /*5eb0*/  FMUL.FTZ R46, R46, c[0x0][0x2ec] ;  /* 0x0000bb002e2e7a20 */ /* 0x000fe40000410000 */
[----:B------:R-:W-:Y:S01]  /*5ec0*/  FMUL.FTZ R47, R47, c[0x0][0x2ec] ;  /* 0x0000bb002f2f7a20 */ /* 0x000fe20000410000 */
[----:B------:R-:W-:Y:S01]  /*5ed0*/  MUFU.TANH R74, R42 ;  /* 0x0000002a004a7308 */ /* 0x000fe20000002400 */
[--C-:B-1----:R-:W-:Y:S01]  /*5ee0*/  FFMA.FTZ R5, R4, c[0x0][0x23c], -R11.reuse ;  /* 0x00008f0004057a23 */ /* 0x102fe2000001080b */
[----:B------:R-:W-:Y:S01]  /*5ef0*/  MOV R4, R234 ;  /* 0x000000ea00047202 */ /* 0x000fe20000000f00 */
[----:B------:R-:W-:Y:S01]  /*5f00*/  FMUL.FTZ R48, R48, c[0x0][0x2ec] ;  /* 0x0000bb0030307a20 */ /* 0x000fe20000410000 */
[----:B------:R-:W-:Y:S01]  /*5f10*/  @!P0 FSEL R4, R234, -INF , !P2 ;  /* 0xff800000ea048808 */ /* 0x000fe20005000000 */
[----:B------:R-:W-:Y:S01]  /*5f20*/  FMUL.FTZ R49, R49, c[0x0][0x2ec] ;  /* 0x0000bb0031317a20 */ /* 0x000fe20000410000 */
[----:B------:R-:W-:Y:S01]  /*5f30*/  @!P0 ISETP.GE.AND P2, PT, R15, R10, PT ;  /* 0x0000000a0f00820c */ /* 0x000fe20003f46270 */
[----:B------:R-:W-:Y:S02]  /*5f40*/  FMUL.FTZ R50, R50, c[0x0][0x2ec] ;  /* 0x0000bb0032327a20 */ /* 0x000fe40000410000 */
[--C-:B------:R-:W-:Y:S01]  /*5f50*/  FFMA.FTZ R4, R4, c[0x0][0x23c], -R11.reuse ;  /* 0x00008f0004047a23 */ /* 0x100fe2000001080b */
[----:B------:R-:W-:Y:S01]  /*5f60*/  MUFU.EX2 R118, R5 ;  /* 0x0000000500767308 */ /* 0x000fe20000000800 */
[----:B------:R-:W-:Y:S09]  /*5f70*/  FMUL.FTZ R51, R51, c[0x0][0x2ec] ;  /* 0x0000bb0033337a20 */ /* 0x000ff20000410000 */
[----:B------:R1:W-:Y:S10]  /*5f80*/  MUFU.EX2 R117, R4 ;  /* 0x0000000400757308 */ /* 0x0003f40000000800 */
[----:B------:R-:W2:Y:S10]  /*5f90*/  MUFU.TANH R153, R36 ;  /* 0x0000002400997308 */ /* 0x000eb40000002400 */
[----:B------:R-:W3:Y:S01]  /*5fa0*/  MUFU.TANH R217, R38 ;  /* 0x0000002600d97308 */ /* 0x000ee20000002400 */
[----:B-1----:R-:W-:Y:S02]  /*5fb0*/  MOV R4, R102 ;  /* 0x0000006600047202 */ /* 0x002fe40000000f00 */
[----:B------:R-:W-:Y:S02]  /*5fc0*/  @!P0 FSEL R4, R102, -INF , !P2 ;  /* 0xff80000066048808 */ /* 0x000fe40005000000 */
[----:B------:R-:W-:Y:S05]  /*5fd0*/  @!P0 ISETP.GE.AND P2, PT, R16, R10, PT ;  /* 0x0000000a1000820c */ /* 0x000fea0003f46270 */
[----:B------:R-:W-:Y:S01]  /*5fe0*/  MUFU.TANH R167, R48 ;  /* 0x0000003000a77308 */ /* 0x000fe20000002400 */
[--C-:B------:R-:W-:Y:S01]  /*5ff0*/  FFMA.FTZ R5, R4, c[0x0][0x23c], -R8.reuse ;  /* 0x00008f0004057a23 */ /* 0x100fe20000010808 */
[----:B------:R-:W-:Y:S02]  /*6000*/  MOV R4, R101 ;  /* 0x0000006500047202 */ /* 0x000fe40000000f00 */
[----:B------:R-:W-:Y:S02]  /*6010*/  @!P0 FSEL R4, R101, -INF , !P2 ;  /* 0xff80000065048808 */ /* 0x000fe40005000000 */
[-C--:B------:R-:W-:Y:S02]  /*6020*/  @!P0 ISETP.GE.AND P2, PT, R15, R9.reuse, PT ;  /* 0x000000090f00820c */ /* 0x080fe40003f46270 */
[----:B------:R-:W-:Y:S01]  /*6030*/  @!P0 IADD3 R15, R0, 0x18, RZ ;  /* 0x00000018000f8810 */ /* 0x000fe20007ffe0ff */
[----:B------:R-:W-:Y:S01]  /*6040*/  FFMA.FTZ R4, R4, c[0x0][0x23c], -R8 ;  /* 0x00008f0004047a23 */ /* 0x000fe20000010808 */
[----:B------:R1:W-:Y:S10]  /*6050*/  MUFU.EX2 R106, R5 ;  /* 0x00000005006a7308 */ /* 0x0003f40000000800 */
[----:B------:R4:W-:Y:S10]  /*6060*/  MUFU.EX2 R105, R4 ;  /* 0x0000000400697308 */ /* 0x0009f40000000800 */
[----:B------:R-:W-:Y:S01]  /*6070*/  MUFU.TANH R215, R39 ;  /* 0x0000002700d77308 */ /* 0x000fe20000002400 */
[----:B-1----:R-:W-:Y:S02]  /*6080*/  MOV R5, R82 ;  /* 0x0000005200057202 */ /* 0x002fe40000000f00 */
[----:B------:R-:W-:Y:S02]  /*6090*/  @!P0 FSEL R5, R82, -INF , !P2 ;  /* 0xff80000052058808 */ /* 0x000fe40005000000 */
[----:B------:R-:W-:Y:S05]  /*60a0*/  @!P0 ISETP.GE.AND P2, PT, R16, R9, PT ;  /* 0x000000091000820c */ /* 0x000fea0003f46270 */
[----:B------:R-:W-:Y:S01]  /*60b0*/  MUFU.TANH R166, R49 ;  /* 0x0000003100a67308 */ /* 0x000fe20000002400 */
[--C-:B------:R-:W-:Y:S01]  /*60c0*/  FFMA.FTZ R5, R5, c[0x0][0x23c], -R2.reuse ;  /* 0x00008f0005057a23 */ /* 0x100fe20000010802 */
[----:B------:R-:W-:Y:S02]  /*60d0*/  @!P0 IADD3 R16, R0, 0x19, RZ ;  /* 0x0000001900108810 */ /* 0x000fe40007ffe0ff */
[----:B----4-:R-:W-:Y:S02]  /*60e0*/  MOV R4, R81 ;  /* 0x0000005100047202 */ /* 0x010fe40000000f00 */
[----:B------:R-:W-:Y:S02]  /*60f0*/  @!P0 FSEL R4, R81, -INF , !P2 ;  /* 0xff80000051048808 */ /* 0x000fe40005000000 */
[----:B------:R-:W-:Y:S02]  /*6100*/  @!P0 ISETP.GE.AND P2, PT, R15, R10, PT ;  /* 0x0000000a0f00820c */ /* 0x000fe40003f46270 */
[----:B------:R-:W-:Y:S01]  /*6110*/  MUFU.TANH R73, R43 ;  /* 0x0000002b00497308 */ /* 0x000fe20000002400 */
[----:B------:R-:W-:Y:S09]  /*6120*/  FFMA.FTZ R4, R4, c[0x0][0x23c], -R2 ;  /* 0x00008f0004047a23 */ /* 0x000ff20000010802 */
[----:B------:R1:W-:Y:S10]  /*6130*/  MUFU.EX2 R85, R4 ;  /* 0x0000000400557308 */ /* 0x0003f40000000800 */
[----:B------:R4:W-:Y:S10]  /*6140*/  MUFU.EX2 R86, R5 ;  /* 0x0000000500567308 */ /* 0x0009f40000000800 */
[----:B------:R-:W-:Y:S01]  /*6150*/  MUFU.TANH R233, R40 ;  /* 0x0000002800e97308 */ /* 0x000fe20000002400 */
[----:B-1----:R-:W-:Y:S02]  /*6160*/  MOV R4, R250 ;  /* 0x000000fa00047202 */ /* 0x002fe40000000f00 */
[----:B------:R-:W-:Y:S02]  /*6170*/  @!P0 FSEL R4, R250, -INF , !P2 ;  /* 0xff800000fa048808 */ /* 0x000fe40005000000 */
[----:B------:R-:W-:Y:S05]  /*6180*/  @!P0 ISETP.GE.AND P2, PT, R16, R10, PT ;  /* 0x0000000a1000820c */ /* 0x000fea0003f46270 */
[----:B------:R-:W-:Y:S01]  /*6190*/  MUFU.TANH R178, R50 ;  /* 0x0000003200b27308 */ /* 0x000fe20000002400 */
[--C-:B----4-:R-:W-:Y:S01]  /*61a0*/  FFMA.FTZ R5, R4, c[0x0][0x23c], -R8.reuse ;  /* 0x00008f0004057a23 */ /* 0x110fe20000010808 */
[----:B------:R-:W-:Y:S02]  /*61b0*/  MOV R4, R249 ;  /* 0x000000f900047202 */ /* 0x000fe40000000f00 */
[----:B------:R-:W-:Y:S02]  /*61c0*/  @!P0 FSEL R4, R249, -INF , !P2 ;  /* 0xff800000f9048808 */ /* 0x000fe40005000000 */
[-C--:B------:R-:W-:Y:S04]  /*61d0*/  @!P0 ISETP.GE.AND P2, PT, R15, R9.reuse, PT ;  /* 0x000000090f00820c */ /* 0x080fe80003f46270 */
[----:B------:R1:W-:Y:S10]  /*61e0*/  MUFU.EX2 R104, R5 ;  /* 0x0000000500687308 */ /* 0x0003f40000000800 */
[----:B------:R-:W4:Y:S10]  /*61f0*/  MUFU.TANH R72, R46 ;  /* 0x0000002e00487308 */ /* 0x000f340000002400 */
[----:B------:R-:W-:Y:S01]  /*6200*/  MUFU.TANH R177, R51 ;  /* 0x0000003300b17308 */ /* 0x000fe20000002400 */
[----:B-1----:R-:W-:Y:S01]  /*6210*/  FFMA.FTZ R5, R4, c[0x0][0x23c], -R8 ;  /* 0x00008f0004057a23 */ /* 0x002fe20000010808 */
[----:B------:R-:W-:Y:S02]  /*6220*/  MOV R4, R80 ;  /* 0x0000005000047202 */ /* 0x000fe40000000f00 */
[----:B------:R-:W-:Y:S02]  /*6230*/  @!P0 FSEL R4, R80, -INF , !P2 ;  /* 0xff80000050048808 */ /* 0x000fe40005000000 */
[----:B------:R-:W-:Y:S04]  /*6240*/  @!P0 ISETP.GE.AND P2, PT, R16, R9, PT ;  /* 0x000000091000820c */ /* 0x000fe80003f46270 */
[----:B------:R1:W-:Y:S10]  /*6250*/  MUFU.EX2 R103, R5 ;  /* 0x0000000500677308 */ /* 0x0003f40000000800 */
[----:B------:R-:W-:Y:S10]  /*6260*/  MUFU.TANH R71, R47 ;  /* 0x0000002f00477308 */ /* 0x000ff40000002400 */
[----:B------:R-:W2:Y:S01]  /*6270*/  MUFU.TANH R232, R41 ;  /* 0x0000002900e87308 */ /* 0x000ea20000002400 */
[--C-:B-1----:R-:W-:Y:S01]  /*6280*/  FFMA.FTZ R5, R4, c[0x0][0x23c], -R2.reuse ;  /* 0x00008f0004057a23 */ /* 0x102fe20000010802 */
[----:B------:R-:W-:Y:S02]  /*6290*/  MOV R4, R79 ;  /* 0x0000004f00047202 */ /* 0x000fe40000000f00 */
[----:B------:R-:W-:Y:S02]  /*62a0*/  @!P0 FSEL R4, R79, -INF , !P2 ;  /* 0xff8000004f048808 */ /* 0x000fe40005000000 */
[-C--:B------:R-:W-:Y:S04]  /*62b0*/  @!P0 ISETP.GE.AND P2, PT, R15, R14.reuse, PT ;  /* 0x0000000e0f00820c */ /* 0x080fe80003f46270 */
[----:B------:R-:W-:Y:S01]  /*62c0*/  MUFU.EX2 R84, R5 ;  /* 0x0000000500547308 */ /* 0x000fe20000000800 */
[----:B------:R-:W-:Y:S01]  /*62d0*/  FFMA.FTZ R4, R4, c[0x0][0x23c], -R2 ;  /* 0x00008f0004047a23 */ /* 0x000fe20000010802 */
[----:B------:R-:W-:Y:S02]  /*62e0*/  @!P0 FSEL R17, R176, -INF , !P2 ;  /* 0xff800000b0118808 */ /* 0x000fe40005000000 */
[C---:B------:R-:W-:Y:S03]  /*62f0*/  @!P0 ISETP.GE.AND P2, PT, R16.reuse, R14, PT ;  /* 0x0000000e1000820c */ /* 0x040fe60003f46270 */
[--C-:B------:R-:W-:Y:S01]  /*6300*/  FFMA.FTZ R18, R17, c[0x0][0x23c], -R12.reuse ;  /* 0x00008f0011127a23 */ /* 0x100fe2000001080c */
[----:B------:R-:W-:Y:S02]  /*6310*/  MOV R17, R175 ;  /* 0x000000af00117202 */ /* 0x000fe40000000f00 */
[----:B------:R1:W-:Y:S01]  /*6320*/  MUFU.EX2 R83, R4 ;  /* 0x0000000400537308 */ /* 0x0003e20000000800 */
[----:B------:R-:W-:Y:S02]  /*6330*/  @!P0 FSEL R17, R175, -INF , !P2 ;  /* 0xff800000af118808 */ /* 0x000fe40005000000 */
[----:B------:R-:W-:Y:S02]  /*6340*/  @!P0 ISETP.GE.AND P2, PT, R15, R13, PT ;  /* 0x0000000d0f00820c */ /* 0x000fe40003f46270 */
[----:B------:R-:W-:Y:S01]  /*6350*/  MOV R15, R221 ;  /* 0x000000dd000f7202 */ /* 0x000fe20000000f00 */
[--C-:B------:R-:W-:Y:S01]  /*6360*/  FFMA.FTZ R17, R17, c[0x0][0x23c], -R12.reuse ;  /* 0x00008f0011117a23 */ /* 0x100fe2000001080c */
[----:B------:R-:W-:Y:S02]  /*6370*/  @!P0 FSEL R15, R221, -INF , !P2 ;  /* 0xff800000dd0f8808 */ /* 0x000fe40005000000 */
[----:B------:R-:W-:Y:S01]  /*6380*/  @!P0 ISETP.GE.AND P2, PT, R16, R13, PT ;  /* 0x0000000d1000820c */ /* 0x000fe20003f46270 */
[----:B------:R2:W-:Y:S02]  /*6390*/  MUFU.EX2 R222, R17 ;  /* 0x0000001100de7308 */ /* 0x0005e40000000800 */
[--C-:B------:R-:W-:Y:S01]  /*63a0*/  FFMA.FTZ R16, R15, c[0x0][0x23c], -R11.reuse ;  /* 0x00008f000f107a23 */ /* 0x100fe2000001080b */
[----:B------:R-:W-:Y:S02]  /*63b0*/  MOV R15, R220 ;  /* 0x000000dc000f7202 */ /* 0x000fe40000000f00 */
[----:B------:R-:W-:Y:S05]  /*63c0*/  @!P0 FSEL R15, R220, -INF , !P2 ;  /* 0xff800000dc0f8808 */ /* 0x000fea0005000000 */
[--C-:B------:R-:W-:Y:S01]  /*63d0*/  FFMA.FTZ R15, R15, c[0x0][0x23c], -R11.reuse ;  /* 0x00008f000f0f7a23 */ /* 0x100fe2000001080b */
[----:B------:R3:W-:Y:S01]  /*63e0*/  MUFU.EX2 R116, R16 ;  /* 0x0000001000747308 */ /* 0x0007e20000000800 */
[----:B-1----:R-:W1:Y:S09]  /*63f0*/  LDSM.16.M88.4 R4, [R184+0xd800] ;  /* 0x00d80000b804783b */ /* 0x002e720000000200 */
[----:B------:R4:W-:Y:S01]  /*6400*/  MUFU.EX2 R115, R15 ;  /* 0x0000000f00737308 */ /* 0x0009e20000000800 */
[----:B--2---:R-:W-:Y:S09]  /*6410*/  MOV R17, R153 ;  /* 0x0000009900117202 */ /* 0x004ff20000000f00 */
[----:B------:R2:W-:Y:S01]  /*6420*/  MUFU.EX2 R227, R18 ;  /* 0x0000001200e37308 */ /* 0x0005e20000000800 */
[C---:B---3--:R-:W-:Y:S09]  /*6430*/  @!P0 IADD3 R16, R0.reuse, 0x21, RZ ;  /* 0x0000002100108810 */ /* 0x048ff20007ffe0ff */
[----:B------:R-:W3:Y:S01]  /*6440*/  MUFU.TANH R229, R44 ;  /* 0x0000002c00e57308 */ /* 0x000ee20000002400 */
[----:B----4-:R-:W-:Y:S04]  /*6450*/  @!P0 IADD3 R15, R0, 0x20, RZ ;  /* 0x00000020000f8810 */ /* 0x010fe80007ffe0ff */
[-C--:B------:R-:W-:Y:S05]  /*6460*/  @!P0 ISETP.GE.AND P2, PT, R15, R14.reuse, PT ;  /* 0x0000000e0f00820c */ /* 0x080fea0003f46270 */
[----:B------:R-:W4:Y:S01]  /*6470*/  MUFU.TANH R228, R45 ;  /* 0x0000002d00e47308 */ /* 0x000f220000002400 */
[----:B------:R-:W-:Y:S01]  /*6480*/  @!P0 FSEL R17, R153, -INF , !P2 ;  /* 0xff80000099118808 */ /* 0x000fe20005000000 */
[-C--:B-1----:R-:W-:Y:S01]  /*6490*/  HMMA.16816.F32 R52, R148, R4.reuse, R52 ;  /* 0x000000049434723c */ /* 0x082fe20000001834 */
[----:B------:R-:W-:Y:S03]  /*64a0*/  @!P0 ISETP.GE.AND P2, PT, R16, R14, PT ;  /* 0x0000000e1000820c */ /* 0x000fe60003f46270 */
[--C-:B--2---:R-:W-:Y:S01]  /*64b0*/  FFMA.FTZ R18, R17, c[0x0][0x23c], -R12.reuse ;  /* 0x00008f0011127a23 */ /* 0x104fe2000001080c */
[----:B------:R-:W-:Y:S02]  /*64c0*/  MOV R17, R152 ;  /* 0x0000009800117202 */ /* 0x000fe40000000f00 */
[----:B------:R-:W-:Y:S01]  /*64d0*/  @!P0 FSEL R17, R152, -INF , !P2 ;  /* 0xff80000098118808 */ /* 0x000fe20005000000 */
[C---:B------:R-:W-:Y:S01]  /*64e0*/  HMMA.16816.F32 R56, R132.reuse, R4, R56 ;  /* 0x000000048438723c */ /* 0x040fe20000001838 */
[----:B------:R-:W-:Y:S01]  /*64f0*/  MUFU.EX2 R218, R18 ;  /* 0x0000001200da7308 */ /* 0x000fe20000000800 */
[----:B------:R-:W-:Y:S05]  /*6500*/  @!P0 ISETP.GE.AND P2, PT, R15, R13, PT ;  /* 0x0000000d0f00820c */ /* 0x000fea0003f46270 */
[----:B------:R-:W-:Y:S01]  /*6510*/  FFMA.FTZ R5, R17, c[0x0][0x23c], -R12 ;  /* 0x00008f0011057a23 */ /* 0x000fe2000001080c */
[----:B------:R-:W-:Y:S01]  /*6520*/  MOV R4, R217 ;  /* 0x000000d900047202 */ /* 0x000fe20000000f00 */
[-C--:B------:R-:W-:Y:S02]  /*6530*/  HMMA.16816.F32 R60, R132, R6.reuse, R60 ;  /* 0x00000006843c723c */ /* 0x080fe4000000183c */
[----:B------:R1:W-:Y:S01]  /*6540*/  MUFU.EX2 R213, R5 ;  /* 0x0000000500d57308 */ /* 0x0003e20000000800 */
[----:B------:R-:W-:Y:S02]  /*6550*/  @!P0 FSEL R4, R217, -INF , !P2 ;  /* 0xff800000d9048808 */ /* 0x000fe40005000000 */
[----:B------:R-:W-:Y:S02]  /*6560*/  @!P0 ISETP.GE.AND P2, PT, R16, R13, PT ;  /* 0x0000000d1000820c */ /* 0x000fe40003f46270 */
[----:B------:R-:W-:Y:S01]  /*6570*/  FMUL.FTZ R52, R52, c[0x0][0x2ec] ;  /* 0x0000bb0034347a20 */ /* 0x000fe20000410000 */
[----:B------:R-:W-:Y:S01]  /*6580*/  HMMA.16816.F32 R64, R148, R6, R64 ;  /* 0x000000069440723c */ /* 0x000fe20000001840 */
[----:B------:R-:W-:Y:S01]  /*6590*/  FMUL.FTZ R53, R53, c[0x0][0x2ec] ;  /* 0x0000bb0035357a20 */ /* 0x000fe20000410000 */
[----:B------:R-:W2:Y:S02]  /*65a0*/  LDL R150, [R1+0x3c] ;  /* 0x00003c0001967983 */ /* 0x000ea40000100800 */
[----:B------:R-:W-:Y:S01]  /*65b0*/  FMUL.FTZ R54, R54, c[0x0][0x2ec] ;  /* 0x0000bb0036367a20 */ /* 0x000fe20000410000 */
[----:B------:R-:W2:Y:S01]  /*65c0*/  MUFU.TANH R163, R52 ;  /* 0x0000003400a37308 */ /* 0x000ea20000002400 */
[----:B------:R-:W-:Y:S01]  /*65d0*/  FMUL.FTZ R55, R55, c[0x0][0x2ec] ;  /* 0x0000bb0037377a20 */ /* 0x000fe20000410000 */
[----:B------:R-:W2:Y:S01]  /*65e0*/  LDL R148, [R1+0x40] ;  /* 0x0000400001947983 */ /* 0x000ea20000100800 */
[----:B------:R-:W-:Y:S01]  /*65f0*/  FMUL.FTZ R56, R56, c[0x0][0x2ec] ;  /* 0x0000bb0038387a20 */ /* 0x000fe20000410000 */
[----:B------:R-:W-:Y:S03]  /*6600*/  MOV R6, R72 ;  /* 0x0000004800067202 */ /* 0x000fe60000000f00 */
[----:B------:R-:W-:Y:S01]  /*6610*/  FMUL.FTZ R57, R57, c[0x0][0x2ec] ;  /* 0x0000bb0039397a20 */ /* 0x000fe20000410000 */
[----:B------:R-:W-:Y:S01]  /*6620*/  MOV R151, R3 ;  /* 0x0000000300977202 */ /* 0x000fe20000000f00 */
[----:B------:R-:W-:Y:S01]  /*6630*/  FMUL.FTZ R58, R58, c[0x0][0x2ec] ;  /* 0x0000bb003a3a7a20 */ /* 0x000fe20000410000 */
[----:B------:R-:W2:Y:S01]  /*6640*/  MUFU.TANH R162, R53 ;  /* 0x0000003500a27308 */ /* 0x000ea20000002400 */
[----:B------:R-:W-:Y:S02]  /*6650*/  FMUL.FTZ R60, R60, c[0x0][0x2ec] ;  /* 0x0000bb003c3c7a20 */ /* 0x000fe40000410000 */
[--C-:B-1----:R-:W-:Y:S01]  /*6660*/  FFMA.FTZ R5, R4, c[0x0][0x23c], -R11.reuse ;  /* 0x00008f0004057a23 */ /* 0x102fe2000001080b */
[----:B------:R-:W-:Y:S01]  /*6670*/  MOV R4, R215 ;  /* 0x000000d700047202 */ /* 0x000fe20000000f00 */
[----:B------:R-:W-:Y:S01]  /*6680*/  FMUL.FTZ R59, R59, c[0x0][0x2ec] ;  /* 0x0000bb003b3b7a20 */ /* 0x000fe20000410000 */
[----:B------:R-:W-:Y:S01]  /*6690*/  @!P0 FSEL R4, R215, -INF , !P2 ;  /* 0xff800000d7048808 */ /* 0x000fe20005000000 */
[----:B------:R-:W-:Y:S01]  /*66a0*/  FMUL.FTZ R61, R61, c[0x0][0x2ec] ;  /* 0x0000bb003d3d7a20 */ /* 0x000fe20000410000 */
[-C--:B------:R-:W-:Y:S01]  /*66b0*/  @!P0 ISETP.GE.AND P2, PT, R15, R10.reuse, PT ;  /* 0x0000000a0f00820c */ /* 0x080fe20003f46270 */
[----:B------:R-:W-:Y:S01]  /*66c0*/  FMUL.FTZ R62, R62, c[0x0][0x2ec] ;  /* 0x0000bb003e3e7a20 */ /* 0x000fe20000410000 */
[----:B------:R-:W-:Y:S01]  /*66d0*/  MUFU.TANH R208, R60 ;  /* 0x0000003c00d07308 */ /* 0x000fe20000002400 */
[--C-:B------:R-:W-:Y:S02]  /*66e0*/  FFMA.FTZ R4, R4, c[0x0][0x23c], -R11.reuse ;  /* 0x00008f0004047a23 */ /* 0x100fe4000001080b */
[----:B------:R-:W-:Y:S02]  /*66f0*/  FMUL.FTZ R64, R64, c[0x0][0x2ec] ;  /* 0x0000bb0040407a20 */ /* 0x000fe40000410000 */
[----:B------:R-:W-:Y:S02]  /*6700*/  FMUL.FTZ R65, R65, c[0x0][0x2ec] ;  /* 0x0000bb0041417a20 */ /* 0x000fe40000410000 */
[----:B------:R-:W-:Y:S02]  /*6710*/  FMUL.FTZ R66, R66, c[0x0][0x2ec] ;  /* 0x0000bb0042427a20 */ /* 0x000fe40000410000 */
[----:B------:R-:W-:Y:S01]  /*6720*/  FMUL.FTZ R67, R67, c[0x0][0x2ec] ;  /* 0x0000bb0043437a20 */ /* 0x000fe20000410000 */
[----:B------:R1:W-:Y:S01]  /*6730*/  MUFU.EX2 R243, R4 ;  /* 0x0000000400f37308 */ /* 0x0003e20000000800 */
[----:B------:R-:W-:Y:S09]  /*6740*/  FMUL.FTZ R63, R63, c[0x0][0x2ec] ;  /* 0x0000bb003f3f7a20 */ /* 0x000ff20000410000 */
        /* <DEDUP_REMOVED lines=10> */
[----:B------:R1:W-:Y:S01]  /*67f0*/  MUFU.EX2 R100, R5 ;  /* 0x0000000500647308 */ /* 0x0003e20000000800 */
[----:B------:R-:W-:Y:S09]  /*6800*/  MOV R15, R229 ;  /* 0x000000e5000f7202 */ /* 0x000ff20000000f00 */
[----:B------:R-:W-:Y:S10]  /*6810*/  MUFU.TANH R231, R62 ;  /* 0x0000003e00e77308 */ /* 0x000ff40000002400 */
[----:B------:R-:W-:Y:S01]  /*6820*/  MUFU.TANH R161, R64 ;  /* 0x0000004000a17308 */ /* 0x000fe20000002400 */
[----:B-1----:R-:W-:Y:S01]  /*6830*/  FFMA.FTZ R5, R4, c[0x0][0x23c], -R8 ;  /* 0x00008f0004057a23 */ /* 0x002fe20000010808 */
[----:B------:R-:W-:Y:S02]  /*6840*/  MOV R4, R74 ;  /* 0x0000004a00047202 */ /* 0x000fe40000000f00 */
[----:B------:R-:W-:Y:S02]  /*6850*/  @!P0 FSEL R4, R74, -INF , !P2 ;  /* 0xff8000004a048808 */ /* 0x000fe40005000000 */
[----:B------:R-:W-:Y:S04]  /*6860*/  @!P0 ISETP.GE.AND P2, PT, R16, R9, PT ;  /* 0x000000091000820c */ /* 0x000fe80003f46270 */
[----:B------:R1:W-:Y:S10]  /*6870*/  MUFU.EX2 R99, R5 ;  /* 0x0000000500637308 */ /* 0x0003f40000000800 */
[----:B------:R-:W-:Y:S10]  /*6880*/  MUFU.TANH R160, R65 ;  /* 0x0000004100a07308 */ /* 0x000ff40000002400 */
[----:B------:R-:W-:Y:S01]  /*6890*/  MUFU.TANH R165, R66 ;  /* 0x0000004200a57308 */ /* 0x000fe20000002400 */
[--C-:B-1----:R-:W-:Y:S01]  /*68a0*/  FFMA.FTZ R5, R4, c[0x0][0x23c], -R2.reuse ;  /* 0x00008f0004057a23 */ /* 0x102fe20000010802 */
[----:B------:R-:W-:Y:S02]  /*68b0*/  MOV R4, R73 ;  /* 0x0000004900047202 */ /* 0x000fe40000000f00 */
[----:B------:R-:W-:Y:S06]  /*68c0*/  @!P0 FSEL R4, R73, -INF , !P2 ;  /* 0xff80000049048808 */ /* 0x000fec0005000000 */
[----:B------:R1:W-:Y:S01]  /*68d0*/  MUFU.EX2 R78, R5 ;  /* 0x00000005004e7308 */ /* 0x0003e20000000800 */
[----:B------:R-:W-:Y:S09]  /*68e0*/  FFMA.FTZ R4, R4, c[0x0][0x23c], -R2 ;  /* 0x00008f0004047a23 */ /* 0x000ff20000010802 */
[----:B------:R3:W-:Y:S10]  /*68f0*/  MUFU.EX2 R77, R4 ;  /* 0x00000004004d7308 */ /* 0x0007f40000000800 */
[----:B------:R-:W2:Y:S01]  /*6900*/  MUFU.TANH R173, R55 ;  /* 0x0000003700ad7308 */ /* 0x000ea20000002400 */
[C---:B-1----:R-:W-:Y:S04]  /*6910*/  @!P0 IADD3 R5, R0.reuse, 0x28, RZ ;  /* 0x0000002800058810 */ /* 0x042fe80007ffe0ff */
[-C--:B------:R-:W-:Y:S05]  /*6920*/  @!P0 ISETP.GE.AND P2, PT, R5, R10.reuse, PT ;  /* 0x0000000a0500820c */ /* 0x080fea0003f46270 */
[----:B------:R-:W1:Y:S01]  /*6930*/  MUFU.TANH R216, R56 ;  /* 0x0000003800d87308 */ /* 0x000e620000002400 */
[----:B------:R-:W-:Y:S02]  /*6940*/  @!P0 FSEL R15, R229, -INF , !P2 ;  /* 0xff800000e50f8808 */ /* 0x000fe40005000000 */
[----:B---3--:R-:W-:Y:S03]  /*6950*/  @!P0 IADD3 R4, R0, 0x29, RZ ;  /* 0x0000002900048810 */ /* 0x008fe60007ffe0ff */
[--C-:B------:R-:W-:Y:S01]  /*6960*/  FFMA.FTZ R16, R15, c[0x0][0x23c], -R8.reuse ;  /* 0x00008f000f107a23 */ /* 0x100fe20000010808 */
[----:B------:R-:W-:Y:S02]  /*6970*/  @!P0 ISETP.GE.AND P2, PT, R4, R10, PT ;  /* 0x0000000a0400820c */ /* 0x000fe40003f46270 */
[----:B----4-:R-:W-:Y:S01]  /*6980*/  MOV R15, R228 ;  /* 0x000000e4000f7202 */ /* 0x010fe20000000f00 */
[----:B------:R-:W3:Y:S01]  /*6990*/  MUFU.TANH R214, R57 ;  /* 0x0000003900d67308 */ /* 0x000ee20000002400 */
[----:B------:R-:W-:Y:S02]  /*69a0*/  @!P0 FSEL R15, R228, -INF , !P2 ;  /* 0xff800000e40f8808 */ /* 0x000fe40005000000 */
[-C--:B------:R-:W-:Y:S03]  /*69b0*/  @!P0 ISETP.GE.AND P2, PT, R5, R9.reuse, PT ;  /* 0x000000090500820c */ /* 0x080fe60003f46270 */
[----:B------:R-:W-:Y:S01]  /*69c0*/  FFMA.FTZ R7, R15, c[0x0][0x23c], -R8 ;  /* 0x00008f000f077a23 */ /* 0x000fe20000010808 */
[----:B------:R-:W-:Y:S02]  /*69d0*/  @!P0 FSEL R6, R72, -INF , !P2 ;  /* 0xff80000048068808 */ /* 0x000fe40005000000 */
[----:B------:R-:W-:Y:S01]  /*69e0*/  @!P0 ISETP.GE.AND P2, PT, R4, R9, PT ;  /* 0x000000090400820c */ /* 0x000fe20003f46270 */
[----:B------:R4:W-:Y:S10]  /*69f0*/  MUFU.EX2 R97, R7 ;  /* 0x0000000700617308 */ /* 0x0009f40000000800 */
[----:B------:R-:W-:Y:S10]  /*6a00*/  MUFU.TANH R164, R67 ;  /* 0x0000004300a47308 */ /* 0x000ff40000002400 */
[----:B------:R-:W-:Y:S01]  /*6a10*/  MUFU.TANH R230, R63 ;  /* 0x0000003f00e67308 */ /* 0x000fe20000002400 */
[--C-:B----4-:R-:W-:Y:S01]  /*6a20*/  FFMA.FTZ R7, R6, c[0x0][0x23c], -R2.reuse ;  /* 0x00008f0006077a23 */ /* 0x110fe20000010802 */
[----:B------:R-:W-:Y:S02]  /*6a30*/  MOV R6, R71 ;  /* 0x0000004700067202 */ /* 0x000fe40000000f00 */
[----:B------:R-:W-:Y:S02]  /*6a40*/  @!P0 FSEL R6, R71, -INF , !P2 ;  /* 0xff80000047068808 */ /* 0x000fe40005000000 */
[-C--:B------:R-:W-:Y:S04]  /*6a50*/  @!P0 ISETP.GE.AND P2, PT, R5, R14.reuse, PT ;  /* 0x0000000e0500820c */ /* 0x080fe80003f46270 */
[----:B------:R-:W-:Y:S01]  /*6a60*/  MUFU.EX2 R76, R7 ;  /* 0x00000007004c7308 */ /* 0x000fe20000000800 */
[----:B------:R-:W-:Y:S09]  /*6a70*/  FFMA.FTZ R6, R6, c[0x0][0x23c], -R2 ;  /* 0x00008f0006067a23 */ /* 0x000ff20000010802 */
[----:B------:R4:W-:Y:S10]  /*6a80*/  MUFU.EX2 R75, R6 ;  /* 0x00000006004b7308 */ /* 0x0009f40000000800 */
[----:B------:R-:W1:Y:S10]  /*6a90*/  MUFU.TANH R236, R58 ;  /* 0x0000003a00ec7308 */ /* 0x000e740000002400 */
[----:B------:R-:W1:Y:S01]  /*6aa0*/  MUFU.TANH R235, R59 ;  /* 0x0000003b00eb7308 */ /* 0x000e620000002400 */
[----:B----4-:R-:W-:Y:S02]  /*6ab0*/  MOV R6, R167 ;  /* 0x000000a700067202 */ /* 0x010fe40000000f00 */
[----:B------:R-:W-:Y:S02]  /*6ac0*/  @!P0 FSEL R6, R167, -INF , !P2 ;  /* 0xff800000a7068808 */ /* 0x000fe40005000000 */
[----:B------:R-:W-:Y:S05]  /*6ad0*/  @!P0 ISETP.GE.AND P2, PT, R4, R14, PT ;  /* 0x0000000e0400820c */ /* 0x000fea0003f46270 */
[----:B------:R-:W-:Y:S01]  /*6ae0*/  MUFU.EX2 R98, R16 ;  /* 0x0000001000627308 */ /* 0x000fe20000000800 */
[--C-:B------:R-:W-:Y:S01]  /*6af0*/  FFMA.FTZ R7, R6, c[0x0][0x23c], -R12.reuse ;  /* 0x00008f0006077a23 */ /* 0x100fe2000001080c */
[----:B------:R-:W-:Y:S02]  /*6b00*/  MOV R6, R166 ;  /* 0x000000a600067202 */ /* 0x000fe40000000f00 */
[----:B------:R-:W-:Y:S02]  /*6b10*/  @!P0 FSEL R6, R166, -INF , !P2 ;  /* 0xff800000a6068808 */ /* 0x000fe40005000000 */
[-C--:B------:R-:W-:Y:S02]  /*6b20*/  @!P0 ISETP.GE.AND P2, PT, R5, R13.reuse, PT ;  /* 0x0000000d0500820c */ /* 0x080fe40003f46270 */
[----:B------:R-:W-:Y:S01]  /*6b30*/  MOV R5, R178 ;  /* 0x000000b200057202 */ /* 0x000fe20000000f00 */
[--C-:B------:R-:W-:Y:S01]  /*6b40*/  FFMA.FTZ R6, R6, c[0x0][0x23c], -R12.reuse ;  /* 0x00008f0006067a23 */ /* 0x100fe2000001080c */
[----:B------:R4:W-:Y:S01]  /*6b50*/  MUFU.EX2 R172, R7 ;  /* 0x0000000700ac7308 */ /* 0x0009e20000000800 */
[----:B------:R-:W-:Y:S02]  /*6b60*/  @!P0 FSEL R5, R178, -INF , !P2 ;  /* 0xff800000b2058808 */ /* 0x000fe40005000000 */
[----:B------:R-:W-:Y:S02]  /*6b70*/  @!P0 ISETP.GE.AND P2, PT, R4, R13, PT ;  /* 0x0000000d0400820c */ /* 0x000fe40003f46270 */
[----:B------:R-:W-:Y:S02]  /*6b80*/  MOV R4, R177 ;  /* 0x000000b100047202 */ /* 0x000fe40000000f00 */
[----:B------:R-:W-:Y:S03]  /*6b90*/  @!P0 FSEL R4, R177, -INF , !P2 ;  /* 0xff800000b1048808 */ /* 0x000fe60005000000 */
[----:B------:R1:W1:Y:S02]  /*6ba0*/  MUFU.EX2 R171, R6 ;  /* 0x0000000600ab7308 */ /* 0x0002640000000800 */
[--C-:B----4-:R-:W-:Y:S01]  /*6bb0*/  FFMA.FTZ R7, R4, c[0x0][0x23c], -R11.reuse ;  /* 0x00008f0004077a23 */ /* 0x110fe2000001080b */
[C---:B------:R-:W-:Y:S07]  /*6bc0*/  @!P0 IADD3 R4, R0.reuse, 0x31, RZ ;  /* 0x0000003100048810 */ /* 0x040fee0007ffe0ff */
[----:B------:R-:W-:Y:S01]  /*6bd0*/  MUFU.EX2 R225, R7 ;  /* 0x0000000700e17308 */ /* 0x000fe20000000800 */
[--C-:B-1----:R-:W-:Y:S01]  /*6be0*/  FFMA.FTZ R6, R5, c[0x0][0x23c], -R11.reuse ;  /* 0x00008f0005067a23 */ /* 0x102fe2000001080b */
[----:B------:R-:W-:Y:S08]  /*6bf0*/  @!P0 IADD3 R5, R0, 0x30, RZ ;  /* 0x0000003000058810 */ /* 0x000ff00007ffe0ff */
[----:B------:R2:W1:Y:S01]  /*6c00*/  MUFU.EX2 R226, R6 ;  /* 0x0000000600e27308 */ /* 0x0004620000000800 */
[-C--:B------:R-:W-:Y:S02]  /*6c10*/  @!P0 ISETP.GE.AND P2, PT, R5, R14.reuse, PT ;  /* 0x0000000e0500820c */ /* 0x080fe40003f46270 */
[----:B--2---:R-:W-:Y:S02]  /*6c20*/  MOV R6, R163 ;  /* 0x000000a300067202 */ /* 0x004fe40000000f00 */
[----:B------:R-:W-:Y:S02]  /*6c30*/  @!P0 FSEL R6, R163, -INF , !P2 ;  /* 0xff800000a3068808 */ /* 0x000fe40005000000 */
[----:B------:R-:W-:Y:S03]  /*6c40*/  @!P0 ISETP.GE.AND P2, PT, R4, R14, PT ;  /* 0x0000000e0400820c */ /* 0x000fe60003f46270 */
[--C-:B------:R-:W-:Y:S01]  /*6c50*/  FFMA.FTZ R7, R6, c[0x0][0x23c], -R12.reuse ;  /* 0x00008f0006077a23 */ /* 0x100fe2000001080c */
[----:B------:R-:W-:Y:S02]  /*6c60*/  MOV R6, R162 ;  /* 0x000000a200067202 */ /* 0x000fe40000000f00 */
[----:B------:R-:W-:Y:S01]  /*6c70*/  @!P0 FSEL R6, R162, -INF , !P2 ;  /* 0xff800000a2068808 */ /* 0x000fe20005000000 */
[----:B------:R2:W-:Y:S01]  /*6c80*/  MUFU.EX2 R170, R7 ;  /* 0x0000000700aa7308 */ /* 0x0005e20000000800 */
[-C--:B------:R-:W-:Y:S03]  /*6c90*/  @!P0 ISETP.GE.AND P2, PT, R5, R13.reuse, PT ;  /* 0x0000000d0500820c */ /* 0x080fe60003f46270 */
[----:B--2---:R-:W-:Y:S01]  /*6ca0*/  FFMA.FTZ R7, R6, c[0x0][0x23c], -R12 ;  /* 0x00008f0006077a23 */ /* 0x004fe2000001080c */
[----:B------:R-:W-:Y:S02]  /*6cb0*/  MOV R6, R174 ;  /* 0x000000ae00067202 */ /* 0x000fe40000000f00 */
[----:B------:R-:W-:Y:S03]  /*6cc0*/  @!P0 FSEL R6, R174, -INF , !P2 ;  /* 0xff800000ae068808 */ /* 0x000fe60005000000 */
[----:B------:R2:W-:Y:S01]  /*6cd0*/  MUFU.EX2 R149, R7 ;  /* 0x0000000700957308 */ /* 0x0005e20000000800 */
[----:B------:R-:W-:Y:S01]  /*6ce0*/  @!P0 ISETP.GE.AND P2, PT, R4, R13, PT ;  /* 0x0000000d0400820c */ /* 0x000fe20003f46270 */
[--C-:B--2---:R-:W-:Y:S01]  /*6cf0*/  FFMA.FTZ R7, R6, c[0x0][0x23c], -R11.reuse ;  /* 0x00008f0006077a23 */ /* 0x104fe2000001080b */
[----:B------:R-:W-:Y:S02]  /*6d00*/  MOV R6, R173 ;  /* 0x000000ad00067202 */ /* 0x000fe40000000f00 */
[----:B------:R-:W-:Y:S05]  /*6d10*/  @!P0 FSEL R6, R173, -INF , !P2 ;  /* 0xff800000ad068808 */ /* 0x000fea0005000000 */
[----:B------:R2:W-:Y:S01]  /*6d20*/  MUFU.EX2 R224, R7 ;  /* 0x0000000700e07308 */ /* 0x0005e20000000800 */
[C---:B------:R-:W-:Y:S01]  /*6d30*/  @!P0 ISETP.GE.AND P2, PT, R5.reuse, R10, PT ;  /* 0x0000000a0500820c */ /* 0x040fe20003f46270 */
[--C-:B--2---:R-:W-:Y:S01]  /*6d40*/  FFMA.FTZ R7, R6, c[0x0][0x23c], -R11.reuse ;  /* 0x00008f0006077a23 */ /* 0x104fe2000001080b */
[----:B------:R-:W-:Y:S02]  /*6d50*/  MOV R6, R216 ;  /* 0x000000d800067202 */ /* 0x000fe40000000f00 */
[----:B------:R-:W-:Y:S05]  /*6d60*/  @!P0 FSEL R6, R216, -INF , !P2 ;  /* 0xff800000d8068808 */ /* 0x000fea0005000000 */
[----:B------:R2:W4:Y:S01]  /*6d70*/  MUFU.EX2 R223, R7 ;  /* 0x0000000700df7308 */ /* 0x0005220000000800 */
[----:B------:R-:W-:Y:S01]  /*6d80*/  @!P0 ISETP.GE.AND P2, PT, R4, R10, PT ;  /* 0x0000000a0400820c */ /* 0x000fe20003f46270 */
[--C-:B--2---:R-:W-:Y:S01]  /*6d90*/  FFMA.FTZ R7, R6, c[0x0][0x23c], -R8.reuse ;  /* 0x00008f0006077a23 */ /* 0x104fe20000010808 */
[----:B---3--:R-:W-:Y:S02]  /*6da0*/  MOV R6, R214 ;  /* 0x000000d600067202 */ /* 0x008fe40000000f00 */
        /* <DEDUP_REMOVED lines=10> */
[C---:B------:R-:W-:Y:S02]  /*6e50*/  @!P0 ISETP.GE.AND P3, PT, R4.reuse, R10, PT ;  /* 0x0000000a0400820c */ /* 0x040fe40003f66270 */
[CC--:B------:R-:W-:Y:S02]  /*6e60*/  @!P0 ISETP.GE.AND P6, PT, R4.reuse, R14.reuse, PT ;  /* 0x0000000e0400820c */ /* 0x0c0fe40003fc6270 */
[----:B------:R-:W-:Y:S02]  /*6e70*/  @!P0 ISETP.GE.AND P4, PT, R4, R13, PT ;  /* 0x0000000d0400820c */ /* 0x000fe40003f86270 */
[C---:B------:R-:W-:Y:S01]  /*6e80*/  @!P0 ISETP.GE.AND P5, PT, R0.reuse, R14, PT ;  /* 0x0000000e0000820c */ /* 0x040fe20003fa6270 */
[--C-:B--2---:R-:W-:Y:S01]  /*6e90*/  FFMA.FTZ R6, R5, c[0x0][0x23c], -R2.reuse ;  /* 0x00008f0005067a23 */ /* 0x104fe20000010802 */
[----:B------:R-:W-:Y:S02]  /*6ea0*/  MOV R5, R235 ;  /* 0x000000eb00057202 */ /* 0x000fe40000000f00 */
[----:B------:R-:W-:Y:S01]  /*6eb0*/  @!P0 FSEL R5, R235, -INF , !P2 ;  /* 0xff800000eb058808 */ /* 0x000fe20005000000 */
[----:B------:R2:W-:Y:S01]  /*6ec0*/  MUFU.EX2 R70, R6 ;  /* 0x0000000600467308 */ /* 0x0005e20000000800 */
[----:B------:R-:W-:Y:S03]  /*6ed0*/  @!P0 ISETP.GE.AND P2, PT, R0, R10, PT ;  /* 0x0000000a0000820c */ /* 0x000fe60003f46270 */
[----:B------:R-:W-:Y:S01]  /*6ee0*/  FFMA.FTZ R7, R5, c[0x0][0x23c], -R2 ;  /* 0x00008f0005077a23 */ /* 0x000fe20000010802 */
[----:B------:R-:W-:Y:S02]  /*6ef0*/  MOV R5, R206 ;  /* 0x000000ce00057202 */ /* 0x000fe40000000f00 */
[----:B------:R-:W-:Y:S02]  /*6f00*/  @!P0 FSEL R5, R206, -INF , !P2 ;  /* 0xff800000ce058808 */ /* 0x000fe40005000000 */
[----:B------:R-:W-:Y:S01]  /*6f10*/  @!P0 ISETP.GE.AND P2, PT, R4, R9, PT ;  /* 0x000000090400820c */ /* 0x000fe20003f46270 */
[----:B------:R-:W-:Y:S01]  /*6f20*/  MUFU.EX2 R69, R7 ;  /* 0x0000000700457308 */ /* 0x000fe20000000800 */
[----:B------:R-:W-:Y:S05]  /*6f30*/  F2FP.PACK_AB R4, R121, R151 ;  /* 0x000000977904723e */ /* 0x000fea00000000ff */
[----:B------:R3:W-:Y:S01]  /*6f40*/  STS [R193+0x1c400], R4 ;  /* 0x01c40004c1007388 */ /* 0x0007e20000000800 */
[----:B--2---:R-:W-:Y:S02]  /*6f50*/  MOV R6, R208 ;  /* 0x000000d000067202 */ /* 0x004fe40000000f00 */
[----:B------:R-:W-:Y:S02]  /*6f60*/  @!P0 FSEL R6, R208, -INF , !P3 ;  /* 0xff800000d0068808 */ /* 0x000fe40005800000 */
[----:B------:R-:W-:Y:S03]  /*6f70*/  @!P0 ISETP.GE.AND P3, PT, R0, R13, PT ;  /* 0x0000000d0000820c */ /* 0x000fe60003f66270 */
[--C-:B------:R-:W-:Y:S02]  /*6f80*/  FFMA.FTZ R6, R6, c[0x0][0x23c], -R8.reuse ;  /* 0x00008f0006067a23 */ /* 0x100fe40000010808 */
[----:B------:R-:W-:Y:S01]  /*6f90*/  FFMA.FTZ R8, R5, c[0x0][0x23c], -R8 ;  /* 0x00008f0005087a23 */ /* 0x000fe20000010808 */
[----:B------:R-:W-:Y:S01]  /*6fa0*/  F2FP.PACK_AB R5, R159, R241 ;  /* 0x000000f19f05723e */ /* 0x000fe200000000ff */
[----:B------:R2:W-:Y:S04]  /*6fb0*/  MUFU.EX2 R251, R6 ;  /* 0x0000000600fb7308 */ /* 0x0005e80000000800 */
[----:B------:R1:W-:Y:S01]  /*6fc0*/  STS [R193+0x1c000], R5 ;  /* 0x01c00005c1007388 */ /* 0x0003e20000000800 */
[----:B---3--:R-:W-:Y:S05]  /*6fd0*/  F2FP.PACK_AB R4, R93, R94 ;  /* 0x0000005e5d04723e */ /* 0x008fea00000000ff */
[----:B------:R-:W-:Y:S01]  /*6fe0*/  MUFU.EX2 R248, R8 ;  /* 0x0000000800f87308 */ /* 0x000fe20000000800 */
[----:B--2---:R-:W-:Y:S02]  /*6ff0*/  MOV R6, R231 ;  /* 0x000000e700067202 */ /* 0x004fe40000000f00 */
[----:B------:R-:W-:Y:S02]  /*7000*/  @!P0 FSEL R6, R231, -INF , !P2 ;  /* 0xff800000e7068808 */ /* 0x000fe40005000000 */
[----:B------:R-:W-:Y:S02]  /*7010*/  @!P0 ISETP.GE.AND P2, PT, R0, R9, PT ;  /* 0x000000090000820c */ /* 0x000fe40003f46270 */
[----:B------:R-:W-:Y:S01]  /*7020*/  F2FP.PACK_AB R0, R247, R252 ;  /* 0x000000fcf700723e */ /* 0x000fe200000000ff */
[----:B------:R-:W-:Y:S01]  /*7030*/  FFMA.FTZ R7, R6, c[0x0][0x23c], -R2 ;  /* 0x00008f0006077a23 */ /* 0x000fe20000010802 */
[----:B-1----:R-:W-:Y:S02]  /*7040*/  F2FP.PACK_AB R5, R113, R114 ;  /* 0x000000727105723e */ /* 0x002fe400000000ff */
[----:B------:R-:W-:Y:S01]  /*7050*/  MOV R6, R161 ;  /* 0x000000a100067202 */ /* 0x000fe20000000f00 */
[----:B------:R1:W-:Y:S01]  /*7060*/  STS [R196+0x1c000], R0 ;  /* 0x01c00000c4007388 */ /* 0x0003e20000000800 */
[----:B------:R-:W-:Y:S01]  /*7070*/  @!P0 FSEL R6, R161, -INF , !P6 ;  /* 0xff800000a1068808 */ /* 0x000fe20007000000 */
[----:B------:R2:W-:Y:S04]  /*7080*/  MUFU.EX2 R68, R7 ;  /* 0x0000000700447308 */ /* 0x0005e80000000800 */
[--C-:B------:R-:W-:Y:S06]  /*7090*/  FFMA.FTZ R6, R6, c[0x0][0x23c], -R12.reuse ;  /* 0x00008f0006067a23 */ /* 0x100fec000001080c */
[----:B------:R3:W-:Y:S01]  /*70a0*/  MUFU.EX2 R169, R6 ;  /* 0x0000000600a97308 */ /* 0x0007e20000000800 */
[----:B-1----:R-:W-:Y:S02]  /*70b0*/  F2FP.PACK_AB R0, R119, R120 ;  /* 0x000000787700723e */ /* 0x002fe400000000ff */
[----:B--2---:R-:W-:Y:S02]  /*70c0*/  MOV R7, R160 ;  /* 0x000000a000077202 */ /* 0x004fe40000000f00 */
[----:B------:R-:W-:Y:S01]  /*70d0*/  @!P0 FSEL R7, R160, -INF , !P5 ;  /* 0xff800000a0078808 */ /* 0x000fe20006800000 */
[----:B------:R1:W-:Y:S04]  /*70e0*/  STS [R196+0x1c400], R0 ;  /* 0x01c40000c4007388 */ /* 0x0003e80000000800 */
[----:B------:R-:W-:Y:S01]  /*70f0*/  FFMA.FTZ R12, R7, c[0x0][0x23c], -R12 ;  /* 0x00008f00070c7a23 */ /* 0x000fe2000001080c */
[----:B------:R2:W-:Y:S01]  /*7100*/  STS [R193+0x1e000], R5 ;  /* 0x01e00005c1007388 */ /* 0x0005e20000000800 */
[----:B---3--:R-:W-:Y:S02]  /*7110*/  F2FP.PACK_AB R6, R117, R118 ;  /* 0x000000767506723e */ /* 0x008fe400000000ff */
[----:B------:R-:W-:Y:S01]  /*7120*/  MOV R7, R165 ;  /* 0x000000a500077202 */ /* 0x000fe20000000f00 */
[----:B------:R3:W-:Y:S01]  /*7130*/  STS [R193+0x1e400], R4 ;  /* 0x01e40004c1007388 */ /* 0x0007e20000000800 */
[----:B------:R-:W-:Y:S01]  /*7140*/  @!P0 FSEL R7, R165, -INF , !P4 ;  /* 0xff800000a5078808 */ /* 0x000fe20006000000 */
[----:B------:R-:W4:Y:S04]  /*7150*/  MUFU.EX2 R168, R12 ;  /* 0x0000000c00a87308 */ /* 0x000f280000000800 */
[--C-:B------:R-:W-:Y:S01]  /*7160*/  FFMA.FTZ R8, R7, c[0x0][0x23c], -R11.reuse ;  /* 0x00008f0007087a23 */ /* 0x100fe2000001080b */
[----:B------:R-:W-:Y:S02]  /*7170*/  MOV R7, R164 ;  /* 0x000000a400077202 */ /* 0x000fe40000000f00 */
[----:B------:R-:W-:Y:S03]  /*7180*/  @!P0 FSEL R7, R164, -INF , !P3 ;  /* 0xff800000a4078808 */ /* 0x000fe60005800000 */
[----:B------:R-:W-:Y:S02]  /*7190*/  MUFU.EX2 R203, R8 ;  /* 0x0000000800cb7308 */ /* 0x000fe40000000800 */
[----:B------:R-:W-:Y:S01]  /*71a0*/  FFMA.FTZ R11, R7, c[0x0][0x23c], -R11 ;  /* 0x00008f00070b7a23 */ /* 0x000fe2000001080b */
[----:B------:R-:W-:Y:S02]  /*71b0*/  MOV R7, R230 ;  /* 0x000000e600077202 */ /* 0x000fe40000000f00 */
[----:B-1----:R-:W-:Y:S02]  /*71c0*/  F2FP.PACK_AB R0, R240, R242 ;  /* 0x000000f2f000723e */ /* 0x002fe400000000ff */
[----:B------:R-:W-:Y:S02]  /*71d0*/  @!P0 FSEL R7, R230, -INF , !P2 ;  /* 0xff800000e6078808 */ /* 0x000fe40005000000 */
[----:B--2---:R-:W-:Y:S01]  /*71e0*/  F2FP.PACK_AB R5, R111, R112 ;  /* 0x000000706f05723e */ /* 0x004fe200000000ff */
[----:B------:R-:W1:Y:S02]  /*71f0*/  MUFU.EX2 R179, R11 ;  /* 0x0000000b00b37308 */ /* 0x000e640000000800 */
[----:B------:R-:W-:Y:S01]  /*7200*/  FFMA.FTZ R2, R7, c[0x0][0x23c], -R2 ;  /* 0x00008f0007027a23 */ /* 0x000fe20000010802 */
[----:B---3--:R-:W-:Y:S01]  /*7210*/  F2FP.PACK_AB R4, R91, R92 ;  /* 0x0000005c5b04723e */ /* 0x008fe200000000ff */
[----:B------:R2:W-:Y:S04]  /*7220*/  STS [R196+0x1e000], R5 ;  /* 0x01e00005c4007388 */ /* 0x0005e80000000800 */
[----:B------:R3:W-:Y:S02]  /*7230*/  STS [R196+0x1e400], R4 ;  /* 0x01e40004c4007388 */ /* 0x0007e40000000800 */
[----:B------:R1:W1:Y:S02]  /*7240*/  MUFU.EX2 R3, R2 ;  /* 0x0000000200037308 */ /* 0x0002640000000800 */
[----:B------:R4:W-:Y:S04]  /*7250*/  STS [R200+0x1c000], R0 ;  /* 0x01c00000c8007388 */ /* 0x0009e80000000800 */
[----:B------:R4:W-:Y:S01]  /*7260*/  STS [R200+0x1c400], R6 ;  /* 0x01c40006c8007388 */ /* 0x0009e20000000800 */
[----:B--2---:R-:W-:Y:S02]  /*7270*/  F2FP.PACK_AB R5, R105, R106 ;  /* 0x0000006a6905723e */ /* 0x004fe400000000ff */
[----:B---3--:R-:W-:Y:S02]  /*7280*/  F2FP.PACK_AB R4, R222, R227 ;  /* 0x000000e3de04723e */ /* 0x008fe400000000ff */
[----:B-1----:R-:W-:Y:S02]  /*7290*/  F2FP.PACK_AB R2, R171, R172 ;  /* 0x000000acab02723e */ /* 0x002fe400000000ff */
[----:B----4-:R-:W-:Y:S01]  /*72a0*/  F2FP.PACK_AB R0, R115, R116 ;  /* 0x000000747300723e */ /* 0x010fe200000000ff */
[----:B------:R1:W-:Y:S01]  /*72b0*/  STS [R199+0x1c000], R4 ;  /* 0x01c00004c7007388 */ /* 0x0003e20000000800 */
[----:B------:R-:W-:Y:S03]  /*72c0*/  F2FP.PACK_AB R6, R85, R86 ;  /* 0x000000565506723e */ /* 0x000fe600000000ff */
[----:B------:R2:W-:Y:S04]  /*72d0*/  STS [R199+0x1c400], R0 ;  /* 0x01c40000c7007388 */ /* 0x0005e80000000800 */
[----:B------:R3:W-:Y:S04]  /*72e0*/  STS [R200+0x1e000], R5 ;  /* 0x01e00005c8007388 */ /* 0x0007e80000000800 */
[----:B------:R4:W-:Y:S01]  /*72f0*/  STS [R200+0x1e400], R6 ;  /* 0x01e40006c8007388 */ /* 0x0009e20000000800 */
[----:B-1----:R-:W-:Y:S02]  /*7300*/  F2FP.PACK_AB R4, R83, R84 ;  /* 0x000000545304723e */ /* 0x002fe400000000ff */
[----:B--2---:R-:W-:Y:S03]  /*7310*/  F2FP.PACK_AB R0, R213, R218 ;  /* 0x000000dad500723e */ /* 0x004fe600000000ff */
[----:B------:R1:W-:Y:S01]  /*7320*/  STS [R199+0x1e400], R4 ;  /* 0x01e40004c7007388 */ /* 0x0003e20000000800 */
[----:B---3--:R-:W-:Y:S02]  /*7330*/  F2FP.PACK_AB R5, R103, R104 ;  /* 0x000000686705723e */ /* 0x008fe400000000ff */
[----:B----4-:R-:W-:Y:S03]  /*7340*/  F2FP.PACK_AB R6, R243, R245 ;  /* 0x000000f5f306723e */ /* 0x010fe600000000ff */
[----:B------:R2:W-:Y:S04]  /*7350*/  STS [R199+0x1e000], R5 ;  /* 0x01e00005c7007388 */ /* 0x0005e80000000800 */
[----:B------:R3:W-:Y:S04]  /*7360*/  STS [R194+0x1c000], R0 ;  /* 0x01c00000c2007388 */ /* 0x0007e80000000800 */
[----:B------:R4:W-:Y:S04]  /*7370*/  STS [R194+0x1c400], R6 ;  /* 0x01c40006c2007388 */ /* 0x0009e80000000800 */
[----:B------:R4:W-:Y:S01]  /*7380*/  STS [R195+0x1c000], R2 ;  /* 0x01c00002c3007388 */ /* 0x0009e20000000800 */
[----:B-1----:R-:W-:Y:S02]  /*7390*/  F2FP.PACK_AB R4, R77, R78 ;  /* 0x0000004e4d04723e */ /* 0x002fe400000000ff */
[----:B--2---:R-:W-:Y:S02]  /*73a0*/  F2FP.PACK_AB R5, R99, R100 ;  /* 0x000000646305723e */ /* 0x004fe400000000ff */
[----:B---3--:R-:W-:Y:S02]  /*73b0*/  F2FP.PACK_AB R0, R225, R226 ;  /* 0x000000e2e100723e */ /* 0x008fe400000000ff */
[----:B----4-:R-:W-:Y:S03]  /*73c0*/  F2FP.PACK_AB R6, R97, R98 ;  /* 0x000000626106723e */ /* 0x010fe600000000ff */
        /* <DEDUP_REMOVED lines=8> */
[----:B------:R1:W-:Y:S01]  /*7450*/  STS [R195+0x1e400], R5 ;  /* 0x01e40005c3007388 */ /* 0x0003e20000000800 */
[----:B----4-:R-:W-:Y:S03]  /*7460*/  F2FP.PACK_AB R6, R95, R96 ;  /* 0x000000605f06723e */ /* 0x010fe600000000ff */
[----:B------:R2:W-:Y:S04]  /*7470*/  STS [R198+0x1c000], R4 ;  /* 0x01c00004c6007388 */ /* 0x0005e80000000800 */
[----:B------:R3:W-:Y:S04]  /*7480*/  STS [R198+0x1c400], R2 ;  /* 0x01c40002c6007388 */ /* 0x0007e80000000800 */
[----:B------:R4:W-:Y:S01]  /*7490*/  STS [R197+0x1c000], R0 ;  /* 0x01c00000c5007388 */ /* 0x0009e20000000800 */
[----:B-1----:R-:W-:Y:S02]  /*74a0*/  F2FP.PACK_AB R5, R69, R70 ;  /* 0x000000464505723e */ /* 0x002fe400000000ff */
[----:B--2---:R-:W-:Y:S02]  /*74b0*/  F2FP.PACK_AB R4, R179, R203 ;  /* 0x000000cbb304723e */ /* 0x004fe400000000ff */
[----:B---3--:R-:W-:Y:S03]  /*74c0*/  F2FP.PACK_AB R2, R248, R251 ;  /* 0x000000fbf802723e */ /* 0x008fe600000000ff */
[----:B------:R-:W-:Y:S01]  /*74d0*/  STS [R197+0x1c400], R4 ;  /* 0x01c40004c5007388 */ /* 0x000fe20000000800 */
[----:B----4-:R-:W-:Y:S03]  /*74e0*/  F2FP.PACK_AB R0, R3, R68 ;  /* 0x000000440300723e */ /* 0x010fe600000000ff */
        /* <DEDUP_REMOVED lines=50> */
[----:B------:R-:W-:Y:S02]  /*7810*/  IADD3 R146, P0, R150, UR10, RZ ;  /* 0x0000000a96927c10 */ /* 0x000fe4000ff1e0ff */
[----:B------:R-:W-:Y:S02]  /*7820*/  IADD3 R0, R189, R145, RZ ;  /* 0x00000091bd007210 */ /* 0x000fe40007ffe0ff */
[----:B------:R-:W-:Y:S01]  /*7830*/  IADD3.X R147, R148, UR9, RZ, P0, !PT ;  /* 0x0000000994937c10 */ /* 0x000fe200087fe4ff */
[----:B------:R-:W1:Y:S01]  /*7840*/  LDSM.16.M88.4 R140, [R145+0x8000] ;  /* 0x00800000918c783b */ /* 0x000e620000000200 */
[----:B------:R-:W-:Y:S07]  /*7850*/  PLOP3.LUT P0, PT, PT, PT, UP3, 0x80, 0x0 ;  /* 0x000000000000781c */ /* 0x000fee0003f0f038 */
[----:B------:R-:W2:Y:S08]  /*7860*/  LDSM.16.M88.4 R136, [R145+0xa000] ;  /* 0x00a000009188783b */ /* 0x000eb00000000200 */
[----:B------:R-:W3:Y:S04]  /*7870*/  LDG.E R144, [R146.64] ;  /* 0x0000001492907981 */ /* 0x000ee8000c1e1900 */
[----:B------:R4:W3:Y:S01]  /*7880*/  LDG.E R2, [R146.64+0x100] ;  /* 0x0001001492027981 */ /* 0x0008e2000c1e1900 */
        /* <DEDUP_REMOVED lines=21> */
[----:B------:R2:W4:Y:S03]  /*79e0*/  LDSM.16.M88.4 R140, [R0+0xa000] ;  /* 0x00a00000008c783b */ /* 0x0005260000000200 */
[----:B--2---:R-:W-:Y:S04]  /*79f0*/  FFMA.FTZ R0, -R154, R154, 1 ;  /* 0x3f8000009a007423 */ /* 0x004fe8000001019a */
[----:B------:R-:W-:Y:S01]  /*7a00*/  FMUL.FTZ R0, R0, c[0x0][0x2ec] ;  /* 0x0000bb0000007a20 */ /* 0x000fe20000410000 */
[-C--:B-1----:R-:W-:Y:S08]  /*7a10*/  HMMA.16816.F32 R4, R132, R136.reuse, R4 ;  /* 0x000000888404723c */ /* 0x082ff00000001804 */
[C---:B----4-:R-:W-:Y:S08]  /*7a20*/  HMMA.16816.F32 R8, R140.reuse, R136, R8 ;  /* 0x000000888c08723c */ /* 0x050ff00000001808 */
[-C--:B------:R-:W-:Y:S08]  /*7a30*/  HMMA.16816.F32 R12, R140, R138.reuse, R12 ;  /* 0x0000008a8c0c723c */ /* 0x080ff0000000180c */
[C---:B---3--:R-:W-:Y:S01]  /*7a40*/  FADD.FTZ R4, -R144.reuse, R4 ;  /* 0x0000000490047221 */ /* 0x048fe20000010100 */
[C---:B------:R-:W-:Y:S01]  /*7a50*/  HMMA.16816.F32 R16, R132.reuse, R138, R16 ;  /* 0x0000008a8410723c */ /* 0x040fe20000001810 */
[----:B------:R-:W1:Y:S02]  /*7a60*/  LDSM.16.M88.4 R136, [R184+0x10800] ;  /* 0x01080000b888783b */ /* 0x000e640000000200 */
[----:B------:R-:W-:Y:S02]  /*7a70*/  FADD.FTZ R5, -R144, R5 ;  /* 0x0000000590057221 */ /* 0x000fe40000010100 */
[----:B------:R-:W-:Y:S01]  /*7a80*/  FMUL.FTZ R4, R241, R4 ;  /* 0x00000004f1047220 */ /* 0x000fe20000410000 */
[----:B------:R-:W-:Y:S01]  /*7a90*/  MOV R241, R151 ;  /* 0x0000009700f17202 */ /* 0x000fe20000000f00 */
[----:B------:R-:W-:Y:S02]  /*7aa0*/  FMUL.FTZ R148, R159, R5 ;  /* 0x000000059f947220 */ /* 0x000fe40000410000 */
[----:B------:R-:W-:Y:S02]  /*7ab0*/  FMUL.FTZ R159, R4, R0 ;  /* 0x00000000049f7220 */ /* 0x000fe40000410000 */
[----:B------:R-:W2:Y:S01]  /*7ac0*/  LDG.E R4, [R146.64+0x20] ;  /* 0x0000201492047981 */ /* 0x000ea2000c1e1900 */
[----:B------:R-:W-:Y:S03]  /*7ad0*/  FFMA.FTZ R5, -R158, R158, 1 ;  /* 0x3f8000009e057423 */ /* 0x000fe6000001019e */
[----:B------:R3:W4:Y:S01]  /*7ae0*/  LDG.E R0, [R146.64+0x120] ;  /* 0x0001201492007981 */ /* 0x000722000c1e1900 */
[----:B------:R-:W-:Y:S04]  /*7af0*/  FMUL.FTZ R5, R5, c[0x0][0x2ec] ;  /* 0x0000bb0005057a20 */ /* 0x000fe80000410000 */
[----:B------:R-:W-:Y:S02]  /*7b00*/  FMUL.FTZ R158, R148, R5 ;  /* 0x00000005949e7220 */ /* 0x000fe40000410000 */
[----:B------:R-:W-:Y:S02]  /*7b10*/  FFMA.FTZ R5, -R157, R157, 1 ;  /* 0x3f8000009d057423 */ /* 0x000fe4000001019d */
[C---:B------:R-:W-:Y:S02]  /*7b20*/  FADD.FTZ R16, -R144.reuse, R16 ;  /* 0x0000001090107221 */ /* 0x040fe40000010100 */
[C---:B------:R-:W-:Y:S02]  /*7b30*/  FADD.FTZ R17, -R144.reuse, R17 ;  /* 0x0000001190117221 */ /* 0x040fe40000010100 */
[----:B------:R-:W-:Y:S01]  /*7b40*/  FMUL.FTZ R5, R5, c[0x0][0x2ec] ;  /* 0x0000bb0005057a20 */ /* 0x000fe20000410000 */
[-C--:B-1----:R-:W-:Y:S08]  /*7b50*/  HMMA.16816.F32 R20, R132, R136.reuse, R20 ;  /* 0x000000888414723c */ /* 0x082ff00000001814 */
[C---:B------:R-:W-:Y:S08]  /*7b60*/  HMMA.16816.F32 R24, R140.reuse, R136, R24 ;  /* 0x000000888c18723c */ /* 0x040ff00000001818 */
[-C--:B------:R-:W-:Y:S08]  /*7b70*/  HMMA.16816.F32 R28, R140, R138.reuse, R28 ;  /* 0x0000008a8c1c723c */ /* 0x080ff0000000181c */
[C---:B------:R-:W-:Y:S01]  /*7b80*/  FADD.FTZ R20, -R144.reuse, R20 ;  /* 0x0000001490147221 */ /* 0x040fe20000010100 */
[C---:B------:R-:W-:Y:S01]  /*7b90*/  HMMA.16816.F32 R32, R132.reuse, R138, R32 ;  /* 0x0000008a8420723c */ /* 0x040fe20000001820 */
[----:B------:R-:W1:Y:S02]  /*7ba0*/  LDSM.16.M88.4 R136, [R184+0x11000] ;  /* 0x01100000b888783b */ /* 0x000e640000000200 */
[----:B------:R-:W-:Y:S04]  /*7bb0*/  FADD.FTZ R21, -R144, R21 ;  /* 0x0000001590157221 */ /* 0x000fe80000010100 */
[----:B------:R-:W-:Y:S11]  /*7bc0*/  FMUL.FTZ R21, R240, R21 ;  /* 0x00000015f0157220 */ /* 0x000ff60000410000 */
[----:B------:R-:W-:Y:S06]  /*7bd0*/  @!UPT UIADD3 URZ, URZ, URZ, URZ ;  /* 0x0000003f3f3ff290 */ /* 0x000fec000fffe03f */
[C---:B------:R-:W-:Y:S02]  /*7be0*/  FADD.FTZ R33, -R144.reuse, R33 ;  /* 0x0000002190217221 */ /* 0x040fe40000010100 */
[----:B------:R-:W-:Y:S02]  /*7bf0*/  FADD.FTZ R32, -R144, R32 ;  /* 0x0000002090207221 */ /* 0x000fe40000010100 */
[----:B------:R-:W-:Y:S01]  /*7c00*/  FMUL.FTZ R33, R222, R33 ;  /* 0x00000021de217220 */ /* 0x000fe20000410000 */
        /* <DEDUP_REMOVED lines=8> */
[----:B------:R-:W-:Y:S07]  /*7c90*/  HMMA.16816.F32 R64, R132, R138, R64 ;  /* 0x0000008a8440723c */ /* 0x000fee0000001840 */
[----:B------:R-:W-:Y:S02]  /*7ca0*/  FMUL.FTZ R134, R252, R16 ;  /* 0x00000010fc867220 */ /* 0x000fe40000410000 */
[----:B------:R-:W-:Y:S03]  /*7cb0*/  FMUL.FTZ R133, R247, R17 ;  /* 0x00000011f7857220 */ /* 0x000fe60000410000 */
[----:B------:R-:W-:Y:S02]  /*7cc0*/  FFMA.FTZ R16, -R219, R219, 1 ;  /* 0x3f800000db107423 */ /* 0x000fe400000101db */
[----:B------:R-:W-:Y:S02]  /*7cd0*/  FMUL.FTZ R132, R242, R20 ;  /* 0x00000014f2847220 */ /* 0x000fe40000410000 */
[----:B------:R-:W-:Y:S02]  /*7ce0*/  FFMA.FTZ R20, -R155, R155, 1 ;  /* 0x3f8000009b147423 */ /* 0x000fe4000001019b */
[----:B------:R-:W-:Y:S02]  /*7cf0*/  FMUL.FTZ R16, R16, c[0x0][0x2ec] ;  /* 0x0000bb0010107a20 */ /* 0x000fe40000410000 */
[----:B------:R-:W-:Y:S02]  /*7d00*/  FFMA.FTZ R17, -R156, R156, 1 ;  /* 0x3f8000009c117423 */ /* 0x000fe4000001019c */
[----:B------:R-:W-:Y:S02]  /*7d10*/  FMUL.FTZ R156, R133, R5 ;  /* 0x00000005859c7220 */ /* 0x000fe40000410000 */
[----:B------:R-:W-:Y:S02]  /*7d20*/  FMUL.FTZ R5, R20, c[0x0][0x2ec] ;  /* 0x0000bb0014057a20 */ /* 0x000fe40000410000 */
[----:B------:R-:W-:Y:S02]  /*7d30*/  FMUL.FTZ R157, R134, R16 ;  /* 0x00000010869d7220 */ /* 0x000fe40000410000 */
[----:B------:R-:W-:Y:S02]  /*7d40*/  FMUL.FTZ R16, R17, c[0x0][0x2ec] ;  /* 0x0000bb0011107a20 */ /* 0x000fe40000410000 */
[----:B------:R-:W-:Y:S02]  /*7d50*/  FMUL.FTZ R154, R21, R5 ;  /* 0x00000005159a7220 */ /* 0x000fe40000410000 */
[----:B------:R-:W-:Y:S02]  /*7d60*/  FFMA.FTZ R5, -R175, R175, 1 ;  /* 0x3f800000af057423 */ /* 0x000fe400000101af */
[----:B------:R-:W-:Y:S02]  /*7d70*/  FMUL.FTZ R155, R132, R16 ;  /* 0x00000010849b7220 */ /* 0x000fe40000410000 */
[----:B------:R-:W-:Y:S02]  /*7d80*/  FADD.FTZ R21, -R144, R37 ;  /* 0x0000002590157221 */ /* 0x000fe40000010100 */
[----:B------:R-:W-:Y:S02]  /*7d90*/  FFMA.FTZ R16, -R176, R176, 1 ;  /* 0x3f800000b0107423 */ /* 0x000fe400000101b0 */
[----:B------:R-:W-:Y:S02]  /*7da0*/  FMUL.FTZ R5, R5, c[0x0][0x2ec] ;  /* 0x0000bb0005057a20 */ /* 0x000fe40000410000 */
[----:B------:R-:W-:Y:S02]  /*7db0*/  FFMA.FTZ R20, -R152, R152, 1 ;  /* 0x3f80000098147423 */ /* 0x000fe40000010198 */
[----:B------:R-:W-:Y:S02]  /*7dc0*/  FMUL.FTZ R132, R227, R32 ;  /* 0x00000020e3847220 */ /* 0x000fe40000410000 */
[----:B------:R-:W-:Y:S02]  /*7dd0*/  FADD.FTZ R32, -R144, R36 ;  /* 0x0000002490207221 */ /* 0x000fe40000010100 */
[----:B------:R-:W-:Y:S02]  /*7de0*/  FMUL.FTZ R21, R213, R21 ;  /* 0x00000015d5157220 */ /* 0x000fe40000410000 */
[----:B------:R-:W-:Y:S02]  /*7df0*/  FMUL.FTZ R16, R16, c[0x0][0x2ec] ;  /* 0x0000bb0010107a20 */ /* 0x000fe40000410000 */
[----:B------:R-:W-:Y:S02]  /*7e00*/  FFMA.FTZ R17, -R153, R153, 1 ;  /* 0x3f80000099117423 */ /* 0x000fe40000010199 */
[----:B------:R-:W-:Y:S02]  /*7e10*/  FMUL.FTZ R152, R33, R5 ;  /* 0x0000000521987220 */ /* 0x000fe40000410000 */
[----:B------:R-:W-:Y:S02]  /*7e20*/  FMUL.FTZ R5, R20, c[0x0][0x2ec] ;  /* 0x0000bb0014057a20 */ /* 0x000fe40000410000 */
[----:B------:R-:W-:Y:S02]  /*7e30*/  FMUL.FTZ R32, R218, R32 ;  /* 0x00000020da207220 */ /* 0x000fe40000410000 */
[----:B------:R-:W-:Y:S02]  /*7e40*/  FMUL.FTZ R153, R132, R16 ;  /* 0x0000001084997220 */ /* 0x000fe40000410000 */
[----:B------:R-:W-:Y:S02]  /*7e50*/  FMUL.FTZ R16, R17, c[0x0][0x2ec] ;  /* 0x0000bb0011107a20 */ /* 0x000fe40000410000 */
[----:B------:R-:W-:Y:S02]  /*7e60*/  FADD.FTZ R17, -R144, R49 ;  /* 0x0000003190117221 */ /* 0x000fe40000010100 */
[----:B------:R-:W-:Y:S02]  /*7e70*/  FMUL.FTZ R150, R21, R5 ;  /* 0x0000000515967220 */ /* 0x000fe40000410000 */
[----:B------:R-:W-:Y:S02]  /*7e80*/  FFMA.FTZ R5, -R166, R166, 1 ;  /* 0x3f800000a6057423 */ /* 0x000fe400000101a6 */
[----:B------:R-:W-:Y:S02]  /*7e90*/  FADD.FTZ R20, -R144, R48 ;  /* 0x0000003090147221 */ /* 0x000fe40000010100 */
[----:B------:R-:W-:Y:S02]  /*7ea0*/  FMUL.FTZ R151, R32, R16 ;  /* 0x0000001020977220 */ /* 0x000fe40000410000 */
[----:B------:R-:W-:Y:S02]  /*7eb0*/  FMUL.FTZ R17, R171, R17 ;  /* 0x00000011ab117220 */ /* 0x000fe40000410000 */
[----:B------:R-:W-:Y:S02]  /*7ec0*/  FFMA.FTZ R16, -R167, R167, 1 ;  /* 0x3f800000a7107423 */ /* 0x000fe400000101a7 */
[----:B------:R-:W-:Y:S02]  /*7ed0*/  FMUL.FTZ R5, R5, c[0x0][0x2ec] ;  /* 0x0000bb0005057a20 */ /* 0x000fe40000410000 */
[----:B------:R-:W-:Y:S02]  /*7ee0*/  FMUL.FTZ R20, R172, R20 ;  /* 0x00000014ac147220 */ /* 0x000fe40000410000 */
[----:B------:R-:W-:Y:S02]  /*7ef0*/  FADD.FTZ R33, -R144, R53 ;  /* 0x0000003590217221 */ /* 0x000fe40000010100 */
[----:B------:R-:W-:Y:S02]  /*7f00*/  FMUL.FTZ R16, R16, c[0x0][0x2ec] ;  /* 0x0000bb0010107a20 */ /* 0x000fe40000410000 */
[----:B------:R-:W-:Y:S02]  /*7f10*/  FADD.FTZ R21, -R144, R65 ;  /* 0x0000004190157221 */ /* 0x000fe40000010100 */
[----:B------:R-:W-:Y:S02]  /*7f20*/  FMUL.FTZ R148, R17, R5 ;  /* 0x0000000511947220 */ /* 0x000fe40000410000 */
[----:B------:R-:W-:Y:S01]  /*7f30*/  FFMA.FTZ R5, -R160, R160, 1 ;  /* 0x3f800000a0057423 */ /* 0x000fe200000101a0 */
[----:B------:R-:W-:Y:S01]  /*7f40*/  MOV R160, R202 ;  /* 0x000000ca00a07202 */ /* 0x000fe20000000f00 */
[----:B------:R-:W-:Y:S02]  /*7f50*/  FMUL.FTZ R33, R149, R33 ;  /* 0x0000002195217220 */ /* 0x000fe40000410000 */
[----:B------:R-:W-:Y:S02]  /*7f60*/  FADD.FTZ R32, -R144, R64 ;  /* 0x0000004090207221 */ /* 0x000fe40000010100 */
[----:B------:R-:W-:Y:S02]  /*7f70*/  FMUL.FTZ R149, R20, R16 ;  /* 0x0000001014957220 */ /* 0x000fe40000410000 */
[----:B------:R-:W-:Y:S02]  /*7f80*/  FMUL.FTZ R21, R168, R21 ;  /* 0x00000015a8157220 */ /* 0x000fe40000410000 */
[----:B------:R-:W-:Y:S01]  /*7f90*/  FFMA.FTZ R16, -R161, R161, 1 ;  /* 0x3f800000a1107423 */ /* 0x000fe200000101a1 */
[----:B------:R-:W-:Y:S01]  /*7fa0*/  MOV R161, R201 ;  /* 0x000000c900a17202 */ /* 0x000fe20000000f00 */
[----:B------:R-:W-:Y:S02]  /*7fb0*/  FMUL.FTZ R5, R5, c[0x0][0x2ec] ;  /* 0x0000bb0005057a20 */ /* 0x000fe40000410000 */
[----:B------:R-:W-:Y:S02]  /*7fc0*/  FMUL.FTZ R32, R169, R32 ;  /* 0x00000020a9207220 */ /* 0x000fe40000410000 */
[----:B------:R-:W-:Y:S02]  /*7fd0*/  FMUL.FTZ R16, R16, c[0x0][0x2ec] ;  /* 0x0000bb0010107a20 */ /* 0x000fe40000410000 */
[----:B------:R-:W-:Y:S02]  /*7fe0*/  FMUL.FTZ R143, R21, R5 ;  /* 0x00000005158f7220 */ /* 0x000fe40000410000 */
[----:B------:R-:W-:Y:S02]  /*7ff0*/  FFMA.FTZ R5, -R244, R244, 1 ;  /* 0x3f800000f4057423 */ /* 0x000fe400000101f4 */
[----:B------:R-:W-:Y:S02]  /*8000*/  FADD.FTZ R36, -R144, R52 ;  /* 0x0000003490247221 */ /* 0x000fe40000010100 */
[----:B------:R-:W-:Y:S02]  /*8010*/  FFMA.FTZ R17, -R162, R162, 1 ;  /* 0x3f800000a2117423 */ /* 0x000fe400000101a2 */
[----:B--2---:R-:W-:Y:S02]  /*8020*/  FADD.FTZ R7, -R4, R7 ;  /* 0x0000000704077221 */ /* 0x004fe40000010100 */
[----:B------:R-:W-:Y:S02]  /*8030*/  FMUL.FTZ R144, R32, R16 ;  /* 0x0000001020907220 */ /* 0x000fe40000410000 */
[----:B------:R-:W-:Y:S02]  /*8040*/  FADD.FTZ R16, -R4, R6 ;  /* 0x0000000604107221 */ /* 0x000fe40000010100 */
[----:B------:R-:W-:Y:S02]  /*8050*/  FFMA.FTZ R6, -R246, R246, 1 ;  /* 0x3f800000f6067423 */ /* 0x000fe400000101f6 */
[----:B------:R-:W-:Y:S02]  /*8060*/  FMUL.FTZ R7, R121, R7 ;  /* 0x0000000779077220 */ /* 0x000fe40000410000 */
[----:B------:R-:W-:Y:S01]  /*8070*/  FMUL.FTZ R5, R5, c[0x0][0x2ec] ;  /* 0x0000bb0005057a20 */ /* 0x000fe20000410000 */
[----:B------:R1:W5:Y:S01]  /*8080*/  LDL.LU R121, [R1+0x16c] ;  /* 0x00016c0001797983 */ /* 0x0003620000300800 */
[----:B------:R-:W-:Y:S02]  /*8090*/  FFMA.FTZ R20, -R163, R163, 1 ;  /* 0x3f800000a3147423 */ /* 0x000fe400000101a3 */
[----:B------:R-:W-:Y:S02]  /*80a0*/  FMUL.FTZ R17, R17, c[0x0][0x2ec] ;  /* 0x0000bb0011117a20 */ /* 0x000fe40000410000 */
[----:B------:R-:W-:Y:S02]  /*80b0*/  FMUL.FTZ R16, R241, R16 ;  /* 0x00000010f1107220 */ /* 0x000fe40000410000 */
[----:B------:R-:W-:Y:S02]  /*80c0*/  FMUL.FTZ R6, R6, c[0x0][0x2ec] ;  /* 0x0000bb0006067a20 */ /* 0x000fe40000410000 */
[----:B------:R-:W-:Y:S02]  /*80d0*/  FADD.FTZ R19, -R4, R19 ;  /* 0x0000001304137221 */ /* 0x000fe40000010100 */
[----:B------:R-:W-:Y:S02]  /*80e0*/  FMUL.FTZ R141, R7, R5 ;  /* 0x00000005078d7220 */ /* 0x000fe40000410000 */
[----:B------:R-:W-:Y:S02]  /*80f0*/  FFMA.FTZ R5, -R238, R238, 1 ;  /* 0x3f800000ee057423 */ /* 0x000fe400000101ee */
[----:B------:R-:W-:Y:S02]  /*8100*/  FMUL.FTZ R36, R170, R36 ;  /* 0x00000024aa247220 */ /* 0x000fe40000410000 */
[----:B------:R-:W-:Y:S02]  /*8110*/  FMUL.FTZ R20, R20, c[0x0][0x2ec] ;  /* 0x0000bb0014147a20 */ /* 0x000fe40000410000 */
[----:B---3--:R-:W-:Y:S02]  /*8120*/  FMUL.FTZ R146, R33, R17 ;  /* 0x0000001121927220 */ /* 0x008fe40000410000 */
[----:B------:R-:W-:Y:S02]  /*8130*/  FADD.FTZ R18, -R4, R18 ;  /* 0x0000001204127221 */ /* 0x000fe40000010100 */
[----:B------:R-:W-:Y:S02]  /*8140*/  FMUL.FTZ R142, R16, R6 ;  /* 0x00000006108e7220 */ /* 0x000fe40000410000 */
[----:B------:R-:W-:Y:S02]  /*8150*/  FMUL.FTZ R19, R119, R19 ;  /* 0x0000001377137220 */ /* 0x000fe40000410000 */
[----:B------:R-:W-:Y:S02]  /*8160*/  FADD.FTZ R17, -R4, R23 ;  /* 0x0000001704117221 */ /* 0x000fe40000010100 */
[----:B------:R-:W-:Y:S02]  /*8170*/  FFMA.FTZ R6, -R239, R239, 1 ;  /* 0x3f800000ef067423 */ /* 0x000fe400000101ef */
[----:B------:R-:W-:Y:S02]  /*8180*/  FMUL.FTZ R5, R5, c[0x0][0x2ec] ;  /* 0x0000bb0005057a20 */ /* 0x000fe40000410000 */
[----:B------:R-:W-:Y:S02]  /*8190*/  FFMA.FTZ R16, -R234, R234, 1 ;  /* 0x3f800000ea107423 */ /* 0x000fe400000101ea */
[----:B------:R-:W-:Y:S02]  /*81a0*/  FMUL.FTZ R147, R36, R20 ;  /* 0x0000001424937220 */ /* 0x000fe40000410000 */
[----:B------:R-:W-:Y:S02]  /*81b0*/  FMUL.FTZ R20, R120, R18 ;  /* 0x0000001278147220 */ /* 0x000fe40000410000 */
[----:B------:R-:W-:Y:S01]  /*81c0*/  FADD.FTZ R18, -R4, R22 ;  /* 0x0000001604127221 */ /* 0x000fe20000010100 */
[----:B------:R1:W5:Y:S01]  /*81d0*/  LDL.LU R120, [R1+0x168] ;  /* 0x0001680001787983 */ /* 0x0003620000300800 */
[----:B------:R-:W-:Y:S02]  /*81e0*/  FMUL.FTZ R17, R117, R17 ;  /* 0x0000001175117220 */ /* 0x000fe40000410000 */
[----:B------:R-:W-:Y:S01]  /*81f0*/  FMUL.FTZ R6, R6, c[0x0][0x2ec] ;  /* 0x0000bb0006067a20 */ /* 0x000fe20000410000 */
[----:B------:R1:W5:Y:S01]  /*8200*/  LDL.LU R119, [R1+0x164] ;  /* 0x0001640001777983 */ /* 0x0003620000300800 */
[----:B------:R-:W-:Y:S02]  /*8210*/  FFMA.FTZ R7, -R237, R237, 1 ;  /* 0x3f800000ed077423 */ /* 0x000fe400000101ed */
[----:B------:R-:W-:Y:S02]  /*8220*/  FMUL.FTZ R23, R19, R5 ;  /* 0x0000000513177220 */ /* 0x000fe40000410000 */
[----:B------:R-:W-:Y:S02]  /*8230*/  FMUL.FTZ R5, R16, c[0x0][0x2ec] ;  /* 0x0000bb0010057a20 */ /* 0x000fe40000410000 */
[----:B------:R-:W-:Y:S02]  /*8240*/  FMUL.FTZ R18, R118, R18 ;  /* 0x0000001276127220 */ /* 0x000fe40000410000 */
[----:B------:R-:W-:Y:S01]  /*8250*/  FMUL.FTZ R140, R20, R6 ;  /* 0x00000006148c7220 */ /* 0x000fe20000410000 */
[----:B------:R1:W5:Y:S01]  /*8260*/  LDL.LU R118, [R1+0x160] ;  /* 0x0001600001767983 */ /* 0x0003620000300800 */
[----:B------:R-:W-:Y:S02]  /*8270*/  FMUL.FTZ R6, R7, c[0x0][0x2ec] ;  /* 0x0000bb0007067a20 */ /* 0x000fe40000410000 */
[----:B------:R-:W-:Y:S01]  /*8280*/  FADD.FTZ R19, -R4, R35 ;  /* 0x0000002304137221 */ /* 0x000fe20000010100 */
[----:B------:R1:W5:Y:S01]  /*8290*/  LDL.LU R117, [R1+0x15c] ;  /* 0x00015c0001757983 */ /* 0x0003620000300800 */
[----:B------:R-:W-:Y:S02]  /*82a0*/  FMUL.FTZ R138, R17, R5 ;  /* 0x00000005118a7220 */ /* 0x000fe40000410000 */
[----:B------:R-:W-:Y:S02]  /*82b0*/  FFMA.FTZ R5, -R220, R220, 1 ;  /* 0x3f800000dc057423 */ /* 0x000fe400000101dc */
        /* <DEDUP_REMOVED lines=8> */
[----:B------:R-:W-:Y:S01]  /*8340*/  FMUL.FTZ R17, R243, R17 ;  /* 0x00000011f3117220 */ /* 0x000fe20000410000 */
[----:B------:R1:W5:Y:S01]  /*8350*/  LDL.LU R116, [R1+0x158] ;  /* 0x0001580001747983 */ /* 0x0003620000300800 */
[----:B------:R-:W-:Y:S02]  /*8360*/  FMUL.FTZ R6, R6, c[0x0][0x2ec] ;  /* 0x0000bb0006067a20 */ /* 0x000fe40000410000 */
[----:B------:R-:W-:Y:S01]  /*8370*/  FFMA.FTZ R7, -R217, R217, 1 ;  /* 0x3f800000d9077423 */ /* 0x000fe200000101d9 */
[----:B------:R1:W5:Y:S01]  /*8380*/  LDL.LU R115, [R1+0x154] ;  /* 0x0001540001737983 */ /* 0x0003620000300800 */
[----:B------:R-:W-:Y:S02]  /*8390*/  FMUL.FTZ R136, R19, R5 ;  /* 0x0000000513887220 */ /* 0x000fe40000410000 */
[----:B------:R-:W-:Y:S02]  /*83a0*/  FMUL.FTZ R5, R16, c[0x0][0x2ec] ;  /* 0x0000bb0010057a20 */ /* 0x000fe40000410000 */
[----:B------:R-:W-:Y:S02]  /*83b0*/  FADD.FTZ R18, -R4, R38 ;  /* 0x0000002604127221 */ /* 0x000fe40000010100 */
[----:B------:R-:W-:Y:S02]  /*83c0*/  FMUL.FTZ R137, R20, R6 ;  /* 0x0000000614897220 */ /* 0x000fe40000410000 */
[----:B------:R-:W-:Y:S02]  /*83d0*/  FMUL.FTZ R6, R7, c[0x0][0x2ec] ;  /* 0x0000bb0007067a20 */ /* 0x000fe40000410000 */
[C---:B------:R-:W-:Y:S02]  /*83e0*/  FADD.FTZ R7, -R4.reuse, R51 ;  /* 0x0000003304077221 */ /* 0x040fe40000010100 */
[----:B------:R-:W-:Y:S02]  /*83f0*/  FMUL.FTZ R134, R17, R5 ;  /* 0x0000000511867220 */ /* 0x000fe40000410000 */
[----:B------:R-:W-:Y:S02]  /*8400*/  FFMA.FTZ R5, -R177, R177, 1 ;  /* 0x3f800000b1057423 */ /* 0x000fe400000101b1 */
        /* <DEDUP_REMOVED lines=8> */
[----:B------:R-:W-:Y:S02]  /*8490*/  FFMA.FTZ R5, -R165, R165, 1 ;  /* 0x3f800000a5057423 */ /* 0x000fe400000101a5 */
[----:B------:R-:W-:Y:S02]  /*84a0*/  FMUL.FTZ R16, R226, R16 ;  /* 0x00000010e2107220 */ /* 0x000fe40000410000 */
[C---:B------:R-:W-:Y:S02]  /*84b0*/  FADD.FTZ R19, -R4.reuse, R54 ;  /* 0x0000003604137221 */ /* 0x040fe40000010100 */
[----:B------:R-:W-:Y:S02]  /*84c0*/  FADD.FTZ R18, -R4, R55 ;  /* 0x0000003704127221 */ /* 0x000fe40000010100 */
[----:B------:R-:W-:Y:S02]  /*84d0*/  FMUL.FTZ R6, R6, c[0x0][0x2ec] ;  /* 0x0000bb0006067a20 */ /* 0x000fe40000410000 */
[----:B------:R-:W-:Y:S02]  /*84e0*/  FADD.FTZ R67, -R4, R67 ;  /* 0x0000004304437221 */ /* 0x000fe40000010100 */
[----:B------:R-:W-:Y:S02]  /*84f0*/  FMUL.FTZ R17, R203, R17 ;  /* 0x00000011cb117220 */ /* 0x000fe40000410000 */
[----:B------:R-:W-:Y:S02]  /*8500*/  FFMA.FTZ R4, -R164, R164, 1 ;  /* 0x3f800000a4047423 */ /* 0x000fe400000101a4 */
[----:B------:R-:W-:Y:S02]  /*8510*/  FMUL.FTZ R5, R5, c[0x0][0x2ec] ;  /* 0x0000bb0005057a20 */ /* 0x000fe40000410000 */
[----:B------:R-:W-:Y:S02]  /*8520*/  FMUL.FTZ R133, R16, R6 ;  /* 0x0000000610857220 */ /* 0x000fe40000410000 */
[----:B------:R-:W-:Y:S02]  /*8530*/  FMUL.FTZ R16, R179, R67 ;  /* 0x00000043b3107220 */ /* 0x000fe40000410000 */
[----:B------:R-:W-:Y:S02]  /*8540*/  FMUL.FTZ R4, R4, c[0x0][0x2ec] ;  /* 0x0000bb0004047a20 */ /* 0x000fe40000410000 */
[----:B------:R-:W-:Y:S02]  /*8550*/  FMUL.FTZ R65, R17, R5 ;  /* 0x0000000511417220 */ /* 0x000fe40000410000 */
[----:B------:R-:W-:Y:S02]  /*8560*/  FADD.FTZ R5, -R2, R8 ;  /* 0x0000000802057221 */ /* 0x000fe40000010100 */
[----:B------:R-:W-:Y:S02]  /*8570*/  FMUL.FTZ R64, R16, R4 ;  /* 0x0000000410407220 */ /* 0x000fe40000410000 */
[C---:B------:R-:W-:Y:S02]  /*8580*/  FADD.FTZ R4, -R2.reuse, R9 ;  /* 0x0000000902047221 */ /* 0x040fe40000010100 */
[----:B------:R-:W-:Y:S02]  /*8590*/  FADD.FTZ R8, -R2, R13 ;  /* 0x0000000d02087221 */ /* 0x000fe40000010100 */
[----:B------:R-:W-:Y:S02]  /*85a0*/  FMUL.FTZ R13, R114, R5 ;  /* 0x00000005720d7220 */ /* 0x000fe40000410000 */
[----:B------:R-:W-:Y:S01]  /*85b0*/  FADD.FTZ R9, -R2, R12 ;  /* 0x0000000c02097221 */ /* 0x000fe20000010100 */
[----:B------:R1:W5:Y:S01]  /*85c0*/  LDL.LU R114, [R1+0x150] ;  /* 0x0001500001727983 */ /* 0x0003620000300800 */
[----:B------:R-:W-:Y:S02]  /*85d0*/  FMUL.FTZ R12, R113, R4 ;  /* 0x00000004710c7220 */ /* 0x000fe40000410000 */
[----:B------:R-:W-:Y:S01]  /*85e0*/  FFMA.FTZ R7, -R174, R174, 1 ;  /* 0x3f800000ae077423 */ /* 0x000fe200000101ae */
[----:B------:R1:W5:Y:S01]  /*85f0*/  LDL.LU R113, [R1+0x14c] ;  /* 0x00014c0001717983 */ /* 0x0003620000300800 */
[----:B------:R-:W-:Y:S02]  /*8600*/  FMUL.FTZ R9, R112, R9 ;  /* 0x0000000970097220 */ /* 0x000fe40000410000 */
[----:B------:R-:W-:Y:S01]  /*8610*/  FMUL.FTZ R19, R224, R19 ;  /* 0x00000013e0137220 */ /* 0x000fe20000410000 */
[----:B------:R1:W5:Y:S01]  /*8620*/  LDL.LU R112, [R1+0x148] ;  /* 0x0001480001707983 */ /* 0x0003620000300800 */
[----:B------:R-:W-:Y:S02]  /*8630*/  FFMA.FTZ R6, -R173, R173, 1 ;  /* 0x3f800000ad067423 */ /* 0x000fe400000101ad */
[----:B------:R-:W-:Y:S02]  /*8640*/  FMUL.FTZ R7, R7, c[0x0][0x2ec] ;  /* 0x0000bb0007077a20 */ /* 0x000fe40000410000 */
[----:B------:R-:W-:Y:S02]  /*8650*/  FMUL.FTZ R8, R111, R8 ;  /* 0x000000086f087220 */ /* 0x000fe40000410000 */
[----:B------:R-:W-:Y:S01]  /*8660*/  FMUL.FTZ R18, R223, R18 ;  /* 0x00000012df127220 */ /* 0x000fe20000410000 */
[----:B------:R1:W5:Y:S01]  /*8670*/  LDL.LU R111, [R1+0x144] ;  /* 0x00014400016f7983 */ /* 0x0003620000300800 */
[----:B------:R-:W-:Y:S02]  /*8680*/  FMUL.FTZ R6, R6, c[0x0][0x2ec] ;  /* 0x0000bb0006067a20 */ /* 0x000fe40000410000 */
[----:B------:R-:W-:Y:S02]  /*8690*/  FMUL.FTZ R67, R19, R7 ;  /* 0x0000000713437220 */ /* 0x000fe40000410000 */
[----:B------:R-:W-:Y:S02]  /*86a0*/  FFMA.FTZ R7, -R110, R110, 1 ;  /* 0x3f8000006e077423 */ /* 0x000fe4000001016e */
[----:B------:R-:W-:Y:S01]  /*86b0*/  FMUL.FTZ R66, R18, R6 ;  /* 0x0000000612427220 */ /* 0x000fe20000410000 */
[----:B------:R1:W5:Y:S01]  /*86c0*/  LDL.LU R110, [R1+0x140] ;  /* 0x00014000016e7983 */ /* 0x0003620000300800 */
[----:B------:R-:W-:Y:S02]  /*86d0*/  FFMA.FTZ R6, -R109, R109, 1 ;  /* 0x3f8000006d067423 */ /* 0x000fe4000001016d */
[----:B------:R-:W-:Y:S01]  /*86e0*/  FFMA.FTZ R5, -R108, R108, 1 ;  /* 0x3f8000006c057423 */ /* 0x000fe2000001016c */
[----:B------:R1:W5:Y:S01]  /*86f0*/  LDL.LU R109, [R1+0x13c] ;  /* 0x00013c00016d7983 */ /* 0x0003620000300800 */
[----:B------:R-:W-:Y:S02]  /*8700*/  FMUL.FTZ R7, R7, c[0x0][0x2ec] ;  /* 0x0000bb0007077a20 */ /* 0x000fe40000410000 */
[----:B------:R-:W-:Y:S01]  /*8710*/  FFMA.FTZ R4, -R107, R107, 1 ;  /* 0x3f8000006b047423 */ /* 0x000fe2000001016b */
[----:B------:R1:W5:Y:S01]  /*8720*/  LDL.LU R108, [R1+0x138] ;  /* 0x00013800016c7983 */ /* 0x0003620000300800 */
[----:B------:R-:W-:Y:S02]  /*8730*/  FMUL.FTZ R6, R6, c[0x0][0x2ec] ;  /* 0x0000bb0006067a20 */ /* 0x000fe40000410000 */
[----:B------:R-:W-:Y:S01]  /*8740*/  FMUL.FTZ R55, R13, R7 ;  /* 0x000000070d377220 */ /* 0x000fe20000410000 */
[----:B------:R1:W5:Y:S01]  /*8750*/  LDL.LU R107, [R1+0x134] ;  /* 0x00013400016b7983 */ /* 0x0003620000300800 */
[----:B------:R-:W-:Y:S02]  /*8760*/  FADD.FTZ R13, -R2, R24 ;  /* 0x00000018020d7221 */ /* 0x000fe40000010100 */
[----:B------:R-:W-:Y:S02]  /*8770*/  FMUL.FTZ R5, R5, c[0x0][0x2ec] ;  /* 0x0000bb0005057a20 */ /* 0x000fe40000410000 */
[----:B------:R-:W-:Y:S02]  /*8780*/  FMUL.FTZ R20, R12, R6 ;  /* 0x000000060c147220 */ /* 0x000fe40000410000 */
[----:B------:R-:W-:Y:S02]  /*8790*/  FADD.FTZ R12, -R2, R25 ;  /* 0x00000019020c7221 */ /* 0x000fe40000010100 */
[----:B------:R-:W-:Y:S02]  /*87a0*/  FMUL.FTZ R13, R106, R13 ;  /* 0x0000000d6a0d7220 */ /* 0x000fe40000410000 */
[----:B------:R-:W-:Y:S01]  /*87b0*/  FMUL.FTZ R4, R4, c[0x0][0x2ec] ;  /* 0x0000bb0004047a20 */ /* 0x000fe20000410000 */
[----:B------:R1:W5:Y:S01]  /*87c0*/  LDL.LU R106, [R1+0x130] ;  /* 0x00013000016a7983 */ /* 0x0003620000300800 */
[----:B------:R-:W-:Y:S02]  /*87d0*/  FMUL.FTZ R19, R9, R5 ;  /* 0x0000000509137220 */ /* 0x000fe40000410000 */
[----:B------:R-:W-:Y:S02]  /*87e0*/  FADD.FTZ R9, -R2, R28 ;  /* 0x0000001c02097221 */ /* 0x000fe40000010100 */
[----:B------:R-:W-:Y:S02]  /*87f0*/  FMUL.FTZ R12, R105, R12 ;  /* 0x0000000c690c7220 */ /* 0x000fe40000410000 */
[----:B------:R-:W-:Y:S01]  /*8800*/  FMUL.FTZ R22, R8, R4 ;  /* 0x0000000408167220 */ /* 0x000fe20000410000 */
[----:B------:R1:W5:Y:S01]  /*8810*/  LDL.LU R105, [R1+0x12c] ;  /* 0x00012c0001697983 */ /* 0x0003620000300800 */
[----:B------:R-:W-:Y:S02]  /*8820*/  FADD.FTZ R8, -R2, R29 ;  /* 0x0000001d02087221 */ /* 0x000fe40000010100 */
[----:B------:R-:W-:Y:S02]  /*8830*/  FMUL.FTZ R9, R104, R9 ;  /* 0x0000000968097220 */ /* 0x000fe40000410000 */
        /* <DEDUP_REMOVED lines=12> */
[----:B------:R-:W-:Y:S02]  /*8900*/  FFMA.FTZ R4, -R249, R249, 1 ;  /* 0x3f800000f9047423 */ /* 0x000fe400000101f9 */
        /* <DEDUP_REMOVED lines=9> */
[----:B------:R-:W-:Y:S01]  /*89a0*/  FFMA.FTZ R6, -R232, R232, 1 ;  /* 0x3f800000e8067423 */ /* 0x000fe200000101e8 */
[----:B------:R1:W5:Y:S01]  /*89b0*/  LDL.LU R99, [R1+0x114] ;  /* 0x0001140001637983 */ /* 0x0003620000300800 */
[----:B------:R-:W-:Y:S02]  /*89c0*/  FMUL.FTZ R51, R8, R4 ;  /* 0x0000000408337220 */ /* 0x000fe40000410000 */
[----:B------:R-:W-:Y:S02]  /*89d0*/  FADD.FTZ R8, -R2, R45 ;  /* 0x0000002d02087221 */ /* 0x000fe40000010100 */
[----:B------:R-:W-:Y:S02]  /*89e0*/  FMUL.FTZ R9, R98, R9 ;  /* 0x0000000962097220 */ /* 0x000fe40000410000 */
[----:B------:R-:W-:Y:S01]  /*89f0*/  FFMA.FTZ R5, -R229, R229, 1 ;  /* 0x3f800000e5057423 */ /* 0x000fe200000101e5 */
[----:B------:R1:W5:Y:S01]  /*8a00*/  LDL.LU R98, [R1+0x110] ;  /* 0x0001100001627983 */ /* 0x0003620000300800 */
[----:B------:R-:W-:Y:S02]  /*8a10*/  FMUL.FTZ R6, R6, c[0x0][0x2ec] ;  /* 0x0000bb0006067a20 */ /* 0x000fe40000410000 */
[----:B------:R-:W-:Y:S02]  /*8a20*/  FMUL.FTZ R8, R97, R8 ;  /* 0x0000000861087220 */ /* 0x000fe40000410000 */
[----:B------:R-:W-:Y:S01]  /*8a30*/  FFMA.FTZ R4, -R228, R228, 1 ;  /* 0x3f800000e4047423 */ /* 0x000fe200000101e4 */
[----:B------:R1:W5:Y:S01]  /*8a40*/  LDL.LU R97, [R1+0x10c] ;  /* 0x00010c0001617983 */ /* 0x0003620000300800 */
[----:B------:R-:W-:Y:S02]  /*8a50*/  FMUL.FTZ R5, R5, c[0x0][0x2ec] ;  /* 0x0000bb0005057a20 */ /* 0x000fe40000410000 */
[----:B------:R-:W-:Y:S02]  /*8a60*/  FMUL.FTZ R49, R12, R6 ;  /* 0x000000060c317220 */ /* 0x000fe40000410000 */
[----:B------:R-:W-:Y:S02]  /*8a70*/  FADD.FTZ R12, -R2, R56 ;  /* 0x00000038020c7221 */ /* 0x000fe40000010100 */
[----:B------:R-:W-:Y:S02]  /*8a80*/  FFMA.FTZ R7, -R233, R233, 1 ;  /* 0x3f800000e9077423 */ /* 0x000fe400000101e9 */
[----:B------:R-:W-:Y:S02]  /*8a90*/  FMUL.FTZ R4, R4, c[0x0][0x2ec] ;  /* 0x0000bb0004047a20 */ /* 0x000fe40000410000 */
[----:B------:R-:W-:Y:S02]  /*8aa0*/  FMUL.FTZ R48, R9, R5 ;  /* 0x0000000509307220 */ /* 0x000fe40000410000 */
[----:B------:R-:W-:Y:S02]  /*8ab0*/  FADD.FTZ R9, -R2, R57 ;  /* 0x0000003902097221 */ /* 0x000fe40000010100 */
[----:B------:R-:W-:Y:S02]  /*8ac0*/  FMUL.FTZ R12, R96, R12 ;  /* 0x0000000c600c7220 */ /* 0x000fe40000410000 */
[----:B------:R-:W-:Y:S01]  /*8ad0*/  FFMA.FTZ R5, -R214, R214, 1 ;  /* 0x3f800000d6057423 */ /* 0x000fe200000101d6 */
[----:B------:R1:W5:Y:S01]  /*8ae0*/  LDL.LU R96, [R1+0x108] ;  /* 0x0001080001607983 */ /* 0x0003620000300800 */
[----:B------:R-:W-:Y:S02]  /*8af0*/  FMUL.FTZ R7, R7, c[0x0][0x2ec] ;  /* 0x0000bb0007077a20 */ /* 0x000fe40000410000 */
[----:B------:R-:W-:Y:S02]  /*8b00*/  FMUL.FTZ R45, R8, R4 ;  /* 0x00000004082d7220 */ /* 0x000fe40000410000 */
[----:B------:R-:W-:Y:S02]  /*8b10*/  FADD.FTZ R8, -R2, R60 ;  /* 0x0000003c02087221 */ /* 0x000fe40000010100 */
[----:B------:R-:W-:Y:S02]  /*8b20*/  FMUL.FTZ R9, R95, R9 ;  /* 0x000000095f097220 */ /* 0x000fe40000410000 */
[----:B------:R-:W-:Y:S01]  /*8b30*/  FFMA.FTZ R4, -R208, R208, 1 ;  /* 0x3f800000d0047423 */ /* 0x000fe200000101d0 */
[----:B------:R1:W5:Y:S01]  /*8b40*/  LDL.LU R95, [R1+0x104] ;  /* 0x00010400015f7983 */ /* 0x0003620000300800 */
[----:B------:R-:W-:Y:S02]  /*8b50*/  FMUL.FTZ R5, R5, c[0x0][0x2ec] ;  /* 0x0000bb0005057a20 */ /* 0x000fe40000410000 */
[----:B----4-:R-:W-:Y:S02]  /*8b60*/  FADD.FTZ R10, -R0, R10 ;  /* 0x0000000a000a7221 */ /* 0x010fe40000010100 */
[----:B------:R-:W-:Y:S02]  /*8b70*/  FMUL.FTZ R50, R13, R7 ;  /* 0x000000070d327220 */ /* 0x000fe40000410000 */
[----:B------:R-:W-:Y:S02]  /*8b80*/  FADD.FTZ R7, -R2, R61 ;  /* 0x0000003d02077221 */ /* 0x000fe40000010100 */
[----:B------:R-:W-:Y:S02]  /*8b90*/  FMUL.FTZ R8, R251, R8 ;  /* 0x00000008fb087220 */ /* 0x000fe40000410000 */
[----:B------:R-:W-:Y:S02]  /*8ba0*/  FFMA.FTZ R2, -R206, R206, 1 ;  /* 0x3f800000ce027423 */ /* 0x000fe400000101ce */
[----:B------:R-:W-:Y:S02]  /*8bb0*/  FMUL.FTZ R4, R4, c[0x0][0x2ec] ;  /* 0x0000bb0004047a20 */ /* 0x000fe40000410000 */
[----:B------:R-:W-:Y:S02]  /*8bc0*/  FMUL.FTZ R41, R9, R5 ;  /* 0x0000000509297220 */ /* 0x000fe40000410000 */
[----:B------:R-:W-:Y:S02]  /*8bd0*/  FADD.FTZ R9, -R0, R11 ;  /* 0x0000000b00097221 */ /* 0x000fe40000010100 */
[----:B------:R-:W-:Y:S02]  /*8be0*/  FMUL.FTZ R10, R94, R10 ;  /* 0x0000000a5e0a7220 */ /* 0x000fe40000410000 */
[----:B------:R-:W-:Y:S01]  /*8bf0*/  FMUL.FTZ R7, R248, R7 ;  /* 0x00000007f8077220 */ /* 0x000fe20000410000 */
[----:B------:R1:W5:Y:S01]  /*8c00*/  LDL.LU R94, [R1+0x100] ;  /* 0x00010000015e7983 */ /* 0x0003620000300800 */
[----:B------:R-:W-:Y:S02]  /*8c10*/  FMUL.FTZ R2, R2, c[0x0][0x2ec] ;  /* 0x0000bb0002027a20 */ /* 0x000fe40000410000 */
        /* <DEDUP_REMOVED lines=8> */
[----:B------:R-:W-:Y:S01]  /*8ca0*/  FMUL.FTZ R6, R6, c[0x0][0x2ec] ;  /* 0x0000bb0006067a20 */ /* 0x000fe20000410000 */
[----:B------:R1:W5:Y:S01]  /*8cb0*/  LDL.LU R92, [R1+0xf8] ;  /* 0x0000f800015c7983 */ /* 0x0003620000300800 */
[----:B------:R-:W-:Y:S02]  /*8cc0*/  FMUL.FTZ R7, R91, R7 ;  /* 0x000000075b077220 */ /* 0x000fe40000410000 */
[----:B------:R-:W-:Y:S01]  /*8cd0*/  FMUL.FTZ R44, R12, R6 ;  /* 0x000000060c2c7220 */ /* 0x000fe20000410000 */
[----:B------:R1:W5:Y:S01]  /*8ce0*/  LDL.LU R91, [R1+0xf4] ;  /* 0x0000f400015b7983 */ /* 0x0003620000300800 */
[----:B------:R-:W-:Y:S02]  /*8cf0*/  FFMA.FTZ R6, -R90, R90, 1 ;  /* 0x3f8000005a067423 */ /* 0x000fe4000001015a */
[----:B------:R-:W-:Y:S01]  /*8d00*/  FFMA.FTZ R5, -R89, R89, 1 ;  /* 0x3f80000059057423 */ /* 0x000fe20000010159 */
[----:B------:R1:W5:Y:S01]  /*8d10*/  LDL.LU R90, [R1+0xf0] ;  /* 0x0000f000015a7983 */ /* 0x0003620000300800 */
[----:B------:R-:W-:Y:S02]  /*8d20*/  FFMA.FTZ R4, -R88, R88, 1 ;  /* 0x3f80000058047423 */ /* 0x000fe40000010158 */
[----:B------:R-:W-:Y:S01]  /*8d30*/  FMUL.FTZ R6, R6, c[0x0][0x2ec] ;  /* 0x0000bb0006067a20 */ /* 0x000fe20000410000 */
[----:B------:R1:W5:Y:S01]  /*8d40*/  LDL.LU R89, [R1+0xec] ;  /* 0x0000ec0001597983 */ /* 0x0003620000300800 */
[----:B------:R-:W-:Y:S02]  /*8d50*/  FFMA.FTZ R2, -R87, R87, 1 ;  /* 0x3f80000057027423 */ /* 0x000fe40000010157 */
[----:B------:R-:W-:Y:S01]  /*8d60*/  FMUL.FTZ R5, R5, c[0x0][0x2ec] ;  /* 0x0000bb0005057a20 */ /* 0x000fe20000410000 */
[----:B------:R1:W5:Y:S01]  /*8d70*/  LDL.LU R88, [R1+0xe8] ;  /* 0x0000e80001587983 */ /* 0x0003620000300800 */
[----:B------:R-:W-:Y:S02]  /*8d80*/  FMUL.FTZ R18, R10, R6 ;  /* 0x000000060a127220 */ /* 0x000fe40000410000 */
[----:B------:R-:W-:Y:S01]  /*8d90*/  FADD.FTZ R10, -R0, R26 ;  /* 0x0000001a000a7221 */ /* 0x000fe20000010100 */
[----:B------:R1:W5:Y:S01]  /*8da0*/  LDL.LU R87, [R1+0xe4] ;  /* 0x0000e40001577983 */ /* 0x0003620000300800 */
[----:B------:R-:W-:Y:S02]  /*8db0*/  FMUL.FTZ R4, R4, c[0x0][0x2ec] ;  /* 0x0000bb0004047a20 */ /* 0x000fe40000410000 */
[----:B------:R-:W-:Y:S02]  /*8dc0*/  FMUL.FTZ R25, R9, R5 ;  /* 0x0000000509197220 */ /* 0x000fe40000410000 */
[----:B------:R-:W-:Y:S02]  /*8dd0*/  FADD.FTZ R9, -R0, R27 ;  /* 0x0000001b00097221 */ /* 0x000fe40000010100 */
[----:B------:R-:W-:Y:S02]  /*8de0*/  FMUL.FTZ R10, R86, R10 ;  /* 0x0000000a560a7220 */ /* 0x000fe40000410000 */
[----:B------:R-:W-:Y:S01]  /*8df0*/  FMUL.FTZ R2, R2, c[0x0][0x2ec] ;  /* 0x0000bb0002027a20 */ /* 0x000fe20000410000 */
[----:B------:R1:W5:Y:S01]  /*8e00*/  LDL.LU R86, [R1+0xe0] ;  /* 0x0000e00001567983 */ /* 0x0003620000300800 */
[----:B------:R-:W-:Y:S02]  /*8e10*/  FMUL.FTZ R16, R8, R4 ;  /* 0x0000000408107220 */ /* 0x000fe40000410000 */
[C---:B------:R-:W-:Y:S02]  /*8e20*/  FADD.FTZ R8, -R0.reuse, R30 ;  /* 0x0000001e00087221 */ /* 0x040fe40000010100 */
        /* <DEDUP_REMOVED lines=20> */
[----:B------:R-:W-:Y:S01]  /*8f70*/  FMUL.FTZ R17, R9, R5 ;  /* 0x0000000509117220 */ /* 0x000fe20000410000 */
[----:B------:R1:W5:Y:S01]  /*8f80*/  LDL.LU R79, [R1+0xc4] ;  /* 0x0000c400014f7983 */ /* 0x0003620000300800 */
        /* <DEDUP_REMOVED lines=45> */
[----:B------:R-:W-:Y:S02]  /*9260*/  FFMA.FTZ R0, -R230, R230, 1 ;  /* 0x3f800000e6007423 */ /* 0x000fe400000101e6 */
        /* <DEDUP_REMOVED lines=9> */
[----:B------:R-:W-:Y:S01]  /*9300*/  ISETP.GE.AND P2, PT, R204, c[0x0][0x220], PT ;  /* 0x00008800cc007a0c */ /* 0x000fe20003f46270 */
[----:B------:R-:W-:Y:S01]  /*9310*/  IMAD.MOV.U32 R11, RZ, RZ, c[0x0][0x190] ;  /* 0x00006400ff0b7624 */ /* 0x000fe200078e00ff */
[----:B------:R-:W-:Y:S03]  /*9320*/  ULOP3.LUT UR4, UR5, 0x1, URZ, 0xc0, !UPT ;  /* 0x0000000105047892 */ /* 0x000fe6000f8ec03f */
[C---:B------:R-:W-:Y:S01]  /*9330*/  IMAD.U32 R4, R11.reuse, -0x80, RZ ;  /* 0xffffff800b047824 */ /* 0x040fe200078e00ff */
[----:B------:R-:W-:Y:S04]  /*9340*/  UISETP.NE.U32.AND UP0, UPT, UR4, 0x1, UPT ;  /* 0x000000010400788c */ /* 0x000fe8000bf05070 */
[C---:B------:R-:W-:Y:S01]  /*9350*/  LEA R6, P5, R4.reuse, R210, 0x1 ;  /* 0x000000d204067211 */ /* 0x040fe200078a08ff */
[----:B------:R-:W-:Y:S01]  /*9360*/  USEL UR4, UR44, 0x4000, !UP0 ;  /* 0x000040002c047887 */ /* 0x000fe2000c000000 */
[----:B------:R-:W-:Y:S01]  /*9370*/  SHF.R.S32.HI R5, RZ, 0x1f, R4 ;  /* 0x0000001fff057819 */ /* 0x000fe20000011404 */
[----:B------:R-:W-:Y:S01]  /*9380*/  @!P2 IMAD.MOV.U32 R9, RZ, RZ, c[0x0][0x194] ;  /* 0x00006500ff09a624 */ /* 0x000fe200078e00ff */
[CC--:B------:R-:W-:Y:S01]  /*9390*/  @!P2 LEA R2, P3, R11.reuse, R4.reuse, 0x6 ;  /* 0x000000040b02a211 */ /* 0x0c0fe200078630ff */
[----:B------:R-:W-:Y:S01]  /*93a0*/  @!P2 IMAD.MOV.U32 R8, RZ, RZ, c[0x0][0x194] ;  /* 0x00006500ff08a624 */ /* 0x000fe200078e00ff */
[----:B------:R-:W-:Y:S01]  /*93b0*/  LEA.HI.X R7, R4, R209, R5, 0x1, P5 ;  /* 0x000000d104077211 */ /* 0x000fe200028f0c05 */
[----:B------:R-:W-:Y:S01]  /*93c0*/  @!P2 IMAD.MOV.U32 R15, RZ, RZ, c[0x0][0x194] ;  /* 0x00006500ff0fa624 */ /* 0x000fe200078e00ff */
[----:B------:R-:W-:Y:S02]  /*93d0*/  IADD3 R192, R192, UR4, RZ ;  /* 0x00000004c0c07c10 */ /* 0x000fe4000fffe0ff */
[C---:B------:R-:W-:Y:S02]  /*93e0*/  @!P2 LEA R0, P4, R11.reuse, R4, 0x5 ;  /* 0x000000040b00a211 */ /* 0x040fe400078828ff */
[CC--:B------:R-:W-:Y:S01]  /*93f0*/  @!P2 LEA.HI.X R9, R11.reuse, R5.reuse, R9, 0x6, P3 ;  /* 0x000000050b09a211 */ /* 0x0c0fe200018f3409 */
[----:B------:R2:W-:Y:S01]  /*9400*/  @P2 STS [R192], RZ ;  /* 0x000000ffc0002388 */ /* 0x0005e20000000800 */
[-C--:B------:R-:W-:Y:S02]  /*9410*/  @!P2 LEA R10, P3, R2, R210.reuse, 0x1 ;  /* 0x000000d2020aa211 */ /* 0x080fe400078608ff */
[C---:B------:R-:W-:Y:S01]  /*9420*/  @!P2 LEA.HI.X R8, R11.reuse, R5, R8, 0x5, P4 ;  /* 0x000000050b08a211 */ /* 0x040fe200020f2c08 */
[----:B------:R2:W-:Y:S01]  /*9430*/  @P2 STS [R192+0x4], RZ ;  /* 0x000004ffc0002388 */ /* 0x0005e20000000800 */
[-C--:B------:R-:W-:Y:S01]  /*9440*/  @!P2 LEA R12, P4, R0, R210.reuse, 0x1 ;  /* 0x000000d2000ca211 */ /* 0x080fe200078808ff */
[----:B------:R-:W-:Y:S01]  /*9450*/  @!P2 IMAD.WIDE.U32 R4, R11, 0x60, R4 ;  /* 0x000000600b04a825 */ /* 0x000fe200078e0004 */
[-C--:B------:R-:W-:Y:S01]  /*9460*/  @!P2 LEA.HI.X R11, R2, R209.reuse, R9, 0x1, P3 ;  /* 0x000000d1020ba211 */ /* 0x080fe200018f0c09 */
[----:B------:R2:W-:Y:S01]  /*9470*/  @P2 STS [R192+0x8], RZ ;  /* 0x000008ffc0002388 */ /* 0x0005e20000000800 */
[-C--:B------:R-:W-:Y:S01]  /*9480*/  @!P2 LEA.HI.X R13, R0, R209.reuse, R8, 0x1, P4 ;  /* 0x000000d1000da211 */ /* 0x080fe200020f0c08 */
[----:B------:R-:W-:Y:S01]  /*9490*/  @!P2 IMAD R2, R15, 0x60, RZ ;  /* 0x000000600f02a824 */ /* 0x000fe200078e02ff */
[----:B------:R-:W-:Y:S01]  /*94a0*/  IADD3 R0, R207, UR4, RZ ;  /* 0x00000004cf007c10 */ /* 0x000fe2000fffe0ff */
[----:B------:R2:W-:Y:S01]  /*94b0*/  @P2 STS [R192+0xc], RZ ;  /* 0x00000cffc0002388 */ /* 0x0005e20000000800 */
[----:B------:R-:W-:Y:S01]  /*94c0*/  @!P2 LEA R8, P3, R4, R210, 0x1 ;  /* 0x000000d20408a211 */ /* 0x000fe200078608ff */
[----:B------:R-:W-:Y:S01]  /*94d0*/  @!P2 IMAD.IADD R2, R5, 0x1, R2 ;  /* 0x000000010502a824 */ /* 0x000fe200078e0202 */
[----:B------:R-:W-:Y:S01]  /*94e0*/  IADD3 R188, R188, UR4, RZ ;  /* 0x00000004bcbc7c10 */ /* 0x000fe2000fffe0ff */
[----:B------:R-:W-:Y:S01]  /*94f0*/  @!PT LDS RZ, [RZ] ;  /* 0x00000000fffff984 */ /* 0x000fe20000000800 */
[----:B------:R-:W-:Y:S01]  /*9500*/  @!PT LDS RZ, [RZ] ;  /* 0x00000000fffff984 */ /* 0x000fe20000000800 */
[----:B------:R-:W-:Y:S01]  /*9510*/  @!PT LDS RZ, [RZ] ;  /* 0x00000000fffff984 */ /* 0x000fe20000000800 */
[----:B------:R2:W-:Y:S01]  /*9520*/  @!P2 LDGSTS.E.BYPASS.LTC128B.128 [R0], [R6.64] ;  /* 0x000000000600afae */ /* 0x0005e2000b901d4c */
[----:B------:R-:W-:Y:S02]  /*9530*/  IMAD.MOV.U32 R210, RZ, RZ, R6 ;  /* 0x000000ffffd27224 */ /* 0x000fe400078e0006 */
[----:B------:R-:W-:Y:S01]  /*9540*/  @!P2 LEA.HI.X R9, R4, R209, R2, 0x1, P3 ;  /* 0x000000d10409a211 */ /* 0x000fe200018f0c02 */
[----:B------:R2:W-:Y:S01]  /*9550*/  @P2 STS [R192+0x1000], RZ ;  /* 0x001000ffc0002388 */ /* 0x0005e20000000800 */
[C---:B------:R-:W-:Y:S01]  /*9560*/  @!P2 IADD3 R2, R207.reuse, UR4, RZ ;  /* 0x00000004cf02ac10 */ /* 0x040fe2000fffe0ff */
[----:B------:R-:W-:Y:S01]  /*9570*/  IMAD.MOV.U32 R209, RZ, RZ, R7 ;  /* 0x000000ffffd17224 */ /* 0x000fe200078e0007 */
[----:B------:R-:W-:Y:S01]  /*9580*/  @!P2 IADD3 R4, R207, UR4, RZ ;  /* 0x00000004cf04ac10 */ /* 0x000fe2000fffe0ff */
[----:B------:R2:W-:Y:S01]  /*9590*/  @P2 STS [R192+0x1004], RZ ;  /* 0x001004ffc0002388 */ /* 0x0005e20000000800 */
[----:B------:R-:W-:Y:S03]  /*95a0*/  IMAD.MOV.U32 R207, RZ, RZ, R0 ;  /* 0x000000ffffcf7224 */ /* 0x000fe600078e0000 */
[----:B------:R2:W-:Y:S04]  /*95b0*/  @P2 STS [R192+0x1008], RZ ;  /* 0x001008ffc0002388 */ /* 0x0005e80000000800 */
[----:B------:R2:W-:Y:S04]  /*95c0*/  @P2 STS [R192+0x100c], RZ ;  /* 0x00100cffc0002388 */ /* 0x0005e80000000800 */
[----:B------:R-:W-:Y:S01]  /*95d0*/  @!PT LDS RZ, [RZ] ;  /* 0x00000000fffff984 */ /* 0x000fe20000000800 */
[----:B------:R-:W-:Y:S01]  /*95e0*/  @!PT LDS RZ, [RZ] ;  /* 0x00000000fffff984 */ /* 0x000fe20000000800 */
[----:B------:R-:W-:Y:S01]  /*95f0*/  @!PT LDS RZ, [RZ] ;  /* 0x00000000fffff984 */ /* 0x000fe20000000800 */
[----:B------:R2:W-:Y:S04]  /*9600*/  @!P2 LDGSTS.E.BYPASS.LTC128B.128 [R2+0x1000], [R12.64] ;  /* 0x010000000c02afae */ /* 0x0005e8000b901d4c */
        /* <DEDUP_REMOVED lines=17> */
.L_x_955:
[----:B------:R-:W-:Y:S01]  /*9720*/  F2FP.PACK_AB R28, R158, R159 ;  /* 0x0000009f9e1c723e */ /* 0x000fe200000000ff */
[----:B------:R-:W3:Y:S01]  /*9730*/  LDL R42, [R1+0x48] ;  /* 0x00004800012a7983 */ /* 0x000ee20000100800 */
        /* <DEDUP_REMOVED lines=21> */
[----:B--2---:R-:W-:Y:S02]  /*9890*/  F2FP.PACK_AB R13, R37, R38 ;  /* 0x00000026250d723e */ /* 0x004fe400000000ff */
        /* <DEDUP_REMOVED lines=42> */
[----:B--2---:R-:W-:Y:S04]  /*9b40*/  IMAD.SHL.U32 R0, R190, 0x2, RZ ;  /* 0x00000002be007824 */ /* 0x004fe800078e00ff */
[----:B------:R-:W-:Y:S01]  /*9b50*/  IMAD.IADD R2, R0, 0x1, R181 ;  /* 0x0000000100027824 */ /* 0x000fe200078e02b5 */
[----:B-----5:R-:W-:Y:S04]  /*9b60*/  LDSM.16.MT88.4 R4, [R3+0x1c000] ;  /* 0x01c000000304783b */ /* 0x020fe80000004200 */
[----:B------:R-:W2:Y:S04]  /*9b70*/  LDSM.16.MT88.4 R8, [R0+0x8000] ;  /* 0x008000000008783b */ /* 0x000ea80000004200 */
[----:B------:R-:W4:Y:S04]  /*9b80*/  LDSM.16.MT88.4 R12, [R3+0x20000] ;  /* 0x02000000030c783b */ /* 0x000f280000004200 */
[----:B------:R-:W1:Y:S04]  /*9b90*/  LDSM.16.MT88.4 R16, [R2+0x8000] ;  /* 0x008000000210783b */ /* 0x000e680000004200 */
[----:B------:R-:W-:Y:S04]  /*9ba0*/  LDSM.16.MT88.4 R20, [R3+0x1c800] ;  /* 0x01c800000314783b */ /* 0x000fe80000004200 */
[----:B------:R-:W1:Y:S04]  /*9bb0*/  LDSM.16.MT88.4 R24, [R0+0x8800] ;  /* 0x008800000018783b */ /* 0x000e680000004200 */
[----:B------:R-:W1:Y:S04]  /*9bc0*/  LDSM.16.MT88.4 R28, [R3+0x20800] ;  /* 0x02080000031c783b */ /* 0x000e680000004200 */
[----:B------:R-:W1:Y:S01]  /*9bd0*/  LDSM.16.MT88.4 R32, [R2+0x8800] ;  /* 0x008800000220783b */ /* 0x000e620000004200 */
[-C--:B--2---:R-:W-:Y:S08]  /*9be0*/  HMMA.16816.F32 R68, R4, R8.reuse, R68 ;  /* 0x000000080444723c */ /* 0x084ff00000001844 */
[C---:B----4-:R-:W-:Y:S08]  /*9bf0*/  HMMA.16816.F32 R72, R12.reuse, R8, R72 ;  /* 0x000000080c48723c */ /* 0x050ff00000001848 */
[-C--:B------:R-:W-:Y:S08]  /*9c00*/  HMMA.16816.F32 R76, R12, R10.reuse, R76 ;  /* 0x0000000a0c4c723c */ /* 0x080ff0000000184c */
[C---:B------:R-:W-:Y:S01]  /*9c10*/  HMMA.16816.F32 R80, R4.reuse, R10, R80 ;  /* 0x0000000a0450723c */ /* 0x040fe20000001850 */
[----:B------:R-:W-:Y:S07]  /*9c20*/  LDSM.16.MT88.4 R8, [R0+0x9000] ;  /* 0x009000000008783b */ /* 0x000fee0000004200 */
[-C--:B-1----:R-:W-:Y:S08]  /*9c30*/  HMMA.16816.F32 R84, R4, R16.reuse, R84 ;  /* 0x000000100454723c */ /* 0x082ff00000001854 */
[C---:B------:R-:W-:Y:S08]  /*9c40*/  HMMA.16816.F32 R88, R12.reuse, R16, R88 ;  /* 0x000000100c58723c */ /* 0x040ff00000001858 */
[-C--:B------:R-:W-:Y:S01]  /*9c50*/  HMMA.16816.F32 R92, R12, R18.reuse, R92 ;  /* 0x000000120c5c723c */ /* 0x080fe2000000185c */
[----:B------:R-:W-:Y:S07]  /*9c60*/  LDSM.16.MT88.4 R12, [R3+0x21000] ;  /* 0x02100000030c783b */ /* 0x000fee0000004200 */
[----:B------:R-:W-:Y:S01]  /*9c70*/  HMMA.16816.F32 R96, R4, R18, R96 ;  /* 0x000000120460723c */ /* 0x000fe20000001860 */
[----:B------:R-:W1:Y:S04]  /*9c80*/  LDSM.16.MT88.4 R4, [R3+0x1d000] ;  /* 0x01d000000304783b */ /* 0x000e680000004200 */
[----:B------:R-:W2:Y:S03]  /*9c90*/  LDSM.16.MT88.4 R16, [R2+0x9000] ;  /* 0x009000000210783b */ /* 0x000ea60000004200 */
[-C--:B------:R-:W-:Y:S08]  /*9ca0*/  HMMA.16816.F32 R68, R20, R24.reuse, R68 ;  /* 0x000000181444723c */ /* 0x080ff00000001844 */
[C---:B------:R-:W-:Y:S08]  /*9cb0*/  HMMA.16816.F32 R72, R28.reuse, R24, R72 ;  /* 0x000000181c48723c */ /* 0x040ff00000001848 */
[-C--:B------:R-:W-:Y:S08]  /*9cc0*/  HMMA.16816.F32 R76, R28, R26.reuse, R76 ;  /* 0x0000001a1c4c723c */ /* 0x080ff0000000184c */
[C---:B------:R-:W-:Y:S01]  /*9cd0*/  HMMA.16816.F32 R80, R20.reuse, R26, R80 ;  /* 0x0000001a1450723c */ /* 0x040fe20000001850 */
[----:B------:R-:W-:Y:S07]  /*9ce0*/  LDSM.16.MT88.4 R24, [R0+0x9800] ;  /* 0x009800000018783b */ /* 0x000fee0000004200 */
[-C--:B------:R-:W-:Y:S04]  /*9cf0*/  HMMA.16816.F32 R84, R20, R32.reuse, R84 ;  /* 0x000000201454723c */ /* 0x080fe80000001854 */
[----:B---3--:R-:W-:Y:S04]  /*9d00*/  IMAD.SHL.U32 R146, R42, 0x2, RZ ;  /* 0x000000022a927824 */ /* 0x008fe800078e00ff */
        /* <DEDUP_REMOVED lines=117> */
.L_x_956:
        /* <DEDUP_REMOVED lines=9> */
[----:B------:R-:W-:Y:S01]  /*a4f0*/  IMAD.U32 R147, R147, -0x80, RZ ;  /* 0xffffff8093937824 */ /* 0x000fe200078e00ff */
[----:B------:R-:W4:Y:S01]  /*a500*/  LDSM.16.MT88.4 R36, [R2+0xc000] ;  /* 0x00c000000224783b */ /* 0x000f220000004200 */
[----:B------:R-:W-:Y:S03]  /*a510*/  UIADD3 UR4, UR5, -0x1, URZ ;  /* 0xffffffff05047890 */ /* 0x000fe6000fffe03f */
[----:B------:R-:W5:Y:S01]  /*a520*/  LDL R153, [R1+0x38] ;  /* 0x0000380001997983 */ /* 0x000f620000100800 */
[C---:B------:R-:W-:Y:S03]  /*a530*/  LEA R202, P2, R147.reuse, R160, 0x2 ;  /* 0x000000a093ca7211 */ /* 0x040fe600078410ff */
[----:B------:R-:W-:Y:S01]  /*a540*/  LDSM.16.M88.4 R40, [R187+0x14000] ;  /* 0x01400000bb28783b */ /* 0x000fe20000000200 */
[----:B------:R-:W-:Y:S01]  /*a550*/  LEA.HI.X.SX32 R201, R147, R161, 0x2, P2 ;  /* 0x000000a193c97211 */ /* 0x000fe200010f16ff */
[----:B------:R-:W-:Y:S01]  /*a560*/  IMAD.MOV.U32 R147, RZ, RZ, c[0x0][0x22c] ;  /* 0x00008b00ff937624 */ /* 0x000fe200078e00ff */
[----:B------:R-:W-:Y:S01]  /*a570*/  UMOV UR5, UR4 ;  /* 0x0000000400057c82 */ /* 0x000fe20008000000 */
[----:B------:R-:W5:Y:S02]  /*a580*/  LDL R152, [R1+0x4c] ;  /* 0x00004c0001987983 */ /* 0x000f640000100800 */
[----:B------:R-:W-:Y:S02]  /*a590*/  IMAD R147, R147, c[0x0][0x1c0], RZ ;  /* 0x0000700093937a24 */ /* 0x000fe400078e02ff */
[----:B------:R-:W1:Y:S02]  /*a5a0*/  LDSM.16.MT88.4 R44, [R0+0xc800] ;  /* 0x00c80000002c783b */ /* 0x000e640000004200 */
[----:B------:R-:W-:Y:S02]  /*a5b0*/  IMAD.SHL.U32 R147, R147, 0x8, RZ ;  /* 0x0000000893937824 */ /* 0x000fe400078e00ff */
        /* <DEDUP_REMOVED lines=83> */
[----:B------:R-:W-:Y:S08]  /*aaf0*/  HMMA.16816.F32 R32, R44, R134, R32 ;  /* 0x000000862c20723c */ /* 0x000ff00000001820 */
[-C--:B------:R-:W-:Y:S08]  /*ab00*/  HMMA.16816.F32 R4, R36, R48.reuse, R4 ;  /* 0x000000302404723c */ /* 0x080ff00000001804 */
[C---:B------:R-:W-:Y:S07]  /*ab10*/  HMMA.16816.F32 R8, R136.reuse, R48, R8 ;  /* 0x000000308808723c */ /* 0x040fee0000001808 */
[----:B------:R-:W-:Y:S01]  /*ab20*/  IMAD.MOV.U32 R48, RZ, RZ, c[0x0][0x22c] ;  /* 0x00008b00ff307624 */ /* 0x000fe200078e00ff */
[-C--:B------:R-:W-:Y:S04]  /*ab30*/  HMMA.16816.F32 R12, R136, R50.reuse, R12 ;  /* 0x00000032880c723c */ /* 0x080fe8000000180c */
[----:B------:R-:W-:Y:S04]  /*ab40*/  IMAD R48, R48, c[0x0][0x1c0], RZ ;  /* 0x0000700030307a24 */ /* 0x000fe800078e02ff */
[C---:B------:R-:W-:Y:S04]  /*ab50*/  HMMA.16816.F32 R16, R36.reuse, R50, R16 ;  /* 0x000000322410723c */ /* 0x040fe80000001810 */
[----:B------:R-:W-:Y:S04]  /*ab60*/  IMAD R48, R48, 0x48, RZ ;  /* 0x0000004830307824 */ /* 0x000fe800078e02ff */
        /* <DEDUP_REMOVED lines=8> */
[----:B------:R-:W-:Y:S01]  /*abf0*/  IMAD.MOV.U32 R36, RZ, RZ, R202 ;  /* 0x000000ffff247224 */ /* 0x000fe200078e00ca */
[----:B------:R-:W-:Y:S01]  /*ac00*/  @UP3 UIADD3.X UR7, UR7, -0x1, URZ, UP1, !UPT ;  /* 0xffffffff07073890 */ /* 0x000fe20008ffe43f */
[C---:B-1----:R-:W-:Y:S02]  /*ac10*/  HMMA.16816.F32 R8, R56.reuse, R52, R8 ;  /* 0x000000343808723c */ /* 0x042fe40000001808 */
[----:B------:R-:W2:Y:S02]  /*ac20*/  @P0 LDG.E R148, [R38.64+0x20] ;  /* 0x0000200c26940981 */ /* 0x000ea4000c1e1900 */
[CC--:B------:R-:W-:Y:S01]  /*ac30*/  LEA R44, P2, R147.reuse, R36.reuse, 0x2 ;  /* 0x00000024932c7211 */ /* 0x0c0fe200078410ff */
[----:B------:R-:W-:Y:S01]  /*ac40*/  IMAD.MOV.U32 R37, RZ, RZ, R201 ;  /* 0x000000ffff257224 */ /* 0x000fe200078e00c9 */
[----:B------:R-:W3:Y:S02]  /*ac50*/  @P0 LDG.E R149, [R38.64+0x120] ;  /* 0x0001200c26950981 */ /* 0x000ee4000c1e1900 */
[-C--:B------:R-:W-:Y:S02]  /*ac60*/  HMMA.16816.F32 R12, R56, R54.reuse, R12 ;  /* 0x00000036380c723c */ /* 0x080fe4000000180c */
[----:B------:R-:W4:Y:S02]  /*ac70*/  @P0 LDG.E R150, [R38.64+0x100] ;  /* 0x0001000c26960981 */ /* 0x000f24000c1e1900 */
[-C--:B------:R-:W-:Y:S02]  /*ac80*/  LEA.HI.X.SX32 R45, R147, R37.reuse, 0x2, P2 ;  /* 0x00000025932d7211 */ /* 0x080fe400010f16ff */
[----:B------:R-:W5:Y:S02]  /*ac90*/  @P0 LDG.E R151, [R38.64] ;  /* 0x0000000c26970981 */ /* 0x000f64000c1e1900 */
[C---:B------:R-:W-:Y:S02]  /*aca0*/  HMMA.16816.F32 R16, R40.reuse, R54, R16 ;  /* 0x000000362810723c */ /* 0x040fe40000001810 */
[----:B------:R-:W-:Y:S04]  /*acb0*/  RED.E.ADD.F32.FTZ.RN.STRONG.GPU [R36.64], R4 ;  /* 0x000000042400798e */ /* 0x000fe8000c10e78c */
[----:B------:R-:W-:Y:S02]  /*acc0*/  RED.E.ADD.F32.FTZ.RN.STRONG.GPU [R44.64], R5 ;  /* 0x000000052c00798e */ /* 0x000fe4000c10e78c */
[-C--:B------:R-:W-:Y:S08]  /*acd0*/  HMMA.16816.F32 R20, R40, R60.reuse, R20 ;  /* 0x0000003c2814723c */ /* 0x080ff00000001814 */
[C---:B------:R-:W-:Y:S08]  /*ace0*/  HMMA.16816.F32 R24, R56.reuse, R60, R24 ;  /* 0x0000003c3818723c */ /* 0x040ff00000001818 */
[-C--:B------:R-:W-:Y:S08]  /*acf0*/  HMMA.16816.F32 R28, R56, R62.reuse, R28 ;  /* 0x0000003e381c723c */ /* 0x080ff0000000181c */
[----:B------:R-:W-:Y:S07]  /*ad00*/  HMMA.16816.F32 R32, R40, R62, R32 ;  /* 0x0000003e2820723c */ /* 0x000fee0000001820 */
[----:B------:R-:W-:Y:S05]  /*ad10*/  IMAD.MOV.U32 R42, RZ, RZ, c[0x0][0x22c] ;  /* 0x00008b00ff2a7624 */ /* 0x000fea00078e00ff */
[----:B------:R-:W-:Y:S04]  /*ad20*/  IMAD R42, R42, c[0x0][0x1c0], RZ ;  /* 0x000070002a2a7a24 */ /* 0x000fe800078e02ff */
[----:B------:R-:W-:Y:S01]  /*ad30*/  IMAD R42, R42, 0x70, RZ ;  /* 0x000000702a2a7824 */ /* 0x000fe200078e02ff */
[----:B--2---:R1:W-:Y:S04]  /*ad40*/  @P0 STL [R1+0xc], R148 ;  /* 0x00000c9401000387 */ /* 0x0043e80000100800 */
[----:B---3--:R2:W-:Y:S04]  /*ad50*/  @P0 STL [R1+0x4], R149 ;  /* 0x0000049501000387 */ /* 0x0085e80000100800 */
[----:B----4-:R3:W-:Y:S04]  /*ad60*/  @P0 STL [R1], R150 ;  /* 0x0000009601000387 */ /* 0x0107e80000100800 */
[----:B-----5:R4:W-:Y:S04]  /*ad70*/  @P0 STL [R1+0x8], R151 ;  /* 0x0000089701000387 */ /* 0x0209e80000100800 */
[----:B------:R-:W5:Y:S04]  /*ad80*/  LDL R59, [R1+0x30] ;  /* 0x00003000013b7983 */ /* 0x000f680000100800 */
[----:B------:R-:W5:Y:S04]  /*ad90*/  LDL R58, [R1+0x2c] ;  /* 0x00002c00013a7983 */ /* 0x000f680000100800 */
[----:B------:R-:W5:Y:S01]  /*ada0*/  LDL R57, [R1+0x28] ;  /* 0x0000280001397983 */ /* 0x000f620000100800 */
[----:B-1----:R-:W-:Y:S03]  /*adb0*/  IMAD.MOV.U32 R148, RZ, RZ, c[0x0][0x22c] ;  /* 0x00008b00ff947624 */ /* 0x002fe600078e00ff */
[----:B------:R-:W5:Y:S01]  /*adc0*/  LDL R56, [R1+0x24] ;  /* 0x0000240001387983 */ /* 0x000f620000100800 */
[----:B------:R-:W-:Y:S02]  /*add0*/  IMAD R148, R148, c[0x0][0x1c0], RZ ;  /* 0x0000700094947a24 */ /* 0x000fe400078e02ff */
[----:B--2---:R-:W-:Y:S01]  /*ade0*/  IMAD.MOV.U32 R149, RZ, RZ, c[0x0][0x22c] ;  /* 0x00008b00ff957624 */ /* 0x004fe200078e00ff */
[----:B------:R-:W2:Y:S01]  /*adf0*/  LDL R55, [R1+0x20] ;  /* 0x0000200001377983 */ /* 0x000ea20000100800 */
[----:B------:R-:W-:Y:S02]  /*ae00*/  IMAD.SHL.U32 R148, R148, 0x10, RZ ;  /* 0x0000001094947824 */ /* 0x000fe400078e00ff */
[----:B---3--:R-:W-:Y:S01]  /*ae10*/  IMAD.MOV.U32 R150, RZ, RZ, c[0x0][0x22c] ;  /* 0x00008b00ff967624 */ /* 0x008fe200078e00ff */
[----:B------:R-:W3:Y:S01]  /*ae20*/  LDL R54, [R1+0x1c] ;  /* 0x00001c0001367983 */ /* 0x000ee20000100800 */
[----:B----4-:R-:W-:Y:S01]  /*ae30*/  IMAD.MOV.U32 R151, RZ, RZ, c[0x0][0x22c] ;  /* 0x00008b00ff977624 */ /* 0x010fe200078e00ff */
[-C--:B------:R-:W-:Y:S01]  /*ae40*/  LEA R46, P0, R148, R36.reuse, 0x2 ;  /* 0x00000024942e7211 */ /* 0x080fe200078010ff */
[----:B------:R-:W-:Y:S01]  /*ae50*/  IMAD R150, R150, c[0x0][0x1c0], RZ ;  /* 0x0000700096967a24 */ /* 0x000fe200078e02ff */
[----:B------:R-:W3:Y:S01]  /*ae60*/  LDL R53, [R1+0x18] ;  /* 0x0000180001357983 */ /* 0x000ee20000100800 */
[----:B------:R-:W-:Y:S01]  /*ae70*/  IMAD R151, R151, c[0x0][0x1c0], RZ ;  /* 0x0000700097977a24 */ /* 0x000fe200078e02ff */
[-C--:B------:R-:W-:Y:S01]  /*ae80*/  LEA.HI.X.SX32 R47, R148, R37.reuse, 0x2, P0 ;  /* 0x00000025942f7211 */ /* 0x080fe200000f16ff */
[----:B------:R-:W-:Y:S01]  /*ae90*/  IMAD.SHL.U32 R150, R150, 0x20, RZ ;  /* 0x0000002096967824 */ /* 0x000fe200078e00ff */
[----:B------:R-:W3:Y:S01]  /*aea0*/  LDL R52, [R1+0x14] ;  /* 0x0000140001347983 */ /* 0x000ee20000100800 */
[----:B------:R-:W-:Y:S01]  /*aeb0*/  IMAD R151, R151, 0x18, RZ ;  /* 0x0000001897977824 */ /* 0x000fe200078e02ff */
[----:B------:R-:W-:Y:S01]  /*aec0*/  IADD3 R62, R148, 0x20, RZ ;  /* 0x00000020943e7810 */ /* 0x000fe20007ffe0ff */
[----:B------:R-:W-:Y:S01]  /*aed0*/  IMAD R149, R149, c[0x0][0x1c0], RZ ;  /* 0x0000700095957a24 */ /* 0x000fe200078e02ff */
[----:B------:R1:W-:Y:S01]  /*aee0*/  RED.E.ADD.F32.FTZ.RN.STRONG.GPU [R46.64], R6 ;  /* 0x000000062e00798e */ /* 0x0003e2000c10e78c */
[CC--:B------:R-:W-:Y:S02]  /*aef0*/  LEA R4, P0, R150.reuse, R36.reuse, 0x2 ;  /* 0x0000002496047211 */ /* 0x0c0fe400078010ff */
[-C--:B------:R-:W-:Y:S01]  /*af00*/  LEA R40, P2, R151, R36.reuse, 0x2 ;  /* 0x0000002497287211 */ /* 0x080fe200078410ff */
[----:B------:R-:W-:Y:S01]  /*af10*/  IMAD R149, R149, 0x28, RZ ;  /* 0x0000002895957824 */ /* 0x000fe200078e02ff */
[-C--:B------:R-:W-:Y:S01]  /*af20*/  LEA.HI.X.SX32 R5, R150, R37.reuse, 0x2, P0 ;  /* 0x0000002596057211 */ /* 0x080fe200000f16ff */
[----:B------:R-:W-:Y:S01]  /*af30*/  IMAD.IADD R62, R147, 0x1, R62 ;  /* 0x00000001933e7824 */ /* 0x000fe200078e023e */
[-C--:B------:R-:W-:Y:S02]  /*af40*/  LEA.HI.X.SX32 R41, R151, R37.reuse, 0x2, P2 ;  /* 0x0000002597297211 */ /* 0x080fe400010f16ff */
[CC--:B------:R-:W-:Y:S02]  /*af50*/  LEA R38, P2, R149.reuse, R36.reuse, 0x2 ;  /* 0x0000002495267211 */ /* 0x0c0fe400078410ff */
[C---:B------:R-:W-:Y:S01]  /*af60*/  IADD3 R61, R148.reuse, 0x20, RZ ;  /* 0x00000020943d7810 */ /* 0x040fe20007ffe0ff */
[----:B------:R1:W-:Y:S01]  /*af70*/  RED.E.ADD.F32.FTZ.RN.STRONG.GPU [R40.64], R7 ;  /* 0x000000072800798e */ /* 0x0003e2000c10e78c */
[-C--:B------:R-:W-:Y:S02]  /*af80*/  LEA.HI.X.SX32 R39, R149, R37.reuse, 0x2, P2 ;  /* 0x0000002595277211 */ /* 0x080fe400010f16ff */
[C---:B------:R-:W-:Y:S01]  /*af90*/  IADD3 R60, R148.reuse, 0x20, RZ ;  /* 0x00000020943c7810 */ /* 0x040fe20007ffe0ff */
[----:B------:R1:W-:Y:S01]  /*afa0*/  RED.E.ADD.F32.FTZ.RN.STRONG.GPU [R4.64], R8 ;  /* 0x000000080400798e */ /* 0x0003e2000c10e78c */
[----:B------:R-:W-:Y:S01]  /*afb0*/  IADD3 R63, R148, 0x20, RZ ;  /* 0x00000020943f7810 */ /* 0x000fe20007ffe0ff */
[C---:B------:R-:W-:Y:S02]  /*afc0*/  IMAD.IADD R61, R147.reuse, 0x1, R61 ;  /* 0x00000001933d7824 */ /* 0x040fe400078e023d */
[----:B------:R1:W-:Y:S01]  /*afd0*/  RED.E.ADD.F32.FTZ.RN.STRONG.GPU [R38.64], R9 ;  /* 0x000000092600798e */ /* 0x0003e2000c10e78c */
[C---:B------:R-:W-:Y:S02]  /*afe0*/  IMAD.IADD R60, R147.reuse, 0x1, R60 ;  /* 0x00000001933c7824 */ /* 0x040fe400078e023c */
[C---:B------:R-:W-:Y:S02]  /*aff0*/  IMAD.IADD R61, R147.reuse, 0x1, R61 ;  /* 0x00000001933d7824 */ /* 0x040fe400078e023d */
[C---:B------:R-:W-:Y:S01]  /*b000*/  IMAD.IADD R60, R147.reuse, 0x1, R60 ;  /* 0x00000001933c7824 */ /* 0x040fe200078e023c */
[CC--:B-1----:R-:W-:Y:S03]  /*b010*/  LEA R6, P0, R0.reuse, R36.reuse, 0x2 ;  /* 0x0000002400067211 */ /* 0x0c2fe600078010ff */
[----:B------:R-:W-:Y:S01]  /*b020*/  IMAD.IADD R60, R147, 0x1, R60 ;  /* 0x00000001933c7824 */ /* 0x000fe200078e023c */
[CC--:B------:R-:W-:Y:S04]  /*b030*/  LEA R46, P6, R61.reuse, R36.reuse, 0x2 ;  /* 0x000000243d2e7211 */ /* 0x0c0fe800078c10ff */
[-C--:B------:R-:W-:Y:S02]  /*b040*/  LEA.HI.X.SX32 R47, R61, R37.reuse, 0x2, P6 ;  /* 0x000000253d2f7211 */ /* 0x080fe400030f16ff */
[-C--:B------:R-:W-:Y:S01]  /*b050*/  LEA.HI.X.SX32 R7, R0, R37.reuse, 0x2, P0 ;  /* 0x0000002500077211 */ /* 0x080fe200000f16ff */
[----:B------:R-:W-:Y:S02]  /*b060*/  IMAD.MOV.U32 R0, RZ, RZ, c[0x0][0x22c] ;  /* 0x00008b00ff007624 */ /* 0x000fe400078e00ff */
[----:B------:R-:W-:Y:S01]  /*b070*/  IMAD.MOV.U32 R41, RZ, RZ, c[0x0][0x22c] ;  /* 0x00008b00ff297624 */ /* 0x000fe200078e00ff */
[-C--:B------:R-:W-:Y:S01]  /*b080*/  LEA R4, P2, R2, R36.reuse, 0x2 ;  /* 0x0000002402047211 */ /* 0x080fe200078410ff */
[----:B------:R1:W-:Y:S01]  /*b090*/  RED.E.ADD.F32.FTZ.RN.STRONG.GPU [R6.64], R10 ;  /* 0x0000000a0600798e */ /* 0x0003e2000c10e78c */
[----:B------:R-:W-:Y:S02]  /*b0a0*/  IMAD R0, R0, c[0x0][0x1c0], RZ ;  /* 0x0000700000007a24 */ /* 0x000fe400078e02ff */
[-C--:B------:R-:W-:Y:S01]  /*b0b0*/  LEA.HI.X.SX32 R5, R2, R37.reuse, 0x2, P2 ;  /* 0x0000002502057211 */ /* 0x080fe200010f16ff */
[----:B------:R-:W-:Y:S02]  /*b0c0*/  IMAD.MOV.U32 R2, RZ, RZ, c[0x0][0x22c] ;  /* 0x00008b00ff027624 */ /* 0x000fe400078e00ff */
[----:B------:R-:W-:Y:S02]  /*b0d0*/  IMAD.SHL.U32 R0, R0, 0x40, RZ ;  /* 0x0000004000007824 */ /* 0x000fe400078e00ff */
[----:B------:R1:W-:Y:S01]  /*b0e0*/  RED.E.ADD.F32.FTZ.RN.STRONG.GPU [R4.64], R11 ;  /* 0x0000000b0400798e */ /* 0x0003e2000c10e78c */
[----:B------:R-:W-:Y:S02]  /*b0f0*/  IMAD R2, R2, c[0x0][0x1c0], RZ ;  /* 0x0000700002027a24 */ /* 0x000fe400078e02ff */
[-C--:B------:R-:W-:Y:S01]  /*b100*/  LEA R8, P0, R0, R36.reuse, 0x2 ;  /* 0x0000002400087211 */ /* 0x080fe200078010ff */
[----:B------:R-:W-:Y:S02]  /*b110*/  IMAD R41, R41, c[0x0][0x1c0], RZ ;  /* 0x0000700029297a24 */ /* 0x000fe400078e02ff */
[----:B------:R-:W-:Y:S01]  /*b120*/  IMAD R2, R2, 0x58, RZ ;  /* 0x0000005802027824 */ /* 0x000fe200078e02ff */
[-C--:B------:R-:W-:Y:S01]  /*b130*/  LEA.HI.X.SX32 R9, R0, R37.reuse, 0x2, P0 ;  /* 0x0000002500097211 */ /* 0x080fe200000f16ff */
[----:B------:R-:W-:Y:S02]  /*b140*/  IMAD.MOV.U32 R0, RZ, RZ, c[0x0][0x22c] ;  /* 0x00008b00ff007624 */ /* 0x000fe400078e00ff */
[----:B------:R-:W-:Y:S02]  /*b150*/  IMAD R41, R41, 0x68, RZ ;  /* 0x0000006829297824 */ /* 0x000fe400078e02ff */
[----:B------:R1:W-:Y:S01]  /*b160*/  RED.E.ADD.F32.FTZ.RN.STRONG.GPU [R8.64], R16 ;  /* 0x000000100800798e */ /* 0x0003e2000c10e78c */
[----:B------:R-:W-:Y:S02]  /*b170*/  IMAD R0, R0, c[0x0][0x1c0], RZ ;  /* 0x0000700000007a24 */ /* 0x000fe400078e02ff */
[----:B------:R-:W-:Y:S02]  /*b180*/  IMAD.MOV.U32 R40, RZ, RZ, c[0x0][0x22c] ;  /* 0x00008b00ff287624 */ /* 0x000fe400078e00ff */
[----:B------:R-:W-:Y:S01]  /*b190*/  IMAD R0, R0, 0x50, RZ ;  /* 0x0000005000007824 */ /* 0x000fe200078e02ff */
[-C--:B-1----:R-:W-:Y:S01]  /*b1a0*/  LEA R6, P2, R48, R36.reuse, 0x2 ;  /* 0x0000002430067211 */ /* 0x082fe200078410ff */
[----:B------:R-:W-:Y:S03]  /*b1b0*/  IMAD R40, R40, c[0x0][0x1c0], RZ ;  /* 0x0000700028287a24 */ /* 0x000fe600078e02ff */
[-C--:B------:R-:W-:Y:S01]  /*b1c0*/  LEA.HI.X.SX32 R7, R48, R37.reuse, 0x2, P2 ;  /* 0x0000002530077211 */ /* 0x080fe200010f16ff */
[----:B------:R-:W-:Y:S01]  /*b1d0*/  IMAD R40, R40, 0x78, RZ ;  /* 0x0000007828287824 */ /* 0x000fe200078e02ff */
[CC--:B------:R-:W-:Y:S03]  /*b1e0*/  LEA R4, P0, R0.reuse, R36.reuse, 0x2 ;  /* 0x0000002400047211 */ /* 0x0c0fe600078010ff */
[----:B------:R1:W-:Y:S01]  /*b1f0*/  RED.E.ADD.F32.FTZ.RN.STRONG.GPU [R6.64], R17 ;  /* 0x000000110600798e */ /* 0x0003e2000c10e78c */
[-C--:B------:R-:W-:Y:S01]  /*b200*/  LEA.HI.X.SX32 R5, R0, R37.reuse, 0x2, P0 ;  /* 0x0000002500057211 */ /* 0x080fe200000f16ff */
[----:B------:R-:W-:Y:S04]  /*b210*/  IMAD.MOV.U32 R0, RZ, RZ, c[0x0][0x22c] ;  /* 0x00008b00ff007624 */ /* 0x000fe800078e00ff */
[----:B------:R-:W-:Y:S01]  /*b220*/  IMAD R0, R0, c[0x0][0x1c0], RZ ;  /* 0x0000700000007a24 */ /* 0x000fe200078e02ff */
[----:B------:R1:W-:Y:S01]  /*b230*/  RED.E.ADD.F32.FTZ.RN.STRONG.GPU [R4.64], R18 ;  /* 0x000000120400798e */ /* 0x0003e2000c10e78c */
[-C--:B------:R-:W-:Y:S02]  /*b240*/  LEA R16, P2, R2, R36.reuse, 0x2 ;  /* 0x0000002402107211 */ /* 0x080fe400078410ff */
[----:B------:R-:W-:Y:S01]  /*b250*/  IMAD R0, R0, 0x60, RZ ;  /* 0x0000006000007824 */ /* 0x000fe200078e02ff */
[CC--:B------:R-:W-:Y:S04]  /*b260*/  LEA R8, P3, R41.reuse, R36.reuse, 0x2 ;  /* 0x0000002429087211 */ /* 0x0c0fe800078610ff */
[CC--:B------:R-:W-:Y:S02]  /*b270*/  LEA R10, P0, R0.reuse, R36.reuse, 0x2 ;  /* 0x00000024000a7211 */ /* 0x0c0fe400078010ff */
[-C--:B------:R-:W-:Y:S02]  /*b280*/  LEA.HI.X.SX32 R9, R41, R37.reuse, 0x2, P3 ;  /* 0x0000002529097211 */ /* 0x080fe400018f16ff */
[-C--:B------:R-:W-:Y:S02]  /*b290*/  LEA.HI.X.SX32 R11, R0, R37.reuse, 0x2, P0 ;  /* 0x00000025000b7211 */ /* 0x080fe400000f16ff */
[----:B------:R-:W4:Y:S01]  /*b2a0*/  LDL R0, [R1+0x34] ;  /* 0x0000340001007983 */ /* 0x000f220000100800 */
[-C--:B-1----:R-:W-:Y:S03]  /*b2b0*/  LEA.HI.X.SX32 R17, R2, R37.reuse, 0x2, P2 ;  /* 0x0000002502117211 */ /* 0x082fe600010f16ff */
[----:B------:R-:W4:Y:S01]  /*b2c0*/  LDL R2, [R1+0x10] ;  /* 0x0000100001027983 */ /* 0x000f220000100800 */
[CC--:B------:R-:W-:Y:S03]  /*b2d0*/  LEA R6, P2, R42.reuse, R36.reuse, 0x2 ;  /* 0x000000242a067211 */ /* 0x0c0fe600078410ff */
[----:B------:R1:W-:Y:S01]  /*b2e0*/  RED.E.ADD.F32.FTZ.RN.STRONG.GPU [R16.64], R19 ;  /* 0x000000131000798e */ /* 0x0003e2000c10e78c */
[-C--:B------:R-:W-:Y:S02]  /*b2f0*/  LEA.HI.X.SX32 R7, R42, R37.reuse, 0x2, P2 ;  /* 0x000000252a077211 */ /* 0x080fe400010f16ff */
[CC--:B------:R-:W-:Y:S01]  /*b300*/  LEA R4, P0, R40.reuse, R36.reuse, 0x2 ;  /* 0x0000002428047211 */ /* 0x0c0fe200078010ff */
[----:B------:R-:W-:Y:S01]  /*b310*/  RED.E.ADD.F32.FTZ.RN.STRONG.GPU [R10.64], R12 ;  /* 0x0000000c0a00798e */ /* 0x000fe2000c10e78c */
[CC--:B------:R-:W-:Y:S02]  /*b320*/  LEA R50, P2, R63.reuse, R36.reuse, 0x2 ;  /* 0x000000243f327211 */ /* 0x0c0fe400078410ff */
[-C--:B------:R-:W-:Y:S01]  /*b330*/  LEA.HI.X.SX32 R5, R40, R37.reuse, 0x2, P0 ;  /* 0x0000002528057211 */ /* 0x080fe200000f16ff */
[----:B------:R-:W-:Y:S01]  /*b340*/  RED.E.ADD.F32.FTZ.RN.STRONG.GPU [R8.64], R13 ;  /* 0x0000000d0800798e */ /* 0x000fe2000c10e78c */
[CC--:B------:R-:W-:Y:S02]  /*b350*/  LEA R48, P0, R62.reuse, R36.reuse, 0x2 ;  /* 0x000000243e307211 */ /* 0x0c0fe400078010ff */
[-C--:B------:R-:W-:Y:S01]  /*b360*/  LEA.HI.X.SX32 R51, R63, R37.reuse, 0x2, P2 ;  /* 0x000000253f337211 */ /* 0x080fe200010f16ff */
[----:B------:R2:W-:Y:S01]  /*b370*/  RED.E.ADD.F32.FTZ.RN.STRONG.GPU [R6.64], R14 ;  /* 0x0000000e0600798e */ /* 0x0005e2000c10e78c */
[-C--:B------:R-:W-:Y:S02]  /*b380*/  LEA.HI.X.SX32 R49, R62, R37.reuse, 0x2, P0 ;  /* 0x000000253e317211 */ /* 0x080fe400000f16ff */
[CC--:B------:R-:W-:Y:S01]  /*b390*/  LEA R42, P5, R60.reuse, R36.reuse, 0x2 ;  /* 0x000000243c2a7211 */ /* 0x0c0fe200078a10ff */
[----:B------:R1:W-:Y:S03]  /*b3a0*/  RED.E.ADD.F32.FTZ.RN.STRONG.GPU [R4.64], R15 ;  /* 0x0000000f0400798e */ /* 0x0003e6000c10e78c */
[-C--:B------:R-:W-:Y:S01]  /*b3b0*/  LEA.HI.X.SX32 R43, R60, R37.reuse, 0x2, P5 ;  /* 0x000000253c2b7211 */ /* 0x080fe200028f16ff */
[----:B------:R-:W-:Y:S04]  /*b3c0*/  RED.E.ADD.F32.FTZ.RN.STRONG.GPU [R36.64+0x80], R20 ;  /* 0x000080142400798e */ /* 0x000fe8000c10e78c */
[----:B------:R-:W-:Y:S04]  /*b3d0*/  RED.E.ADD.F32.FTZ.RN.STRONG.GPU [R44.64+0x80], R21 ;  /* 0x000080152c00798e */ /* 0x000fe8000c10e78c */
[----:B------:R-:W-:Y:S04]  /*b3e0*/  RED.E.ADD.F32.FTZ.RN.STRONG.GPU [R50.64], R22 ;  /* 0x000000163200798e */ /* 0x000fe8000c10e78c */
[----:B------:R-:W-:Y:S04]  /*b3f0*/  RED.E.ADD.F32.FTZ.RN.STRONG.GPU [R48.64], R23 ;  /* 0x000000173000798e */ /* 0x000fe8000c10e78c */
[----:B------:R-:W-:Y:S04]  /*b400*/  RED.E.ADD.F32.FTZ.RN.STRONG.GPU [R46.64], R24 ;  /* 0x000000182e00798e */ /* 0x000fe8000c10e78c */
[----:B------:R-:W-:Y:S04]  /*b410*/  RED.E.ADD.F32.FTZ.RN.STRONG.GPU [R42.64], R25 ;  /* 0x000000192a00798e */ /* 0x000fe8000c10e78c */
[----:B------:R-:W-:Y:S01]  /*b420*/  LDSM.16.MT88.4 R20, [R3+0x14800] ;  /* 0x014800000314783b */ /* 0x000fe20000004200 */
[CC--:B-----5:R-:W-:Y:S02]  /*b430*/  LEA R40, P4, R59.reuse, R36.reuse, 0x2 ;  /* 0x000000243b287211 */ /* 0x0e0fe400078810ff */
[CC--:B------:R-:W-:Y:S02]  /*b440*/  LEA R38, P3, R58.reuse, R36.reuse, 0x2 ;  /* 0x000000243a267211 */ /* 0x0c0fe400078610ff */
[-C--:B------:R-:W-:Y:S02]  /*b450*/  LEA.HI.X.SX32 R41, R59, R37.reuse, 0x2, P4 ;  /* 0x000000253b297211 */ /* 0x080fe400020f16ff */
[CC--:B------:R-:W-:Y:S02]  /*b460*/  LEA R18, P2, R57.reuse, R36.reuse, 0x2 ;  /* 0x0000002439127211 */ /* 0x0c0fe400078410ff */
[-C--:B------:R-:W-:Y:S01]  /*b470*/  LEA.HI.X.SX32 R39, R58, R37.reuse, 0x2, P3 ;  /* 0x000000253a277211 */ /* 0x080fe200018f16ff */
[----:B------:R-:W-:Y:S01]  /*b480*/  RED.E.ADD.F32.FTZ.RN.STRONG.GPU [R40.64], R26 ;  /* 0x0000001a2800798e */ /* 0x000fe2000c10e78c */
[CC--:B-1----:R-:W-:Y:S02]  /*b490*/  LEA R16, P0, R56.reuse, R36.reuse, 0x2 ;  /* 0x0000002438107211 */ /* 0x0c2fe400078010ff */
[-C--:B------:R-:W-:Y:S01]  /*b4a0*/  LEA.HI.X.SX32 R19, R57, R37.reuse, 0x2, P2 ;  /* 0x0000002539137211 */ /* 0x080fe200010f16ff */
[----:B------:R-:W-:Y:S01]  /*b4b0*/  RED.E.ADD.F32.FTZ.RN.STRONG.GPU [R38.64], R27 ;  /* 0x0000001b2600798e */ /* 0x000fe2000c10e78c */
[CC--:B--2---:R-:W-:Y:S02]  /*b4c0*/  LEA R14, P6, R55.reuse, R36.reuse, 0x2 ;  /* 0x00000024370e7211 */ /* 0x0c4fe400078c10ff */
[-C--:B------:R-:W-:Y:S01]  /*b4d0*/  LEA.HI.X.SX32 R17, R56, R37.reuse, 0x2, P0 ;  /* 0x0000002538117211 */ /* 0x080fe200000f16ff */
[----:B------:R-:W-:Y:S01]  /*b4e0*/  RED.E.ADD.F32.FTZ.RN.STRONG.GPU [R18.64], R32 ;  /* 0x000000201200798e */ /* 0x000fe2000c10e78c */
[CC--:B---3--:R-:W-:Y:S02]  /*b4f0*/  LEA R12, P5, R54.reuse, R36.reuse, 0x2 ;  /* 0x00000024360c7211 */ /* 0x0c8fe400078a10ff */
[-C--:B------:R-:W-:Y:S01]  /*b500*/  LEA.HI.X.SX32 R15, R55, R37.reuse, 0x2, P6 ;  /* 0x00000025370f7211 */ /* 0x080fe200030f16ff */
[----:B------:R-:W-:Y:S01]  /*b510*/  RED.E.ADD.F32.FTZ.RN.STRONG.GPU [R16.64], R33 ;  /* 0x000000211000798e */ /* 0x000fe2000c10e78c */
[CC--:B------:R-:W-:Y:S02]  /*b520*/  LEA R10, P4, R53.reuse, R36.reuse, 0x2 ;  /* 0x00000024350a7211 */ /* 0x0c0fe400078810ff */
[-C--:B------:R-:W-:Y:S01]  /*b530*/  LEA.HI.X.SX32 R13, R54, R37.reuse, 0x2, P5 ;  /* 0x00000025360d7211 */ /* 0x080fe200028f16ff */
[----:B------:R-:W-:Y:S01]  /*b540*/  RED.E.ADD.F32.FTZ.RN.STRONG.GPU [R14.64], R34 ;  /* 0x000000220e00798e */ /* 0x000fe2000c10e78c */
[CC--:B------:R-:W-:Y:S02]  /*b550*/  LEA R8, P3, R52.reuse, R36.reuse, 0x2 ;  /* 0x0000002434087211 */ /* 0x0c0fe400078610ff */
[-C--:B------:R-:W-:Y:S01]  /*b560*/  LEA.HI.X.SX32 R11, R53, R37.reuse, 0x2, P4 ;  /* 0x00000025350b7211 */ /* 0x080fe200020f16ff */
[----:B------:R-:W-:Y:S01]  /*b570*/  RED.E.ADD.F32.FTZ.RN.STRONG.GPU [R12.64], R35 ;  /* 0x000000230c00798e */ /* 0x000fe2000c10e78c */
[-C--:B------:R-:W-:Y:S03]  /*b580*/  LEA.HI.X.SX32 R9, R52, R37.reuse, 0x2, P3 ;  /* 0x0000002534097211 */ /* 0x080fe600018f16ff */
[----:B------:R-:W-:Y:S04]  /*b590*/  RED.E.ADD.F32.FTZ.RN.STRONG.GPU [R10.64], R28 ;  /* 0x0000001c0a00798e */ /* 0x000fe8000c10e78c */
[----:B------:R-:W-:Y:S04]  /*b5a0*/  RED.E.ADD.F32.FTZ.RN.STRONG.GPU [R8.64], R29 ;  /* 0x0000001d0800798e */ /* 0x000fe8000c10e78c */
[----:B------:R-:W-:Y:S04]  /*b5b0*/  LDSM.16.MT88.4 R8, [R180] ;  /* 0x00000000b408783b */ /* 0x000fe80000004200 */
[----:B------:R-:W-:Y:S04]  /*b5c0*/  LDSM.16.MT88.4 R12, [R3+0x18000] ;  /* 0x01800000030c783b */ /* 0x000fe80000004200 */
[----:B------:R-:W-:Y:S04]  /*b5d0*/  LDSM.16.MT88.4 R24, [R180+0x800] ;  /* 0x00080000b418783b */ /* 0x000fe80000004200 */
[----:B------:R-:W-:Y:S01]  /*b5e0*/  LDSM.16.MT88.4 R32, [R3+0x18800] ;  /* 0x018800000320783b */ /* 0x000fe20000004200 */
[CC--:B----4-:R-:W-:Y:S04]  /*b5f0*/  LEA R4, P0, R0.reuse, R36.reuse, 0x2 ;  /* 0x0000002400047211 */ /* 0x0d0fe800078010ff */
[-C--:B------:R-:W-:Y:S01]  /*b600*/  LEA.HI.X.SX32 R5, R0, R37.reuse, 0x2, P0 ;  /* 0x0000002500057211 */ /* 0x080fe200000f16ff */
[----:B------:R-:W-:Y:S01]  /*b610*/  IMAD.MOV.U32 R0, RZ, RZ, 0x40 ;  /* 0x00000040ff007424 */ /* 0x000fe200078e00ff */
[C---:B------:R-:W-:Y:S02]  /*b620*/  LEA R6, P2, R2.reuse, R36, 0x2 ;  /* 0x0000002402067211 */ /* 0x040fe400078410ff */
[----:B------:R-:W-:Y:S02]  /*b630*/  PLOP3.LUT P0, PT, PT, PT, UP2, 0x80, 0x0 ;  /* 0x000000000000781c */ /* 0x000fe40003f0f028 */
[----:B------:R-:W-:Y:S02]  /*b640*/  LEA.HI.X.SX32 R7, R2, R37, 0x2, P2 ;  /* 0x0000002502077211 */ /* 0x000fe400010f16ff */
[----:B------:R-:W-:Y:S01]  /*b650*/  SEL R181, R0, 0xffffffc0, !P1 ;  /* 0xffffffc000b57807 */ /* 0x000fe20004800000 */
[----:B------:R-:W-:Y:S01]  /*b660*/  LDSM.16.MT88.4 R36, [R3+0x19000] ;  /* 0x019000000324783b */ /* 0x000fe20000004200 */
[----:B------:R-:W-:Y:S01]  /*b670*/  PLOP3.LUT P2, PT, PT, PT, UP0, 0x80, 0x0 ;  /* 0x000000000000781c */ /* 0x000fe20003f4f008 */
[----:B------:R-:W-:Y:S02]  /*b680*/  @UP3 UIADD3 UR10, UP0, UR10, -0x200, URZ ;  /* 0xfffffe000a0a3890 */ /* 0x000fe4000ff1e03f */
[----:B------:R-:W-:Y:S01]  /*b690*/  RED.E.ADD.F32.FTZ.RN.STRONG.GPU [R6.64], R30 ;  /* 0x0000001e0600798e */ /* 0x000fe2000c10e78c */
[----:B------:R-:W-:Y:S01]  /*b6a0*/  IMAD.IADD R0, R181, 0x1, R180 ;  /* 0x00000001b5007824 */ /* 0x000fe200078e02b4 */
[----:B------:R-:W-:Y:S02]  /*b6b0*/  @UP3 UIADD3.X UR9, UR9, -0x1, URZ, UP0, !UPT ;  /* 0xffffffff09093890 */ /* 0x000fe400087fe43f */
        /* <DEDUP_REMOVED lines=226> */
.L_x_958:
        /* <DEDUP_REMOVED lines=19> */
.L_x_959:
        /* <DEDUP_REMOVED lines=47> */
.L_x_961:
[----:B------:R-:W-:Y:S05]  /*c900*/  BSYNC B0 ;  /* 0x0000000000007941 */ /* 0x000fea0003800000 */
.L_x_960:
        /* <DEDUP_REMOVED lines=15> */
.L_x_963:
[----:B------:R-:W-:Y:S05]  /*ca00*/  BSYNC B0 ;  /* 0x0000000000007941 */ /* 0x000fea0003800000 */
.L_x_962:
        /* <DEDUP_REMOVED lines=15> */
.L_x_965:
[----:B------:R-:W-:Y:S05]  /*cb00*/  BSYNC B0 ;  /* 0x0000000000007941 */ /* 0x000fea0003800000 */
.L_x_964:
        /* <DEDUP_REMOVED lines=14> */
.L_x_967:
[----:B------:R-:W-:Y:S05]  /*cbf0*/  BSYNC B0 ;  /* 0x0000000000007941 */ /* 0x000fea0003800000 */
.L_x_966:
        /* <DEDUP_REMOVED lines=25> */
.L_x_969:
[----:B------:R-:W-:Y:S05]  /*cd90*/  BSYNC B0 ;  /* 0x0000000000007941 */ /* 0x000fea0003800000 */
.L_x_968:
        /* <DEDUP_REMOVED lines=13> */
.L_x_971:
[----:B------:R-:W-:Y:S05]  /*ce70*/  BSYNC B0 ;  /* 0x0000000000007941 */ /* 0x000fea0003800000 */
.L_x_970:
        /* <DEDUP_REMOVED lines=13> */
.L_x_973:
[----:B------:R-:W-:Y:S05]  /*cf50*/  BSYNC B0 ;  /* 0x0000000000007941 */ /* 0x000fea0003800000 */
.L_x_972:
        /* <DEDUP_REMOVED lines=11> */
.L_x_922:
[----:B------:R-:W-:Y:S05]  /*d010*/  BSYNC B1 ;  /* 0x0000000000017941 */ /* 0x000fea0003800000 */
.L_x_900:
        /* <DEDUP_REMOVED lines=11> */
.L_x_974:
[----:B------:R-:W-:Y:S05]  /*d0d0*/  EXIT ;  /* 0x000000000000794d */ /* 0x000fea0003800000 */
.L_x_976:
        /* <DEDUP_REMOVED lines=10> */
.L_x_1272:


//--------------------- .text._ZN5flash44flash_bwd_dq_dk_dv_loop_seqk_parallel_kernelI23Flash_bwd_kernel_traitsILi64ELi128ELi128ELi8ELi4ELi4ELi4ELb0ELb0EN7cutlass6half_tE19Flash_kernel_traitsILi64ELi128ELi128ELi8ES3_EELb1ELb1ELb0ELb0ELb1ELb1ELb0EEEvNS_16Flash_bwd_paramsE --------------------------
	.section	.text._ZN5flash44flash_bwd_dq_dk_dv_loop_seqk_parallel_kernelI23Flash_bwd_kernel_traitsILi64ELi128ELi128ELi8ELi4ELi4ELi4ELb0ELb0EN7cutlass6half_tE19Flash_kernel_traitsILi64ELi128ELi128ELi8ES3_EELb1ELb1ELb0ELb0ELb1ELb1ELb0EEEvNS_16Flash_bwd_paramsE,"ax",@progbits
	.sectioninfo	@"SHI_REGISTERS=255"
	.align	128
        .global         _ZN5flash44flash_bwd_dq_dk_dv_loop_seqk_parallel_kernelI23Flash_bwd_kernel_traitsILi64ELi128ELi128ELi8ELi4ELi4ELi4ELb0ELb0EN7cutlass6half_tE19Flash_kernel_traitsILi64ELi128ELi128ELi8ES3_EELb1ELb1ELb0ELb0ELb1ELb1ELb0EEEvNS_16Flash_bwd_paramsE
        .type           _ZN5flash44flash_bwd_dq_dk_dv_loop_seqk_parallel_kernelI23Flash_bwd_kernel_traitsILi64ELi128ELi128ELi8ELi4ELi4ELi4ELb0ELb0EN7cutlass6half_tE19Flash_kernel_traitsILi64ELi128ELi128ELi8ES3_EELb1ELb1ELb0ELb0ELb1ELb1ELb0EEEvNS_16Flash_bwd_paramsE,@function
        .size           _ZN5flash44flash_bwd_dq_dk_dv_loop_seqk_parallel_kernelI23Flash_bwd_kernel_traitsILi64ELi128ELi128ELi8ELi4ELi4ELi4ELb0ELb0EN7cutlass6half_tE19Flash_kernel_traitsILi64ELi128ELi128ELi8ES3_EELb1ELb1ELb0ELb0ELb1ELb1ELb0EEEvNS_16Flash_bwd_paramsE,(.L_x_1273 - _ZN5flash44flash_bwd_dq_dk_dv_loop_seqk_parallel_kernelI23Flash_bwd_kernel_traitsILi64ELi128ELi128ELi8ELi4ELi4ELi4ELb0ELb0EN7cutlass6half_tE19Flash_kernel_traitsILi64ELi128ELi128ELi8ES3_EELb1ELb1ELb0ELb0ELb1ELb1ELb0EEEvNS_16Flash_bwd_paramsE)
        .other          _ZN5flash44flash_bwd_dq_dk_dv_loop_seqk_parallel_kernelI23Flash_bwd_kernel_traitsILi64ELi128ELi128ELi8ELi4ELi4ELi4ELb0ELb0EN7cutlass6half_tE19Flash_kernel_traitsILi64ELi128ELi128ELi8ES3_EELb1ELb1ELb0ELb0ELb1ELb1ELb0EEEvNS_16Flash_bwd_paramsE,@"STO_CUDA_ENTRY STV_DEFAULT"
_ZN5flash44flash_bwd_dq_dk_dv_loop_seqk_parallel_kernelI23Flash_bwd_kernel_traitsILi64ELi128ELi128ELi8ELi4ELi4ELi4ELb0ELb0EN7cutlass6half_tE19Flash_kernel_traitsILi64ELi128ELi128ELi8ES3_EELb1ELb1ELb0ELb0ELb1ELb1ELb0EEEvNS_16Flash_bwd_paramsE:
.text._ZN5flash44flash_bwd_dq_dk_dv_loop_seqk_parallel_kernelI23Flash_bwd_kernel_traitsILi64ELi128ELi128ELi8ELi4ELi4ELi4ELb0ELb0EN7cutlass6half_tE19Flash_kernel_traitsILi64ELi128ELi128ELi8ES3_EELb1ELb1ELb0ELb0ELb1ELb1ELb0EEEvNS_16Flash_bwd_paramsE:
        /* <DEDUP_REMOVED lines=30> */
[CC--:B------:R-:W-:Y:S01]  /*01e0*/  LEA.HI R0, R6.reuse, R11.reuse, RZ, 0x5 ;  /* 0x0000000b06007211 */ /* 0x0c0fe200078f28ff */
[----:B------:R-:W-:Y:S01]  /*01f0*/  ULDC UR18, c[0x0][0x224] ;  /* 0x0000890000127ab9 */ /* 0x000fe20000000800 */
[----:B------:R-:W-:Y:S01]  /*0200*/  SHF.R.S32.HI R3, RZ, 0x4, R7 ;  /* 0x00000004ff037819 */ /* 0x000fe20000011407 */
[----:B------:R-:W-:Y:S01]  /*0210*/  UMOV UR21, 0x4 ;  /* 0x0000000400157882 */ /* 0x000fe20000000000 */
[CC--:B------:R-:W-:Y:S01]  /*0220*/  LEA.HI R15, R6.reuse, R11.reuse, RZ, 0x7 ;  /* 0x0000000b060f7211 */ /* 0x0c0fe200078f38ff */
[----:B------:R-:W-:Y:S01]  /*0230*/  ULDC.64 UR34, c[0x0][0x200] ;  /* 0x0000800000227ab9 */ /* 0x000fe20000000a00 */
[CC--:B------:R-:W-:Y:S01]  /*0240*/  LEA.HI R10, R6.reuse, R11.reuse, RZ, 0x3 ;  /* 0x0000000b060a7211 */ /* 0x0c0fe200078f18ff */
[----:B------:R-:W-:Y:S01]  /*0250*/  ULDC.64 UR32, c[0x0][0x3c8] ;  /* 0x0000f20000207ab9 */ /* 0x000fe20000000a00 */
[CC--:B------:R-:W-:Y:S01]  /*0260*/  LEA.HI R14, R6.reuse, R11.reuse, RZ, 0x6 ;  /* 0x0000000b060e7211 */ /* 0x0c0fe200078f30ff */
[----:B------:R-:W-:Y:S01]  /*0270*/  ULDC UR17, c[0x0][0x224] ;  /* 0x0000890000117ab9 */ /* 0x000fe20000000800 */
[----:B------:R-:W-:Y:S01]  /*0280*/  LEA.HI R6, R6, R11, RZ, 0x2 ;  /* 0x0000000b06067211 */ /* 0x000fe200078f10ff */
[----:B------:R-:W-:Y:S01]  /*0290*/  ULDC UR16, c[0x0][0x22c] ;  /* 0x00008b0000107ab9 */ /* 0x000fe20000000800 */
[----:B------:R-:W-:Y:S01]  /*02a0*/  LOP3.LUT R4, R0, 0xffffffe0, RZ, 0xc0, !PT ;  /* 0xffffffe000047812 */ /* 0x000fe200078ec0ff */
[----:B------:R-:W-:Y:S01]  /*02b0*/  ULDC UR15, c[0x0][0x214] ;  /* 0x00008500000f7ab9 */ /* 0x000fe20000000800 */
[--C-:B------:R-:W-:Y:S01]  /*02c0*/  SHF.R.S32.HI R9, RZ, 0x5, R0.reuse ;  /* 0x00000005ff097819 */ /* 0x100fe20000011400 */
[----:B------:R-:W-:Y:S01]  /*02d0*/  ULDC UR14, c[0x0][0x2e8] ;  /* 0x0000ba00000e7ab9 */ /* 0x000fe20000000800 */
[----:B------:R-:W-:Y:S01]  /*02e0*/  SHF.R.S32.HI R5, RZ, 0x1f, R0 ;  /* 0x0000001fff057819 */ /* 0x000fe20000011400 */
[----:B------:R-:W-:Y:S01]  /*02f0*/  UMOV UR24, 0x6 ;  /* 0x0000000600187882 */ /* 0x000fe20000000000 */
[C---:B------:R-:W-:Y:S01]  /*0300*/  LEA.HI R0, R7.reuse, R3, RZ, 0x1 ;  /* 0x0000000307007211 */ /* 0x040fe200078f08ff */
[----:B------:R-:W-:Y:S01]  /*0310*/  ULDC UR13, c[0x0][0x1c0] ;  /* 0x00007000000d7ab9 */ /* 0x000fe20000000800 */
[----:B------:R-:W-:Y:S01]  /*0320*/  LOP3.LUT R2, R7, 0xfffffff0, RZ, 0xc0, !PT ;  /* 0xfffffff007027812 */ /* 0x000fe200078ec0ff */
[C---:B------:R-:W-:Y:S01]  /*0330*/  IMAD.IADD R7, R11.reuse, 0x1, -R4 ;  /* 0x000000010b077824 */ /* 0x040fe200078e0a04 */
[----:B------:R-:W-:Y:S01]  /*0340*/  LOP3.LUT R13, R10, 0xfffffff8, RZ, 0xc0, !PT ;  /* 0xfffffff80a0d7812 */ /* 0x000fe200078ec0ff */
[----:B------:R-:W-:Y:S01]  /*0350*/  ULDC UR12, c[0x0][0x214] ;  /* 0x00008500000c7ab9 */ /* 0x000fe20000000800 */
[----:B------:R-:W-:Y:S01]  /*0360*/  LOP3.LUT R12, R6, 0x7ffffffc, RZ, 0xc0, !PT ;  /* 0x7ffffffc060c7812 */ /* 0x000fe200078ec0ff */
[----:B------:R-:W-:Y:S01]  /*0370*/  IMAD.IADD R8, R11, 0x1, -R2 ;  /* 0x000000010b087824 */ /* 0x000fe200078e0a02 */
[----:B------:R-:W-:Y:S01]  /*0380*/  LOP3.LUT R0, R0, 0xfffffffe, RZ, 0xc0, !PT ;  /* 0xfffffffe00007812 */ /* 0x000fe200078ec0ff */
[----:B------:R-:W-:Y:S01]  /*0390*/  ULDC.U8 UR23, c[0x0][0x2d8] ;  /* 0x0000b60000177ab9 */ /* 0x000fe20000000000 */
[----:B------:R-:W-:Y:S01]  /*03a0*/  LEA.HI R2, R5, R9, RZ, 0x2 ;  /* 0x0000000905027211 */ /* 0x000fe200078f10ff */
[C---:B------:R-:W-:Y:S01]  /*03b0*/  IMAD.IADD R5, R11.reuse, 0x1, -R13 ;  /* 0x000000010b057824 */ /* 0x040fe200078e0a0d */
[----:B------:R-:W-:Y:S01]  /*03c0*/  SHF.R.S32.HI R4, RZ, 0x2, R6 ;  /* 0x00000002ff047819 */ /* 0x000fe20000011406 */
[----:B------:R-:W-:Y:S01]  /*03d0*/  IMAD.IADD R16, R11, 0x1, -R12 ;  /* 0x000000010b107824 */ /* 0x000fe200078e0a0c */
[----:B------:R-:W-:Y:S01]  /*03e0*/  LOP3.LUT R2, R2, 0xfffffffc, RZ, 0xc0, !PT ;  /* 0xfffffffc02027812 */ /* 0x000fe200078ec0ff */
[----:B------:R-:W-:Y:S01]  /*03f0*/  IMAD.IADD R11, R3, 0x1, -R0 ;  /* 0x00000001030b7824 */ /* 0x000fe200078e0a00 */
[----:B------:R-:W-:Y:S01]  /*0400*/  SHF.R.S32.HI R3, RZ, 0x3, R10 ;  /* 0x00000003ff037819 */ /* 0x000fe2000001140a */
[----:B------:R-:W-:Y:S01]  /*0410*/  UMOV UR22, 0xffffc000 ;  /* 0xffffc00000167882 */ /* 0x000fe20000000000 */
[----:B------:R-:W-:Y:S01]  /*0420*/  SHF.R.S32.HI R0, RZ, 0x1f, R6 ;  /* 0x0000001fff007819 */ /* 0x000fe20000011406 */
[----:B------:R-:W-:Y:S01]  /*0430*/  IMAD.IADD R17, R9, 0x1, -R2 ;  /* 0x0000000109117824 */ /* 0x000fe200078e0a02 */
[----:B------:R-:W-:Y:S01]  /*0440*/  SHF.R.S32.HI R242, RZ, 0x1f, R7 ;  /* 0x0000001ffff27819 */ /* 0x000fe20000011407 */
[----:B------:R-:W-:Y:S01]  /*0450*/  IMAD.SHL.U32 R3, R3, 0x40, RZ ;  /* 0x0000004003037824 */ /* 0x000fe200078e00ff */
[----:B------:R-:W-:Y:S01]  /*0460*/  LEA.HI R0, R0, R4, RZ, 0x3 ;  /* 0x0000000400007211 */ /* 0x000fe200078f18ff */
[----:B------:R-:W-:Y:S01]  /*0470*/  UIMAD UR25, UR4, UR25, URZ ;  /* 0x00000019041972a4 */ /* 0x000fe2000f8e023f */
[----:B------:R-:W-:Y:S01]  /*0480*/  LEA.HI R242, R242, R7, RZ, 0x2 ;  /* 0x00000007f2f27211 */ /* 0x000fe200078f10ff */
[----:B------:R-:W-:Y:S01]  /*0490*/  IMAD.SHL.U32 R7, R5, 0x8, RZ ;  /* 0x0000000805077824 */ /* 0x000fe200078e00ff */
[----:B------:R-:W-:Y:S01]  /*04a0*/  LOP3.LUT R2, R0, 0xfffffff8, RZ, 0xc0, !PT ;  /* 0xfffffff800027812 */ /* 0x000fe200078ec0ff */
[----:B------:R-:W-:Y:S01]  /*04b0*/  STL [R1+0x1c], R17 ;  /* 0x00001c1101007387 */ /* 0x000fe20000100800 */
[----:B------:R-:W-:Y:S01]  /*04c0*/  LOP3.LUT R0, R3, 0x1c0, RZ, 0xc0, !PT ;  /* 0x000001c003007812 */ /* 0x000fe200078ec0ff */
[----:B------:R-:W-:Y:S01]  /*04d0*/  USHF.R.S32.HI UR26, URZ, 0x1f, UR27 ;  /* 0x0000001f3f1a7899 */ /* 0x000fe2000801141b */
[----:B------:R-:W-:Y:S01]  /*04e0*/  SHF.R.S32.HI R3, RZ, 0x1f, R8 ;  /* 0x0000001fff037819 */ /* 0x000fe20000011408 */
[----:B------:R-:W-:Y:S01]  /*04f0*/  IMAD.IADD R6, R4, 0x1, -R2 ;  /* 0x0000000104067824 */ /* 0x000fe200078e0a02 */
[----:B------:R-:W-:Y:S01]  /*0500*/  SHF.R.U32.HI R2, RZ, 0x3, R0 ;  /* 0x00000003ff027819 */ /* 0x000fe20000011600 */
[----:B------:R-:W-:Y:S01]  /*0510*/  UMOV UR20, 0x6 ;  /* 0x0000000600147882 */ /* 0x000fe20000000000 */
[----:B------:R-:W-:-:S02]  /*0520*/  LEA.HI R12, R3, R8, RZ, 0x3 ;  /* 0x00000008030c7211 */ /* 0x000fc400078f18ff */
[----:B------:R-:W-:Y:S01]  /*0530*/  LOP3.LUT R3, R0, 0x38, R7, 0xf8, !PT ;  /* 0x0000003800037812 */ /* 0x000fe200078ef807 */
[----:B------:R-:W-:Y:S01]  /*0540*/  IMAD.SHL.U32 R7, R16, 0x2, RZ ;  /* 0x0000000210077824 */ /* 0x000fe200078e00ff */
[----:B------:R-:W-:Y:S02]  /*0550*/  LOP3.LUT R0, R12, 0xfffffff8, RZ, 0xc0, !PT ;  /* 0xfffffff80c007812 */ /* 0x000fe400078ec0ff */
[----:B------:R-:W-:Y:S01]  /*0560*/  LOP3.LUT R3, R3, R2, RZ, 0x3c, !PT ;  /* 0x0000000203037212 */ /* 0x000fe200078e3cff */
[----:B------:R-:W-:Y:S01]  /*0570*/  IMAD.SHL.U32 R2, R14, 0x8, RZ ;  /* 0x000000080e027824 */ /* 0x000fe200078e00ff */
[C---:B------:R-:W-:Y:S01]  /*0580*/  LOP3.LUT P4, RZ, R5.reuse, 0x2, RZ, 0xc0, !PT ;  /* 0x0000000205ff7812 */ /* 0x040fe2000788c0ff */
[----:B------:R-:W-:Y:S01]  /*0590*/  IMAD.IADD R13, R8, 0x1, -R0 ;  /* 0x00000001080d7824 */ /* 0x000fe200078e0a00 */
[C---:B------:R-:W-:Y:S01]  /*05a0*/  LOP3.LUT P3, RZ, R5.reuse, 0x4, RZ, 0xc0, !PT ;  /* 0x0000000405ff7812 */ /* 0x040fe2000786c0ff */
[----:B------:R-:W-:Y:S01]  /*05b0*/  IMAD.SHL.U32 R0, R5, 0x40, RZ ;  /* 0x0000004005007824 */ /* 0x000fe200078e00ff */
[----:B------:R-:W-:Y:S01]  /*05c0*/  LOP3.LUT R2, R3, 0xfffffe00, R2, 0xf8, !PT ;  /* 0xfffffe0003027812 */ /* 0x000fe200078ef802 */
[----:B------:R-:W-:Y:S01]  /*05d0*/  IMAD.SHL.U32 R3, R11, 0x200, RZ ;  /* 0x000002000b037824 */ /* 0x000fe200078e00ff */
[----:B------:R-:W-:-:S02]  /*05e0*/  LOP3.LUT R4, R6, 0x1, RZ, 0xc0, !PT ;  /* 0x0000000106047812 */ /* 0x000fc400078ec0ff */
[----:B------:R-:W-:Y:S01]  /*05f0*/  LOP3.LUT R0, R0, 0x1c0, RZ, 0xc0, !PT ;  /* 0x000001c000007812 */ /* 0x000fe200078ec0ff */
[----:B------:R1:W-:Y:S01]  /*0600*/  STL [R1+0x18], R2 ;  /* 0x0000180201007387 */ /* 0x0003e20000100800 */
[----:B------:R-:W-:Y:S02]  /*0610*/  SHF.R.S32.HI R8, RZ, 0x7, R15 ;  /* 0x00000007ff087819 */ /* 0x000fe4000001140f */
[----:B------:R-:W-:Y:S02]  /*0620*/  LOP3.LUT R178, R0, 0x8, R10, 0xf8, !PT ;  /* 0x0000000800b27812 */ /* 0x000fe400078ef80a */
[----:B------:R-:W-:Y:S02]  /*0630*/  ISETP.NE.U32.AND P0, PT, R4, 0x1, PT ;  /* 0x000000010400780c */ /* 0x000fe40003f05070 */
[----:B------:R-:W-:Y:S02]  /*0640*/  SEL R180, R233, 0xffffffe0, !P4 ;  /* 0xffffffe0e9b47807 */ /* 0x000fe40006000000 */
[----:B------:R-:W-:-:S02]  /*0650*/  R2P PR, R6, 0x6 ;  /* 0x0000000606007804 */ /* 0x000fc40000000000 */
[----:B------:R-:W-:-:S03]  /*0660*/  SEL R231, R231, 0x10, !P0 ;  /* 0x00000010e7e77807 */ /* 0x000fc60004000000 */
[----:B------:R-:W-:Y:S01]  /*0670*/  SEL R233, R233, 0xffffffe0, !P1 ;  /* 0xffffffe0e9e97807 */ /* 0x000fe20004800000 */
[----:B-1----:R-:W-:-:S05]  /*0680*/  IMAD.SHL.U32 R2, R17, 0x10, RZ ;  /* 0x0000001011027824 */ /* 0x002fca00078e00ff */
[----:B------:R-:W-:Y:S02]  /*0690*/  LOP3.LUT R5, R0, 0x30, R2, 0xf8, !PT ;  /* 0x0000003000057812 */ /* 0x000fe400078ef802 */
[----:B------:R-:W-:Y:S02]  /*06a0*/  SHF.R.U32.HI R0, RZ, 0x3, R0 ;  /* 0x00000003ff007819 */ /* 0x000fe40000011600 */
[----:B------:R-:W-:Y:S01]  /*06b0*/  LOP3.LUT R4, R5, 0x8, R10, 0xf8, !PT ;  /* 0x0000000805047812 */ /* 0x000fe200078ef80a */
[----:B------:R-:W-:Y:S01]  /*06c0*/  IMAD R5, R8, 0x2000, R7 ;  /* 0x0000200008057824 */ /* 0x000fe200078e0207 */
[----:B------:R-:W-:Y:S01]  /*06d0*/  LEA.HI.SX32 R242, R242, R2, 0x1e ;  /* 0x00000002f2f27211 */ /* 0x000fe200078ff2ff */
[----:B------:R-:W-:Y:S01]  /*06e0*/  IMAD R2, R8, 0x1000, R3 ;  /* 0x0000100008027824 */ /* 0x000fe200078e0203 */
[----:B------:R-:W-:Y:S01]  /*06f0*/  LOP3.LUT R178, R178, R0, RZ, 0x3c, !PT ;  /* 0x00000000b2b27212 */ /* 0x000fe200078e3cff */
[----:B------:R-:W-:Y:S01]  /*0700*/  IMAD R5, R17, 0x400, R5 ;  /* 0x0000040011057824 */ /* 0x000fe200078e0205 */
        /* <DEDUP_REMOVED lines=8> */
[----:B------:R-:W-:Y:S01]  /*0790*/  IMAD.SHL.U32 R3, R3, 0x2, RZ ;  /* 0x0000000203037824 */ /* 0x000fe200078e00ff */
[----:B------:R-:W-:Y:S01]  /*07a0*/  SHF.R.U32.HI R4, RZ, 0x3, R0 ;  /* 0x00000003ff047819 */ /* 0x000fe20000011600 */
[----:B------:R-:W-:Y:S01]  /*07b0*/  IMAD.IADD R181, R178, 0x1, R180 ;  /* 0x00000001b2b57824 */ /* 0x000fe200078e02b4 */
[----:B------:R-:W-:-:S02]  /*07c0*/  LOP3.LUT R9, R2, 0x10, R8, 0xf8, !PT ;  /* 0x0000001002097812 */ /* 0x000fc400078ef808 */
[CC--:B------:R-:W-:Y:S02]  /*07d0*/  LOP3.LUT R6, R4.reuse, R0.reuse, RZ, 0xfc, !PT ;  /* 0x0000000004067212 */ /* 0x0c0fe400078efcff */
[----:B------:R-:W-:Y:S01]  /*07e0*/  LOP3.LUT R8, R4, R0, R2, 0x1e, !PT ;  /* 0x0000000004087212 */ /* 0x000fe200078e1e02 */
[----:B------:R-:W-:Y:S02]  /*07f0*/  IMAD.SHL.U32 R2, R13, 0x40, RZ ;  /* 0x000000400d027824 */ /* 0x000fe400078e00ff */
[----:B------:R-:W-:Y:S02]  /*0800*/  IMAD.IADD R229, R6, 0x1, R5 ;  /* 0x0000000106e57824 */ /* 0x000fe400078e0205 */
[----:B------:R-:W-:Y:S01]  /*0810*/  IMAD.SHL.U32 R5, R11, 0x8, RZ ;  /* 0x000000080b057824 */ /* 0x000fe200078e00ff */
[----:B------:R-:W-:Y:S01]  /*0820*/  LOP3.LUT R2, R2, 0x1c0, RZ, 0xc0, !PT ;  /* 0x000001c002027812 */ /* 0x000fe200078ec0ff */
[----:B------:R-:W-:Y:S02]  /*0830*/  IMAD.SHL.U32 R0, R12, 0x40, RZ ;  /* 0x000000400c007824 */ /* 0x000fe400078e00ff */
[----:B------:R-:W-:Y:S01]  /*0840*/  IMAD R6, R17, 0x400, R7 ;  /* 0x0000040011067824 */ /* 0x000fe200078e0207 */
[----:B------:R-:W-:Y:S01]  /*0850*/  LOP3.LUT R5, R2, 0x8, R5, 0xf8, !PT ;  /* 0x0000000802057812 */ /* 0x000fe200078ef805 */
[----:B------:R-:W-:Y:S01]  /*0860*/  IMAD.SHL.U32 R229, R229, 0x2, RZ ;  /* 0x00000002e5e57824 */ /* 0x000fe200078e00ff */
[----:B------:R-:W-:Y:S01]  /*0870*/  SHF.R.U32.HI R4, RZ, 0x3, R2 ;  /* 0x00000003ff047819 */ /* 0x000fe20000011602 */
[----:B------:R-:W-:Y:S01]  /*0880*/  IMAD.IADD R6, R6, 0x1, R8 ;  /* 0x0000000106067824 */ /* 0x000fe200078e0208 */
[----:B------:R-:W-:Y:S01]  /*0890*/  LOP3.LUT R0, R0, 0xfffffe00, RZ, 0xc0, !PT ;  /* 0xfffffe0000007812 */ /* 0x000fe200078ec0ff */
[----:B------:R-:W-:Y:S01]  /*08a0*/  IMAD.IADD R232, R229, 0x1, R231 ;  /* 0x00000001e5e87824 */ /* 0x000fe200078e02e7 */
        /* <DEDUP_REMOVED lines=22> */
[--C-:B------:R-:W-:Y:S01]  /*0a10*/  IMAD.IADD R231, R231, 0x1, R230.reuse ;  /* 0x00000001e7e77824 */ /* 0x100fe200078e02e6 */
        /* <DEDUP_REMOVED lines=13> */
[----:B------:R-:W-:-:S03]  /*0af0*/  IMAD.SHL.U32 R182, R188, 0x2, RZ ;  /* 0x00000002bcb67824 */ /* 0x000fc600078e00ff */
        /* <DEDUP_REMOVED lines=12> */
.L_x_985:
        /* <DEDUP_REMOVED lines=9> */
[----:B------:R-:W-:-:S06]  /*0c50*/  @P1 IMAD.MOV.U32 R6, RZ, RZ, 0x4 ;  /* 0x00000004ff061424 */ /* 0x000fcc00078e00ff */
[----:B--2---:R-:W2:Y:S01]  /*0c60*/  @P0 S2R R0, SR_CTAID.Y ;  /* 0x0000000000000919 */ /* 0x004ea20000002600 */
        /* <DEDUP_REMOVED lines=94> */
.L_x_978:
[----:B------:R-:W-:-:S04]  /*1250*/  UIMAD UR45, UR43, UR19, UR44 ;  /* 0x000000132b2d72a4 */ /* 0x000fc8000f8e022c */
[----:B------:R-:W-:Y:S02]  /*1260*/  UIMAD UR45, UR45, UR18, URZ ;  /* 0x000000122d2d72a4 */ /* 0x000fe4000f8e023f */
.L_x_979:
[----:B------:R-:W2:Y:S01]  /*1270*/  LDL R25, [R1+0x18] ;  /* 0x0000180001197983 */ /* 0x000ea20000100800 */
[----:B------:R-:W-:Y:S01]  /*1280*/  IMAD.U32 R8, RZ, RZ, UR5 ;  /* 0x00000005ff087e24 */ /* 0x000fe2000f8e00ff */
[----:B------:R-:W-:Y:S01]  /*1290*/  UIADD3 UR40, UP0, UR41, UR40, URZ ;  /* 0x0000002829287290 */ /* 0x000fe2000ff1e03f */
[----:B------:R-:W-:Y:S01]  /*12a0*/  IMAD.U32 R5, RZ, RZ, UR4 ;  /* 0x00000004ff057e24 */ /* 0x000fe2000f8e00ff */
[----:B------:R-:W1:Y:S01]  /*12b0*/  S2R R22, SR_TID.X ;  /* 0x0000000000167919 */ /* 0x000e620000002100 */
[----:B------:R-:W-:Y:S01]  /*12c0*/  ULDC.64 UR4, c[0x0][0x368] ;  /* 0x0000da0000047ab9 */ /* 0x000fe20000000a00 */
[----:B------:R-:W-:Y:S01]  /*12d0*/  CS2R R126, SRZ ;  /* 0x00000000007e7805 */ /* 0x000fe2000001ff00 */
[----:B------:R-:W-:Y:S01]  /*12e0*/  UIMAD UR4, UR10, UR4, URZ ;  /* 0x000000040a0472a4 */ /* 0x000fe2000f8e023f */
[----:B------:R-:W3:Y:S01]  /*12f0*/  S2R R20, SR_CTAID.Y ;  /* 0x0000000000147919 */ /* 0x000ee20000002600 */
[----:B------:R-:W-:Y:S01]  /*1300*/  UIMAD.WIDE UR54, UR43, UR17, UR50 ;  /* 0x000000112b3672a5 */ /* 0x000fe2000f8e0232 */
[----:B------:R-:W-:Y:S01]  /*1310*/  IMAD.U32 R15, RZ, RZ, UR40 ;  /* 0x00000028ff0f7e24 */ /* 0x000fe2000f8e00ff */
[----:B------:R-:W-:Y:S01]  /*1320*/  UIMAD UR6, UR43, UR5, UR4 ;  /* 0x000000052b0672a4 */ /* 0x000fe2000f8e0204 */
[----:B------:R-:W4:Y:S01]  /*1330*/  S2R R24, SR_CTAID.Z ;  /* 0x0000000000187919 */ /* 0x000f220000002700 */
[----:B------:R-:W-:Y:S01]  /*1340*/  UIMAD UR53, UR53, UR16, UR25 ;  /* 0x00000010353572a4 */ /* 0x000fe2000f8e0219 */
[----:B------:R-:W-:Y:S01]  /*1350*/  CS2R R124, SRZ ;  /* 0x00000000007c7805 */ /* 0x000fe2000001ff00 */
[----:B------:R-:W-:Y:S01]  /*1360*/  ULDC.64 UR4, c[0x0][0x180] ;  /* 0x0000600000047ab9 */ /* 0x000fe20000000a00 */
[----:B------:R-:W-:Y:S01]  /*1370*/  CS2R R130, SRZ ;  /* 0x0000000000827805 */ /* 0x000fe2000001ff00 */
[----:B------:R-:W-:Y:S01]  /*1380*/  UIMAD UR4, UR10, UR4, URZ ;  /* 0x000000040a0472a4 */ /* 0x000fe2000f8e023f */
[----:B------:R-:W-:Y:S01]  /*1390*/  CS2R R128, SRZ ;  /* 0x0000000000807805 */ /* 0x000fe2000001ff00 */
[----:B------:R-:W-:Y:S01]  /*13a0*/  UIADD3 UR53, UR37, UR53, URZ ;  /* 0x0000003525357290 */ /* 0x000fe2000fffe03f */
[----:B------:R-:W-:Y:S01]  /*13b0*/  CS2R R122, SRZ ;  /* 0x00000000007a7805 */ /* 0x000fe2000001ff00 */
[----:B------:R-:W-:Y:S01]  /*13c0*/  UIMAD UR8, UR43, UR5, UR4 ;  /* 0x000000052b0872a4 */ /* 0x000fe2000f8e0204 */
[----:B------:R-:W-:Y:S01]  /*13d0*/  CS2R R120, SRZ ;  /* 0x0000000000787805 */ /* 0x000fe2000001ff00 */
[----:B------:R-:W-:Y:S01]  /*13e0*/  UIADD3.X UR48, UR11, UR48, URZ, UP0, !UPT ;  /* 0x000000300b307290 */ /* 0x000fe200087fe43f */
[----:B------:R-:W-:Y:S01]  /*13f0*/  CS2R R118, SRZ ;  /* 0x0000000000767805 */ /* 0x000fe2000001ff00 */
[----:B------:R-:W-:Y:S01]  /*1400*/  ULDC.64 UR4, c[0x0][0x188] ;  /* 0x0000620000047ab9 */ /* 0x000fe20000000a00 */
[----:B------:R-:W-:Y:S01]  /*1410*/  CS2R R116, SRZ ;  /* 0x0000000000747805 */ /* 0x000fe2000001ff00 */
[----:B------:R-:W-:Y:S01]  /*1420*/  UIMAD UR4, UR10, UR4, URZ ;  /* 0x000000040a0472a4 */ /* 0x000fe2000f8e023f */
[----:B-1----:R-:W-:Y:S01]  /*1430*/  SHF.R.S32.HI R23, RZ, 0x1f, R22 ;  /* 0x0000001fff177819 */ /* 0x002fe20000011416 */
[----:B------:R-:W-:Y:S01]  /*1440*/  UIADD3 UR45, UR50, UR45, URZ ;  /* 0x0000002d322d7290 */ /* 0x000fe2000fffe03f */
[----:B------:R-:W-:Y:S01]  /*1450*/  CS2R R110, SRZ ;  /* 0x00000000006e7805 */ /* 0x000fe2000001ff00 */
[----:B------:R-:W-:Y:S01]  /*1460*/  UIMAD UR5, UR43, UR5, UR4 ;  /* 0x000000052b0572a4 */ /* 0x000fe2000f8e0204 */
[CC--:B------:R-:W-:Y:S01]  /*1470*/  LEA.HI R4, R23.reuse, R22.reuse, RZ, 0x5 ;  /* 0x0000001617047211 */ /* 0x0c0fe200078f28ff */
[----:B------:R-:W-:Y:S01]  /*1480*/  UIADD3 UR46, UR50, UR46, URZ ;  /* 0x0000002e322e7290 */ /* 0x000fe2000fffe03f */
[----:B------:R-:W-:Y:S01]  /*1490*/  LEA.HI R11, R23, R22, RZ, 0x3 ;  /* 0x00000016170b7211 */ /* 0x000fe200078f18ff */
[----:B------:R-:W-:Y:S01]  /*14a0*/  CS2R R108, SRZ ;  /* 0x00000000006c7805 */ /* 0x000fe2000001ff00 */
[----:B------:R-:W-:Y:S01]  /*14b0*/  LOP3.LUT R2, R4, 0xffffffe0, RZ, 0xc0, !PT ;  /* 0xffffffe004027812 */ /* 0x000fe200078ec0ff */
[----:B------:R-:W-:Y:S01]  /*14c0*/  UIMAD.WIDE UR56, UR46, UR21, UR34 ;  /* 0x000000152e3872a5 */ /* 0x000fe2000f8e0222 */
[----:B------:R-:W-:Y:S01]  /*14d0*/  SHF.R.S32.HI R4, RZ, 0x5, R4 ;  /* 0x00000005ff047819 */ /* 0x000fe20000011404 */
[----:B------:R-:W-:Y:S01]  /*14e0*/  CS2R R114, SRZ ;  /* 0x0000000000727805 */ /* 0x000fe2000001ff00 */
[----:B------:R-:W-:Y:S01]  /*14f0*/  SHF.R.S32.HI R10, RZ, 0x3, R11 ;  /* 0x00000003ff0a7819 */ /* 0x000fe2000001140b */
[----:B------:R-:W-:Y:S01]  /*1500*/  IMAD.IADD R21, R22, 0x1, -R2 ;  /* 0x0000000116157824 */ /* 0x000fe200078e0a02 */
[----:B------:R-:W-:Y:S01]  /*1510*/  CS2R R112, SRZ ;  /* 0x0000000000707805 */ /* 0x000fe2000001ff00 */
[----:B------:R-:W-:Y:S01]  /*1520*/  CS2R R106, SRZ ;  /* 0x00000000006a7805 */ /* 0x000fe2000001ff00 */
[----:B------:R-:W-:Y:S01]  /*1530*/  SHF.R.S32.HI R14, RZ, 0x1f, R10 ;  /* 0x0000001fff0e7819 */ /* 0x000fe2000001140a */
[----:B------:R-:W-:Y:S01]  /*1540*/  IMAD R2, R4, UR28, R21 ;  /* 0x0000001c04027c24 */ /* 0x000fe2000f8e0215 */
[----:B------:R-:W-:Y:S01]  /*1550*/  CS2R R104, SRZ ;  /* 0x0000000000687805 */ /* 0x000fe2000001ff00 */
[----:B------:R-:W-:Y:S01]  /*1560*/  IMAD.WIDE.U32 R12, R10, c[0x0][0x1a0], RZ ;  /* 0x000068000a0c7a25 */ /* 0x000fe200078e00ff */
[----:B------:R-:W-:Y:S01]  /*1570*/  CS2R R102, SRZ ;  /* 0x0000000000667805 */ /* 0x000fe2000001ff00 */
[----:B------:R-:W-:Y:S01]  /*1580*/  CS2R R100, SRZ ;  /* 0x0000000000647805 */ /* 0x000fe2000001ff00 */
[----:B------:R-:W-:Y:S01]  /*1590*/  IADD3 R8, P2, P0, R2, UR27, R8 ;  /* 0x0000001b02087c10 */ /* 0x000fe2000f85e008 */
[C---:B------:R-:W-:Y:S01]  /*15a0*/  IMAD R6, R14.reuse, c[0x0][0x1a0], RZ ;  /* 0x000068000e067a24 */ /* 0x040fe200078e02ff */
[----:B------:R-:W-:Y:S01]  /*15b0*/  SHF.R.S32.HI R2, RZ, 0x1f, R2 ;  /* 0x0000001fff027819 */ /* 0x000fe20000011402 */
[----:B------:R-:W-:Y:S01]  /*15c0*/  IMAD R4, R14, c[0x0][0x198], RZ ;  /* 0x000066000e047a24 */ /* 0x000fe200078e02ff */
[----:B------:R-:W-:Y:S01]  /*15d0*/  CS2R R94, SRZ ;  /* 0x00000000005e7805 */ /* 0x000fe2000001ff00 */
[----:B------:R-:W-:Y:S01]  /*15e0*/  IMAD R6, R10, c[0x0][0x1a4], R6 ;  /* 0x000069000a067a24 */ /* 0x000fe200078e0206 */
[----:B------:R-:W-:Y:S01]  /*15f0*/  IADD3.X R2, R2, UR26, R5, P2, P0 ;  /* 0x0000001a02027c10 */ /* 0x000fe200097e0405 */
[----:B------:R-:W-:Y:S01]  /*1600*/  IMAD.WIDE.U32 R16, R10, c[0x0][0x198], RZ ;  /* 0x000066000a107a25 */ /* 0x000fe200078e00ff */
[----:B------:R-:W-:Y:S01]  /*1610*/  IADD3 R8, P0, R8, R7, RZ ;  /* 0x0000000708087210 */ /* 0x000fe20007f1e0ff */
[----:B------:R-:W-:Y:S01]  /*1620*/  CS2R R92, SRZ ;  /* 0x00000000005c7805 */ /* 0x000fe2000001ff00 */
[----:B------:R-:W-:Y:S01]  /*1630*/  CS2R R98, SRZ ;  /* 0x0000000000627805 */ /* 0x000fe2000001ff00 */
[----:B------:R-:W-:Y:S01]  /*1640*/  IMAD R4, R10, c[0x0][0x19c], R4 ;  /* 0x000067000a047a24 */ /* 0x000fe200078e0204 */
[----:B------:R-:W-:Y:S01]  /*1650*/  CS2R R96, SRZ ;  /* 0x0000000000607805 */ /* 0x000fe2000001ff00 */
[----:B------:R-:W-:Y:S01]  /*1660*/  IMAD.X R9, R2, 0x1, R9, P0 ;  /* 0x0000000102097824 */ /* 0x000fe200000e0609 */
[----:B------:R-:W-:Y:S01]  /*1670*/  LOP3.LUT R2, R11, 0xfffffff8, RZ, 0xc0, !PT ;  /* 0xfffffff80b027812 */ /* 0x000fe200078ec0ff */
[----:B------:R-:W-:Y:S01]  /*1680*/  IMAD.IADD R7, R13, 0x1, R6 ;  /* 0x000000010d077824 */ /* 0x000fe200078e0206 */
[----:B------:R-:W-:Y:S01]  /*1690*/  CS2R R90, SRZ ;  /* 0x00000000005a7805 */ /* 0x000fe2000001ff00 */
[----:B------:R-:W-:Y:S01]  /*16a0*/  IMAD.IADD R5, R17, 0x1, R4 ;  /* 0x0000000111057824 */ /* 0x000fe200078e0204 */
[----:B------:R-:W-:Y:S01]  /*16b0*/  CS2R R88, SRZ ;  /* 0x0000000000587805 */ /* 0x000fe2000001ff00 */
[----:B------:R-:W-:Y:S01]  /*16c0*/  IMAD.MOV.U32 R6, RZ, RZ, R12 ;  /* 0x000000ffff067224 */ /* 0x000fe200078e000c */
[----:B------:R-:W-:Y:S01]  /*16d0*/  CS2R R86, SRZ ;  /* 0x0000000000567805 */ /* 0x000fe2000001ff00 */
[----:B------:R-:W-:Y:S01]  /*16e0*/  IMAD.MOV.U32 R4, RZ, RZ, R16 ;  /* 0x000000ffff047224 */ /* 0x000fe200078e0010 */
[----:B------:R-:W-:Y:S01]  /*16f0*/  CS2R R84, SRZ ;  /* 0x0000000000547805 */ /* 0x000fe2000001ff00 */
[----:B------:R-:W-:Y:S01]  /*1700*/  IMAD.U32 R12, RZ, RZ, UR40 ;  /* 0x00000028ff0c7e24 */ /* 0x000fe2000f8e00ff */
[----:B------:R-:W-:Y:S01]  /*1710*/  CS2R R78, SRZ ;  /* 0x00000000004e7805 */ /* 0x000fe2000001ff00 */
[----:B------:R-:W-:Y:S01]  /*1720*/  IMAD.IADD R11, R22, 0x1, -R2 ;  /* 0x00000001160b7824 */ /* 0x000fe200078e0a02 */
[----:B------:R-:W-:Y:S01]  /*1730*/  IADD3 R2, P0, R10, UR50, RZ ;  /* 0x000000320a027c10 */ /* 0x000fe2000ff1e0ff */
[----:B------:R-:W-:Y:S01]  /*1740*/  IMAD.WIDE.U32 R12, R12, c[0x0][0x198], R4 ;  /* 0x000066000c0c7a25 */ /* 0x000fe200078e0004 */
[----:B------:R-:W-:Y:S01]  /*1750*/  CS2R R76, SRZ ;  /* 0x00000000004c7805 */ /* 0x000fe2000001ff00 */
[----:B------:R-:W-:Y:S01]  /*1760*/  CS2R R82, SRZ ;  /* 0x0000000000527805 */ /* 0x000fe2000001ff00 */
[----:B------:R-:W-:Y:S01]  /*1770*/  IADD3.X R18, R14, UR51, RZ, P0, !PT ;  /* 0x000000330e127c10 */ /* 0x000fe200087fe4ff */
[----:B------:R-:W-:Y:S01]  /*1780*/  IMAD.SHL.U32 R4, R11, 0x8, RZ ;  /* 0x000000080b047824 */ /* 0x000fe200078e00ff */
[----:B------:R-:W-:Y:S01]  /*1790*/  UIADD3 UR51, UP1, UR54, UR7, URZ ;  /* 0x0000000736337290 */ /* 0x000fe2000ff3e03f */
[----:B------:R-:W-:Y:S01]  /*17a0*/  IMAD.U32 R16, RZ, RZ, UR36 ;  /* 0x00000024ff107e24 */ /* 0x000fe2000f8e00ff */
[----:B------:R-:W-:Y:S01]  /*17b0*/  CS2R R80, SRZ ;  /* 0x0000000000507805 */ /* 0x000fe2000001ff00 */
[----:B------:R-:W-:Y:S01]  /*17c0*/  IMAD.WIDE.U32 R14, R15, c[0x0][0x1a0], R6 ;  /* 0x000068000f0e7a25 */ /* 0x000fe200078e0006 */
[----:B------:R-:W-:Y:S01]  /*17d0*/  SHF.R.S32.HI R5, RZ, 0x1f, R4 ;  /* 0x0000001fff057819 */ /* 0x000fe20000011404 */
[----:B------:R-:W-:Y:S01]  /*17e0*/  UIADD3.X UR52, UR55, UR52, URZ, UP1, !UPT ;  /* 0x0000003437347290 */ /* 0x000fe20008ffe43f */
[----:B------:R-:W-:Y:S01]  /*17f0*/  CS2R R74, SRZ ;  /* 0x00000000004a7805 */ /* 0x000fe2000001ff00 */
[----:B------:R-:W-:Y:S01]  /*1800*/  IMAD R6, R18, c[0x0][0x190], RZ ;  /* 0x0000640012067a24 */ /* 0x000fe200078e02ff */
[----:B------:R-:W-:Y:S01]  /*1810*/  UIMAD UR53, UR53, UR51, URZ ;  /* 0x00000033353572a4 */ /* 0x000fe2000f8e023f */
[----:B------:R-:W-:Y:S01]  /*1820*/  IMAD.U32 R17, RZ, RZ, UR37 ;  /* 0x00000025ff117e24 */ /* 0x000fe2000f8e00ff */
[----:B------:R-:W-:Y:S01]  /*1830*/  CS2R R72, SRZ ;  /* 0x0000000000487805 */ /* 0x000fe2000001ff00 */
[----:B------:R-:W-:Y:S01]  /*1840*/  IMAD.WIDE.U32 R16, R16, UR51, R8 ;  /* 0x0000003310107c25 */ /* 0x000fe2000f8e0008 */
[----:B------:R-:W-:Y:S01]  /*1850*/  UIMAD UR52, UR52, UR36, UR53 ;  /* 0x00000024343472a4 */ /* 0x000fe2000f8e0235 */
[----:B------:R-:W-:Y:S01]  /*1860*/  CS2R R70, SRZ ;  /* 0x0000000000467805 */ /* 0x000fe2000001ff00 */
[----:B------:R-:W-:Y:S01]  /*1870*/  CS2R R68, SRZ ;  /* 0x0000000000447805 */ /* 0x000fe2000001ff00 */
[----:B---3--:R-:W-:Y:S01]  /*1880*/  IMAD.WIDE.U32 R8, R20, c[0x0][0x368], R4 ;  /* 0x0000da0014087a25 */ /* 0x008fe200078e0004 */
[----:B------:R-:W-:Y:S01]  /*1890*/  @P1 BAR.SYNC.DEFER_BLOCKING 0x0 ;  /* 0x0000000000001b1d */ /* 0x000fe20000010000 */
[----:B------:R-:W-:-:S02]  /*18a0*/  LEA R190, P0, R16, c[0x0][0x350], 0x2 ;  /* 0x0000d40010be7a11 */ /* 0x000fc400078010ff */
[C---:B------:R-:W-:Y:S01]  /*18b0*/  IMAD R6, R2.reuse, c[0x0][0x194], R6 ;  /* 0x0000650002067a24 */ /* 0x040fe200078e0206 */
[----:B------:R-:W-:Y:S01]  /*18c0*/  IADD3 R9, R9, UR6, RZ ;  /* 0x0000000609097c10 */ /* 0x000fe2000fffe0ff */
[----:B------:R-:W-:Y:S01]  /*18d0*/  IMAD.WIDE.U32 R10, R2, c[0x0][0x190], R4 ;  /* 0x00006400020a7a25 */ /* 0x000fe200078e0004 */
[----:B------:R-:W-:-:S03]  /*18e0*/  ULDC.64 UR6, c[0x0][0x198] ;  /* 0x0000660000067ab9 */ /* 0x000fc60000000a00 */
[----:B------:R-:W-:Y:S02]  /*18f0*/  IMAD.IADD R11, R11, 0x1, R6 ;  /* 0x000000010b0b7824 */ /* 0x000fe400078e0206 */
[----:B------:R-:W-:-:S04]  /*1900*/  IMAD.WIDE.U32 R6, R20, c[0x0][0x180], R4 ;  /* 0x0000600014067a25 */ /* 0x000fc800078e0004 */
[----:B------:R-:W-:Y:S01]  /*1910*/  IMAD R18, R18, c[0x0][0x370], RZ ;  /* 0x0000dc0012127a24 */ /* 0x000fe200078e02ff */
[----:B------:R-:W-:Y:S01]  /*1920*/  IADD3 R7, R7, UR8, RZ ;  /* 0x0000000807077c10 */ /* 0x000fe2000fffe0ff */
[C---:B------:R-:W-:Y:S01]  /*1930*/  IMAD.WIDE.U32 R4, R20.reuse, c[0x0][0x188], R4 ;  /* 0x0000620014047a25 */ /* 0x040fe200078e0004 */
[----:B------:R-:W-:Y:S02]  /*1940*/  ULDC.64 UR8, c[0x0][0x178] ;  /* 0x00005e0000087ab9 */ /* 0x000fe40000000a00 */
[----:B------:R-:W-:Y:S01]  /*1950*/  UIMAD UR10, UR10, UR8, URZ ;  /* 0x000000080a0a72a4 */ /* 0x000fe2000f8e023f */
[----:B------:R-:W-:Y:S01]  /*1960*/  IMAD.WIDE.U32 R10, R20, c[0x0][0x178], R10 ;  /* 0x00005e00140a7a25 */ /* 0x000fe200078e000a */
[----:B------:R-:W-:Y:S01]  /*1970*/  IADD3 R5, R5, UR5, RZ ;  /* 0x0000000505057c10 */ /* 0x000fe2000fffe0ff */
[----:B------:R-:W-:Y:S02]  /*1980*/  UIMAD UR8, UR48, UR6, URZ ;  /* 0x00000006300872a4 */ /* 0x000fe4000f8e023f */
[C---:B------:R-:W-:Y:S01]  /*1990*/  IMAD R20, R2.reuse, c[0x0][0x374], R18 ;  /* 0x0000dd0002147a24 */ /* 0x040fe200078e0212 */
[----:B------:R-:W-:Y:S01]  /*19a0*/  ULDC.64 UR4, c[0x0][0x1a0] ;  /* 0x0000680000047ab9 */ /* 0x000fe20000000a00 */
[----:B------:R-:W-:Y:S01]  /*19b0*/  IMAD.WIDE.U32 R8, R2, c[0x0][0x370], R8 ;  /* 0x0000dc0002087a25 */ /* 0x000fe200078e0008 */
[----:B------:R-:W-:-:S02]  /*19c0*/  UIMAD UR8, UR40, UR7, UR8 ;  /* 0x00000007280872a4 */ /* 0x000fc4000f8e0208 */
[----:B------:R-:W-:Y:S01]  /*19d0*/  UIMAD UR51, UR48, UR4, URZ ;  /* 0x00000004303372a4 */ /* 0x000fe2000f8e023f */
[C---:B------:R-:W-:Y:S02]  /*19e0*/  IMAD R2, R19.reuse, c[0x0][0x1b8], RZ ;  /* 0x00006e0013027a24 */ /* 0x040fe400078e02ff */
[----:B------:R-:W-:Y:S01]  /*19f0*/  IMAD R18, R19, c[0x0][0x1b0], RZ ;  /* 0x00006c0013127a24 */ /* 0x000fe200078e02ff */
[----:B------:R-:W-:Y:S01]  /*1a00*/  UIMAD UR51, UR40, UR5, UR51 ;  /* 0x00000005283372a4 */ /* 0x000fe2000f8e0233 */
[C---:B------:R-:W-:Y:S01]  /*1a10*/  IMAD R19, R0.reuse, c[0x0][0x1bc], R2 ;  /* 0x00006f0000137a24 */ /* 0x040fe200078e0202 */
[----:B------:R-:W-:Y:S01]  /*1a20*/  IADD3 R2, R17, UR52, RZ ;  /* 0x0000003411027c10 */ /* 0x000fe2000fffe0ff */
[C---:B------:R-:W-:Y:S01]  /*1a30*/  IMAD R18, R0.reuse, c[0x0][0x1b4], R18 ;  /* 0x00006d0000127a24 */ /* 0x040fe200078e0212 */
[----:B------:R-:W-:Y:S01]  /*1a40*/  UIMAD UR52, UR43, UR9, UR10 ;  /* 0x000000092b3472a4 */ /* 0x000fe2000f8e020a */
[----:B------:R-:W-:Y:S01]  /*1a50*/  IMAD.WIDE.U32 R6, R0, c[0x0][0x1b0], R6 ;  /* 0x00006c0000067a25 */ /* 0x000fe200078e0006 */
[----:B------:R-:W-:Y:S01]  /*1a60*/  LEA.HI.X R191, R16, c[0x0][0x354], R2, 0x2, P0 ;  /* 0x0000d50010bf7a11 */ /* 0x000fe200000f1402 */
[----:B------:R-:W-:-:S02]  /*1a70*/  ULDC.64 UR10, c[0x0][0x1a8] ;  /* 0x00006a00000a7ab9 */ /* 0x000fc40000000a00 */
[----:B------:R-:W-:Y:S01]  /*1a80*/  IMAD.WIDE.U32 R4, R0, c[0x0][0x1b8], R4 ;  /* 0x00006e0000047a25 */ /* 0x000fe200078e0004 */
[----:B------:R-:W-:-:S03]  /*1a90*/  IADD3 R2, P2, R6, R12, RZ ;  /* 0x0000000c06027210 */ /* 0x000fc60007f5e0ff */
[----:B------:R-:W-:Y:S01]  /*1aa0*/  IMAD.IADD R0, R7, 0x1, R18 ;  /* 0x0000000107007824 */ /* 0x000fe200078e0212 */
[----:B------:R-:W-:Y:S01]  /*1ab0*/  IADD3 R16, P0, R4, R14, RZ ;  /* 0x0000000e04107210 */ /* 0x000fe20007f1e0ff */
[----:B------:R-:W-:Y:S01]  /*1ac0*/  IMAD.IADD R6, R5, 0x1, R19 ;  /* 0x0000000105067824 */ /* 0x000fe200078e0213 */
[----:B------:R-:W-:Y:S01]  /*1ad0*/  IADD3 R7, R11, UR52, RZ ;  /* 0x000000340b077c10 */ /* 0x000fe2000fffe0ff */
[----:B------:R-:W-:Y:S01]  /*1ae0*/  IMAD.IADD R5, R9, 0x1, R20 ;  /* 0x0000000109057824 */ /* 0x000fe200078e0214 */
[----:B------:R-:W-:Y:S01]  /*1af0*/  IADD3.X R13, R0, UR8, R13, P2, !PT ;  /* 0x00000008000d7c10 */ /* 0x000fe200097fe40d */
[----:B------:R-:W-:Y:S01]  /*1b00*/  ULDC.64 UR8, c[0x0][0x378] ;  /* 0x0000de0000087ab9 */ /* 0x000fe20000000a00 */
[----:B------:R-:W-:Y:S01]  /*1b10*/  IMAD.MOV.U32 R4, RZ, RZ, R8 ;  /* 0x000000ffff047224 */ /* 0x000fe200078e0008 */
[----:B------:R-:W-:Y:S01]  /*1b20*/  UIMAD UR8, UR49, UR8, URZ ;  /* 0x00000008310872a4 */ /* 0x000fe2000f8e023f */
[----:B------:R-:W-:Y:S01]  /*1b30*/  IADD3.X R15, R6, UR51, R15, P0, !PT ;  /* 0x00000033060f7c10 */ /* 0x000fe200087fe40f */
[----:B------:R-:W-:Y:S01]  /*1b40*/  UIMAD UR49, UR49, UR10, URZ ;  /* 0x0000000a313172a4 */ /* 0x000fe2000f8e023f */
[----:B----4-:R-:W-:Y:S01]  /*1b50*/  IMAD.WIDE.U32 R4, R24, c[0x0][0x378], R4 ;  /* 0x0000de0018047a25 */ /* 0x010fe200078e0004 */
[----:B------:R-:W-:Y:S01]  /*1b60*/  UIMAD UR8, UR44, UR9, UR8 ;  /* 0x000000092c0872a4 */ /* 0x000fe2000f8e0208 */
[----:B------:R-:W-:Y:S01]  /*1b70*/  LEA R12, P0, R2, c[0x0][0x168], 0x1 ;  /* 0x00005a00020c7a11 */ /* 0x000fe200078008ff */
[----:B------:R-:W-:Y:S01]  /*1b80*/  UIMAD UR49, UR44, UR11, UR49 ;  /* 0x0000000b2c3172a4 */ /* 0x000fe2000f8e0231 */
[----:B------:R-:W-:Y:S01]  /*1b90*/  IMAD.MOV.U32 R6, RZ, RZ, R10 ;  /* 0x000000ffff067224 */ /* 0x000fe200078e000a */
[----:B------:R-:W-:Y:S01]  /*1ba0*/  LEA R240, P2, R4, c[0x0][0x330], 0x1 ;  /* 0x0000cc0004f07a11 */ /* 0x000fe200078408ff */
[----:B------:R-:W-:Y:S01]  /*1bb0*/  UIADD3 UR10, UR47, -0x1, URZ ;  /* 0xffffffff2f0a7890 */ /* 0x000fe2000fffe03f */
[----:B------:R-:W-:Y:S01]  /*1bc0*/  IADD3 R0, R5, UR8, RZ ;  /* 0x0000000805007c10 */ /* 0x000fe2000fffe0ff */
[----:B------:R-:W-:Y:S01]  /*1bd0*/  IMAD.WIDE.U32 R6, R24, c[0x0][0x1a8], R6 ;  /* 0x00006a0018067a25 */ /* 0x000fe200078e0006 */
[----:B------:R-:W-:Y:S01]  /*1be0*/  ULDC.64 UR8, c[0x0][0x370] ;  /* 0x0000dc0000087ab9 */ /* 0x000fe20000000a00 */
[----:B------:R-:W-:Y:S01]  /*1bf0*/  LEA.HI.X R13, R2, c[0x0][0x16c], R13, 0x1, P0 ;  /* 0x00005b00020d7a11 */ /* 0x000fe200000f0c0d */
[----:B------:R-:W-:Y:S01]  /*1c00*/  USHF.L.U64.HI UR11, UR8, UR24, UR9 ;  /* 0x00000018080b7299 */ /* 0x000fe20008010209 */
[----:B------:R-:W-:Y:S01]  /*1c10*/  LEA.HI.X R241, R4, c[0x0][0x334], R0, 0x1, P2 ;  /* 0x0000cd0004f17a11 */ /* 0x000fe200010f0c00 */
[----:B------:R-:W-:Y:S01]  /*1c20*/  ULEA.HI UR51, UR10, UR10, URZ, 0x1 ;  /* 0x0000000a0a337291 */ /* 0x000fe2000f8f083f */
[----:B------:R-:W-:Y:S01]  /*1c30*/  IADD3 R0, R7, UR49, RZ ;  /* 0x0000003107007c10 */ /* 0x000fe2000fffe0ff */
[----:B------:R-:W-:Y:S01]  /*1c40*/  USHF.L.U32 UR49, UR8, 0x6, URZ ;  /* 0x0000000608317899 */ /* 0x000fe2000800063f */
[----:B------:R-:W-:Y:S01]  /*1c50*/  LEA R14, P0, R16, c[0x0][0x170], 0x1 ;  /* 0x00005c00100e7a11 */ /* 0x000fe200078008ff */
[----:B------:R-:W-:Y:S01]  /*1c60*/  ULOP3.LUT UR51, UR51, 0xfffffffe, URZ, 0xc0, !UPT ;  /* 0xfffffffe33337892 */ /* 0x000fe2000f8ec03f */
[----:B------:R-:W-:Y:S01]  /*1c70*/  LEA R238, P2, R6, c[0x0][0x160], 0x1 ;  /* 0x0000580006ee7a11 */ /* 0x000fe200078408ff */
[----:B------:R-:W-:Y:S01]  /*1c80*/  ULDC.64 UR8, c[0x0][0x190] ;  /* 0x0000640000087ab9 */ /* 0x000fe20000000a00 */
[----:B------:R-:W-:Y:S01]  /*1c90*/  LEA.HI.X R15, R16, c[0x0][0x174], R15, 0x1, P0 ;  /* 0x00005d00100f7a11 */ /* 0x000fe200000f0c0f */
[----:B------:R-:W-:Y:S01]  /*1ca0*/  UIADD3 UR51, UR10, -UR51, URZ ;  /* 0x800000330a337290 */ /* 0x000fe2000fffe03f */
[----:B------:R-:W-:Y:S01]  /*1cb0*/  IADD3 R4, P0, R240, UR49, RZ ;  /* 0x00000031f0047c10 */ /* 0x000fe2000ff1e0ff */
[----:B------:R-:W-:Y:S01]  /*1cc0*/  USHF.L.U64.HI UR9, UR8, UR24, UR9 ;  /* 0x0000001808097299 */ /* 0x000fe20008010209 */
[----:B------:R-:W-:Y:S01]  /*1cd0*/  LEA.HI.X R239, R6, c[0x0][0x164], R0, 0x1, P2 ;  /* 0x0000590006ef7a11 */ /* 0x000fe200010f0c00 */
[----:B------:R-:W-:Y:S01]  /*1ce0*/  USHF.L.U32 UR8, UR8, 0x6, URZ ;  /* 0x0000000608087899 */ /* 0x000fe2000800063f */
[----:B------:R-:W-:Y:S01]  /*1cf0*/  IADD3.X R5, R241, UR11, RZ, P0, !PT ;  /* 0x0000000bf1057c10 */ /* 0x000fe200087fe4ff */
[----:B------:R-:W-:Y:S01]  /*1d00*/  UISETP.NE.AND UP0, UPT, UR51, 0x1, UPT ;  /* 0x000000013300788c */ /* 0x000fe2000bf05270 */
[----:B------:R-:W-:Y:S01]  /*1d10*/  IADD3 R8, P0, R4, UR49, RZ ;  /* 0x0000003104087c10 */ /* 0x000fe2000ff1e0ff */
[----:B------:R-:W-:-:S03]  /*1d20*/  UIMAD.WIDE UR52, UR45, UR21, UR32 ;  /* 0x000000152d3472a5 */ /* 0x000fc6000f8e0220 */
[----:B------:R-:W-:Y:S02]  /*1d30*/  IADD3.X R9, R5, UR11, RZ, P0, !PT ;  /* 0x0000000b05097c10 */ /* 0x000fe400087fe4ff */
[----:B------:R-:W-:Y:S02]  /*1d40*/  IADD3 R6, P0, R238, UR8, RZ ;  /* 0x00000008ee067c10 */ /* 0x000fe4000ff1e0ff */
[----:B------:R-:W-:Y:S02]  /*1d50*/  PLOP3.LUT P2, PT, PT, PT, UP0, 0x80, 0x0 ;  /* 0x000000000000781c */ /* 0x000fe40003f4f008 */
[----:B------:R-:W-:Y:S01]  /*1d60*/  IADD3.X R7, R239, UR9, RZ, P0, !PT ;  /* 0x00000009ef077c10 */ /* 0x000fe200087fe4ff */
[C---:B--2---:R-:W-:Y:S01]  /*1d70*/  IMAD.SHL.U32 R0, R25.reuse, 0x2, RZ ;  /* 0x0000000219007824 */ /* 0x044fe200078e00ff */
[----:B------:R-:W-:-:S04]  /*1d80*/  IADD3 R2, R25, 0x2000, RZ ;  /* 0x0000200019027810 */ /* 0x000fc80007ffe0ff */
[----:B------:R-:W-:Y:S01]  /*1d90*/  @!PT LDS RZ, [RZ] ;  /* 0x00000000fffff984 */ /* 0x000fe20000000800 */
[----:B------:R-:W-:Y:S01]  /*1da0*/  @!PT LDS RZ, [RZ] ;  /* 0x00000000fffff984 */ /* 0x000fe20000000800 */
[----:B------:R-:W-:Y:S01]  /*1db0*/  @!PT LDS RZ, [RZ] ;  /* 0x00000000fffff984 */ /* 0x000fe20000000800 */
[----:B------:R1:W-:Y:S01]  /*1dc0*/  LDGSTS.E.BYPASS.LTC128B.128 [R0+0x8000], [R240.64] ;  /* 0x08000000f0007fae */ /* 0x0003e2000b901d66 */
[----:B------:R-:W-:-:S03]  /*1dd0*/  SEL R2, R2, R25, !P2 ;  /* 0x0000001902027207 */ /* 0x000fc60005000000 */
[----:B------:R2:W-:Y:S02]  /*1de0*/  LDGSTS.E.BYPASS.LTC128B.128 [R0+0x9000], [R4.64] ;  /* 0x0900000004007fae */ /* 0x0005e4000b901d66 */
[----:B------:R-:W-:Y:S02]  /*1df0*/  IMAD.SHL.U32 R2, R2, 0x2, RZ ;  /* 0x0000000202027824 */ /* 0x000fe400078e00ff */
[----:B------:R3:W-:Y:S01]  /*1e00*/  LDGSTS.E.BYPASS.LTC128B.128 [R0+0xa000], [R8.64] ;  /* 0x0a00000008007fae */ /* 0x0007e2000b901d66 */
[----:B--2---:R-:W-:-:S04]  /*1e10*/  IADD3 R4, P1, R8, UR49, RZ ;  /* 0x0000003108047c10 */ /* 0x004fc8000ff3e0ff */
[----:B------:R-:W-:Y:S01]  /*1e20*/  IADD3.X R5, R9, UR11, RZ, P1, !PT ;  /* 0x0000000b09057c10 */ /* 0x000fe20008ffe4ff */
[----:B------:R-:W-:Y:S02]  /*1e30*/  USHF.L.U32 UR11, UR6, 0x6, URZ ;  /* 0x00000006060b7899 */ /* 0x000fe4000800063f */
[----:B------:R-:W-:Y:S02]  /*1e40*/  USHF.L.U64.HI UR6, UR6, UR24, UR7 ;  /* 0x0000001806067299 */ /* 0x000fe40008010207 */
[----:B------:R2:W-:Y:S01]  /*1e50*/  LDGSTS.E.BYPASS.LTC128B.128 [R0+0xb000], [R4.64] ;  /* 0x0b00000004007fae */ /* 0x0005e2000b901d66 */
[----:B------:R-:W-:Y:S02]  /*1e60*/  USHF.L.U32 UR7, UR4, 0x6, URZ ;  /* 0x0000000604077899 */ /* 0x000fe4000800063f */
[----:B------:R-:W-:Y:S01]  /*1e70*/  USHF.L.U64.HI UR4, UR4, UR24, UR5 ;  /* 0x0000001804047299 */ /* 0x000fe20008010205 */
[----:B------:R1:W-:Y:S01]  /*1e80*/  LDGSTS.E.BYPASS.LTC128B.128 [R2], [R238.64] ;  /* 0x00000000ee027fae */ /* 0x0003e2000b901d66 */
[----:B------:R-:W-:-:S03]  /*1e90*/  UIADD3 UR5, -UR42, UR15, UR41 ;  /* 0x0000000f2a057290 */ /* 0x000fc6000fffe129 */
[----:B------:R4:W-:Y:S01]  /*1ea0*/  LDGSTS.E.BYPASS.LTC128B.128 [R2+0x1000], [R6.64] ;  /* 0x0100000006027fae */ /* 0x0009e2000b901d66 */
[----:B------:R-:W-:Y:S01]  /*1eb0*/  UIADD3 UR5, UR5, -UR14, URZ ;  /* 0x8000000e05057290 */ /* 0x000fe2000fffe03f */
[----:B--2---:R-:W-:-:S04]  /*1ec0*/  IADD3 R4, P0, R6, UR8, RZ ;  /* 0x0000000806047c10 */ /* 0x004fc8000ff1e0ff */
[----:B------:R-:W-:Y:S02]  /*1ed0*/  IADD3.X R5, R7, UR9, RZ, P0, !PT ;  /* 0x0000000907057c10 */ /* 0x000fe400087fe4ff */
[----:B---3--:R-:W-:-:S03]  /*1ee0*/  IADD3 R8, P0, R4, UR8, RZ ;  /* 0x0000000804087c10 */ /* 0x008fc6000ff1e0ff */
[----:B------:R2:W-:Y:S01]  /*1ef0*/  LDGSTS.E.BYPASS.LTC128B.128 [R2+0x2000], [R4.64] ;  /* 0x0200000004027fae */ /* 0x0005e2000b901d66 */
[----:B------:R-:W-:Y:S02]  /*1f00*/  IADD3.X R9, R5, UR9, RZ, P0, !PT ;  /* 0x0000000905097c10 */ /* 0x000fe400087fe4ff */
[----:B------:R-:W-:-:S03]  /*1f10*/  IADD3 R10, P0, R12, UR11, RZ ;  /* 0x0000000b0c0a7c10 */ /* 0x000fc6000ff1e0ff */
[----:B------:R3:W-:Y:S01]  /*1f20*/  LDGSTS.E.BYPASS.LTC128B.128 [R2+0x3000], [R8.64] ;  /* 0x0300000008027fae */ /* 0x0007e2000b901d66 */
[----:B------:R-:W-:Y:S02]  /*1f30*/  IADD3.X R11, R13, UR6, RZ, P0, !PT ;  /* 0x000000060d0b7c10 */ /* 0x000fe400087fe4ff */
[----:B----4-:R-:W-:Y:S01]  /*1f40*/  IADD3 R6, P0, R14, UR7, RZ ;  /* 0x000000070e067c10 */ /* 0x010fe2000ff1e0ff */
[----:B------:R4:W-:Y:S03]  /*1f50*/  LDGSTS.E.BYPASS.LTC128B.128 [R0+0xc000], [R12.64] ;  /* 0x0c0000000c007fae */ /* 0x0009e6000b901d66 */
[----:B------:R-:W-:Y:S01]  /*1f60*/  IADD3.X R7, R15, UR4, RZ, P0, !PT ;  /* 0x000000040f077c10 */ /* 0x000fe200087fe4ff */
[----:B------:R1:W-:Y:S01]  /*1f70*/  LDGSTS.E.BYPASS.LTC128B.128 [R0+0xd000], [R10.64] ;  /* 0x0d0000000a007fae */ /* 0x0003e2000b901d66 */
[----:B--2---:R-:W-:-:S04]  /*1f80*/  IADD3 R4, P0, R6, UR7, RZ ;  /* 0x0000000706047c10 */ /* 0x004fc8000ff1e0ff */
[----:B------:R-:W-:Y:S02]  /*1f90*/  IADD3.X R5, R7, UR4, RZ, P0, !PT ;  /* 0x0000000407057c10 */ /* 0x000fe400087fe4ff */
[----:B---3--:R-:W-:-:S04]  /*1fa0*/  IADD3 R8, P1, R10, UR11, RZ ;  /* 0x0000000b0a087c10 */ /* 0x008fc8000ff3e0ff */
[----:B------:R-:W-:Y:S02]  /*1fb0*/  IADD3.X R9, R11, UR6, RZ, P1, !PT ;  /* 0x000000060b097c10 */ /* 0x000fe40008ffe4ff */
[----:B----4-:R-:W-:-:S03]  /*1fc0*/  IADD3 R12, P1, R8, UR11, RZ ;  /* 0x0000000b080c7c10 */ /* 0x010fc6000ff3e0ff */
        /* <DEDUP_REMOVED lines=12> */
[----:B------:R-:W0:Y:S03]  /*2090*/  LDGDEPBAR ;  /* 0x00000000000079af */ /* 0x000e260000000000 */
[----:B------:R-:W-:-:S04]  /*20a0*/  UISETP.LT.AND UP0, UPT, URZ, UR4, UPT ;  /* 0x000000043f00728c */ /* 0x000fc8000bf01270 */
[----:B------:R-:W-:-:S04]  /*20b0*/  USEL UR4, URZ, UR4, !UP0 ;  /* 0x000000043f047287 */ /* 0x000fc8000c000000 */
[----:B------:R-:W-:-:S06]  /*20c0*/  UISETP.GT.AND UP0, UPT, UR47, UR4, UPT ;  /* 0x000000042f00728c */ /* 0x000fcc000bf04270 */
[----:B------:R-:W-:-:S13]  /*20d0*/  PLOP3.LUT P0, PT, PT, PT, UP0, 0x80, 0x0 ;  /* 0x000000000000781c */ /* 0x000fda0003f0f008 */
[----:B------:R-:W-:Y:S05]  /*20e0*/  @!P0 BRA `(.L_x_980) ;  /* 0x0000738000008947 */ /* 0x000fea0003800000 */
[----:B-1----:R-:W-:Y:S02]  /*20f0*/  IMAD.MOV.U32 R6, RZ, RZ, c[0x0][0x308] ;  /* 0x0000c200ff067624 */ /* 0x002fe400078e00ff */
[----:B------:R-:W-:-:S05]  /*2100*/  IMAD.MOV.U32 R7, RZ, RZ, c[0x0][0x30c] ;  /* 0x0000c300ff077624 */ /* 0x000fca00078e00ff */
[----:B------:R1:W2:Y:S04]  /*2110*/  LDG.E.64 R8, [R6.64] ;  /* 0x0000002606087981 */ /* 0x0002a8000c1e1b00 */
[----:B-1----:R-:W3:Y:S01]  /*2120*/  LDG.E.64 R6, [R6.64+0x8] ;  /* 0x0000082606067981 */ /* 0x002ee2000c1e1b00 */
[----:B------:R-:W-:Y:S01]  /*2130*/  LEA.HI R0, R23, R22, RZ, 0x4 ;  /* 0x0000001617007211 */ /* 0x000fe200078f20ff */
[----:B------:R-:W-:-:S03]  /*2140*/  IMAD.MOV.U32 R4, RZ, RZ, 0x4 ;  /* 0x00000004ff047424 */ /* 0x000fc600078e00ff */
[----:B------:R-:W-:Y:S01]  /*2150*/  LOP3.LUT R0, R0, 0xfffffff0, RZ, 0xc0, !PT ;  /* 0xfffffff000007812 */ /* 0x000fe200078ec0ff */
[----:B------:R-:W-:-:S04]  /*2160*/  IMAD.WIDE R4, R242, R4, UR56 ;  /* 0x00000038f2047e25 */ /* 0x000fc8000f8e0204 */
[----:B------:R-:W-:Y:S01]  /*2170*/  IMAD.IADD R0, R22, 0x1, -R0 ;  /* 0x0000000116007824 */ /* 0x000fe200078e0a00 */
[----:B------:R1:W5:Y:S04]  /*2180*/  LDG.E R248, [R4.64] ;  /* 0x0000002604f87981 */ /* 0x000368000c1e1900 */
[----:B------:R1:W5:Y:S04]  /*2190*/  LDG.E R247, [R4.64+0x20] ;  /* 0x0000202604f77981 */ /* 0x000368000c1e1900 */
[----:B------:R1:W5:Y:S04]  /*21a0*/  LDG.E R246, [R4.64+0x100] ;  /* 0x0001002604f67981 */ /* 0x000368000c1e1900 */
[----:B------:R1:W5:Y:S01]  /*21b0*/  LDG.E R243, [R4.64+0x120] ;  /* 0x0001202604f37981 */ /* 0x000362000c1e1900 */
[----:B------:R-:W-:Y:S01]  /*21c0*/  UIMAD UR11, UR43, UR13, UR44 ;  /* 0x0000000d2b0b72a4 */ /* 0x000fe2000f8e022c */
[----:B------:R-:W-:Y:S01]  /*21d0*/  IMAD.MOV.U32 R237, RZ, RZ, R2 ;  /* 0x000000ffffed7224 */ /* 0x000fe200078e0002 */
[----:B------:R-:W-:Y:S01]  /*21e0*/  IADD3 R2, R187, 0x2000, RZ ;  /* 0x00002000bb027810 */ /* 0x000fe20007ffe0ff */
[----:B------:R-:W-:Y:S01]  /*21f0*/  IMAD.MOV.U32 R185, RZ, RZ, 0x20 ;  /* 0x00000020ffb97424 */ /* 0x000fe200078e00ff */
[----:B------:R-:W-:Y:S01]  /*2200*/  USHF.L.U32 UR11, UR11, 0x5, URZ ;  /* 0x000000050b0b7899 */ /* 0x000fe2000800063f */
[----:B------:R-:W-:Y:S01]  /*2210*/  IMAD.MOV.U32 R177, RZ, RZ, 0x40 ;  /* 0x00000040ffb17424 */ /* 0x000fe200078e00ff */
[----:B------:R-:W-:Y:S01]  /*2220*/  SEL R2, R2, R187, !P2 ;  /* 0x000000bb02027207 */ /* 0x000fe20005000000 */
[----:B------:R-:W-:Y:S01]  /*2230*/  UIADD3 UR7, UR41, UR12, URZ ;  /* 0x0000000c29077290 */ /* 0x000fe2000fffe03f */
[----:B------:R-:W-:Y:S01]  /*2240*/  IMAD.MOV.U32 R127, RZ, RZ, RZ ;  /* 0x000000ffff7f7224 */ /* 0x000fe200078e00ff */
[----:B------:R-:W-:-:S02]  /*2250*/  USHF.R.S32.HI UR9, URZ, 0x1f, UR11 ;  /* 0x0000001f3f097899 */ /* 0x000fc4000801140b */
[----:B------:R-:W-:Y:S01]  /*2260*/  IMAD.SHL.U32 R176, R2, 0x2, RZ ;  /* 0x0000000202b07824 */ /* 0x000fe200078e00ff */
[----:B------:R-:W-:Y:S02]  /*2270*/  UMOV UR8, UR52 ;  /* 0x0000003400087c82 */ /* 0x000fe40008000000 */
[----:B------:R-:W-:Y:S01]  /*2280*/  UIADD3 UR7, -UR42, 0x80, UR7 ;  /* 0x000000802a077890 */ /* 0x000fe2000fffe107 */
[----:B-1----:R-:W-:-:S04]  /*2290*/  SHF.R.S32.HI R4, RZ, 0x1f, R0 ;  /* 0x0000001fff047819 */ /* 0x002fc80000011400 */
[----:B------:R-:W-:-:S04]  /*22a0*/  LEA.HI R4, R4, R0, RZ, 0x3 ;  /* 0x0000000004047211 */ /* 0x000fc800078f18ff */
[----:B------:R-:W-:-:S05]  /*22b0*/  LOP3.LUT R4, R4, 0xfffffff8, RZ, 0xc0, !PT ;  /* 0xfffffff804047812 */ /* 0x000fca00078ec0ff */
[----:B------:R-:W-:Y:S01]  /*22c0*/  IMAD.IADD R0, R0, 0x1, -R4 ;  /* 0x0000000100007824 */ /* 0x000fe200078e0a04 */
[----:B------:R-:W-:-:S04]  /*22d0*/  SHF.R.S32.HI R4, RZ, 0x1f, R21 ;  /* 0x0000001fff047819 */ /* 0x000fc80000011415 */
[C---:B------:R-:W-:Y:S02]  /*22e0*/  LOP3.LUT P0, RZ, R0.reuse, 0x2, RZ, 0xc0, !PT ;  /* 0x0000000200ff7812 */ /* 0x040fe4000780c0ff */
[----:B------:R-:W-:Y:S02]  /*22f0*/  LOP3.LUT P1, RZ, R0, 0x4, RZ, 0xc0, !PT ;  /* 0x0000000400ff7812 */ /* 0x000fe4000782c0ff */
[----:B------:R-:W-:Y:S02]  /*2300*/  IADD3 R0, R188, 0x2000, RZ ;  /* 0x00002000bc007810 */ /* 0x000fe40007ffe0ff */
[----:B------:R-:W-:Y:S02]  /*2310*/  SEL R185, R185, 0xffffffe0, !P0 ;  /* 0xffffffe0b9b97807 */ /* 0x000fe40004000000 */
[----:B------:R-:W-:Y:S02]  /*2320*/  SEL R0, R0, R188, !P2 ;  /* 0x000000bc00007207 */ /* 0x000fe40005000000 */
[----:B------:R-:W-:-:S03]  /*2330*/  SEL R177, R177, 0xffffffc0, !P1 ;  /* 0xffffffc0b1b17807 */ /* 0x000fc60004800000 */
[----:B------:R-:W-:Y:S01]  /*2340*/  IMAD.SHL.U32 R183, R0, 0x2, RZ ;  /* 0x0000000200b77824 */ /* 0x000fe200078e00ff */
[----:B--2---:R-:W1:Y:S08]  /*2350*/  R2UR UR6, R8 ;  /* 0x00000000080673c2 */ /* 0x004e7000000e0000 */
[----:B------:R-:W2:Y:S01]  /*2360*/  R2UR UR5, R9 ;  /* 0x00000000090573c2 */ /* 0x000ea200000e0000 */
[----:B-1----:R-:W-:Y:S01]  /*2370*/  UIADD3 UR52, UR6, -0x61c88647, URZ ;  /* 0x9e3779b906347890 */ /* 0x002fe2000fffe03f */
[----:B---3--:R-:W-:Y:S01]  /*2380*/  IADD3 R244, P4, P3, R6, UR11, R21 ;  /* 0x0000000b06f47c10 */ /* 0x008fe2000fb9e015 */
[----:B------:R-:W-:-:S02]  /*2390*/  UIADD3 UR50, UR6, 0x3c6ef372, URZ ;  /* 0x3c6ef37206327890 */ /* 0x000fc4000fffe03f */
[----:B------:R-:W-:Y:S01]  /*23a0*/  UIADD3 UR47, UR6, -0x255992d5, URZ ;  /* 0xdaa66d2b062f7890 */ /* 0x000fe2000fffe03f */
[----:B------:R-:W-:Y:S01]  /*23b0*/  IADD3.X R6, R7, UR9, R4, P4, P3 ;  /* 0x0000000907067c10 */ /* 0x000fe2000a7e6404 */
[----:B------:R-:W-:Y:S02]  /*23c0*/  UIADD3 UR45, UR6, 0x78dde6e4, URZ ;  /* 0x78dde6e4062d7890 */ /* 0x000fe4000fffe03f */
[----:B--2---:R-:W-:Y:S01]  /*23d0*/  UIADD3 UR51, UR5, -0x4498517b, URZ ;  /* 0xbb67ae8505337890 */ /* 0x004fe2000fffe03f */
[----:B------:R-:W-:Y:S01]  /*23e0*/  LOP3.LUT R0, R6, UR6, RZ, 0x3c, !PT ;  /* 0x0000000606007c12 */ /* 0x000fe2000f8e3cff */
[----:B------:R-:W-:Y:S02]  /*23f0*/  UIADD3 UR49, UR5, 0x76cf5d0a, URZ ;  /* 0x76cf5d0a05317890 */ /* 0x000fe4000fffe03f */
[----:B------:R-:W-:Y:S02]  /*2400*/  UIADD3 UR46, UR5, 0x32370b8f, URZ ;  /* 0x32370b8f052e7890 */ /* 0x000fe4000fffe03f */
[----:B------:R1:W-:Y:S01]  /*2410*/  STL [R1+0x14], R0 ;  /* 0x0000140001007387 */ /* 0x0003e20000100800 */
[----:B------:R-:W-:-:S02]  /*2420*/  UIADD3 UR44, UR5, -0x126145ec, URZ ;  /* 0xed9eba14052c7890 */ /* 0x000fc4000fffe03f */
[----:B------:R-:W-:Y:S02]  /*2430*/  UIADD3 UR43, UR6, 0x1715609d, URZ ;  /* 0x1715609d062b7890 */ /* 0x000fe4000fffe03f */
[----:B------:R-:W-:Y:S02]  /*2440*/  UIADD3 UR41, UR5, -0x56f99767, URZ ;  /* 0xa906689905297890 */ /* 0x000fe4000fffe03f */
[----:B------:R-:W-:Y:S02]  /*2450*/  UIADD3 UR11, UR6, -0x4ab325aa, URZ ;  /* 0xb54cda56060b7890 */ /* 0x000fe4000fffe03f */
[----:B------:R-:W-:Y:S02]  /*2460*/  UIADD3 UR9, UR5, 0x646e171e, URZ ;  /* 0x646e171e05097890 */ /* 0x000fe4000fffe03f */
[----:B-1----:R-:W-:Y:S01]  /*2470*/  MOV R0, c[0x0][0x22c] ;  /* 0x00008b0000007a02 */ /* 0x002fe20000000f00 */
[----:B------:R-:W-:Y:S02]  /*2480*/  IMAD.IADD R186, R182, 0x1, R185 ;  /* 0x00000001b6ba7824 */ /* 0x000fe400078e02b9 */
[----:B------:R-:W-:-:S04]  /*2490*/  IMAD.WIDE.U32 R244, R244, -0x2daee0ad, RZ ;  /* 0xd2511f53f4f47825 */ /* 0x000fc800078e00ff */
[----:B------:R-:W-:Y:S02]  /*24a0*/  IMAD R0, R0, c[0x0][0x1c0], RZ ;  /* 0x0000700000007a24 */ /* 0x000fe400078e02ff */
[----:B------:R-:W-:Y:S02]  /*24b0*/  IMAD.IADD R184, R182, 0x1, R185 ;  /* 0x00000001b6b87824 */ /* 0x000fe400078e02b9 */
[C---:B------:R-:W-:Y:S01]  /*24c0*/  IMAD.SHL.U32 R2, R0.reuse, 0x10, RZ ;  /* 0x0000001000027824 */ /* 0x040fe200078e00ff */
[----:B------:R-:W-:-:S04]  /*24d0*/  SHF.L.U32 R4, R0, 0x3, RZ ;  /* 0x0000000300047819 */ /* 0x000fc800000006ff */
[----:B------:R-:W-:-:S05]  /*24e0*/  IADD3 R2, R2, 0x20, RZ ;  /* 0x0000002002027810 */ /* 0x000fca0007ffe0ff */
[----:B------:R-:W-:-:S05]  /*24f0*/  IMAD.IADD R0, R4, 0x1, R2 ;  /* 0x0000000104007824 */ /* 0x000fca00078e0202 */
[----:B------:R-:W-:-:S05]  /*2500*/  IADD3 R0, R4, R0, RZ ;  /* 0x0000000004007210 */ /* 0x000fca0007ffe0ff */
[----:B------:R-:W-:-:S05]  /*2510*/  IMAD.IADD R0, R4, 0x1, R0 ;  /* 0x0000000104007824 */ /* 0x000fca00078e0200 */
[----:B------:R-:W-:-:S05]  /*2520*/  IADD3 R0, R4, R0, RZ ;  /* 0x0000000004007210 */ /* 0x000fca0007ffe0ff */
[----:B------:R1:W-:Y:S02]  /*2530*/  STL [R1+0x10], R0 ;  /* 0x0000100001007387 */ /* 0x0003e40000100800 */
[----:B-1----:R-:W-:-:S05]  /*2540*/  IMAD.IADD R0, R4, 0x1, R0 ;  /* 0x0000000104007824 */ /* 0x002fca00078e0200 */
[----:B------:R1:W-:Y:S02]  /*2550*/  STL [R1+0xc], R0 ;  /* 0x00000c0001007387 */ /* 0x0003e40000100800 */
[----:B-1----:R-:W-:-:S05]  /*2560*/  IADD3 R0, R4, R0, RZ ;  /* 0x0000000004007210 */ /* 0x002fca0007ffe0ff */
[----:B------:R1:W-:Y:S02]  /*2570*/  STL [R1+0x8], R0 ;  /* 0x0000080001007387 */ /* 0x0003e40000100800 */
[----:B-1----:R-:W-:-:S04]  /*2580*/  IADD3 R0, R4, R0, RZ ;  /* 0x0000000004007210 */ /* 0x002fc80007ffe0ff */
[C---:B------:R-:W-:Y:S01]  /*2590*/  IADD3 R5, R4.reuse, R0, RZ ;  /* 0x0000000004057210 */ /* 0x040fe20007ffe0ff */
[----:B------:R1:W-:Y:S04]  /*25a0*/  STL [R1+0x4], R0 ;  /* 0x0000040001007387 */ /* 0x0003e80000100800 */
[----:B------:R2:W-:Y:S01]  /*25b0*/  STL [R1], R5 ;  /* 0x0000000501007387 */ /* 0x0005e20000100800 */
[----:B------:R-:W-:-:S05]  /*25c0*/  IMAD.IADD R252, R4, 0x1, R5 ;  /* 0x0000000104fc7824 */ /* 0x000fca00078e0205 */
[----:B------:R-:W-:-:S05]  /*25d0*/  IADD3 R251, R4, R252, RZ ;  /* 0x000000fc04fb7210 */ /* 0x000fca0007ffe0ff */
[----:B------:R-:W-:-:S05]  /*25e0*/  IMAD.IADD R250, R4, 0x1, R251 ;  /* 0x0000000104fa7824 */ /* 0x000fca00078e02fb */
[----:B------:R-:W-:-:S04]  /*25f0*/  IADD3 R249, R4, R250, RZ ;  /* 0x000000fa04f97210 */ /* 0x000fc80007ffe0ff */
[----:B-1----:R-:W-:Y:S02]  /*2600*/  IADD3 R0, R4, R249, RZ ;  /* 0x000000f904007210 */ /* 0x002fe40007ffe0ff */
.L_x_983:
[----:B-----5:R-:W-:Y:S01]  /*2610*/  FSETP.NEU.FTZ.AND P2, PT, R248, -INF , PT ;  /* 0xff800000f800780b */ /* 0x020fe20003f5d000 */
[----:B------:R-:W0:Y:S01]  /*2620*/  LDGDEPBAR ;  /* 0x00000000000079af */ /* 0x000e220000000000 */
[C---:B------:R-:W-:Y:S01]  /*2630*/  IMAD.IADD R0, R183.reuse, 0x1, R185 ;  /* 0x00000001b7007824 */ /* 0x040fe200078e02b9 */
[----:B------:R-:W-:Y:S01]  /*2640*/  USHF.L.U32 UR6, UR10, 0x7, URZ ;  /* 0x000000070a067899 */ /* 0x000fe2000800063f */
[--C-:B------:R-:W-:Y:S01]  /*2650*/  IMAD.IADD R168, R183, 0x1, R177.reuse ;  /* 0x00000001b7a87824 */ /* 0x100fe200078e02b1 */
[----:B------:R-:W-:Y:S01]  /*2660*/  UISETP.GT.AND UP3, UPT, UR10, UR4, UPT ;  /* 0x000000040a00728c */ /* 0x000fe2000bf64270 */
[----:B------:R-:W-:Y:S01]  /*2670*/  IMAD.MOV.U32 R195, RZ, RZ, 0x1 ;  /* 0x00000001ffc37424 */ /* 0x000fe200078e00ff */
[----:B------:R-:W-:Y:S02]  /*2680*/  UISETP.GE.AND UP0, UPT, UR6, UR7, UPT ;  /* 0x000000070600728c */ /* 0x000fe4000bf06270 */
[----:B------:R-:W3:Y:S01]  /*2690*/  LDL R194, [R1+0x1c] ;  /* 0x00001c0001c27983 */ /* 0x000ee20000100800 */
[----:B------:R-:W-:Y:S03]  /*26a0*/  IMAD.U32 R2, RZ, RZ, UR6 ;  /* 0x00000006ff027e24 */ /* 0x000fe6000f8e00ff */
[----:B------:R-:W-:Y:S01]  /*26b0*/  PLOP3.LUT P0, PT, PT, PT, UP0, 0x80, 0x0 ;  /* 0x000000000000781c */ /* 0x000fe20003f0f008 */
[----:B------:R-:W4:Y:S04]  /*26c0*/  LDL R189, [R1+0x14] ;  /* 0x0000140001bd7983 */ /* 0x000f280000100800 */
[----:B------:R-:W1:Y:S08]  /*26d0*/  S2R R192, SR_TID.X ;  /* 0x0000000000c07919 */ /* 0x000e700000002100 */
[----:B------:R-:W2:Y:S01]  /*26e0*/  S2R R193, SR_TID.X ;  /* 0x0000000000c17919 */ /* 0x000ea20000002100 */
[----:B-1----:R-:W-:Y:S01]  /*26f0*/  SHF.R.S32.HI R192, RZ, 0x1f, R192 ;  /* 0x0000001fffc07819 */ /* 0x002fe200000114c0 */
[----:B------:R-:W-:Y:S06]  /*2700*/  DEPBAR.LE SB0, 0x0 ;  /* 0x000080000000791a */ /* 0x000fec0000000000 */
[----:B------:R-:W-:Y:S01]  /*2710*/  BAR.SYNC.DEFER_BLOCKING 0x0 ;  /* 0x0000000000007b1d */ /* 0x000fe20000010000 */
[----:B--2---:R-:W-:Y:S04]  /*2720*/  LEA.HI R192, R192, R193, RZ, 0x7 ;  /* 0x000000c1c0c07211 */ /* 0x004fe800078f38ff */
[----:B------:R-:W-:Y:S03]  /*2730*/  SHF.R.S32.HI R192, RZ, 0x7, R192 ;  /* 0x00000007ffc07819 */ /* 0x000fe600000114c0 */
[----:B------:R-:W-:Y:S08]  /*2740*/  LDSM.16.M88.4 R64, [R183] ;  /* 0x00000000b740783b */ /* 0x000ff00000000200 */
[----:B------:R-:W1:Y:S08]  /*2750*/  LDSM.16.M88.4 R16, [R178+0xc000] ;  /* 0x00c00000b210783b */ /* 0x000e700000000200 */
[----:B------:R-:W2:Y:S08]  /*2760*/  LDSM.16.M88.4 R60, [R183+0x2000] ;  /* 0x00200000b73c783b */ /* 0x000eb00000000200 */
[----:B------:R-:W2:Y:S08]  /*2770*/  LDSM.16.M88.4 R32, [R178+0xc800] ;  /* 0x00c80000b220783b */ /* 0x000eb00000000200 */
[----:B------:R-:W2:Y:S08]  /*2780*/  LDSM.16.M88.4 R48, [R178+0xd000] ;  /* 0x00d00000b230783b */ /* 0x000eb00000000200 */
[----:B------:R-:W2:Y:S01]  /*2790*/  LDSM.16.M88.4 R132, [R178+0xd800] ;  /* 0x00d80000b284783b */ /* 0x000ea20000000200 */
[-C--:B-1----:R-:W-:Y:S07]  /*27a0*/  HMMA.16816.F32 R4, R64, R16.reuse, RZ ;  /* 0x000000104004723c */ /* 0x082fee00000018ff */
[----:B------:R-:W-:Y:S01]  /*27b0*/  LDSM.16.M88.4 R136, [R0] ;  /* 0x000000000088783b */ /* 0x000fe20000000200 */
[C---:B--2---:R-:W-:Y:S07]  /*27c0*/  HMMA.16816.F32 R8, R60.reuse, R16, RZ ;  /* 0x000000103c08723c */ /* 0x044fee00000018ff */
        /* <DEDUP_REMOVED lines=9> */
[----:B--2---:R-:W-:Y:S01]  /*2860*/  IMAD.IADD R0, R0, 0x1, R177 ;  /* 0x0000000100007824 */ /* 0x004fe200078e02b1 */
[-C--:B------:R-:W-:Y:S06]  /*2870*/  HMMA.16816.F32 R28, R60, R34.reuse, RZ ;  /* 0x000000223c1c723c */ /* 0x080fec00000018ff */
[----:B------:R-:W-:Y:S02]  /*2880*/  LDSM.16.M88.4 R160, [R168] ;  /* 0x00000000a8a0783b */ /* 0x000fe40000000200 */
[C---:B------:R-:W-:Y:S06]  /*2890*/  HMMA.16816.F32 R32, R64.reuse, R34, RZ ;  /* 0x000000224020723c */ /* 0x040fec00000018ff */
[----:B------:R-:W2:Y:S02]  /*28a0*/  LDSM.16.M88.4 R164, [R179+0xc000] ;  /* 0x00c00000b3a4783b */ /* 0x000ea40000000200 */
[-C--:B------:R-:W-:Y:S06]  /*28b0*/  HMMA.16816.F32 R36, R64, R48.reuse, RZ ;  /* 0x000000304024723c */ /* 0x080fec00000018ff */
[----:B------:R-:W1:Y:S02]  /*28c0*/  LDSM.16.M88.4 R168, [R168+0x2000] ;  /* 0x00200000a8a8783b */ /* 0x000e640000000200 */
[C---:B------:R-:W-:Y:S06]  /*28d0*/  HMMA.16816.F32 R40, R60.reuse, R48, RZ ;  /* 0x000000303c28723c */ /* 0x040fec00000018ff */
[----:B------:R-:W1:Y:S02]  /*28e0*/  LDSM.16.M88.4 R172, [R179+0xc800] ;  /* 0x00c80000b3ac783b */ /* 0x000e640000000200 */
        /* <DEDUP_REMOVED lines=11> */
[----:B------:R-:W1:Y:S07]  /*29a0*/  LDSM.16.M88.4 R140, [R179+0xd800] ;  /* 0x00d80000b38c783b */ /* 0x000e6e0000000200 */
[-C--:B------:R-:W-:Y:S08]  /*29b0*/  HMMA.16816.F32 R20, R136, R148.reuse, R20 ;  /* 0x000000948814723c */ /* 0x080ff00000001814 */
[C---:B------:R-:W-:Y:S07]  /*29c0*/  HMMA.16816.F32 R24, R144.reuse, R148, R24 ;  /* 0x000000949018723c */ /* 0x040fee0000001818 */
[----:B------:R-:W-:Y:S01]  /*29d0*/  IMAD.U32 R148, RZ, RZ, UR10 ;  /* 0x0000000aff947e24 */ /* 0x000fe2000f8e00ff */
[-C--:B------:R-:W-:Y:S01]  /*29e0*/  HMMA.16816.F32 R28, R144, R150.reuse, R28 ;  /* 0x00000096901c723c */ /* 0x080fe2000000181c */
[----:B------:R-:W-:Y:S07]  /*29f0*/  IMAD.U32 R149, RZ, RZ, UR31 ;  /* 0x0000001fff957e24 */ /* 0x000fee000f8e00ff */
[C---:B------:R-:W-:Y:S01]  /*2a00*/  HMMA.16816.F32 R32, R136.reuse, R150, R32 ;  /* 0x000000968820723c */ /* 0x040fe20000001820 */
[----:B---3--:R-:W-:Y:S07]  /*2a10*/  IMAD R148, R148, 0x8, R194 ;  /* 0x0000000894947824 */ /* 0x008fee00078e02c2 */
[-C--:B------:R-:W-:Y:S08]  /*2a20*/  HMMA.16816.F32 R36, R136, R152.reuse, R36 ;  /* 0x000000988824723c */ /* 0x080ff00000001824 */
[C---:B------:R-:W-:Y:S08]  /*2a30*/  HMMA.16816.F32 R40, R144.reuse, R152, R40 ;  /* 0x000000989028723c */ /* 0x040ff00000001828 */
[-C--:B------:R-:W-:Y:S08]  /*2a40*/  HMMA.16816.F32 R44, R144, R154.reuse, R44 ;  /* 0x0000009a902c723c */ /* 0x080ff0000000182c */
[C---:B------:R-:W-:Y:S08]  /*2a50*/  HMMA.16816.F32 R48, R136.reuse, R154, R48 ;  /* 0x0000009a8830723c */ /* 0x040ff00000001830 */
[-C--:B------:R-:W-:Y:S08]  /*2a60*/  HMMA.16816.F32 R52, R136, R156.reuse, R52 ;  /* 0x0000009c8834723c */ /* 0x080ff00000001834 */
[C---:B------:R-:W-:Y:S07]  /*2a70*/  HMMA.16816.F32 R56, R144.reuse, R156, R56 ;  /* 0x0000009c9038723c */ /* 0x040fee0000001838 */
[----:B------:R-:W-:Y:S01]  /*2a80*/  LOP3.LUT R156, R244, UR51, RZ, 0x3c, !PT ;  /* 0x00000033f49c7c12 */ /* 0x000fe2000f8e3cff */
[-C--:B------:R-:W-:Y:S01]  /*2a90*/  HMMA.16816.F32 R60, R144, R158.reuse, R60 ;  /* 0x0000009e903c723c */ /* 0x080fe2000000183c */
[----:B------:R-:W-:Y:S07]  /*2aa0*/  LDSM.16.M88.4 R144, [R180+0xc000] ;  /* 0x00c00000b490783b */ /* 0x000fee0000000200 */
[----:B------:R-:W-:Y:S01]  /*2ab0*/  HMMA.16816.F32 R64, R136, R158, R64 ;  /* 0x0000009e8840723c */ /* 0x000fe20000001840 */
[----:B------:R-:W3:Y:S07]  /*2ac0*/  LDSM.16.M88.4 R136, [R0] ;  /* 0x000000000088783b */ /* 0x000eee0000000200 */
        /* <DEDUP_REMOVED lines=12> */
[----:B------:R2:W3:Y:S07]  /*2b90*/  LDSM.16.M88.4 R132, [R0+0x2000] ;  /* 0x002000000084783b */ /* 0x0004ee0000000200 */
[-C--:B-1----:R-:W-:Y:S08]  /*2ba0*/  HMMA.16816.F32 R52, R160, R140.reuse, R52 ;  /* 0x0000008ca034723c */ /* 0x082ff00000001834 */
[C---:B------:R-:W-:Y:S01]  /*2bb0*/  HMMA.16816.F32 R56, R168.reuse, R140, R56 ;  /* 0x0000008ca838723c */ /* 0x040fe20000001838 */
[----:B------:R-:W1:Y:S06]  /*2bc0*/  @!P0 S2R R141, SR_TID.X ;  /* 0x00000000008d8919 */ /* 0x000e6c0000002100 */
[----:B------:R-:W-:Y:S01]  /*2bd0*/  @!P0 IADD3 R140, R242, -c[0x0][0x214], R195 ;  /* 0x80008500f28c8a10 */ /* 0x000fe20007ffe0c3 */
[-C--:B------:R-:W-:Y:S01]  /*2be0*/  HMMA.16816.F32 R60, R168, R142.reuse, R60 ;  /* 0x0000008ea83c723c */ /* 0x080fe2000000183c */
[----:B--2---:R-:W-:Y:S03]  /*2bf0*/  IMAD.U32 R0, RZ, RZ, UR31 ;  /* 0x0000001fff007e24 */ /* 0x004fe6000f8e00ff */
[----:B------:R-:W-:Y:S01]  /*2c00*/  @!P0 IADD3 R2, R2, UR42, R140 ;  /* 0x0000002a02028c10 */ /* 0x000fe2000fffe08c */
[----:B------:R-:W-:Y:S03]  /*2c10*/  IMAD R0, R0, 0x2, R192 ;  /* 0x0000000200007824 */ /* 0x000fe600078e02c0 */
[----:B------:R-:W-:Y:S01]  /*2c20*/  HMMA.16816.F32 R64, R160, R142, R64 ;  /* 0x0000008ea040723c */ /* 0x000fe20000001840 */
[----:B------:R-:W-:Y:S05]  /*2c30*/  IMAD.SHL.U32 R0, R0, 0x2, RZ ;  /* 0x0000000200007824 */ /* 0x000fea00078e00ff */
[----:B------:R-:W-:Y:S01]  /*2c40*/  IADD3 R150, R0, 0x1, RZ ;  /* 0x0000000100967810 */ /* 0x000fe20007ffe0ff */
[C---:B------:R-:W-:Y:S01]  /*2c50*/  IMAD.WIDE.U32 R142, R148.reuse, -0x326172a9, RZ ;  /* 0xcd9e8d57948e7825 */ /* 0x040fe200078e00ff */
[----:B------:R-:W-:Y:S01]  /*2c60*/  IADD3 R148, R148, 0x4, RZ ;  /* 0x0000000494947810 */ /* 0x000fe20007ffe0ff */
[-C--:B---3--:R-:W-:Y:S03]  /*2c70*/  HMMA.16816.F32 R4, R136, R144.reuse, R4 ;  /* 0x000000908804723c */ /* 0x088fe60000001804 */
[----:B------:R-:W-:Y:S01]  /*2c80*/  LOP3.LUT R140, R245, UR5, R0, 0x96, !PT ;  /* 0x00000005f58c7c12 */ /* 0x000fe2000f8e9600 */
[----:B-1----:R-:W-:Y:S01]  /*2c90*/  @!P0 IMAD.SHL.U32 R0, R141, 0x2, RZ ;  /* 0x000000028d008824 */ /* 0x002fe200078e00ff */
[----:B------:R-:W-:Y:S02]  /*2ca0*/  LOP3.LUT R150, R245, UR5, R150, 0x96, !PT ;  /* 0x00000005f5967c12 */ /* 0x000fe4000f8e9696 */
[-C--:B----4-:R-:W-:Y:S01]  /*2cb0*/  LOP3.LUT R152, R143, R189.reuse, RZ, 0x3c, !PT ;  /* 0x000000bd8f987212 */ /* 0x090fe200078e3cff */
[----:B------:R-:W-:Y:S01]  /*2cc0*/  IMAD.WIDE.U32 R140, R140, -0x326172a9, RZ ;  /* 0xcd9e8d578c8c7825 */ /* 0x000fe200078e00ff */
[----:B------:R-:W-:Y:S01]  /*2cd0*/  @!P0 LOP3.LUT R0, R0, 0x6, RZ, 0xc0, !PT ;  /* 0x0000000600008812 */ /* 0x000fe200078ec0ff */
[C---:B------:R-:W-:Y:S02]  /*2ce0*/  HMMA.16816.F32 R8, R132.reuse, R144, R8 ;  /* 0x000000908408723c */ /* 0x040fe40000001808 */
[----:B------:R-:W-:Y:S01]  /*2cf0*/  IMAD.WIDE.U32 R150, R150, -0x326172a9, RZ ;  /* 0xcd9e8d5796967825 */ /* 0x000fe200078e00ff */
[----:B------:R-:W-:Y:S03]  /*2d00*/  LOP3.LUT R160, R141, UR52, R142, 0x96, !PT ;  /* 0x000000348da07c12 */ /* 0x000fe6000f8e968e */
[----:B------:R-:W-:Y:S01]  /*2d10*/  @!P0 IMAD R0, R192, 0x40, R0 ;  /* 0x00000040c0008824 */ /* 0x000fe200078e0200 */
[----:B------:R-:W-:Y:S01]  /*2d20*/  LOP3.LUT R162, R151, UR52, R142, 0x96, !PT ;  /* 0x0000003497a27c12 */ /* 0x000fe2000f8e968e */
[----:B------:R-:W-:Y:S01]  /*2d30*/  IMAD.WIDE.U32 R142, R148, -0x326172a9, RZ ;  /* 0xcd9e8d57948e7825 */ /* 0x000fe200078e00ff */
[----:B------:R-:W-:Y:S01]  /*2d40*/  @!P0 IMNMX R148, R2, UR42, PT ;  /* 0x0000002a02948c17 */ /* 0x000fe2000b800200 */
[-C--:B------:R-:W-:Y:S02]  /*2d50*/  HMMA.16816.F32 R12, R132, R146.reuse, R12 ;  /* 0x00000092840c723c */ /* 0x080fe4000000180c */
[----:B------:R-:W-:Y:S01]  /*2d60*/  @!P0 IMAD R0, R149, 0x80, R0 ;  /* 0x0000008095008824 */ /* 0x000fe200078e0200 */
[--C-:B------:R-:W-:Y:S01]  /*2d70*/  LOP3.LUT R164, R141, UR52, R142.reuse, 0x96, !PT ;  /* 0x000000348da47c12 */ /* 0x100fe2000f8e968e */
[----:B------:R-:W-:Y:S01]  /*2d80*/  IMAD.WIDE.U32 R160, R160, -0x2daee0ad, RZ ;  /* 0xd2511f53a0a07825 */ /* 0x000fe200078e00ff */
[----:B------:R-:W-:Y:S02]  /*2d90*/  LOP3.LUT R151, R151, UR52, R142, 0x96, !PT ;  /* 0x0000003497977c12 */ /* 0x000fe4000f8e968e */
[CC--:B------:R-:W-:Y:S01]  /*2da0*/  @!P0 ISETP.GE.AND P3, PT, R0.reuse, R148.reuse, PT ;  /* 0x000000940000820c */ /* 0x0c0fe20003f66270 */
[C---:B------:R-:W-:Y:S01]  /*2db0*/  HMMA.16816.F32 R16, R136.reuse, R146, R16 ;  /* 0x000000928810723c */ /* 0x040fe20000001810 */
[----:B------:R-:W-:Y:S03]  /*2dc0*/  @!P0 IADD3 R145, R0, 0x1, RZ ;  /* 0x0000000100918810 */ /* 0x000fe60007ffe0ff */
[----:B------:R-:W-:Y:S01]  /*2dd0*/  @!P0 IADD3 R142, R2, 0x8, RZ ;  /* 0x00000008028e8810 */ /* 0x000fe20007ffe0ff */
[----:B------:R-:W-:Y:S01]  /*2de0*/  IMAD.WIDE.U32 R162, R162, -0x2daee0ad, RZ ;  /* 0xd2511f53a2a27825 */ /* 0x000fe200078e00ff */
[----:B------:R-:W-:Y:S02]  /*2df0*/  LOP3.LUT R154, R143, R189, RZ, 0x3c, !PT ;  /* 0x000000bd8f9a7212 */ /* 0x000fe400078e3cff */
[----:B------:R-:W-:Y:S01]  /*2e00*/  @!P0 ISETP.GE.AND P4, PT, R145, R148, PT ;  /* 0x000000949100820c */ /* 0x000fe20003f86270 */
[----:B------:R-:W-:Y:S03]  /*2e10*/  FMUL.FTZ R149, R248, 1.4426950216293334961 ;  /* 0x3fb8aa3bf8957820 */ /* 0x000fe60000410000 */
[----:B------:R-:W-:Y:S01]  /*2e20*/  @!P0 IMNMX R142, R142, UR42, PT ;  /* 0x0000002a8e8e8c17 */ /* 0x000fe2000b800200 */
[C---:B------:R-:W-:Y:S01]  /*2e30*/  FMUL.FTZ R144, R247.reuse, 1.4426950216293334961 ;  /* 0x3fb8aa3bf7907820 */ /* 0x040fe20000410000 */
[----:B------:R-:W-:Y:S01]  /*2e40*/  @!P0 FSEL R4, R4, -INF , !P3 ;  /* 0xff80000004048808 */ /* 0x000fe20005800000 */
[----:B------:R-:W-:Y:S01]  /*2e50*/  IMAD.WIDE.U32 R152, R152, -0x2daee0ad, RZ ;  /* 0xd2511f5398987825 */ /* 0x000fe200078e00ff */
[----:B------:R-:W-:Y:S02]  /*2e60*/  FSETP.NEU.FTZ.AND P3, PT, R247, -INF , PT ;  /* 0xff800000f700780b */ /* 0x000fe40003f7d000 */
[----:B------:R-:W-:Y:S01]  /*2e70*/  @!P0 FSEL R5, R5, -INF , !P4 ;  /* 0xff80000005058808 */ /* 0x000fe20006000000 */
[----:B------:R-:W-:Y:S01]  /*2e80*/  IMAD.WIDE.U32 R154, R154, -0x2daee0ad, RZ ;  /* 0xd2511f539a9a7825 */ /* 0x000fe200078e00ff */
[-C--:B------:R-:W-:Y:S02]  /*2e90*/  @!P0 ISETP.GE.AND P4, PT, R0, R142.reuse, PT ;  /* 0x0000008e0000820c */ /* 0x080fe40003f86270 */
[----:B------:R-:W-:Y:S01]  /*2ea0*/  FSEL R149, R149, RZ, P2 ;  /* 0x000000ff95957208 */ /* 0x000fe20001000000 */
[----:B------:R-:W-:Y:S01]  /*2eb0*/  FMUL.FTZ R143, R246, 1.4426950216293334961 ;  /* 0x3fb8aa3bf68f7820 */ /* 0x000fe20000410000 */
[----:B------:R-:W-:Y:S02]  /*2ec0*/  FSEL R144, R144, RZ, P3 ;  /* 0x000000ff90907208 */ /* 0x000fe40001800000 */
[----:B------:R-:W-:Y:S01]  /*2ed0*/  LOP3.LUT R158, R156, R153, RZ, 0x3c, !PT ;  /* 0x000000999c9e7212 */ /* 0x000fe200078e3cff */
[--C-:B------:R-:W-:Y:S01]  /*2ee0*/  FFMA.FTZ R4, R4, c[0x0][0x23c], -R149.reuse ;  /* 0x00008f0004047a23 */ /* 0x100fe20000010895 */
[----:B------:R-:W-:Y:S01]  /*2ef0*/  @!P0 FSEL R6, R6, -INF , !P4 ;  /* 0xff80000006068808 */ /* 0x000fe20006000000 */
[----:B------:R-:W-:Y:S01]  /*2f00*/  FFMA.FTZ R5, R5, c[0x0][0x23c], -R149 ;  /* 0x00008f0005057a23 */ /* 0x000fe20000010895 */
[----:B------:R-:W-:Y:S01]  /*2f10*/  LOP3.LUT R156, R156, R155, RZ, 0x3c, !PT ;  /* 0x0000009b9c9c7212 */ /* 0x000fe200078e3cff */
[----:B------:R-:W-:Y:S01]  /*2f20*/  MUFU.EX2 R211, R4 ;  /* 0x0000000400d37308 */ /* 0x000fe20000000800 */
[----:B------:R-:W-:Y:S01]  /*2f30*/  @!P0 ISETP.GE.AND P3, PT, R145, R142, PT ;  /* 0x0000008e9100820c */ /* 0x000fe20003f66270 */
[----:B------:R-:W-:Y:S01]  /*2f40*/  FFMA.FTZ R6, R6, c[0x0][0x23c], -R144 ;  /* 0x00008f0006067a23 */ /* 0x000fe20000010890 */
[----:B------:R-:W-:Y:S01]  /*2f50*/  @!P0 IADD3 R141, R2, 0x40, RZ ;  /* 0x00000040028d8810 */ /* 0x000fe20007ffe0ff */
[----:B------:R-:W-:Y:S01]  /*2f60*/  IMAD.WIDE.U32 R158, R158, -0x326172a9, RZ ;  /* 0xcd9e8d579e9e7825 */ /* 0x000fe200078e00ff */
[----:B------:R-:W-:Y:S02]  /*2f70*/  @!P0 FSEL R7, R7, -INF , !P3 ;  /* 0xff80000007078808 */ /* 0x000fe40005800000 */
[----:B------:R-:W-:Y:S01]  /*2f80*/  FSETP.NEU.FTZ.AND P2, PT, R246, -INF , PT ;  /* 0xff800000f600780b */ /* 0x000fe20003f5d000 */
[----:B------:R-:W-:Y:S01]  /*2f90*/  IMAD.WIDE.U32 R156, R156, -0x326172a9, RZ ;  /* 0xcd9e8d579c9c7825 */ /* 0x000fe200078e00ff */
[--C-:B------:R-:W-:Y:S01]  /*2fa0*/  LOP3.LUT R165, R159, UR50, R140.reuse, 0x96, !PT ;  /* 0x000000329fa57c12 */ /* 0x100fe2000f8e968c */
[----:B------:R-:W1:Y:S01]  /*2fb0*/  MUFU.EX2 R208, R5 ;  /* 0x0000000500d07308 */ /* 0x000e620000000800 */
[----:B------:R-:W-:Y:S02]  /*2fc0*/  @!P0 IMNMX R141, R141, UR42, PT ;  /* 0x0000002a8d8d8c17 */ /* 0x000fe4000b800200 */
[----:B------:R-:W-:Y:S01]  /*2fd0*/  LOP3.LUT R166, R157, UR50, R140, 0x96, !PT ;  /* 0x000000329da67c12 */ /* 0x000fe2000f8e968c */
[----:B------:R-:W-:Y:S01]  /*2fe0*/  FFMA.FTZ R140, R7, c[0x0][0x23c], -R144 ;  /* 0x00008f00078c7a23 */ /* 0x000fe20000010890 */
[----:B------:R-:W-:Y:S02]  /*2ff0*/  FSEL R143, R143, RZ, P2 ;  /* 0x000000ff8f8f7208 */ /* 0x000fe40001000000 */
[-C--:B------:R-:W-:Y:S02]  /*3000*/  @!P0 ISETP.GE.AND P2, PT, R0, R141.reuse, PT ;  /* 0x0000008d0000820c */ /* 0x080fe40003f46270 */
[-C--:B------:R-:W-:Y:S01]  /*3010*/  @!P0 ISETP.GE.AND P3, PT, R145, R141.reuse, PT ;  /* 0x0000008d9100820c */ /* 0x080fe20003f66270 */
[----:B------:R2:W-:Y:S01]  /*3020*/  MUFU.EX2 R206, R6 ;  /* 0x0000000600ce7308 */ /* 0x0005e20000000800 */
[----:B------:R-:W-:Y:S02]  /*3030*/  @!P0 FSEL R8, R8, -INF , !P2 ;  /* 0xff80000008088808 */ /* 0x000fe40005000000 */
[----:B------:R-:W-:Y:S02]  /*3040*/  @!P0 FSEL R9, R9, -INF , !P3 ;  /* 0xff80000009098808 */ /* 0x000fe40005800000 */
[----:B------:R-:W-:Y:S01]  /*3050*/  FSETP.NEU.FTZ.AND P2, PT, R243, -INF , PT ;  /* 0xff800000f300780b */ /* 0x000fe20003f5d000 */
[--C-:B------:R-:W-:Y:S01]  /*3060*/  FFMA.FTZ R8, R8, c[0x0][0x23c], -R143.reuse ;  /* 0x00008f0008087a23 */ /* 0x100fe2000001088f */
[----:B------:R-:W-:Y:S01]  /*3070*/  LOP3.LUT R155, R159, UR50, R150, 0x96, !PT ;  /* 0x000000329f9b7c12 */ /* 0x000fe2000f8e9696 */
[--C-:B------:R-:W-:Y:S01]  /*3080*/  FFMA.FTZ R9, R9, c[0x0][0x23c], -R143.reuse ;  /* 0x00008f0009097a23 */ /* 0x100fe2000001088f */
[--C-:B------:R-:W-:Y:S01]  /*3090*/  LOP3.LUT R159, R161, UR49, R152.reuse, 0x96, !PT ;  /* 0x00000031a19f7c12 */ /* 0x100fe2000f8e9698 */
[----:B------:R3:W4:Y:S01]  /*30a0*/  MUFU.EX2 R220, R140 ;  /* 0x0000008c00dc7308 */ /* 0x0007220000000800 */
[----:B------:R-:W-:Y:S01]  /*30b0*/  LOP3.LUT R161, R163, UR49, R152, 0x96, !PT ;  /* 0x00000031a3a17c12 */ /* 0x000fe2000f8e9698 */
[----:B------:R-:W-:Y:S01]  /*30c0*/  IMAD.WIDE.U32 R152, R164, -0x2daee0ad, RZ ;  /* 0xd2511f53a4987825 */ /* 0x000fe200078e00ff */
[----:B------:R-:W-:Y:S03]  /*30d0*/  LOP3.LUT R157, R157, UR50, R150, 0x96, !PT ;  /* 0x000000329d9d7c12 */ /* 0x000fe6000f8e9696 */
[----:B------:R-:W-:Y:S01]  /*30e0*/  IMAD.WIDE.U32 R150, R151, -0x2daee0ad, RZ ;  /* 0xd2511f5397967825 */ /* 0x000fe200078e00ff */
[--C-:B------:R-:W-:Y:S03]  /*30f0*/  LOP3.LUT R153, R153, UR49, R154.reuse, 0x96, !PT ;  /* 0x0000003199997c12 */ /* 0x100fe6000f8e969a */
[----:B------:R1:W1:Y:S01]  /*3100*/  MUFU.EX2 R223, R8 ;  /* 0x0000000800df7308 */ /* 0x0002620000000800 */
[----:B------:R-:W-:Y:S01]  /*3110*/  LOP3.LUT R154, R151, UR49, R154, 0x96, !PT ;  /* 0x00000031979a7c12 */ /* 0x000fe2000f8e969a */
[----:B--2---:R-:W2:Y:S08]  /*3120*/  LDSM.16.M88.4 R4, [R180+0xc800] ;  /* 0x00c80000b404783b */ /* 0x004eb00000000200 */
[----:B------:R4:W2:Y:S01]  /*3130*/  MUFU.EX2 R224, R9 ;  /* 0x0000000900e07308 */ /* 0x0008a20000000800 */
[----:B---3--:R-:W-:Y:S01]  /*3140*/  @!P0 IADD3 R140, R2, 0x48, RZ ;  /* 0x00000048028c8810 */ /* 0x008fe20007ffe0ff */
[----:B------:R-:W-:Y:S03]  /*3150*/  FMUL.FTZ R2, R243, 1.4426950216293334961 ;  /* 0x3fb8aa3bf3027820 */ /* 0x000fe60000410000 */
[----:B------:R-:W-:Y:S02]  /*3160*/  @!P0 IMNMX R140, R140, UR42, PT ;  /* 0x0000002a8c8c8c17 */ /* 0x000fe4000b800200 */
[----:B------:R-:W-:Y:S02]  /*3170*/  FSEL R2, R2, RZ, P2 ;  /* 0x000000ff02027208 */ /* 0x000fe40001000000 */
[-C--:B------:R-:W-:Y:S02]  /*3180*/  @!P0 ISETP.GE.AND P3, PT, R0, R140.reuse, PT ;  /* 0x0000008c0000820c */ /* 0x080fe40003f66270 */
[-C--:B------:R-:W-:Y:S02]  /*3190*/  @!P0 ISETP.GE.AND P2, PT, R145, R140.reuse, PT ;  /* 0x0000008c9100820c */ /* 0x080fe40003f46270 */
[----:B------:R-:W-:Y:S02]  /*31a0*/  @!P0 FSEL R10, R10, -INF , !P3 ;  /* 0xff8000000a0a8808 */ /* 0x000fe40005800000 */
[----:B------:R-:W-:Y:S02]  /*31b0*/  @!P0 FSEL R11, R11, -INF , !P2 ;  /* 0xff8000000b0b8808 */ /* 0x000fe40005000000 */
[----:B-1----:R-:W-:Y:S01]  /*31c0*/  @!P0 IADD3 R8, R0, 0x8, RZ ;  /* 0x0000000800088810 */ /* 0x002fe20007ffe0ff */
[--C-:B------:R-:W-:Y:S02]  /*31d0*/  FFMA.FTZ R10, R10, c[0x0][0x23c], -R2.reuse ;  /* 0x00008f000a0a7a23 */ /* 0x100fe40000010802 */
[--C-:B------:R-:W-:Y:S01]  /*31e0*/  FFMA.FTZ R11, R11, c[0x0][0x23c], -R2.reuse ;  /* 0x00008f000b0b7a23 */ /* 0x100fe20000010802 */
[----:B----4-:R-:W-:Y:S01]  /*31f0*/  @!P0 IADD3 R9, R0, 0x9, RZ ;  /* 0x0000000900098810 */ /* 0x010fe20007ffe0ff */
[----:B------:R-:W1:Y:S01]  /*3200*/  MUFU.EX2 R228, R10 ;  /* 0x0000000a00e47308 */ /* 0x000e620000000800 */
[CC--:B------:R-:W-:Y:S02]  /*3210*/  @!P0 ISETP.GE.AND P6, PT, R8.reuse, R141.reuse, PT ;  /* 0x0000008d0800820c */ /* 0x0c0fe40003fc6270 */
[C---:B------:R-:W-:Y:S02]  /*3220*/  @!P0 ISETP.GE.AND P2, PT, R8.reuse, R140, PT ;  /* 0x0000008c0800820c */ /* 0x040fe40003f46270 */
[CC--:B------:R-:W-:Y:S02]  /*3230*/  @!P0 ISETP.GE.AND P3, PT, R9.reuse, R141.reuse, PT ;  /* 0x0000008d0900820c */ /* 0x0c0fe40003f66270 */
[C---:B------:R-:W-:Y:S02]  /*3240*/  @!P0 ISETP.GE.AND P4, PT, R8.reuse, R148, PT ;  /* 0x000000940800820c */ /* 0x040fe40003f86270 */
[----:B------:R-:W-:Y:S01]  /*3250*/  @!P0 ISETP.GE.AND P5, PT, R8, R142, PT ;  /* 0x0000008e0800820c */ /* 0x000fe20003fa6270 */
[----:B------:R3:W4:Y:S01]  /*3260*/  MUFU.EX2 R227, R11 ;  /* 0x0000000b00e37308 */ /* 0x0007220000000800 */
[----:B------:R-:W-:Y:S01]  /*3270*/  @!P0 FSEL R12, R12, -INF , !P6 ;  /* 0xff8000000c0c8808 */ /* 0x000fe20007000000 */
[-C--:B--2---:R-:W-:Y:S01]  /*3280*/  HMMA.16816.F32 R20, R136, R4.reuse, R20 ;  /* 0x000000048814723c */ /* 0x084fe20000001814 */
[----:B------:R-:W-:Y:S02]  /*3290*/  @!P0 ISETP.GE.AND P6, PT, R9, R140, PT ;  /* 0x0000008c0900820c */ /* 0x000fe40003fc6270 */
[----:B------:R-:W-:Y:S01]  /*32a0*/  @!P0 FSEL R13, R13, -INF , !P3 ;  /* 0xff8000000d0d8808 */ /* 0x000fe20005800000 */
[--C-:B------:R-:W-:Y:S01]  /*32b0*/  FFMA.FTZ R12, R12, c[0x0][0x23c], -R143.reuse ;  /* 0x00008f000c0c7a23 */ /* 0x100fe2000001088f */
[----:B------:R-:W-:Y:S02]  /*32c0*/  @!P0 FSEL R15, R15, -INF , !P6 ;  /* 0xff8000000f0f8808 */ /* 0x000fe40007000000 */
[C---:B------:R-:W-:Y:S01]  /*32d0*/  @!P0 ISETP.GE.AND P3, PT, R9.reuse, R148, PT ;  /* 0x000000940900820c */ /* 0x040fe20003f66270 */
[C---:B------:R-:W-:Y:S01]  /*32e0*/  HMMA.16816.F32 R24, R132.reuse, R4, R24 ;  /* 0x000000048418723c */ /* 0x040fe20000001818 */
[----:B------:R-:W-:Y:S01]  /*32f0*/  @!P0 FSEL R14, R14, -INF , !P2 ;  /* 0xff8000000e0e8808 */ /* 0x000fe20005000000 */
[----:B------:R-:W-:Y:S01]  /*3300*/  MUFU.EX2 R222, R12 ;  /* 0x0000000c00de7308 */ /* 0x000fe20000000800 */
[----:B------:R-:W-:Y:S01]  /*3310*/  @!P0 ISETP.GE.AND P2, PT, R9, R142, PT ;  /* 0x0000008e0900820c */ /* 0x000fe20003f46270 */
[--C-:B------:R-:W-:Y:S01]  /*3320*/  FFMA.FTZ R15, R15, c[0x0][0x23c], -R2.reuse ;  /* 0x00008f000f0f7a23 */ /* 0x100fe20000010802 */
[----:B------:R-:W-:Y:S01]  /*3330*/  @!P0 FSEL R16, R16, -INF , !P4 ;  /* 0xff80000010108808 */ /* 0x000fe20006000000 */
[----:B------:R-:W-:Y:S01]  /*3340*/  FFMA.FTZ R14, R14, c[0x0][0x23c], -R2 ;  /* 0x00008f000e0e7a23 */ /* 0x000fe20000010802 */
[----:B------:R-:W-:Y:S01]  /*3350*/  @!P0 FSEL R19, R19, -INF , !P2 ;  /* 0xff80000013138808 */ /* 0x000fe20005000000 */
[-C--:B------:R-:W-:Y:S01]  /*3360*/  HMMA.16816.F32 R28, R132, R6.reuse, R28 ;  /* 0x00000006841c723c */ /* 0x080fe2000000181c */
[C---:B------:R-:W-:Y:S03]  /*3370*/  @!P0 IADD3 R4, R0.reuse, 0x10, RZ ;  /* 0x0000001000048810 */ /* 0x040fe60007ffe0ff */
[----:B------:R-:W-:Y:S01]  /*3380*/  @!P0 IADD3 R5, R0, 0x11, RZ ;  /* 0x0000001100058810 */ /* 0x000fe20007ffe0ff */
[----:B------:R-:W-:Y:S01]  /*3390*/  FFMA.FTZ R13, R13, c[0x0][0x23c], -R143 ;  /* 0x00008f000d0d7a23 */ /* 0x000fe2000001088f */
[C---:B------:R-:W-:Y:S01]  /*33a0*/  @!P0 ISETP.GE.AND P6, PT, R4.reuse, R148, PT ;  /* 0x000000940400820c */ /* 0x040fe20003fc6270 */
[----:B---3--:R-:W2:Y:S01]  /*33b0*/  LDSM.16.M88.4 R8, [R180+0xd000] ;  /* 0x00d00000b408783b */ /* 0x008ea20000000200 */
[----:B------:R-:W-:Y:S01]  /*33c0*/  @!P0 ISETP.GE.AND P4, PT, R4, R142, PT ;  /* 0x0000008e0400820c */ /* 0x000fe20003f86270 */
[C---:B------:R-:W-:Y:S01]  /*33d0*/  HMMA.16816.F32 R32, R136.reuse, R6, R32 ;  /* 0x000000068820723c */ /* 0x040fe20000001820 */
[----:B------:R-:W-:Y:S01]  /*33e0*/  @!P0 ISETP.GE.AND P2, PT, R5, R148, PT ;  /* 0x000000940500820c */ /* 0x000fe20003f46270 */
[----:B------:R-:W-:Y:S01]  /*33f0*/  MUFU.EX2 R226, R14 ;  /* 0x0000000e00e27308 */ /* 0x000fe20000000800 */
[----:B------:R-:W-:Y:S01]  /*3400*/  @!P0 FSEL R17, R17, -INF , !P3 ;  /* 0xff80000011118808 */ /* 0x000fe20005800000 */
[--C-:B------:R-:W-:Y:S01]  /*3410*/  FFMA.FTZ R16, R16, c[0x0][0x23c], -R149.reuse ;  /* 0x00008f0010107a23 */ /* 0x100fe20000010895 */
[-C--:B------:R-:W-:Y:S01]  /*3420*/  @!P0 ISETP.GE.AND P3, PT, R4, R141.reuse, PT ;  /* 0x0000008d0400820c */ /* 0x080fe20003f66270 */
[--C-:B------:R-:W-:Y:S01]  /*3430*/  FFMA.FTZ R19, R19, c[0x0][0x23c], -R144.reuse ;  /* 0x00008f0013137a23 */ /* 0x100fe20000010890 */
[----:B------:R-:W-:Y:S01]  /*3440*/  @!P0 FSEL R18, R18, -INF , !P5 ;  /* 0xff80000012128808 */ /* 0x000fe20006800000 */
[--C-:B------:R-:W-:Y:S01]  /*3450*/  FFMA.FTZ R17, R17, c[0x0][0x23c], -R149.reuse ;  /* 0x00008f0011117a23 */ /* 0x100fe20000010895 */
[----:B------:R-:W-:Y:S03]  /*3460*/  @!P0 ISETP.GE.AND P5, PT, R4, R140, PT ;  /* 0x0000008c0400820c */ /* 0x000fe60003fa6270 */
[----:B------:R-:W-:Y:S01]  /*3470*/  @!P0 FSEL R20, R20, -INF , !P6 ;  /* 0xff80000014148808 */ /* 0x000fe20007000000 */
[--C-:B------:R-:W-:Y:S01]  /*3480*/  FFMA.FTZ R18, R18, c[0x0][0x23c], -R144.reuse ;  /* 0x00008f0012127a23 */ /* 0x100fe20000010890 */
[----:B------:R-:W-:Y:S01]  /*3490*/  @!P0 ISETP.GE.AND P6, PT, R5, R142, PT ;  /* 0x0000008e0500820c */ /* 0x000fe20003fc6270 */
[----:B------:R3:W-:Y:S01]  /*34a0*/  MUFU.EX2 R225, R15 ;  /* 0x0000000f00e17308 */ /* 0x0007e20000000800 */
[----:B------:R-:W-:Y:S01]  /*34b0*/  @!P0 FSEL R21, R21, -INF , !P2 ;  /* 0xff80000015158808 */ /* 0x000fe20005000000 */
[--C-:B------:R-:W-:Y:S01]  /*34c0*/  FFMA.FTZ R20, R20, c[0x0][0x23c], -R149.reuse ;  /* 0x00008f0014147a23 */ /* 0x100fe20000010895 */
[-C--:B------:R-:W-:Y:S02]  /*34d0*/  @!P0 ISETP.GE.AND P2, PT, R5, R141.reuse, PT ;  /* 0x0000008d0500820c */ /* 0x080fe40003f46270 */
[----:B------:R-:W-:Y:S01]  /*34e0*/  @!P0 FSEL R22, R22, -INF , !P4 ;  /* 0xff80000016168808 */ /* 0x000fe20006000000 */
[----:B------:R-:W-:Y:S01]  /*34f0*/  FFMA.FTZ R21, R21, c[0x0][0x23c], -R149 ;  /* 0x00008f0015157a23 */ /* 0x000fe20000010895 */
[-C--:B------:R-:W-:Y:S02]  /*3500*/  @!P0 ISETP.GE.AND P4, PT, R5, R140.reuse, PT ;  /* 0x0000008c0500820c */ /* 0x080fe40003f86270 */
[----:B------:R-:W-:Y:S01]  /*3510*/  @!P0 IADD3 R5, R0, 0x18, RZ ;  /* 0x0000001800058810 */ /* 0x000fe20007ffe0ff */
[--C-:B------:R-:W-:Y:S01]  /*3520*/  FFMA.FTZ R22, R22, c[0x0][0x23c], -R144.reuse ;  /* 0x00008f0016167a23 */ /* 0x100fe20000010890 */
[----:B------:R-:W-:Y:S01]  /*3530*/  @!P0 IADD3 R4, R0, 0x19, RZ ;  /* 0x0000001900048810 */ /* 0x000fe20007ffe0ff */
[----:B------:R-:W-:Y:S01]  /*3540*/  MUFU.EX2 R202, R20 ;  /* 0x0000001400ca7308 */ /* 0x000fe20000000800 */
[----:B------:R-:W-:Y:S02]  /*3550*/  @!P0 FSEL R23, R23, -INF , !P6 ;  /* 0xff80000017178808 */ /* 0x000fe40007000000 */
[-C--:B------:R-:W-:Y:S02]  /*3560*/  @!P0 ISETP.GE.AND P6, PT, R5, R141.reuse, PT ;  /* 0x0000008d0500820c */ /* 0x080fe40003fc6270 */
[----:B------:R-:W-:Y:S01]  /*3570*/  @!P0 FSEL R24, R24, -INF , !P3 ;  /* 0xff80000018188808 */ /* 0x000fe20005800000 */
[----:B------:R-:W-:Y:S01]  /*3580*/  FFMA.FTZ R23, R23, c[0x0][0x23c], -R144 ;  /* 0x00008f0017177a23 */ /* 0x000fe20000010890 */
[----:B------:R-:W-:Y:S02]  /*3590*/  @!P0 ISETP.GE.AND P3, PT, R5, R140, PT ;  /* 0x0000008c0500820c */ /* 0x000fe40003f66270 */
[----:B------:R-:W-:Y:S01]  /*35a0*/  @!P0 FSEL R27, R27, -INF , !P4 ;  /* 0xff8000001b1b8808 */ /* 0x000fe20006000000 */
[--C-:B------:R-:W-:Y:S01]  /*35b0*/  FFMA.FTZ R24, R24, c[0x0][0x23c], -R143.reuse ;  /* 0x00008f0018187a23 */ /* 0x100fe2000001088f */
[-C--:B------:R-:W-:Y:S01]  /*35c0*/  @!P0 ISETP.GE.AND P4, PT, R4, R141.reuse, PT ;  /* 0x0000008d0400820c */ /* 0x080fe20003f86270 */
[-C--:B--2---:R-:W-:Y:S01]  /*35d0*/  HMMA.16816.F32 R36, R136, R8.reuse, R36 ;  /* 0x000000088824723c */ /* 0x084fe20000001824 */
[----:B------:R-:W-:Y:S01]  /*35e0*/  @!P0 FSEL R25, R25, -INF , !P2 ;  /* 0xff80000019198808 */ /* 0x000fe20005000000 */
[--C-:B------:R-:W-:Y:S01]  /*35f0*/  FFMA.FTZ R27, R27, c[0x0][0x23c], -R2.reuse ;  /* 0x00008f001b1b7a23 */ /* 0x100fe20000010802 */
[----:B------:R-:W-:Y:S01]  /*3600*/  @!P0 ISETP.GE.AND P2, PT, R5, R148, PT ;  /* 0x000000940500820c */ /* 0x000fe20003f46270 */
[----:B---3--:R-:W-:Y:S01]  /*3610*/  IMAD.WIDE.U32 R14, R165, -0x2daee0ad, RZ ;  /* 0xd2511f53a50e7825 */ /* 0x008fe200078e00ff */
[----:B------:R-:W-:Y:S01]  /*3620*/  @!P0 FSEL R26, R26, -INF , !P5 ;  /* 0xff8000001a1a8808 */ /* 0x000fe20006800000 */
[----:B------:R2:W3:Y:S01]  /*3630*/  MUFU.EX2 R221, R13 ;  /* 0x0000000d00dd7308 */ /* 0x0004e20000000800 */
[----:B------:R-:W-:Y:S01]  /*3640*/  @!P0 ISETP.GE.AND P5, PT, R5, R142, PT ;  /* 0x0000008e0500820c */ /* 0x000fe20003fa6270 */
[--C-:B------:R-:W-:Y:S01]  /*3650*/  FFMA.FTZ R25, R25, c[0x0][0x23c], -R143.reuse ;  /* 0x00008f0019197a23 */ /* 0x100fe2000001088f */
[----:B------:R-:W-:Y:S01]  /*3660*/  @!P0 FSEL R28, R28, -INF , !P6 ;  /* 0xff8000001c1c8808 */ /* 0x000fe20007000000 */
[C---:B------:R-:W-:Y:S01]  /*3670*/  HMMA.16816.F32 R40, R132.reuse, R8, R40 ;  /* 0x000000088428723c */ /* 0x040fe20000001828 */
[----:B------:R-:W-:Y:S01]  /*3680*/  @!P0 ISETP.GE.AND P6, PT, R4, R140, PT ;  /* 0x0000008c0400820c */ /* 0x000fe20003fc6270 */
[--C-:B------:R-:W-:Y:S01]  /*3690*/  FFMA.FTZ R26, R26, c[0x0][0x23c], -R2.reuse ;  /* 0x00008f001a1a7a23 */ /* 0x100fe20000010802 */
[----:B------:R-:W-:Y:S01]  /*36a0*/  @!P0 FSEL R29, R29, -INF , !P4 ;  /* 0xff8000001d1d8808 */ /* 0x000fe20006000000 */
[--C-:B------:R-:W-:Y:S01]  /*36b0*/  FFMA.FTZ R28, R28, c[0x0][0x23c], -R143.reuse ;  /* 0x00008f001c1c7a23 */ /* 0x100fe2000001088f */
[----:B------:R-:W-:Y:S01]  /*36c0*/  @!P0 FSEL R31, R31, -INF , !P6 ;  /* 0xff8000001f1f8808 */ /* 0x000fe20007000000 */
[----:B------:R-:W-:Y:S01]  /*36d0*/  MUFU.EX2 R219, R26 ;  /* 0x0000001a00db7308 */ /* 0x000fe20000000800 */
[----:B------:R-:W-:Y:S01]  /*36e0*/  @!P0 ISETP.GE.AND P4, PT, R4, R148, PT ;  /* 0x000000940400820c */ /* 0x000fe20003f86270 */
[-C--:B------:R-:W-:Y:S01]  /*36f0*/  HMMA.16816.F32 R44, R132, R10.reuse, R44 ;  /* 0x0000000a842c723c */ /* 0x080fe2000000182c */
[----:B------:R-:W-:Y:S02]  /*3700*/  @!P0 FSEL R30, R30, -INF , !P3 ;  /* 0xff8000001e1e8808 */ /* 0x000fe40005800000 */
[----:B------:R-:W-:Y:S01]  /*3710*/  @!P0 ISETP.GE.AND P3, PT, R4, R142, PT ;  /* 0x0000008e0400820c */ /* 0x000fe20003f66270 */
[----:B------:R-:W-:Y:S01]  /*3720*/  FFMA.FTZ R29, R29, c[0x0][0x23c], -R143 ;  /* 0x00008f001d1d7a23 */ /* 0x000fe2000001088f */
[----:B------:R-:W-:Y:S01]  /*3730*/  @!P0 IADD3 R8, R0, 0x20, RZ ;  /* 0x0000002000088810 */ /* 0x000fe20007ffe0ff */
[----:B------:R-:W1:Y:S01]  /*3740*/  LDSM.16.M88.4 R4, [R180+0xd800] ;  /* 0x00d80000b404783b */ /* 0x000e620000000200 */
[----:B------:R-:W-:Y:S01]  /*3750*/  @!P0 FSEL R32, R32, -INF , !P2 ;  /* 0xff80000020208808 */ /* 0x000fe20005000000 */
[C---:B------:R-:W-:Y:S01]  /*3760*/  HMMA.16816.F32 R48, R136.reuse, R10, R48 ;  /* 0x0000000a8830723c */ /* 0x040fe20000001830 */
[C---:B------:R-:W-:Y:S01]  /*3770*/  @!P0 ISETP.GE.AND P6, PT, R8.reuse, R148, PT ;  /* 0x000000940800820c */ /* 0x040fe20003fc6270 */
[----:B------:R-:W-:Y:S01]  /*3780*/  MUFU.EX2 R204, R29 ;  /* 0x0000001d00cc7308 */ /* 0x000fe20000000800 */
[----:B------:R-:W-:Y:S01]  /*3790*/  @!P0 ISETP.GE.AND P2, PT, R8, R142, PT ;  /* 0x0000008e0800820c */ /* 0x000fe20003f46270 */
[--C-:B------:R-:W-:Y:S01]  /*37a0*/  FFMA.FTZ R30, R30, c[0x0][0x23c], -R2.reuse ;  /* 0x00008f001e1e7a23 */ /* 0x100fe20000010802 */
[----:B------:R-:W-:Y:S01]  /*37b0*/  @!P0 FSEL R33, R33, -INF , !P4 ;  /* 0xff80000021218808 */ /* 0x000fe20006000000 */
[----:B------:R-:W-:Y:S01]  /*37c0*/  FFMA.FTZ R31, R31, c[0x0][0x23c], -R2 ;  /* 0x00008f001f1f7a23 */ /* 0x000fe20000010802 */
[-C--:B------:R-:W-:Y:S01]  /*37d0*/  @!P0 ISETP.GE.AND P4, PT, R8, R141.reuse, PT ;  /* 0x0000008d0800820c */ /* 0x080fe20003f86270 */
[--C-:B------:R-:W-:Y:S01]  /*37e0*/  FFMA.FTZ R32, R32, c[0x0][0x23c], -R149.reuse ;  /* 0x00008f0020207a23 */ /* 0x100fe20000010895 */
[----:B------:R-:W-:Y:S02]  /*37f0*/  @!P0 FSEL R34, R34, -INF , !P5 ;  /* 0xff80000022228808 */ /* 0x000fe40006800000 */
[----:B------:R-:W-:Y:S01]  /*3800*/  @!P0 ISETP.GE.AND P5, PT, R8, R140, PT ;  /* 0x0000008c0800820c */ /* 0x000fe20003fa6270 */
[----:B------:R-:W-:Y:S01]  /*3810*/  MUFU.EX2 R196, R32 ;  /* 0x0000002000c47308 */ /* 0x000fe20000000800 */
[----:B------:R-:W-:Y:S01]  /*3820*/  @!P0 IADD3 R8, R0, 0x21, RZ ;  /* 0x0000002100088810 */ /* 0x000fe20007ffe0ff */
[--C-:B------:R-:W-:Y:S01]  /*3830*/  FFMA.FTZ R34, R34, c[0x0][0x23c], -R144.reuse ;  /* 0x00008f0022227a23 */ /* 0x100fe20000010890 */
[----:B------:R-:W-:Y:S01]  /*3840*/  @!P0 FSEL R35, R35, -INF , !P3 ;  /* 0xff80000023238808 */ /* 0x000fe20005800000 */
[--C-:B------:R-:W-:Y:S01]  /*3850*/  FFMA.FTZ R33, R33, c[0x0][0x23c], -R149.reuse ;  /* 0x00008f0021217a23 */ /* 0x100fe20000010895 */
[----:B------:R-:W-:Y:S01]  /*3860*/  @!P0 ISETP.GE.AND P3, PT, R8, R148, PT ;  /* 0x000000940800820c */ /* 0x000fe20003f66270 */
[----:B--2---:R-:W-:Y:S01]  /*3870*/  IMAD.WIDE.U32 R12, R166, -0x2daee0ad, RZ ;  /* 0xd2511f53a60c7825 */ /* 0x004fe200078e00ff */
[----:B------:R-:W-:Y:S02]  /*3880*/  @!P0 FSEL R36, R36, -INF , !P6 ;  /* 0xff80000024248808 */ /* 0x000fe40007000000 */
[----:B------:R-:W-:Y:S01]  /*3890*/  @!P0 ISETP.GE.AND P6, PT, R8, R142, PT ;  /* 0x0000008e0800820c */ /* 0x000fe20003fc6270 */
[----:B------:R-:W-:Y:S01]  /*38a0*/  FFMA.FTZ R35, R35, c[0x0][0x23c], -R144 ;  /* 0x00008f0023237a23 */ /* 0x000fe20000010890 */
[----:B------:R-:W-:Y:S01]  /*38b0*/  LOP3.LUT R20, R13, UR46, R152, 0x96, !PT ;  /* 0x0000002e0d147c12 */ /* 0x000fe2000f8e9698 */
[----:B------:R-:W-:Y:S01]  /*38c0*/  MUFU.EX2 R195, R34 ;  /* 0x0000002200c37308 */ /* 0x000fe20000000800 */
[----:B------:R-:W-:Y:S01]  /*38d0*/  @!P0 FSEL R37, R37, -INF , !P3 ;  /* 0xff80000025258808 */ /* 0x000fe20005800000 */
[--C-:B------:R-:W-:Y:S01]  /*38e0*/  FFMA.FTZ R36, R36, c[0x0][0x23c], -R149.reuse ;  /* 0x00008f0024247a23 */ /* 0x100fe20000010895 */
[-C--:B------:R-:W-:Y:S01]  /*38f0*/  @!P0 ISETP.GE.AND P3, PT, R8, R141.reuse, PT ;  /* 0x0000008d0800820c */ /* 0x080fe20003f66270 */
[----:B------:R-:W-:Y:S01]  /*3900*/  IMAD.WIDE.U32 R10, R159, -0x326172a9, RZ ;  /* 0xcd9e8d579f0a7825 */ /* 0x000fe200078e00ff */
[----:B------:R-:W-:Y:S02]  /*3910*/  @!P0 FSEL R38, R38, -INF , !P2 ;  /* 0xff80000026268808 */ /* 0x000fe40005000000 */
[----:B------:R-:W-:Y:S01]  /*3920*/  @!P0 FSEL R41, R41, -INF , !P3 ;  /* 0xff80000029298808 */ /* 0x000fe20005800000 */
[----:B------:R-:W-:Y:S01]  /*3930*/  FFMA.FTZ R37, R37, c[0x0][0x23c], -R149 ;  /* 0x00008f0025257a23 */ /* 0x000fe20000010895 */
[----:B------:R-:W-:Y:S01]  /*3940*/  @!P0 ISETP.GE.AND P2, PT, R8, R140, PT ;  /* 0x0000008c0800820c */ /* 0x000fe20003f46270 */
[----:B------:R-:W-:Y:S01]  /*3950*/  MUFU.EX2 R189, R35 ;  /* 0x0000002300bd7308 */ /* 0x000fe20000000800 */
[----:B------:R-:W-:Y:S01]  /*3960*/  @!P0 IADD3 R9, R0, 0x28, RZ ;  /* 0x0000002800098810 */ /* 0x000fe20007ffe0ff */
[--C-:B------:R-:W-:Y:S01]  /*3970*/  FFMA.FTZ R38, R38, c[0x0][0x23c], -R144.reuse ;  /* 0x00008f0026267a23 */ /* 0x100fe20000010890 */
[----:B------:R-:W-:Y:S01]  /*3980*/  @!P0 IADD3 R8, R0, 0x29, RZ ;  /* 0x0000002900088810 */ /* 0x000fe20007ffe0ff */
[-C--:B-1----:R-:W-:Y:S01]  /*3990*/  HMMA.16816.F32 R52, R136, R4.reuse, R52 ;  /* 0x000000048834723c */ /* 0x082fe20000001834 */
[----:B------:R-:W-:Y:S01]  /*39a0*/  @!P0 ISETP.GE.AND P3, PT, R9, R148, PT ;  /* 0x000000940900820c */ /* 0x000fe20003f66270 */
[--C-:B------:R-:W-:Y:S01]  /*39b0*/  FFMA.FTZ R41, R41, c[0x0][0x23c], -R143.reuse ;  /* 0x00008f0029297a23 */ /* 0x100fe2000001088f */
[----:B------:R-:W-:Y:S02]  /*39c0*/  @!P0 FSEL R39, R39, -INF , !P6 ;  /* 0xff80000027278808 */ /* 0x000fe40007000000 */
[CC--:B------:R-:W-:Y:S01]  /*39d0*/  @!P0 ISETP.GE.AND P6, PT, R9.reuse, R141.reuse, PT ;  /* 0x0000008d0900820c */ /* 0x0c0fe20003fc6270 */
[----:B------:R-:W-:Y:S01]  /*39e0*/  MUFU.EX2 R192, R33 ;  /* 0x0000002100c07308 */ /* 0x000fe20000000800 */
[----:B------:R-:W-:Y:S01]  /*39f0*/  @!P0 FSEL R40, R40, -INF , !P4 ;  /* 0xff80000028288808 */ /* 0x000fe20006000000 */
[C---:B------:R-:W-:Y:S01]  /*3a00*/  HMMA.16816.F32 R56, R132.reuse, R4, R56 ;  /* 0x000000048438723c */ /* 0x040fe20000001838 */
[-C--:B------:R-:W-:Y:S03]  /*3a10*/  @!P0 ISETP.GE.AND P4, PT, R9, R140.reuse, PT ;  /* 0x0000008c0900820c */ /* 0x080fe60003f86270 */
[----:B------:R-:W-:Y:S01]  /*3a20*/  @!P0 FSEL R43, R43, -INF , !P2 ;  /* 0xff8000002b2b8808 */ /* 0x000fe20005000000 */
[----:B------:R-:W-:Y:S01]  /*3a30*/  FFMA.FTZ R39, R39, c[0x0][0x23c], -R144 ;  /* 0x00008f0027277a23 */ /* 0x000fe20000010890 */
[-C--:B------:R-:W-:Y:S01]  /*3a40*/  @!P0 ISETP.GE.AND P2, PT, R8, R141.reuse, PT ;  /* 0x0000008d0800820c */ /* 0x080fe20003f46270 */
[--C-:B------:R-:W-:Y:S01]  /*3a50*/  FFMA.FTZ R40, R40, c[0x0][0x23c], -R143.reuse ;  /* 0x00008f0028287a23 */ /* 0x100fe2000001088f */
[----:B------:R-:W-:Y:S01]  /*3a60*/  @!P0 FSEL R44, R44, -INF , !P6 ;  /* 0xff8000002c2c8808 */ /* 0x000fe20007000000 */
[-C--:B------:R-:W-:Y:S01]  /*3a70*/  HMMA.16816.F32 R60, R132, R6.reuse, R60 ;  /* 0x00000006843c723c */ /* 0x080fe2000000183c */
[----:B------:R-:W-:Y:S01]  /*3a80*/  @!P0 ISETP.GE.AND P6, PT, R8, R140, PT ;  /* 0x0000008c0800820c */ /* 0x000fe20003fc6270 */
[----:B------:R-:W-:Y:S01]  /*3a90*/  MUFU.EX2 R205, R22 ;  /* 0x0000001600cd7308 */ /* 0x000fe20000000800 */
[----:B------:R-:W-:Y:S01]  /*3aa0*/  @!P0 FSEL R45, R45, -INF , !P2 ;  /* 0xff8000002d2d8808 */ /* 0x000fe20005000000 */
[--C-:B------:R-:W-:Y:S01]  /*3ab0*/  FFMA.FTZ R44, R44, c[0x0][0x23c], -R143.reuse ;  /* 0x00008f002c2c7a23 */ /* 0x100fe2000001088f */
[----:B------:R-:W-:Y:S01]  /*3ac0*/  @!P0 FSEL R46, R46, -INF , !P4 ;  /* 0xff8000002e2e8808 */ /* 0x000fe20006000000 */
[--C-:B------:R-:W-:Y:S01]  /*3ad0*/  FFMA.FTZ R43, R43, c[0x0][0x23c], -R2.reuse ;  /* 0x00008f002b2b7a23 */ /* 0x100fe20000010802 */
[C---:B------:R-:W-:Y:S01]  /*3ae0*/  @!P0 ISETP.GE.AND P2, PT, R8.reuse, R148, PT ;  /* 0x000000940800820c */ /* 0x040fe20003f46270 */
[----:B------:R-:W-:Y:S01]  /*3af0*/  HMMA.16816.F32 R64, R136, R6, R64 ;  /* 0x000000068840723c */ /* 0x000fe20000001840 */
[----:B------:R-:W-:Y:S03]  /*3b00*/  @!P0 ISETP.GE.AND P4, PT, R8, R142, PT ;  /* 0x0000008e0800820c */ /* 0x000fe60003f86270 */
[----:B------:R-:W-:Y:S01]  /*3b10*/  @!P0 FSEL R47, R47, -INF , !P6 ;  /* 0xff8000002f2f8808 */ /* 0x000fe20007000000 */
[----:B------:R-:W-:Y:S01]  /*3b20*/  IMAD.WIDE.U32 R132, R157, -0x2daee0ad, RZ ;  /* 0xd2511f539d847825 */ /* 0x000fe200078e00ff */
[C---:B------:R-:W-:Y:S01]  /*3b30*/  @!P0 IADD3 R8, R0.reuse, 0x30, RZ ;  /* 0x0000003000088810 */ /* 0x040fe20007ffe0ff */
[----:B------:R-:W-:Y:S01]  /*3b40*/  MUFU.EX2 R214, R30 ;  /* 0x0000001e00d67308 */ /* 0x000fe20000000800 */
[----:B------:R-:W-:Y:S01]  /*3b50*/  @!P0 IADD3 R4, R0, 0x31, RZ ;  /* 0x0000003100048810 */ /* 0x000fe20007ffe0ff */
[----:B------:R-:W-:Y:S01]  /*3b60*/  FFMA.FTZ R45, R45, c[0x0][0x23c], -R143 ;  /* 0x00008f002d2d7a23 */ /* 0x000fe2000001088f */
[----:B------:R-:W-:Y:S02]  /*3b70*/  @!P0 ISETP.GE.AND P6, PT, R8, R148, PT ;  /* 0x000000940800820c */ /* 0x000fe40003fc6270 */
[----:B------:R-:W-:Y:S01]  /*3b80*/  @!P0 FSEL R48, R48, -INF , !P3 ;  /* 0xff80000030308808 */ /* 0x000fe20005800000 */
[--C-:B------:R-:W-:Y:S01]  /*3b90*/  FFMA.FTZ R46, R46, c[0x0][0x23c], -R2.reuse ;  /* 0x00008f002e2e7a23 */ /* 0x100fe20000010802 */
[----:B------:R-:W-:Y:S01]  /*3ba0*/  @!P0 ISETP.GE.AND P3, PT, R8, R142, PT ;  /* 0x0000008e0800820c */ /* 0x000fe20003f66270 */
[----:B------:R-:W-:Y:S01]  /*3bb0*/  FFMA.FTZ R47, R47, c[0x0][0x23c], -R2 ;  /* 0x00008f002f2f7a23 */ /* 0x000fe20000010802 */
[----:B------:R-:W-:Y:S01]  /*3bc0*/  @!P0 FSEL R51, R51, -INF , !P4 ;  /* 0xff80000033338808 */ /* 0x000fe20006000000 */
[----:B------:R-:W1:Y:S01]  /*3bd0*/  MUFU.EX2 R210, R16 ;  /* 0x0000001000d27308 */ /* 0x000e620000000800 */
[----:B------:R-:W-:Y:S01]  /*3be0*/  @!P0 ISETP.GE.AND P4, PT, R4, R148, PT ;  /* 0x000000940400820c */ /* 0x000fe20003f86270 */
[--C-:B------:R-:W-:Y:S01]  /*3bf0*/  FFMA.FTZ R48, R48, c[0x0][0x23c], -R149.reuse ;  /* 0x00008f0030307a23 */ /* 0x100fe20000010895 */
[----:B------:R-:W-:Y:S01]  /*3c00*/  @!P0 FSEL R49, R49, -INF , !P2 ;  /* 0xff80000031318808 */ /* 0x000fe20005000000 */
[--C-:B------:R-:W-:Y:S01]  /*3c10*/  FFMA.FTZ R51, R51, c[0x0][0x23c], -R144.reuse ;  /* 0x00008f0033337a23 */ /* 0x100fe20000010890 */
[-C--:B------:R-:W-:Y:S02]  /*3c20*/  @!P0 ISETP.GE.AND P2, PT, R8, R141.reuse, PT ;  /* 0x0000008d0800820c */ /* 0x080fe40003f46270 */
[----:B------:R-:W-:Y:S01]  /*3c30*/  @!P0 FSEL R52, R52, -INF , !P6 ;  /* 0xff80000034348808 */ /* 0x000fe20007000000 */
[--C-:B------:R-:W-:Y:S01]  /*3c40*/  FFMA.FTZ R49, R49, c[0x0][0x23c], -R149.reuse ;  /* 0x00008f0031317a23 */ /* 0x100fe20000010895 */
[----:B------:R-:W-:Y:S01]  /*3c50*/  @!P0 ISETP.GE.AND P6, PT, R4, R142, PT ;  /* 0x0000008e0400820c */ /* 0x000fe20003fc6270 */
[----:B------:R-:W-:Y:S01]  /*3c60*/  MUFU.EX2 R215, R18 ;  /* 0x0000001200d77308 */ /* 0x000fe20000000800 */
[----:B------:R-:W-:Y:S01]  /*3c70*/  @!P0 FSEL R53, R53, -INF , !P4 ;  /* 0xff80000035358808 */ /* 0x000fe20006000000 */
[--C-:B------:R-:W-:Y:S01]  /*3c80*/  FFMA.FTZ R52, R52, c[0x0][0x23c], -R149.reuse ;  /* 0x00008f0034347a23 */ /* 0x100fe20000010895 */
[-C--:B------:R-:W-:Y:S02]  /*3c90*/  @!P0 ISETP.GE.AND P4, PT, R4, R141.reuse, PT ;  /* 0x0000008d0400820c */ /* 0x080fe40003f86270 */
[----:B------:R-:W-:Y:S01]  /*3ca0*/  @!P0 FSEL R54, R54, -INF , !P3 ;  /* 0xff80000036368808 */ /* 0x000fe20005800000 */
[----:B------:R-:W-:Y:S01]  /*3cb0*/  FFMA.FTZ R53, R53, c[0x0][0x23c], -R149 ;  /* 0x00008f0035357a23 */ /* 0x000fe20000010895 */
[----:B------:R-:W-:Y:S02]  /*3cc0*/  @!P0 ISETP.GE.AND P3, PT, R4, R140, PT ;  /* 0x0000008c0400820c */ /* 0x000fe40003f66270 */
[----:B------:R-:W-:Y:S01]  /*3cd0*/  @!P0 IADD3 R4, R0, 0x38, RZ ;  /* 0x0000003800048810 */ /* 0x000fe20007ffe0ff */
[----:B------:R2:W-:Y:S01]  /*3ce0*/  MUFU.EX2 R213, R19 ;  /* 0x0000001300d57308 */ /* 0x0005e20000000800 */
[----:B------:R-:W-:Y:S01]  /*3cf0*/  @!P0 FSEL R59, R59, -INF , !P3 ;  /* 0xff8000003b3b8808 */ /* 0x000fe20005800000 */
[----:B------:R-:W-:Y:S01]  /*3d00*/  FFMA.FTZ R54, R54, c[0x0][0x23c], -R144 ;  /* 0x00008f0036367a23 */ /* 0x000fe20000010890 */
[----:B------:R-:W-:Y:S02]  /*3d10*/  @!P0 IADD3 R0, R0, 0x39, RZ ;  /* 0x0000003900008810 */ /* 0x000fe40007ffe0ff */
[----:B------:R-:W-:Y:S01]  /*3d20*/  @!P0 ISETP.GE.AND P3, PT, R4, R148, PT ;  /* 0x000000940400820c */ /* 0x000fe20003f66270 */
[--C-:B------:R-:W-:Y:S01]  /*3d30*/  FFMA.FTZ R59, R59, c[0x0][0x23c], -R2.reuse ;  /* 0x00008f003b3b7a23 */ /* 0x100fe20000010802 */
[----:B------:R-:W-:Y:S02]  /*3d40*/  @!P0 FSEL R56, R56, -INF , !P2 ;  /* 0xff80000038388808 */ /* 0x000fe40005000000 */
[-C--:B------:R-:W-:Y:S01]  /*3d50*/  @!P0 ISETP.GE.AND P2, PT, R0, R141.reuse, PT ;  /* 0x0000008d0000820c */ /* 0x080fe20003f46270 */
[----:B------:R1:W-:Y:S01]  /*3d60*/  MUFU.EX2 R203, R23 ;  /* 0x0000001700cb7308 */ /* 0x0003e20000000800 */
[----:B------:R-:W-:Y:S01]  /*3d70*/  @!P0 FSEL R42, R42, -INF , !P5 ;  /* 0xff8000002a2a8808 */ /* 0x000fe20006800000 */
[--C-:B------:R-:W-:Y:S01]  /*3d80*/  FFMA.FTZ R56, R56, c[0x0][0x23c], -R143.reuse ;  /* 0x00008f0038387a23 */ /* 0x100fe2000001088f */
[----:B------:R-:W-:Y:S02]  /*3d90*/  @!P0 ISETP.GE.AND P5, PT, R9, R142, PT ;  /* 0x0000008e0900820c */ /* 0x000fe40003fa6270 */
[----:B------:R-:W-:Y:S01]  /*3da0*/  @!P0 FSEL R55, R55, -INF , !P6 ;  /* 0xff80000037378808 */ /* 0x000fe20007000000 */
[----:B------:R-:W-:Y:S01]  /*3db0*/  FFMA.FTZ R42, R42, c[0x0][0x23c], -R2 ;  /* 0x00008f002a2a7a23 */ /* 0x000fe20000010802 */
[C---:B------:R-:W-:Y:S02]  /*3dc0*/  @!P0 ISETP.GE.AND P6, PT, R4.reuse, R141, PT ;  /* 0x0000008d0400820c */ /* 0x040fe40003fc6270 */
[----:B------:R-:W-:Y:S01]  /*3dd0*/  @!P0 FSEL R57, R57, -INF , !P4 ;  /* 0xff80000039398808 */ /* 0x000fe20006000000 */
[----:B------:R-:W1:Y:S01]  /*3de0*/  MUFU.EX2 R207, R17 ;  /* 0x0000001100cf7308 */ /* 0x000e620000000800 */
[----:B------:R-:W-:Y:S01]  /*3df0*/  @!P0 ISETP.GE.AND P4, PT, R4, R140, PT ;  /* 0x0000008c0400820c */ /* 0x000fe20003f86270 */
[----:B------:R-:W-:Y:S01]  /*3e00*/  FFMA.FTZ R55, R55, c[0x0][0x23c], -R144 ;  /* 0x00008f0037377a23 */ /* 0x000fe20000010890 */
[----:B------:R-:W-:Y:S01]  /*3e10*/  @!P0 FSEL R61, R61, -INF , !P2 ;  /* 0xff8000003d3d8808 */ /* 0x000fe20005000000 */
[----:B--2---:R-:W-:Y:S01]  /*3e20*/  IMAD.WIDE.U32 R18, R154, -0x326172a9, RZ ;  /* 0xcd9e8d579a127825 */ /* 0x004fe200078e00ff */
[----:B------:R-:W-:Y:S02]  /*3e30*/  @!P0 ISETP.GE.AND P2, PT, R4, R142, PT ;  /* 0x0000008e0400820c */ /* 0x000fe40003f46270 */
[----:B------:R-:W-:Y:S01]  /*3e40*/  @!P0 FSEL R50, R50, -INF , !P5 ;  /* 0xff80000032328808 */ /* 0x000fe20006800000 */
[----:B------:R-:W-:Y:S01]  /*3e50*/  IMAD.WIDE.U32 R4, R153, -0x326172a9, RZ ;  /* 0xcd9e8d5799047825 */ /* 0x000fe200078e00ff */
[-C--:B------:R-:W-:Y:S01]  /*3e60*/  @!P0 ISETP.GE.AND P5, PT, R8, R140.reuse, PT ;  /* 0x0000008c0800820c */ /* 0x080fe20003fa6270 */
[----:B------:R-:W-:Y:S01]  /*3e70*/  MUFU.EX2 R201, R21 ;  /* 0x0000001500c97308 */ /* 0x000fe20000000800 */
[----:B------:R-:W-:Y:S01]  /*3e80*/  LOP3.LUT R134, R15, UR46, R160, 0x96, !PT ;  /* 0x0000002e0f867c12 */ /* 0x000fe2000f8e96a0 */
[----:B------:R-:W-:Y:S01]  /*3e90*/  FFMA.FTZ R50, R50, c[0x0][0x23c], -R144 ;  /* 0x00008f0032327a23 */ /* 0x000fe20000010890 */
[----:B------:R-:W-:Y:S01]  /*3ea0*/  @!P0 FSEL R58, R58, -INF , !P5 ;  /* 0xff8000003a3a8808 */ /* 0x000fe20006800000 */
[----:B------:R-:W-:Y:S01]  /*3eb0*/  IMAD.WIDE.U32 R8, R161, -0x326172a9, RZ ;  /* 0xcd9e8d57a1087825 */ /* 0x000fe200078e00ff */
[----:B------:R-:W-:Y:S02]  /*3ec0*/  @!P0 ISETP.GE.AND P5, PT, R0, R140, PT ;  /* 0x0000008c0000820c */ /* 0x000fe40003fa6270 */
[----:B------:R-:W-:Y:S01]  /*3ed0*/  LOP3.LUT R22, R5, UR47, R156, 0x96, !PT ;  /* 0x0000002f05167c12 */ /* 0x000fe2000f8e969c */
[----:B------:R-:W-:Y:S01]  /*3ee0*/  IMAD.WIDE.U32 R140, R155, -0x2daee0ad, RZ ;  /* 0xd2511f539b8c7825 */ /* 0x000fe200078e00ff */
[----:B------:R-:W-:Y:S01]  /*3ef0*/  LOP3.LUT R16, R11, UR47, R158, 0x96, !PT ;  /* 0x0000002f0b107c12 */ /* 0x000fe2000f8e969e */
[----:B------:R2:W2:Y:S01]  /*3f00*/  MUFU.EX2 R217, R24 ;  /* 0x0000001800d97308 */ /* 0x0004a20000000800 */
[----:B------:R-:W-:Y:S01]  /*3f10*/  LOP3.LUT R150, R133, UR46, R150, 0x96, !PT ;  /* 0x0000002e85967c12 */ /* 0x000fe2000f8e9696 */
[----:B------:R-:W-:Y:S01]  /*3f20*/  IMAD.WIDE.U32 R134, R134, -0x326172a9, RZ ;  /* 0xcd9e8d5786867825 */ /* 0x000fe200078e00ff */
[----:B------:R-:W-:Y:S02]  /*3f30*/  LOP3.LUT R26, R141, UR46, R162, 0x96, !PT ;  /* 0x0000002e8d1a7c12 */ /* 0x000fe4000f8e96a2 */
[----:B------:R-:W-:Y:S01]  /*3f40*/  LOP3.LUT R158, R9, UR47, R158, 0x96, !PT ;  /* 0x0000002f099e7c12 */ /* 0x000fe2000f8e969e */
[----:B-1----:R-:W-:Y:S01]  /*3f50*/  IMAD.WIDE.U32 R22, R22, -0x2daee0ad, RZ ;  /* 0xd2511f5316167825 */ /* 0x002fe200078e00ff */
[----:B------:R-:W-:Y:S02]  /*3f60*/  LOP3.LUT R15, R19, UR47, R156, 0x96, !PT ;  /* 0x0000002f130f7c12 */ /* 0x000fe4000f8e969c */
[----:B------:R-:W-:Y:S01]  /*3f70*/  @!P0 FSEL R60, R60, -INF , !P6 ;  /* 0xff8000003c3c8808 */ /* 0x000fe20007000000 */
[----:B------:R1:W-:Y:S01]  /*3f80*/  MUFU.EX2 R218, R27 ;  /* 0x0000001b00da7308 */ /* 0x0003e20000000800 */
[----:B------:R-:W-:Y:S01]  /*3f90*/  @!P0 ISETP.GE.AND P6, PT, R0, R148, PT ;  /* 0x000000940000820c */ /* 0x000fe20003fc6270 */
[--C-:B------:R-:W-:Y:S01]  /*3fa0*/  FFMA.FTZ R57, R57, c[0x0][0x23c], -R143.reuse ;  /* 0x00008f0039397a23 */ /* 0x100fe2000001088f */
[----:B------:R-:W-:Y:S01]  /*3fb0*/  @!P0 FSEL R62, R62, -INF , !P4 ;  /* 0xff8000003e3e8808 */ /* 0x000fe20006000000 */
[--C-:B------:R-:W-:Y:S01]  /*3fc0*/  FFMA.FTZ R60, R60, c[0x0][0x23c], -R143.reuse ;  /* 0x00008f003c3c7a23 */ /* 0x100fe2000001088f */
[----:B------:R-:W-:Y:S01]  /*3fd0*/  @!P0 ISETP.GE.AND P4, PT, R0, R142, PT ;  /* 0x0000008e0000820c */ /* 0x000fe20003f86270 */
[----:B------:R-:W-:Y:S01]  /*3fe0*/  FFMA.FTZ R143, R61, c[0x0][0x23c], -R143 ;  /* 0x00008f003d8f7a23 */ /* 0x000fe2000001088f */
[----:B------:R-:W-:Y:S01]  /*3ff0*/  @!P0 FSEL R66, R66, -INF , !P2 ;  /* 0xff80000042428808 */ /* 0x000fe20005000000 */
[----:B------:R-:W-:Y:S01]  /*4000*/  FFMA.FTZ R62, R62, c[0x0][0x23c], -R2 ;  /* 0x00008f003e3e7a23 */ /* 0x000fe20000010802 */
[----:B------:R-:W-:Y:S01]  /*4010*/  @!P0 FSEL R64, R64, -INF , !P3 ;  /* 0xff80000040408808 */ /* 0x000fe20005800000 */
[----:B------:R3:W-:Y:S01]  /*4020*/  MUFU.EX2 R209, R28 ;  /* 0x0000001c00d17308 */ /* 0x0007e20000000800 */
[----:B------:R-:W-:Y:S01]  /*4030*/  @!P0 FSEL R67, R67, -INF , !P4 ;  /* 0xff80000043438808 */ /* 0x000fe20006000000 */
[----:B------:R-:W-:Y:S01]  /*4040*/  FFMA.FTZ R66, R66, c[0x0][0x23c], -R144 ;  /* 0x00008f0042427a23 */ /* 0x000fe20000010890 */
[----:B------:R-:W-:Y:S01]  /*4050*/  @!P0 FSEL R65, R65, -INF , !P6 ;  /* 0xff80000041418808 */ /* 0x000fe20007000000 */
[--C-:B------:R-:W-:Y:S01]  /*4060*/  FFMA.FTZ R64, R64, c[0x0][0x23c], -R149.reuse ;  /* 0x00008f0040407a23 */ /* 0x100fe20000010895 */
[----:B--2---:R-:W-:Y:S01]  /*4070*/  LOP3.LUT R24, R135, UR45, R10, 0x96, !PT ;  /* 0x0000002d87187c12 */ /* 0x004fe2000f8e960a */
[----:B------:R-:W-:Y:S01]  /*4080*/  FFMA.FTZ R144, R67, c[0x0][0x23c], -R144 ;  /* 0x00008f0043907a23 */ /* 0x000fe20000010890 */
[----:B------:R-:W-:Y:S01]  /*4090*/  @!P0 FSEL R63, R63, -INF , !P5 ;  /* 0xff8000003f3f8808 */ /* 0x000fe20006800000 */
[----:B------:R-:W-:Y:S02]  /*40a0*/  FFMA.FTZ R149, R65, c[0x0][0x23c], -R149 ;  /* 0x00008f0041957a23 */ /* 0x000fe40000010895 */
[----:B------:R2:W2:Y:S01]  /*40b0*/  MUFU.EX2 R216, R25 ;  /* 0x0000001900d87308 */ /* 0x0004a20000000800 */
[----:B------:R-:W-:Y:S04]  /*40c0*/  IMAD.WIDE.U32 R10, R150, -0x326172a9, RZ ;  /* 0xcd9e8d57960a7825 */ /* 0x000fe800078e00ff */
[----:B-1----:R-:W-:Y:S04]  /*40d0*/  IMAD.WIDE.U32 R26, R26, -0x326172a9, RZ ;  /* 0xcd9e8d571a1a7825 */ /* 0x002fe800078e00ff */
[----:B------:R-:W-:Y:S01]  /*40e0*/  FFMA.FTZ R58, R58, c[0x0][0x23c], -R2 ;  /* 0x00008f003a3a7a23 */ /* 0x000fe20000010802 */
[----:B------:R-:W-:Y:S01]  /*40f0*/  LOP3.LUT R133, R27, UR45, R8, 0x96, !PT ;  /* 0x0000002d1b857c12 */ /* 0x000fe2000f8e9608 */
[----:B------:R-:W-:Y:S01]  /*4100*/  MUFU.EX2 R160, R49 ;  /* 0x0000003100a07308 */ /* 0x000fe20000000800 */
[----:B------:R-:W-:Y:S01]  /*4110*/  FFMA.FTZ R2, R63, c[0x0][0x23c], -R2 ;  /* 0x00008f003f027a23 */ /* 0x000fe20000010802 */
[----:B---3--:R-:W-:Y:S01]  /*4120*/  LOP3.LUT R28, R23, UR44, R12, 0x96, !PT ;  /* 0x0000002c171c7c12 */ /* 0x008fe2000f8e960c */
[----:B------:R-:W-:Y:S01]  /*4130*/  IMAD.WIDE.U32 R20, R20, -0x326172a9, RZ ;  /* 0xcd9e8d5714147825 */ /* 0x000fe200078e00ff */
[----:B------:R-:W-:Y:S03]  /*4140*/  LOP3.LUT R23, R11, UR45, R18, 0x96, !PT ;  /* 0x0000002d0b177c12 */ /* 0x000fe6000f8e9612 */
[----:B------:R-:W-:Y:S03]  /*4150*/  IMAD.WIDE.U32 R16, R16, -0x2daee0ad, RZ ;  /* 0xd2511f5310107825 */ /* 0x000fe600078e00ff */
[----:B------:R1:W3:Y:S01]  /*4160*/  MUFU.EX2 R212, R31 ;  /* 0x0000001f00d47308 */ /* 0x0002e20000000800 */
[----:B------:R-:W-:Y:S01]  /*4170*/  IMAD.WIDE.U32 R28, R28, -0x326172a9, RZ ;  /* 0xcd9e8d571c1c7825 */ /* 0x000fe200078e00ff */
[----:B------:R-:W-:Y:S02]  /*4180*/  LOP3.LUT R13, R17, UR44, R14, 0x96, !PT ;  /* 0x0000002c110d7c12 */ /* 0x000fe4000f8e960e */
[----:B------:R-:W-:Y:S01]  /*4190*/  LOP3.LUT R17, R21, UR45, R4, 0x96, !PT ;  /* 0x0000002d15117c12 */ /* 0x000fe2000f8e9604 */
[----:B------:R-:W-:Y:S04]  /*41a0*/  IMAD.WIDE.U32 R4, R158, -0x2daee0ad, RZ ;  /* 0xd2511f539e047825 */ /* 0x000fe800078e00ff */
[----:B------:R-:W-:Y:S01]  /*41b0*/  IMAD.WIDE.U32 R14, R15, -0x2daee0ad, RZ ;  /* 0xd2511f530f0e7825 */ /* 0x000fe200078e00ff */
[----:B------:R-:W-:Y:S01]  /*41c0*/  LOP3.LUT R18, R5, UR44, R140, 0x96, !PT ;  /* 0x0000002c05127c12 */ /* 0x000fe2000f8e968c */
[----:B------:R-:W-:Y:S01]  /*41d0*/  MUFU.EX2 R161, R48 ;  /* 0x0000003000a17308 */ /* 0x000fe20000000800 */
[----:B------:R-:W-:Y:S01]  /*41e0*/  LOP3.LUT R5, R29, UR43, R20, 0x96, !PT ;  /* 0x0000002b1d057c12 */ /* 0x000fe2000f8e9614 */
[----:B--2---:R-:W-:Y:S01]  /*41f0*/  IMAD.WIDE.U32 R24, R24, -0x2daee0ad, RZ ;  /* 0xd2511f5318187825 */ /* 0x004fe200078e00ff */
[----:B------:R-:W-:Y:S03]  /*4200*/  LOP3.LUT R21, R15, UR44, R132, 0x96, !PT ;  /* 0x0000002c0f157c12 */ /* 0x000fe6000f8e9684 */
[----:B------:R-:W-:Y:S01]  /*4210*/  IMAD.WIDE.U32 R132, R133, -0x2daee0ad, RZ ;  /* 0xd2511f5385847825 */ /* 0x000fe200078e00ff */
[----:B------:R-:W-:Y:S03]  /*4220*/  LOP3.LUT R8, R25, UR41, R16, 0x96, !PT ;  /* 0x0000002919087c12 */ /* 0x000fe6000f8e9610 */
[----:B------:R-:W-:Y:S01]  /*4230*/  IMAD.WIDE.U32 R12, R13, -0x326172a9, RZ ;  /* 0xcd9e8d570d0c7825 */ /* 0x000fe200078e00ff */
[----:B------:R-:W-:Y:S01]  /*4240*/  LOP3.LUT R0, R133, UR41, R4, 0x96, !PT ;  /* 0x0000002985007c12 */ /* 0x000fe2000f8e9604 */
[----:B------:R-:W-:Y:S02]  /*4250*/  MUFU.EX2 R164, R51 ;  /* 0x0000003300a47308 */ /* 0x000fe40000000800 */
[----:B------:R-:W-:Y:S01]  /*4260*/  IMAD.WIDE.U32 R16, R17, -0x2daee0ad, RZ ;  /* 0xd2511f5311107825 */ /* 0x000fe200078e00ff */
        /* <DEDUP_REMOVED lines=11> */
[----:B------:R-:W-:Y:S01]  /*4320*/  LOP3.LUT R26, R4, 0xffff, RZ, 0xc0, !PT ;  /* 0x0000ffff041a7812 */ /* 0x000fe200078ec0ff */
[----:B------:R-:W-:Y:S01]  /*4330*/  MUFU.EX2 R153, R64 ;  /* 0x0000004000997308 */ /* 0x000fe20000000800 */
[----:B------:R-:W-:Y:S01]  /*4340*/  SHF.R.U32.HI R17, RZ, 0x18, R4 ;  /* 0x00000018ff117819 */ /* 0x000fe20000011604 */
[----:B------:R-:W-:Y:S01]  /*4350*/  IMAD.WIDE.U32 R6, R0, -0x326172a9, RZ ;  /* 0xcd9e8d5700067825 */ /* 0x000fe200078e00ff */
[----:B------:R-:W-:Y:S02]  /*4360*/  SHF.R.U32.HI R25, RZ, 0x10, R8 ;  /* 0x00000010ff197819 */ /* 0x000fe40000011608 */
[C---:B------:R-:W-:Y:S01]  /*4370*/  LOP3.LUT R15, R8.reuse, 0xff, RZ, 0xc0, !PT ;  /* 0x000000ff080f7812 */ /* 0x040fe200078ec0ff */
[----:B------:R-:W-:Y:S01]  /*4380*/  IMAD.WIDE.U32 R10, R11, -0x2daee0ad, RZ ;  /* 0xd2511f530b0a7825 */ /* 0x000fe200078e00ff */
[----:B------:R-:W-:Y:S02]  /*4390*/  SHF.R.U32.HI R29, RZ, 0x10, R4 ;  /* 0x00000010ff1d7819 */ /* 0x000fe40000011604 */
[----:B------:R-:W-:Y:S01]  /*43a0*/  LOP3.LUT R21, R8, 0xffff, RZ, 0xc0, !PT ;  /* 0x0000ffff08157812 */ /* 0x000fe200078ec0ff */
[----:B------:R-:W-:Y:S01]  /*43b0*/  MUFU.EX2 R151, R66 ;  /* 0x0000004200977308 */ /* 0x000fe20000000800 */
[----:B------:R-:W-:Y:S02]  /*43c0*/  LOP3.LUT R12, R9, UR11, R12, 0x96, !PT ;  /* 0x0000000b090c7c12 */ /* 0x000fe4000f8e960c */
[----:B------:R-:W-:Y:S02]  /*43d0*/  SHF.R.U32.HI R23, RZ, 0x18, R8 ;  /* 0x00000018ff177819 */ /* 0x000fe40000011608 */
[----:B------:R-:W-:Y:S02]  /*43e0*/  LOP3.LUT R9, R11, UR9, R24, 0x96, !PT ;  /* 0x000000090b097c12 */ /* 0x000fe4000f8e9618 */
[----:B------:R-:W-:Y:S02]  /*43f0*/  LOP3.LUT R8, R5, UR9, R16, 0x96, !PT ;  /* 0x0000000905087c12 */ /* 0x000fe4000f8e9610 */
[--C-:B------:R-:W-:Y:S01]  /*4400*/  SHF.R.U32.HI R24, RZ, 0x18, R10.reuse ;  /* 0x00000018ff187819 */ /* 0x100fe2000001160a */
[----:B------:R-:W-:Y:S01]  /*4410*/  MUFU.EX2 R150, R144 ;  /* 0x0000009000967308 */ /* 0x000fe20000000800 */
[----:B------:R-:W-:Y:S01]  /*4420*/  LOP3.LUT R16, R4, 0xff, RZ, 0xc0, !PT ;  /* 0x000000ff04107812 */ /* 0x000fe200078ec0ff */
[----:B------:R-:W-:Y:S01]  /*4430*/  IMAD.WIDE.U32 R4, R13, -0x326172a9, RZ ;  /* 0xcd9e8d570d047825 */ /* 0x000fe200078e00ff */
[C---:B------:R-:W-:Y:S02]  /*4440*/  LOP3.LUT R30, R10.reuse, 0xffff, RZ, 0xc0, !PT ;  /* 0x0000ffff0a1e7812 */ /* 0x040fe400078ec0ff */
[----:B------:R-:W-:Y:S02]  /*4450*/  LOP3.LUT R19, R10, 0xff, RZ, 0xc0, !PT ;  /* 0x000000ff0a137812 */ /* 0x000fe400078ec0ff */
[----:B-1----:R-:W-:Y:S02]  /*4460*/  SHF.R.U32.HI R31, RZ, 0x10, R10 ;  /* 0x00000010ff1f7819 */ /* 0x002fe4000001160a */
[----:B------:R-:W-:Y:S01]  /*4470*/  LOP3.LUT R10, R7, UR11, R18, 0x96, !PT ;  /* 0x0000000b070a7c12 */ /* 0x000fe2000f8e9612 */
[----:B------:R-:W-:Y:S01]  /*4480*/  MUFU.EX2 R155, R60 ;  /* 0x0000003c009b7308 */ /* 0x000fe20000000800 */
[----:B------:R-:W-:Y:S02]  /*4490*/  SHF.R.U32.HI R11, RZ, 0x18, R4 ;  /* 0x00000018ff0b7819 */ /* 0x000fe40000011604 */
[----:B------:R-:W-:Y:S02]  /*44a0*/  LOP3.LUT R33, R6, 0xffff, RZ, 0xc0, !PT ;  /* 0x0000ffff06217812 */ /* 0x000fe400078ec0ff */
[----:B------:R-:W-:Y:S02]  /*44b0*/  LOP3.LUT R0, R5, UR11, R28, 0x96, !PT ;  /* 0x0000000b05007c12 */ /* 0x000fe4000f8e961c */
[C---:B------:R-:W-:Y:S02]  /*44c0*/  LOP3.LUT R7, R4.reuse, 0xffff, RZ, 0xc0, !PT ;  /* 0x0000ffff04077812 */ /* 0x040fe400078ec0ff */
[----:B------:R-:W-:Y:S01]  /*44d0*/  SHF.R.U32.HI R27, RZ, 0x18, R6 ;  /* 0x00000018ff1b7819 */ /* 0x000fe20000011606 */
[----:B------:R-:W-:Y:S01]  /*44e0*/  MUFU.EX2 R154, R143 ;  /* 0x0000008f009a7308 */ /* 0x000fe20000000800 */
[----:B------:R-:W-:Y:S02]  /*44f0*/  LOP3.LUT R14, R4, 0xff, RZ, 0xc0, !PT ;  /* 0x000000ff040e7812 */ /* 0x000fe400078ec0ff */
[----:B------:R-:W-:Y:S02]  /*4500*/  SHF.R.U32.HI R13, RZ, 0x10, R4 ;  /* 0x00000010ff0d7819 */ /* 0x000fe40000011604 */
[C---:B------:R-:W-:Y:S02]  /*4510*/  LOP3.LUT R4, R12.reuse, 0xffff, RZ, 0xc0, !PT ;  /* 0x0000ffff0c047812 */ /* 0x040fe400078ec0ff */
[----:B------:R-:W-:Y:S02]  /*4520*/  LOP3.LUT R5, R12, 0xff, RZ, 0xc0, !PT ;  /* 0x000000ff0c057812 */ /* 0x000fe400078ec0ff */
[----:B------:R-:W-:Y:S01]  /*4530*/  SHF.R.U32.HI R4, RZ, 0x8, R4 ;  /* 0x00000008ff047819 */ /* 0x000fe20000011604 */
[----:B------:R-:W-:Y:S01]  /*4540*/  MUFU.EX2 R163, R62 ;  /* 0x0000003e00a37308 */ /* 0x000fe20000000800 */
[----:B------:R-:W-:Y:S02]  /*4550*/  LOP3.LUT R18, R6, 0xff, RZ, 0xc0, !PT ;  /* 0x000000ff06127812 */ /* 0x000fe400078ec0ff */
[----:B------:R-:W-:Y:S02]  /*4560*/  LOP3.LUT R4, R4, 0xffff, RZ, 0xc0, !PT ;  /* 0x0000ffff04047812 */ /* 0x000fe400078ec0ff */
[----:B------:R-:W-:Y:S02]  /*4570*/  SHF.R.U32.HI R32, RZ, 0x10, R6 ;  /* 0x00000010ff207819 */ /* 0x000fe40000011606 */
[----:B------:R-:W-:Y:S02]  /*4580*/  ISETP.LE.U32.AND P2, PT, R4, UR23, PT ;  /* 0x0000001704007c0c */ /* 0x000fe4000bf43070 */
[C---:B------:R-:W-:Y:S01]  /*4590*/  LOP3.LUT R4, R0.reuse, 0xffff, RZ, 0xc0, !PT ;  /* 0x0000ffff00047812 */ /* 0x040fe200078ec0ff */
[----:B------:R-:W-:Y:S01]  /*45a0*/  MUFU.EX2 R152, R149 ;  /* 0x0000009500987308 */ /* 0x000fe20000000800 */
[----:B------:R-:W-:Y:S02]  /*45b0*/  ISETP.LE.U32.AND P3, PT, R5, UR23, PT ;  /* 0x0000001705007c0c */ /* 0x000fe4000bf63070 */
[--C-:B------:R-:W-:Y:S02]  /*45c0*/  SHF.R.U32.HI R5, RZ, 0x18, R12.reuse ;  /* 0x00000018ff057819 */ /* 0x100fe4000001160c */
[----:B------:R-:W-:Y:S02]  /*45d0*/  SHF.R.U32.HI R12, RZ, 0x10, R12 ;  /* 0x00000010ff0c7819 */ /* 0x000fe4000001160c */
[----:B------:R-:W-:Y:S02]  /*45e0*/  LOP3.LUT R6, R0, 0xff, RZ, 0xc0, !PT ;  /* 0x000000ff00067812 */ /* 0x000fe400078ec0ff */
[----:B------:R-:W-:Y:S01]  /*45f0*/  LOP3.LUT R12, R12, 0xff, RZ, 0xc0, !PT ;  /* 0x000000ff0c0c7812 */ /* 0x000fe200078ec0ff */
[----:B------:R-:W-:Y:S01]  /*4600*/  MUFU.EX2 R157, R52 ;  /* 0x00000034009d7308 */ /* 0x000fe20000000800 */
[----:B------:R-:W-:Y:S01]  /*4610*/  SHF.R.U32.HI R4, RZ, 0x8, R4 ;  /* 0x00000008ff047819 */ /* 0x000fe20000011604 */
[----:B------:R-:W-:Y:S01]  /*4620*/  @!P2 FADD.FTZ R208, -R208, -RZ ;  /* 0x800000ffd0d0a221 */ /* 0x000fe20000010100 */
[----:B------:R-:W-:Y:S01]  /*4630*/  ISETP.LE.U32.AND P6, PT, R5, UR23, PT ;  /* 0x0000001705007c0c */ /* 0x000fe2000bfc3070 */
[----:B------:R-:W-:Y:S01]  /*4640*/  @!P3 FADD.FTZ R211, -R211, -RZ ;  /* 0x800000ffd3d3b221 */ /* 0x000fe20000010100 */
[----:B------:R-:W-:Y:S02]  /*4650*/  ISETP.LE.U32.AND P4, PT, R6, UR23, PT ;  /* 0x0000001706007c0c */ /* 0x000fe4000bf83070 */
[----:B------:R-:W-:Y:S02]  /*4660*/  ISETP.LE.U32.AND P0, PT, R12, UR23, PT ;  /* 0x000000170c007c0c */ /* 0x000fe4000bf03070 */
[--C-:B------:R-:W-:Y:S01]  /*4670*/  SHF.R.U32.HI R5, RZ, 0x10, R0.reuse ;  /* 0x00000010ff057819 */ /* 0x100fe20000011600 */
[----:B------:R-:W-:Y:S01]  /*4680*/  MUFU.EX2 R158, R2 ;  /* 0x00000002009e7308 */ /* 0x000fe20000000800 */
[----:B------:R-:W-:Y:S02]  /*4690*/  LOP3.LUT R12, R31, 0xff, RZ, 0xc0, !PT ;  /* 0x000000ff1f0c7812 */ /* 0x000fe400078ec0ff */
[----:B------:R-:W-:Y:S02]  /*46a0*/  LOP3.LUT R4, R4, 0xffff, RZ, 0xc0, !PT ;  /* 0x0000ffff04047812 */ /* 0x000fe400078ec0ff */
[----:B------:R-:W-:Y:S01]  /*46b0*/  LOP3.LUT R5, R5, 0xff, RZ, 0xc0, !PT ;  /* 0x000000ff05057812 */ /* 0x000fe200078ec0ff */
[----:B------:R-:W-:Y:S01]  /*46c0*/  @!P6 FADD.FTZ R220, -R220, -RZ ;  /* 0x800000ffdcdce221 */ /* 0x000fe20000010100 */
[----:B------:R-:W-:Y:S01]  /*46d0*/  ISETP.LE.U32.AND P2, PT, R4, UR23, PT ;  /* 0x0000001704007c0c */ /* 0x000fe2000bf43070 */
[----:B------:R-:W-:Y:S01]  /*46e0*/  @!P4 FADD.FTZ R223, -R223, -RZ ;  /* 0x800000ffdfdfc221 */ /* 0x000fe20000010100 */
[----:B------:R-:W-:Y:S01]  /*46f0*/  SHF.R.U32.HI R4, RZ, 0x18, R0 ;  /* 0x00000018ff047819 */ /* 0x000fe20000011600 */
[----:B------:R-:W-:Y:S01]  /*4700*/  @!P0 FADD.FTZ R206, -R206, -RZ ;  /* 0x800000ffcece8221 */ /* 0x000fe20000010100 */
[----:B------:R-:W-:Y:S01]  /*4710*/  SHF.R.U32.HI R0, RZ, 0x8, R7 ;  /* 0x00000008ff007819 */ /* 0x000fe20000011607 */
[----:B------:R-:W-:Y:S01]  /*4720*/  IMAD.WIDE.U32 R6, R134, -0x2daee0ad, RZ ;  /* 0xd2511f5386067825 */ /* 0x000fe200078e00ff */
[----:B------:R-:W-:Y:S01]  /*4730*/  ISETP.LE.U32.AND P3, PT, R5, UR23, PT ;  /* 0x0000001705007c0c */ /* 0x000fe2000bf63070 */
[----:B------:R-:W-:Y:S01]  /*4740*/  MUFU.EX2 R162, R54 ;  /* 0x0000003600a27308 */ /* 0x000fe20000000800 */
[----:B------:R-:W-:Y:S02]  /*4750*/  LOP3.LUT R0, R0, 0xffff, RZ, 0xc0, !PT ;  /* 0x0000ffff00007812 */ /* 0x000fe400078ec0ff */
[----:B------:R-:W-:Y:S02]  /*4760*/  ISETP.LE.U32.AND P0, PT, R4, UR23, PT ;  /* 0x0000001704007c0c */ /* 0x000fe4000bf03070 */
[----:B------:R-:W-:Y:S01]  /*4770*/  ISETP.LE.U32.AND P4, PT, R0, UR23, PT ;  /* 0x0000001700007c0c */ /* 0x000fe2000bf83070 */
[----:B------:R-:W-:Y:S01]  /*4780*/  @!P2 FADD.FTZ R224, -R224, -RZ ;  /* 0x800000ffe0e0a221 */ /* 0x000fe20000010100 */
[----:B------:R-:W-:Y:S02]  /*4790*/  SHF.R.U32.HI R0, RZ, 0x8, R21 ;  /* 0x00000008ff007819 */ /* 0x000fe40000011615 */
[----:B------:R-:W-:Y:S01]  /*47a0*/  ISETP.LE.U32.AND P5, PT, R15, UR23, PT ;  /* 0x000000170f007c0c */ /* 0x000fe2000bfa3070 */
[----:B------:R-:W-:Y:S01]  /*47b0*/  MUFU.EX2 R166, R57 ;  /* 0x0000003900a67308 */ /* 0x000fe20000000800 */
[----:B------:R-:W-:Y:S01]  /*47c0*/  LOP3.LUT R0, R0, 0xffff, RZ, 0xc0, !PT ;  /* 0x0000ffff00007812 */ /* 0x000fe200078ec0ff */
[----:B------:R-:W-:Y:S01]  /*47d0*/  @!P3 FADD.FTZ R228, -R228, -RZ ;  /* 0x800000ffe4e4b221 */ /* 0x000fe20000010100 */
[----:B------:R-:W-:Y:S02]  /*47e0*/  LOP3.LUT R4, R13, 0xff, RZ, 0xc0, !PT ;  /* 0x000000ff0d047812 */ /* 0x000fe400078ec0ff */
[----:B------:R-:W-:Y:S01]  /*47f0*/  ISETP.LE.U32.AND P3, PT, R11, UR23, PT ;  /* 0x000000170b007c0c */ /* 0x000fe2000bf63070 */
[----:B----4-:R-:W-:Y:S01]  /*4800*/  @!P0 FADD.FTZ R227, -R227, -RZ ;  /* 0x800000ffe3e38221 */ /* 0x010fe20000010100 */
[----:B------:R-:W-:Y:S01]  /*4810*/  ISETP.LE.U32.AND P2, PT, R4, UR23, PT ;  /* 0x0000001704007c0c */ /* 0x000fe2000bf43070 */
[----:B------:R-:W-:Y:S01]  /*4820*/  @!P4 FADD.FTZ R221, -R221, -RZ ;  /* 0x800000ffddddc221 */ /* 0x000fe20000010100 */
[----:B------:R-:W-:Y:S01]  /*4830*/  ISETP.LE.U32.AND P4, PT, R0, UR23, PT ;  /* 0x0000001700007c0c */ /* 0x000fe2000bf83070 */
[----:B------:R-:W-:Y:S01]  /*4840*/  MUFU.EX2 R168, R59 ;  /* 0x0000003b00a87308 */ /* 0x000fe20000000800 */
[----:B------:R-:W-:Y:S01]  /*4850*/  ISETP.LE.U32.AND P0, PT, R23, UR23, PT ;  /* 0x0000001717007c0c */ /* 0x000fe2000bf03070 */
[----:B------:R-:W-:Y:S01]  /*4860*/  @!P5 FADD.FTZ R210, -R210, -RZ ;  /* 0x800000ffd2d2d221 */ /* 0x000fe20000010100 */
[----:B------:R-:W-:Y:S02]  /*4870*/  LOP3.LUT R0, R25, 0xff, RZ, 0xc0, !PT ;  /* 0x000000ff19007812 */ /* 0x000fe400078ec0ff */
[----:B------:R-:W-:Y:S02]  /*4880*/  LOP3.LUT R4, R9, 0xff, RZ, 0xc0, !PT ;  /* 0x000000ff09047812 */ /* 0x000fe400078ec0ff */
[----:B------:R-:W-:Y:S01]  /*4890*/  SHF.R.U32.HI R11, RZ, 0x8, R30 ;  /* 0x00000008ff0b7819 */ /* 0x000fe2000001161e */
[----:B------:R-:W-:Y:S01]  /*48a0*/  @!P3 FADD.FTZ R225, -R225, -RZ ;  /* 0x800000ffe1e1b221 */ /* 0x000fe20000010100 */
[----:B------:R-:W-:Y:S01]  /*48b0*/  ISETP.LE.U32.AND P5, PT, R4, UR23, PT ;  /* 0x0000001704007c0c */ /* 0x000fe2000bfa3070 */
[----:B------:R-:W-:Y:S01]  /*48c0*/  @!P2 FADD.FTZ R226, -R226, -RZ ;  /* 0x800000ffe2e2a221 */ /* 0x000fe20000010100 */
[----:B------:R-:W-:Y:S01]  /*48d0*/  ISETP.LE.U32.AND P3, PT, R0, UR23, PT ;  /* 0x0000001700007c0c */ /* 0x000fe2000bf63070 */
[----:B------:R-:W-:Y:S01]  /*48e0*/  @!P4 FADD.FTZ R207, -R207, -RZ ;  /* 0x800000ffcfcfc221 */ /* 0x000fe20000010100 */
[----:B------:R-:W-:Y:S01]  /*48f0*/  LOP3.LUT R0, R9, 0xffff, RZ, 0xc0, !PT ;  /* 0x0000ffff09007812 */ /* 0x000fe200078ec0ff */
[----:B------:R-:W-:Y:S01]  /*4900*/  @!P0 FADD.FTZ R213, -R213, -RZ ;  /* 0x800000ffd5d58221 */ /* 0x000fe20000010100 */
[--C-:B------:R-:W-:Y:S01]  /*4910*/  SHF.R.U32.HI R4, RZ, 0x18, R9.reuse ;  /* 0x00000018ff047819 */ /* 0x100fe20000011609 */
[----:B------:R-:W-:Y:S01]  /*4920*/  MUFU.EX2 R156, R53 ;  /* 0x00000035009c7308 */ /* 0x000fe20000000800 */
[----:B------:R-:W-:Y:S02]  /*4930*/  SHF.R.U32.HI R9, RZ, 0x10, R9 ;  /* 0x00000010ff097819 */ /* 0x000fe40000011609 */
[----:B------:R-:W-:Y:S02]  /*4940*/  ISETP.LE.U32.AND P4, PT, R4, UR23, PT ;  /* 0x0000001704007c0c */ /* 0x000fe4000bf83070 */
[----:B------:R-:W-:Y:S01]  /*4950*/  LOP3.LUT R4, R9, 0xff, RZ, 0xc0, !PT ;  /* 0x000000ff09047812 */ /* 0x000fe200078ec0ff */
[----:B------:R-:W-:Y:S01]  /*4960*/  @!P5 FADD.FTZ R202, -R202, -RZ ;  /* 0x800000ffcacad221 */ /* 0x000fe20000010100 */
[----:B------:R-:W-:Y:S01]  /*4970*/  SHF.R.U32.HI R0, RZ, 0x8, R0 ;  /* 0x00000008ff007819 */ /* 0x000fe20000011600 */
[----:B------:R-:W-:Y:S01]  /*4980*/  @!P3 FADD.FTZ R215, -R215, -RZ ;  /* 0x800000ffd7d7b221 */ /* 0x000fe20000010100 */
[----:B------:R-:W-:Y:S01]  /*4990*/  ISETP.LE.U32.AND P0, PT, R4, UR23, PT ;  /* 0x0000001704007c0c */ /* 0x000fe2000bf03070 */
[----:B------:R-:W-:Y:S01]  /*49a0*/  MUFU.EX2 R159, R55 ;  /* 0x00000037009f7308 */ /* 0x000fe20000000800 */
[----:B------:R-:W-:Y:S02]  /*49b0*/  LOP3.LUT R4, R8, 0xff, RZ, 0xc0, !PT ;  /* 0x000000ff08047812 */ /* 0x000fe400078ec0ff */
[----:B------:R-:W-:Y:S02]  /*49c0*/  LOP3.LUT R0, R0, 0xffff, RZ, 0xc0, !PT ;  /* 0x0000ffff00007812 */ /* 0x000fe400078ec0ff */
[----:B------:R-:W-:Y:S01]  /*49d0*/  ISETP.LE.U32.AND P5, PT, R4, UR23, PT ;  /* 0x0000001704007c0c */ /* 0x000fe2000bfa3070 */
[----:B------:R-:W-:Y:S01]  /*49e0*/  @!P4 FADD.FTZ R203, -R203, -RZ ;  /* 0x800000ffcbcbc221 */ /* 0x000fe20000010100 */
[----:B------:R-:W-:Y:S02]  /*49f0*/  ISETP.LE.U32.AND P3, PT, R0, UR23, PT ;  /* 0x0000001700007c0c */ /* 0x000fe4000bf63070 */
[----:B------:R-:W-:Y:S01]  /*4a00*/  SHF.R.U32.HI R5, RZ, 0x10, R8 ;  /* 0x00000010ff057819 */ /* 0x000fe20000011608 */
[----:B------:R-:W-:Y:S01]  /*4a10*/  MUFU.EX2 R167, R56 ;  /* 0x0000003800a77308 */ /* 0x000fe20000000800 */
[----:B------:R-:W-:Y:S01]  /*4a20*/  LOP3.LUT R0, R8, 0xffff, RZ, 0xc0, !PT ;  /* 0x0000ffff08007812 */ /* 0x000fe200078ec0ff */
[----:B------:R-:W-:Y:S01]  /*4a30*/  @!P0 FADD.FTZ R205, -R205, -RZ ;  /* 0x800000ffcdcd8221 */ /* 0x000fe20000010100 */
[----:B------:R-:W-:Y:S02]  /*4a40*/  LOP3.LUT R4, R5, 0xff, RZ, 0xc0, !PT ;  /* 0x000000ff05047812 */ /* 0x000fe400078ec0ff */
[----:B------:R-:W-:Y:S02]  /*4a50*/  SHF.R.U32.HI R0, RZ, 0x8, R0 ;  /* 0x00000008ff007819 */ /* 0x000fe40000011600 */
[----:B------:R-:W-:Y:S01]  /*4a60*/  ISETP.LE.U32.AND P0, PT, R4, UR23, PT ;  /* 0x0000001704007c0c */ /* 0x000fe2000bf03070 */
[----:B------:R-:W-:Y:S01]  /*4a70*/  IMAD.WIDE.U32 R4, R133, -0x326172a9, RZ ;  /* 0xcd9e8d5785047825 */ /* 0x000fe200078e00ff */
        /* <DEDUP_REMOVED lines=8> */
[----:B------:R-:W-:Y:S01]  /*4b00*/  SHF.R.U32.HI R0, RZ, 0x8, R26 ;  /* 0x00000008ff007819 */ /* 0x000fe2000001161a */
[----:B------:R-:W-:Y:S01]  /*4b10*/  @!P0 FADD.FTZ R219, -R219, -RZ ;  /* 0x800000ffdbdb8221 */ /* 0x000fe20000010100 */
[----:B------:R-:W-:Y:S01]  /*4b20*/  ISETP.LE.U32.AND P2, PT, R17, UR23, PT ;  /* 0x0000001711007c0c */ /* 0x000fe2000bf43070 */
[----:B------:R-:W-:Y:S01]  /*4b30*/  MUFU.EX2 R193, R41 ;  /* 0x0000002900c17308 */ /* 0x000fe20000000800 */
[----:B------:R-:W-:Y:S02]  /*4b40*/  LOP3.LUT R0, R0, 0xffff, RZ, 0xc0, !PT ;  /* 0x0000ffff00007812 */ /* 0x000fe400078ec0ff */
[----:B------:R-:W-:Y:S01]  /*4b50*/  ISETP.LE.U32.AND P4, PT, R19, UR23, PT ;  /* 0x0000001713007c0c */ /* 0x000fe2000bf83070 */
[----:B------:R-:W-:Y:S01]  /*4b60*/  @!P6 FADD.FTZ R222, -R222, -RZ ;  /* 0x800000ffdedee221 */ /* 0x000fe20000010100 */
[----:B------:R-:W-:Y:S01]  /*4b70*/  ISETP.LE.U32.AND P0, PT, R0, UR23, PT ;  /* 0x0000001700007c0c */ /* 0x000fe2000bf03070 */
[----:B------:R-:W-:Y:S01]  /*4b80*/  @!P3 FADD.FTZ R216, -R216, -RZ ;  /* 0x800000ffd8d8b221 */ /* 0x000fe20000010100 */
[----:B------:R-:W-:Y:S01]  /*4b90*/  LOP3.LUT R0, R29, 0xff, RZ, 0xc0, !PT ;  /* 0x000000ff1d007812 */ /* 0x000fe200078ec0ff */
[----:B------:R-:W-:Y:S01]  /*4ba0*/  @!P5 FADD.FTZ R218, -R218, -RZ ;  /* 0x800000ffdadad221 */ /* 0x000fe20000010100 */
[----:B------:R-:W-:Y:S01]  /*4bb0*/  ISETP.LE.U32.AND P6, PT, R16, UR23, PT ;  /* 0x0000001710007c0c */ /* 0x000fe2000bfc3070 */
[----:B------:R-:W1:Y:S01]  /*4bc0*/  MUFU.EX2 R171, R36 ;  /* 0x0000002400ab7308 */ /* 0x000e620000000800 */
[----:B------:R-:W-:Y:S01]  /*4bd0*/  ISETP.LE.U32.AND P5, PT, R0, UR23, PT ;  /* 0x0000001700007c0c */ /* 0x000fe2000bfa3070 */
[----:B---3--:R-:W-:Y:S01]  /*4be0*/  @!P2 FADD.FTZ R212, -R212, -RZ ;  /* 0x800000ffd4d4a221 */ /* 0x008fe20000010100 */
[----:B------:R-:W-:Y:S02]  /*4bf0*/  LOP3.LUT R11, R11, 0xffff, RZ, 0xc0, !PT ;  /* 0x0000ffff0b0b7812 */ /* 0x000fe400078ec0ff */
[----:B------:R-:W-:Y:S01]  /*4c00*/  ISETP.LE.U32.AND P3, PT, R24, UR23, PT ;  /* 0x0000001718007c0c */ /* 0x000fe2000bf63070 */
[----:B------:R-:W-:Y:S01]  /*4c10*/  @!P4 FADD.FTZ R196, -R196, -RZ ;  /* 0x800000ffc4c4c221 */ /* 0x000fe20000010100 */
[----:B------:R-:W-:Y:S01]  /*4c20*/  ISETP.LE.U32.AND P2, PT, R11, UR23, PT ;  /* 0x000000170b007c0c */ /* 0x000fe2000bf43070 */
[----:B------:R-:W-:Y:S01]  /*4c30*/  @!P0 FADD.FTZ R204, -R204, -RZ ;  /* 0x800000ffcccc8221 */ /* 0x000fe20000010100 */
[----:B------:R-:W-:Y:S01]  /*4c40*/  LOP3.LUT R11, R10, 0xffff, RZ, 0xc0, !PT ;  /* 0x0000ffff0a0b7812 */ /* 0x000fe200078ec0ff */
[----:B------:R-:W2:Y:S01]  /*4c50*/  MUFU.EX2 R172, R39 ;  /* 0x0000002700ac7308 */ /* 0x000ea20000000800 */
[----:B------:R-:W-:Y:S01]  /*4c60*/  LOP3.LUT R19, R6, 0xff, RZ, 0xc0, !PT ;  /* 0x000000ff06137812 */ /* 0x000fe200078ec0ff */
[----:B------:R-:W-:Y:S01]  /*4c70*/  @!P6 FADD.FTZ R209, -R209, -RZ ;  /* 0x800000ffd1d1e221 */ /* 0x000fe20000010100 */
[----:B------:R-:W-:Y:S01]  /*4c80*/  SHF.R.U32.HI R17, RZ, 0x10, R6 ;  /* 0x00000010ff117819 */ /* 0x000fe20000011606 */
[----:B------:R-:W-:Y:S01]  /*4c90*/  @!P5 FADD.FTZ R214, -R214, -RZ ;  /* 0x800000ffd6d6d221 */ /* 0x000fe20000010100 */
[----:B------:R-:W-:Y:S02]  /*4ca0*/  ISETP.LE.U32.AND P5, PT, R12, UR23, PT ;  /* 0x000000170c007c0c */ /* 0x000fe4000bfa3070 */
[----:B------:R-:W-:Y:S01]  /*4cb0*/  LOP3.LUT R12, R10, 0xff, RZ, 0xc0, !PT ;  /* 0x000000ff0a0c7812 */ /* 0x000fe200078ec0ff */
[----:B------:R-:W-:Y:S01]  /*4cc0*/  @!P3 FADD.FTZ R189, -R189, -RZ ;  /* 0x800000ffbdbdb221 */ /* 0x000fe20000010100 */
[----:B------:R-:W-:Y:S01]  /*4cd0*/  LOP3.LUT R9, R5, UR11, R20, 0x96, !PT ;  /* 0x0000000b05097c12 */ /* 0x000fe2000f8e9614 */
[----:B------:R-:W-:Y:S01]  /*4ce0*/  MUFU.EX2 R170, R37 ;  /* 0x0000002500aa7308 */ /* 0x000fe20000000800 */
[----:B------:R-:W-:Y:S01]  /*4cf0*/  ISETP.LE.U32.AND P4, PT, R12, UR23, PT ;  /* 0x000000170c007c0c */ /* 0x000fe2000bf83070 */
[----:B------:R-:W-:Y:S01]  /*4d00*/  @!P2 FADD.FTZ R192, -R192, -RZ ;  /* 0x800000ffc0c0a221 */ /* 0x000fe20000010100 */
[----:B------:R-:W-:Y:S02]  /*4d10*/  ISETP.LE.U32.AND P6, PT, R18, UR23, PT ;  /* 0x0000001712007c0c */ /* 0x000fe4000bfc3070 */
[----:B------:R-:W-:Y:S02]  /*4d20*/  LOP3.LUT R18, R6, 0xffff, RZ, 0xc0, !PT ;  /* 0x0000ffff06127812 */ /* 0x000fe400078ec0ff */
[----:B------:R-:W-:Y:S01]  /*4d30*/  SHF.R.U32.HI R20, RZ, 0x18, R6 ;  /* 0x00000018ff147819 */ /* 0x000fe20000011606 */
[----:B------:R-:W-:Y:S01]  /*4d40*/  @!P5 FADD.FTZ R195, -R195, -RZ ;  /* 0x800000ffc3c3d221 */ /* 0x000fe20000010100 */
[----:B------:R-:W-:Y:S01]  /*4d50*/  SHF.R.U32.HI R6, RZ, 0x10, R10 ;  /* 0x00000010ff067819 */ /* 0x000fe2000001160a */
[----:B------:R-:W3:Y:S01]  /*4d60*/  MUFU.EX2 R175, R38 ;  /* 0x0000002600af7308 */ /* 0x000ee20000000800 */
[----:B------:R-:W-:Y:S02]  /*4d70*/  LOP3.LUT R8, R7, UR9, R132, 0x96, !PT ;  /* 0x0000000907087c12 */ /* 0x000fe4000f8e9684 */
[----:B------:R-:W-:Y:S01]  /*4d80*/  SHF.R.U32.HI R7, RZ, 0x8, R11 ;  /* 0x00000008ff077819 */ /* 0x000fe2000001160b */
[----:B-1----:R-:W-:Y:S01]  /*4d90*/  @!P4 FADD.FTZ R171, -R171, -RZ ;  /* 0x800000ffababc221 */ /* 0x002fe20000010100 */
[----:B------:R-:W-:Y:S01]  /*4da0*/  SHF.R.U32.HI R11, RZ, 0x18, R10 ;  /* 0x00000018ff0b7819 */ /* 0x000fe2000001160a */
[----:B------:R-:W-:Y:S01]  /*4db0*/  @!P6 FADD.FTZ R161, -R161, -RZ ;  /* 0x800000ffa1a1e221 */ /* 0x000fe20000010100 */
[----:B------:R-:W-:Y:S02]  /*4dc0*/  LOP3.LUT R6, R6, 0xff, RZ, 0xc0, !PT ;  /* 0x000000ff06067812 */ /* 0x000fe400078ec0ff */
[----:B------:R-:W-:Y:S01]  /*4dd0*/  ISETP.LE.U32.AND P2, PT, R11, UR23, PT ;  /* 0x000000170b007c0c */ /* 0x000fe2000bf43070 */
[----:B------:R-:W-:Y:S01]  /*4de0*/  MUFU.EX2 R200, R42 ;  /* 0x0000002a00c87308 */ /* 0x000fe20000000800 */
[----:B------:R-:W-:Y:S02]  /*4df0*/  ISETP.LE.U32.AND P3, PT, R6, UR23, PT ;  /* 0x0000001706007c0c */ /* 0x000fe4000bf63070 */
[C---:B------:R-:W-:Y:S02]  /*4e00*/  LOP3.LUT R6, R9.reuse, 0xff, RZ, 0xc0, !PT ;  /* 0x000000ff09067812 */ /* 0x040fe400078ec0ff */
[----:B------:R-:W-:Y:S02]  /*4e10*/  LOP3.LUT R10, R9, 0xffff, RZ, 0xc0, !PT ;  /* 0x0000ffff090a7812 */ /* 0x000fe400078ec0ff */
[----:B------:R-:W-:Y:S02]  /*4e20*/  LOP3.LUT R7, R7, 0xffff, RZ, 0xc0, !PT ;  /* 0x0000ffff07077812 */ /* 0x000fe400078ec0ff */
[----:B------:R-:W-:Y:S01]  /*4e30*/  ISETP.LE.U32.AND P4, PT, R6, UR23, PT ;  /* 0x0000001706007c0c */ /* 0x000fe2000bf83070 */
[----:B------:R-:W1:Y:S01]  /*4e40*/  MUFU.EX2 R194, R40 ;  /* 0x0000002800c27308 */ /* 0x000e620000000800 */
[----:B------:R-:W-:Y:S01]  /*4e50*/  ISETP.LE.U32.AND P5, PT, R7, UR23, PT ;  /* 0x0000001707007c0c */ /* 0x000fe2000bfa3070 */
[----:B--2---:R-:W-:Y:S01]  /*4e60*/  @!P2 FADD.FTZ R172, -R172, -RZ ;  /* 0x800000ffacaca221 */ /* 0x004fe20000010100 */
[----:B------:R-:W-:Y:S01]  /*4e70*/  SHF.R.U32.HI R6, RZ, 0x8, R10 ;  /* 0x00000008ff067819 */ /* 0x000fe2000001160a */
[----:B---3--:R-:W-:Y:S01]  /*4e80*/  @!P3 FADD.FTZ R175, -R175, -RZ ;  /* 0x800000ffafafb221 */ /* 0x008fe20000010100 */
[--C-:B------:R-:W-:Y:S02]  /*4e90*/  SHF.R.U32.HI R7, RZ, 0x10, R9.reuse ;  /* 0x00000010ff077819 */ /* 0x100fe40000011609 */
[----:B------:R-:W-:Y:S02]  /*4ea0*/  LOP3.LUT R6, R6, 0xffff, RZ, 0xc0, !PT ;  /* 0x0000ffff06067812 */ /* 0x000fe400078ec0ff */
[--C-:B------:R-:W-:Y:S01]  /*4eb0*/  SHF.R.U32.HI R16, RZ, 0x10, R4.reuse ;  /* 0x00000010ff107819 */ /* 0x100fe20000011604 */
[----:B------:R-:W2:Y:S01]  /*4ec0*/  MUFU.EX2 R174, R45 ;  /* 0x0000002d00ae7308 */ /* 0x000ea20000000800 */
[C---:B------:R-:W-:Y:S02]  /*4ed0*/  LOP3.LUT R13, R4.reuse, 0xffff, RZ, 0xc0, !PT ;  /* 0x0000ffff040d7812 */ /* 0x040fe400078ec0ff */
[----:B------:R-:W-:Y:S01]  /*4ee0*/  LOP3.LUT R14, R4, 0xff, RZ, 0xc0, !PT ;  /* 0x000000ff040e7812 */ /* 0x000fe200078ec0ff */
[----:B------:R-:W-:Y:S01]  /*4ef0*/  @!P5 FADD.FTZ R170, -R170, -RZ ;  /* 0x800000ffaaaad221 */ /* 0x000fe20000010100 */
[----:B------:R-:W-:Y:S01]  /*4f00*/  SHF.R.U32.HI R15, RZ, 0x18, R4 ;  /* 0x00000018ff0f7819 */ /* 0x000fe20000011604 */
[----:B------:R-:W-:Y:S01]  /*4f10*/  IMAD.WIDE.U32 R4, R135, -0x2daee0ad, RZ ;  /* 0xd2511f5387047825 */ /* 0x000fe200078e00ff */
[----:B------:R-:W-:Y:S02]  /*4f20*/  ISETP.LE.U32.AND P2, PT, R6, UR23, PT ;  /* 0x0000001706007c0c */ /* 0x000fe4000bf43070 */
[----:B------:R-:W-:Y:S01]  /*4f30*/  SHF.R.U32.HI R11, RZ, 0x18, R9 ;  /* 0x00000018ff0b7819 */ /* 0x000fe20000011609 */
[----:B------:R-:W3:Y:S01]  /*4f40*/  MUFU.EX2 R173, R44 ;  /* 0x0000002c00ad7308 */ /* 0x000ee20000000800 */
[----:B------:R-:W-:Y:S02]  /*4f50*/  LOP3.LUT R7, R7, 0xff, RZ, 0xc0, !PT ;  /* 0x000000ff07077812 */ /* 0x000fe400078ec0ff */
[----:B------:R-:W-:Y:S01]  /*4f60*/  LOP3.LUT R0, R5, UR9, R22, 0x96, !PT ;  /* 0x0000000905007c12 */ /* 0x000fe2000f8e9616 */
[----:B-1----:R-:W-:Y:S01]  /*4f70*/  @!P4 FADD.FTZ R194, -R194, -RZ ;  /* 0x800000ffc2c2c221 */ /* 0x002fe20000010100 */
[----:B------:R-:W-:Y:S02]  /*4f80*/  ISETP.LE.U32.AND P5, PT, R11, UR23, PT ;  /* 0x000000170b007c0c */ /* 0x000fe4000bfa3070 */
[C---:B------:R-:W-:Y:S02]  /*4f90*/  LOP3.LUT R11, R4.reuse, 0xffff, RZ, 0xc0, !PT ;  /* 0x0000ffff040b7812 */ /* 0x040fe400078ec0ff */
[----:B------:R-:W-:Y:S01]  /*4fa0*/  SHF.R.U32.HI R5, RZ, 0x8, R13 ;  /* 0x00000008ff057819 */ /* 0x000fe2000001160d */
[----:B------:R-:W-:Y:S01]  /*4fb0*/  @!P2 FADD.FTZ R193, -R193, -RZ ;  /* 0x800000ffc1c1a221 */ /* 0x000fe20000010100 */
[----:B------:R-:W-:Y:S01]  /*4fc0*/  ISETP.LE.U32.AND P3, PT, R7, UR23, PT ;  /* 0x0000001707007c0c */ /* 0x000fe2000bf63070 */
[----:B------:R-:W1:Y:S01]  /*4fd0*/  MUFU.EX2 R198, R46 ;  /* 0x0000002e00c67308 */ /* 0x000e620000000800 */
[----:B------:R-:W-:Y:S02]  /*4fe0*/  LOP3.LUT R5, R5, 0xffff, RZ, 0xc0, !PT ;  /* 0x0000ffff05057812 */ /* 0x000fe400078ec0ff */
[----:B------:R-:W-:Y:S02]  /*4ff0*/  LOP3.LUT R10, R4, 0xff, RZ, 0xc0, !PT ;  /* 0x000000ff040a7812 */ /* 0x000fe400078ec0ff */
[----:B------:R-:W-:Y:S02]  /*5000*/  ISETP.LE.U32.AND P2, PT, R5, UR23, PT ;  /* 0x0000001705007c0c */ /* 0x000fe4000bf43070 */
[--C-:B------:R-:W-:Y:S02]  /*5010*/  SHF.R.U32.HI R7, RZ, 0x18, R4.reuse ;  /* 0x00000018ff077819 */ /* 0x100fe40000011604 */
[----:B------:R-:W-:Y:S01]  /*5020*/  SHF.R.U32.HI R9, RZ, 0x10, R4 ;  /* 0x00000010ff097819 */ /* 0x000fe20000011604 */
[----:B------:R-:W4:Y:S01]  /*5030*/  MUFU.EX2 R199, R43 ;  /* 0x0000002b00c77308 */ /* 0x000f220000000800 */
[----:B------:R-:W-:Y:S01]  /*5040*/  LOP3.LUT R4, R16, 0xff, RZ, 0xc0, !PT ;  /* 0x000000ff10047812 */ /* 0x000fe200078ec0ff */
[----:B------:R-:W-:Y:S01]  /*5050*/  @!P3 FADD.FTZ R200, -R200, -RZ ;  /* 0x800000ffc8c8b221 */ /* 0x000fe20000010100 */
[----:B------:R-:W-:Y:S02]  /*5060*/  ISETP.LE.U32.AND P4, PT, R14, UR23, PT ;  /* 0x000000170e007c0c */ /* 0x000fe4000bf83070 */
[----:B------:R-:W-:Y:S02]  /*5070*/  ISETP.LE.U32.AND P3, PT, R4, UR23, PT ;  /* 0x0000001704007c0c */ /* 0x000fe4000bf63070 */
[----:B------:R-:W-:Y:S01]  /*5080*/  SHF.R.U32.HI R4, RZ, 0x8, R33 ;  /* 0x00000008ff047819 */ /* 0x000fe20000011621 */
[----:B--2---:R-:W-:Y:S01]  /*5090*/  @!P2 FADD.FTZ R174, -R174, -RZ ;  /* 0x800000ffaeaea221 */ /* 0x004fe20000010100 */
[----:B------:R-:W-:Y:S01]  /*50a0*/  LOP3.LUT R5, R32, 0xff, RZ, 0xc0, !PT ;  /* 0x000000ff20057812 */ /* 0x000fe200078ec0ff */
[----:B------:R-:W2:Y:S01]  /*50b0*/  MUFU.EX2 R197, R47 ;  /* 0x0000002f00c57308 */ /* 0x000ea20000000800 */
[----:B------:R-:W-:Y:S02]  /*50c0*/  LOP3.LUT R4, R4, 0xffff, RZ, 0xc0, !PT ;  /* 0x0000ffff04047812 */ /* 0x000fe400078ec0ff */
[----:B------:R-:W-:Y:S02]  /*50d0*/  LOP3.LUT R6, R0, 0xff, RZ, 0xc0, !PT ;  /* 0x000000ff00067812 */ /* 0x000fe400078ec0ff */
[----:B------:R-:W-:Y:S01]  /*50e0*/  ISETP.LE.U32.AND P2, PT, R4, UR23, PT ;  /* 0x0000001704007c0c */ /* 0x000fe2000bf43070 */
[----:B---3--:R-:W-:Y:S01]  /*50f0*/  @!P4 FADD.FTZ R173, -R173, -RZ ;  /* 0x800000ffadadc221 */ /* 0x008fe20000010100 */
[----:B------:R-:W-:Y:S01]  /*5100*/  LOP3.LUT R4, R8, 0xffff, RZ, 0xc0, !PT ;  /* 0x0000ffff08047812 */ /* 0x000fe200078ec0ff */
[----:B-1----:R-:W-:Y:S01]  /*5110*/  @!P3 FADD.FTZ R198, -R198, -RZ ;  /* 0x800000ffc6c6b221 */ /* 0x002fe20000010100 */
[----:B------:R-:W-:Y:S02]  /*5120*/  ISETP.LE.U32.AND P4, PT, R5, UR23, PT ;  /* 0x0000001705007c0c */ /* 0x000fe4000bf83070 */
[----:B------:R-:W-:Y:S02]  /*5130*/  SHF.R.U32.HI R4, RZ, 0x8, R4 ;  /* 0x00000008ff047819 */ /* 0x000fe40000011604 */
[----:B------:R-:W-:Y:S01]  /*5140*/  LOP3.LUT R5, R8, 0xff, RZ, 0xc0, !PT ;  /* 0x000000ff08057812 */ /* 0x000fe200078ec0ff */
[----:B----4-:R-:W-:Y:S01]  /*5150*/  @!P5 FADD.FTZ R199, -R199, -RZ ;  /* 0x800000ffc7c7d221 */ /* 0x010fe20000010100 */
[----:B------:R-:W-:Y:S02]  /*5160*/  LOP3.LUT R4, R4, 0xffff, RZ, 0xc0, !PT ;  /* 0x0000ffff04047812 */ /* 0x000fe400078ec0ff */
[----:B------:R-:W-:Y:S01]  /*5170*/  ISETP.LE.U32.AND P3, PT, R5, UR23, PT ;  /* 0x0000001705007c0c */ /* 0x000fe2000bf63070 */
[----:B------:R-:W-:Y:S01]  /*5180*/  @!P2 FADD.FTZ R160, -R160, -RZ ;  /* 0x800000ffa0a0a221 */ /* 0x000fe20000010100 */
[----:B------:R-:W-:Y:S02]  /*5190*/  ISETP.LE.U32.AND P2, PT, R4, UR23, PT ;  /* 0x0000001704007c0c */ /* 0x000fe4000bf43070 */
[--C-:B------:R-:W-:Y:S01]  /*51a0*/  SHF.R.U32.HI R5, RZ, 0x18, R8.reuse ;  /* 0x00000018ff057819 */ /* 0x100fe20000011608 */
[----:B------:R-:W-:Y:S01]  /*51b0*/  @!P4 FADD.FTZ R165, -R165, -RZ ;  /* 0x800000ffa5a5c221 */ /* 0x000fe20000010100 */
[----:B------:R-:W-:Y:S02]  /*51c0*/  LOP3.LUT R4, R0, 0xffff, RZ, 0xc0, !PT ;  /* 0x0000ffff00047812 */ /* 0x000fe400078ec0ff */
[----:B------:R-:W-:Y:S02]  /*51d0*/  SHF.R.U32.HI R8, RZ, 0x10, R8 ;  /* 0x00000010ff087819 */ /* 0x000fe40000011608 */
[----:B------:R-:W-:Y:S02]  /*51e0*/  SHF.R.U32.HI R4, RZ, 0x8, R4 ;  /* 0x00000008ff047819 */ /* 0x000fe40000011604 */
[----:B------:R-:W-:Y:S01]  /*51f0*/  ISETP.LE.U32.AND P5, PT, R15, UR23, PT ;  /* 0x000000170f007c0c */ /* 0x000fe2000bfa3070 */
[----:B------:R-:W-:Y:S01]  /*5200*/  @!P3 FADD.FTZ R157, -R157, -RZ ;  /* 0x800000ff9d9db221 */ /* 0x000fe20000010100 */
[----:B------:R-:W-:Y:S01]  /*5210*/  LOP3.LUT R8, R8, 0xff, RZ, 0xc0, !PT ;  /* 0x000000ff08087812 */ /* 0x000fe200078ec0ff */
[----:B------:R-:W-:Y:S01]  /*5220*/  @!P2 FADD.FTZ R156, -R156, -RZ ;  /* 0x800000ff9c9ca221 */ /* 0x000fe20000010100 */
[----:B------:R-:W-:Y:S02]  /*5230*/  LOP3.LUT R4, R4, 0xffff, RZ, 0xc0, !PT ;  /* 0x0000ffff04047812 */ /* 0x000fe400078ec0ff */
[----:B------:R-:W-:Y:S02]  /*5240*/  ISETP.LE.U32.AND P6, PT, R8, UR23, PT ;  /* 0x0000001708007c0c */ /* 0x000fe4000bfc3070 */
[----:B------:R-:W-:Y:S02]  /*5250*/  ISETP.LE.U32.AND P3, PT, R4, UR23, PT ;  /* 0x0000001704007c0c */ /* 0x000fe4000bf63070 */
[----:B------:R-:W-:Y:S02]  /*5260*/  SHF.R.U32.HI R4, RZ, 0x8, R18 ;  /* 0x00000008ff047819 */ /* 0x000fe40000011612 */
[----:B------:R-:W-:Y:S01]  /*5270*/  ISETP.LE.U32.AND P0, PT, R27, UR23, PT ;  /* 0x000000171b007c0c */ /* 0x000fe2000bf03070 */
[----:B--2---:R-:W-:Y:S01]  /*5280*/  @!P5 FADD.FTZ R197, -R197, -RZ ;  /* 0x800000ffc5c5d221 */ /* 0x004fe20000010100 */
[----:B------:R-:W-:Y:S02]  /*5290*/  ISETP.LE.U32.AND P5, PT, R5, UR23, PT ;  /* 0x0000001705007c0c */ /* 0x000fe4000bfa3070 */
[--C-:B------:R-:W-:Y:S02]  /*52a0*/  SHF.R.U32.HI R5, RZ, 0x10, R0.reuse ;  /* 0x00000010ff057819 */ /* 0x100fe40000011600 */
[----:B------:R-:W-:Y:S01]  /*52b0*/  SHF.R.U32.HI R0, RZ, 0x18, R0 ;  /* 0x00000018ff007819 */ /* 0x000fe20000011600 */
[----:B------:R-:W-:Y:S01]  /*52c0*/  @!P6 FADD.FTZ R162, -R162, -RZ ;  /* 0x800000ffa2a2e221 */ /* 0x000fe20000010100 */
[----:B------:R-:W-:Y:S01]  /*52d0*/  LOP3.LUT R5, R5, 0xff, RZ, 0xc0, !PT ;  /* 0x000000ff05057812 */ /* 0x000fe200078ec0ff */
[----:B------:R-:W-:Y:S01]  /*52e0*/  @!P3 FADD.FTZ R166, -R166, -RZ ;  /* 0x800000ffa6a6b221 */ /* 0x000fe20000010100 */
[----:B------:R-:W-:Y:S02]  /*52f0*/  ISETP.LE.U32.AND P6, PT, R0, UR23, PT ;  /* 0x0000001700007c0c */ /* 0x000fe4000bfc3070 */
[----:B------:R-:W-:Y:S01]  /*5300*/  LOP3.LUT R0, R4, 0xffff, RZ, 0xc0, !PT ;  /* 0x0000ffff04007812 */ /* 0x000fe200078ec0ff */
[----:B------:R-:W-:Y:S01]  /*5310*/  @!P0 FADD.FTZ R164, -R164, -RZ ;  /* 0x800000ffa4a48221 */ /* 0x000fe20000010100 */
[----:B------:R-:W-:Y:S01]  /*5320*/  ISETP.LE.U32.AND P0, PT, R5, UR23, PT ;  /* 0x0000001705007c0c */ /* 0x000fe2000bf03070 */
[----:B------:R-:W-:Y:S01]  /*5330*/  @!P5 FADD.FTZ R159, -R159, -RZ ;  /* 0x800000ff9f9fd221 */ /* 0x000fe20000010100 */
[----:B------:R-:W-:Y:S02]  /*5340*/  ISETP.LE.U32.AND P3, PT, R0, UR23, PT ;  /* 0x0000001700007c0c */ /* 0x000fe4000bf63070 */
[----:B------:R-:W-:Y:S02]  /*5350*/  LOP3.LUT R0, R17, 0xff, RZ, 0xc0, !PT ;  /* 0x000000ff11007812 */ /* 0x000fe400078ec0ff */
[----:B------:R-:W-:Y:S02]  /*5360*/  SHF.R.U32.HI R5, RZ, 0x8, R11 ;  /* 0x00000008ff057819 */ /* 0x000fe4000001160b */
[----:B------:R-:W-:Y:S01]  /*5370*/  ISETP.LE.U32.AND P4, PT, R6, UR23, PT ;  /* 0x0000001706007c0c */ /* 0x000fe2000bf83070 */
[----:B------:R-:W-:Y:S01]  /*5380*/  @!P6 FADD.FTZ R168, -R168, -RZ ;  /* 0x800000ffa8a8e221 */ /* 0x000fe20000010100 */
[----:B------:R-:W-:Y:S02]  /*5390*/  F2FP.RELU.PACK_AB R6, R208, R211 ;  /* 0x000000d3d006723e */ /* 0x000fe400000008ff */
[----:B------:R-:W-:Y:S01]  /*53a0*/  ISETP.LE.U32.AND P6, PT, R0, UR23, PT ;  /* 0x0000001700007c0c */ /* 0x000fe2000bfc3070 */
[----:B------:R-:W-:Y:S01]  /*53b0*/  @!P0 FADD.FTZ R169, -R169, -RZ ;  /* 0x800000ffa9a98221 */ /* 0x000fe20000010100 */
[----:B------:R-:W-:Y:S01]  /*53c0*/  LOP3.LUT R0, R5, 0xffff, RZ, 0xc0, !PT ;  /* 0x0000ffff05007812 */ /* 0x000fe200078ec0ff */
[----:B------:R-:W-:Y:S01]  /*53d0*/  @!P3 FADD.FTZ R152, -R152, -RZ ;  /* 0x800000ff9898b221 */ /* 0x000fe20000010100 */
[----:B------:R-:W-:Y:S01]  /*53e0*/  F2FP.RELU.PACK_AB R5, R220, R206 ;  /* 0x000000cedc05723e */ /* 0x000fe200000008ff */
[----:B------:R1:W-:Y:S01]  /*53f0*/  STS [R229+0x1c000], R6 ;  /* 0x01c00006e5007388 */ /* 0x0003e20000000800 */
[----:B------:R-:W-:Y:S02]  /*5400*/  ISETP.LE.U32.AND P3, PT, R0, UR23, PT ;  /* 0x0000001700007c0c */ /* 0x000fe4000bf63070 */
[----:B------:R-:W-:Y:S01]  /*5410*/  F2FP.RELU.PACK_AB R0, R213, R215 ;  /* 0x000000d7d500723e */ /* 0x000fe200000008ff */
[----:B------:R2:W-:Y:S01]  /*5420*/  STS [R229+0x1c400], R5 ;  /* 0x01c40005e5007388 */ /* 0x0005e20000000800 */
[----:B------:R-:W-:Y:S01]  /*5430*/  ISETP.LE.U32.AND P2, PT, R19, UR23, PT ;  /* 0x0000001713007c0c */ /* 0x000fe2000bf43070 */
[----:B------:R-:W-:Y:S01]  /*5440*/  @!P4 FADD.FTZ R167, -R167, -RZ ;  /* 0x800000ffa7a7c221 */ /* 0x000fe20000010100 */
[----:B------:R-:W-:Y:S01]  /*5450*/  LOP3.LUT R4, R9, 0xff, RZ, 0xc0, !PT ;  /* 0x000000ff09047812 */ /* 0x000fe200078ec0ff */
[----:B------:R3:W-:Y:S01]  /*5460*/  STS [R232+0x1c400], R0 ;  /* 0x01c40000e8007388 */ /* 0x0007e20000000800 */
[----:B------:R-:W-:Y:S01]  /*5470*/  F2FP.RELU.PACK_AB R2, R199, R200 ;  /* 0x000000c8c702723e */ /* 0x000fe200000008ff */
[----:B------:R-:W-:Y:S01]  /*5480*/  @!P6 FADD.FTZ R151, -R151, -RZ ;  /* 0x800000ff9797e221 */ /* 0x000fe20000010100 */
[----:B------:R-:W-:Y:S02]  /*5490*/  ISETP.LE.U32.AND P5, PT, R20, UR23, PT ;  /* 0x0000001714007c0c */ /* 0x000fe4000bfa3070 */
[----:B------:R-:W-:Y:S01]  /*54a0*/  ISETP.LE.U32.AND P0, PT, R7, UR23, PT ;  /* 0x0000001707007c0c */ /* 0x000fe2000bf03070 */
[----:B------:R-:W-:Y:S01]  /*54b0*/  @!P3 FADD.FTZ R154, -R154, -RZ ;  /* 0x800000ff9a9ab221 */ /* 0x000fe20000010100 */
[----:B------:R-:W-:Y:S02]  /*54c0*/  ISETP.LE.U32.AND P4, PT, R10, UR23, PT ;  /* 0x000000170a007c0c */ /* 0x000fe4000bf83070 */
[----:B------:R-:W-:Y:S01]  /*54d0*/  FSETP.GE.FTZ.AND P3, PT, R211, RZ, PT ;  /* 0x000000ffd300720b */ /* 0x000fe20003f76000 */
[----:B------:R-:W-:Y:S01]  /*54e0*/  @!P2 FADD.FTZ R153, -R153, -RZ ;  /* 0x800000ff9999a221 */ /* 0x000fe20000010100 */
[----:B------:R-:W-:Y:S02]  /*54f0*/  ISETP.LE.U32.AND P2, PT, R4, UR23, PT ;  /* 0x0000001704007c0c */ /* 0x000fe4000bf43070 */
[----:B------:R-:W-:Y:S03]  /*5500*/  F2FP.RELU.PACK_AB R4, R207, R210 ;  /* 0x000000d2cf04723e */ /* 0x000fe600000008ff */
[----:B------:R-:W-:Y:S01]  /*5510*/  @!P5 FADD.FTZ R150, -R150, -RZ ;  /* 0x800000ff9696d221 */ /* 0x000fe20000010100 */
[----:B-1----:R-:W-:Y:S01]  /*5520*/  F2FP.RELU.PACK_AB R6, R224, R223 ;  /* 0x000000dfe006723e */ /* 0x002fe200000008ff */
[----:B------:R1:W-:Y:S01]  /*5530*/  STS [R232+0x1c000], R4 ;  /* 0x01c00004e8007388 */ /* 0x0003e20000000800 */
[----:B------:R-:W-:Y:S01]  /*5540*/  @!P0 FADD.FTZ R158, -R158, -RZ ;  /* 0x800000ff9e9e8221 */ /* 0x000fe20000010100 */
[----:B------:R-:W-:Y:S01]  /*5550*/  FSETP.GE.FTZ.AND P5, PT, R196, RZ, PT ;  /* 0x000000ffc400720b */ /* 0x000fe20003fb6000 */
[----:B------:R-:W-:Y:S01]  /*5560*/  @!P4 FADD.FTZ R155, -R155, -RZ ;  /* 0x800000ff9b9bc221 */ /* 0x000fe20000010100 */
[----:B--2---:R-:W-:Y:S01]  /*5570*/  F2FP.RELU.PACK_AB R5, R227, R228 ;  /* 0x000000e4e305723e */ /* 0x004fe200000008ff */
[----:B------:R2:W-:Y:S01]  /*5580*/  STS [R229+0x1e000], R6 ;  /* 0x01e00006e5007388 */ /* 0x0005e20000000800 */
[----:B------:R-:W-:Y:S01]  /*5590*/  @!P2 FADD.FTZ R163, -R163, -RZ ;  /* 0x800000ffa3a3a221 */ /* 0x000fe20000010100 */
[----:B---3--:R-:W-:Y:S02]  /*55a0*/  F2FP.RELU.PACK_AB R0, R225, R226 ;  /* 0x000000e2e100723e */ /* 0x008fe400000008ff */
[----:B------:R3:W-:Y:S01]  /*55b0*/  STS [R229+0x1e400], R5 ;  /* 0x01e40005e5007388 */ /* 0x0007e20000000800 */
[----:B------:R-:W-:Y:S02]  /*55c0*/  FSETP.GE.FTZ.AND P2, PT, R208, RZ, PT ;  /* 0x000000ffd000720b */ /* 0x000fe40003f56000 */
[----:B------:R-:W-:Y:S01]  /*55d0*/  FSETP.GE.FTZ.AND P4, PT, R210, RZ, PT ;  /* 0x000000ffd200720b */ /* 0x000fe20003f96000 */
[----:B------:R4:W-:Y:S01]  /*55e0*/  STS [R232+0x1e400], R0 ;  /* 0x01e40000e8007388 */ /* 0x0009e20000000800 */
[----:B-1----:R-:W-:Y:S02]  /*55f0*/  F2FP.RELU.PACK_AB R4, R221, R222 ;  /* 0x000000dedd04723e */ /* 0x002fe400000008ff */
[----:B--2---:R-:W-:Y:S03]  /*5600*/  F2FP.RELU.PACK_AB R6, R201, R202 ;  /* 0x000000cac906723e */ /* 0x004fe600000008ff */
[----:B------:R1:W-:Y:S01]  /*5610*/  STS [R232+0x1e000], R4 ;  /* 0x01e00004e8007388 */ /* 0x0003e20000000800 */
[----:B---3--:R-:W-:Y:S03]  /*5620*/  F2FP.RELU.PACK_AB R5, R203, R205 ;  /* 0x000000cdcb05723e */ /* 0x008fe600000008ff */
[----:B------:R2:W-:Y:S01]  /*5630*/  STS [R236+0x1c000], R6 ;  /* 0x01c00006ec007388 */ /* 0x0005e20000000800 */
[----:B----4-:R-:W-:Y:S03]  /*5640*/  F2FP.RELU.PACK_AB R0, R189, R195 ;  /* 0x000000c3bd00723e */ /* 0x010fe600000008ff */
[----:B------:R3:W-:Y:S04]  /*5650*/  STS [R236+0x1c400], R5 ;  /* 0x01c40005ec007388 */ /* 0x0007e80000000800 */
[----:B------:R4:W-:Y:S01]  /*5660*/  STS [R235+0x1c400], R0 ;  /* 0x01c40000eb007388 */ /* 0x0009e20000000800 */
[----:B-1----:R-:W-:Y:S02]  /*5670*/  F2FP.RELU.PACK_AB R4, R192, R196 ;  /* 0x000000c4c004723e */ /* 0x002fe400000008ff */
[----:B--2---:R-:W-:Y:S03]  /*5680*/  F2FP.RELU.PACK_AB R6, R218, R219 ;  /* 0x000000dbda06723e */ /* 0x004fe600000008ff */
[----:B------:R1:W-:Y:S01]  /*5690*/  STS [R235+0x1c000], R4 ;  /* 0x01c00004eb007388 */ /* 0x0003e20000000800 */
[----:B---3--:R-:W-:Y:S03]  /*56a0*/  F2FP.RELU.PACK_AB R5, R204, R209 ;  /* 0x000000d1cc05723e */ /* 0x008fe600000008ff */
[----:B------:R2:W-:Y:S01]  /*56b0*/  STS [R236+0x1e400], R6 ;  /* 0x01e40006ec007388 */ /* 0x0005e20000000800 */
[----:B----4-:R-:W-:Y:S05]  /*56c0*/  F2FP.RELU.PACK_AB R0, R216, R217 ;  /* 0x000000d9d800723e */ /* 0x010fea00000008ff */
[----:B------:R3:W-:Y:S04]  /*56d0*/  STS [R236+0x1e000], R0 ;  /* 0x01e00000ec007388 */ /* 0x0007e80000000800 */
[----:B------:R4:W-:Y:S01]  /*56e0*/  STS [R235+0x1e000], R5 ;  /* 0x01e00005eb007388 */ /* 0x0009e20000000800 */
[----:B-1----:R-:W-:Y:S02]  /*56f0*/  F2FP.RELU.PACK_AB R4, R212, R214 ;  /* 0x000000d6d404723e */ /* 0x002fe400000008ff */
[----:B--2---:R-:W-:Y:S03]  /*5700*/  F2FP.RELU.PACK_AB R6, R172, R175 ;  /* 0x000000afac06723e */ /* 0x004fe600000008ff */
[----:B------:R1:W-:Y:S04]  /*5710*/  STS [R235+0x1e400], R4 ;  /* 0x01e40004eb007388 */ /* 0x0003e80000000800 */
[----:B------:R2:W-:Y:S01]  /*5720*/  STS [R230+0x1c400], R6 ;  /* 0x01c40006e6007388 */ /* 0x0005e20000000800 */
[----:B---3--:R-:W-:Y:S02]  /*5730*/  F2FP.RELU.PACK_AB R0, R170, R171 ;  /* 0x000000abaa00723e */ /* 0x008fe400000008ff */
[----:B----4-:R-:W-:Y:S03]  /*5740*/  F2FP.RELU.PACK_AB R5, R193, R194 ;  /* 0x000000c2c105723e */ /* 0x010fe600000008ff */
[----:B------:R3:W-:Y:S01]  /*5750*/  STS [R230+0x1c000], R0 ;  /* 0x01c00000e6007388 */ /* 0x0007e20000000800 */
[----:B-1----:R-:W-:Y:S02]  /*5760*/  F2FP.RELU.PACK_AB R4, R160, R161 ;  /* 0x000000a1a004723e */ /* 0x002fe400000008ff */
[----:B--2---:R-:W-:Y:S03]  /*5770*/  F2FP.RELU.PACK_AB R6, R174, R173 ;  /* 0x000000adae06723e */ /* 0x004fe600000008ff */
[----:B------:R1:W-:Y:S01]  /*5780*/  STS [R231+0x1c000], R4 ;  /* 0x01c00004e7007388 */ /* 0x0003e20000000800 */
[----:B---3--:R-:W-:Y:S05]  /*5790*/  F2FP.RELU.PACK_AB R0, R164, R165 ;  /* 0x000000a5a400723e */ /* 0x008fea00000008ff */
[----:B------:R2:W-:Y:S04]  /*57a0*/  STS [R231+0x1c400], R0 ;  /* 0x01c40000e7007388 */ /* 0x0005e80000000800 */
[----:B------:R3:W-:Y:S04]  /*57b0*/  STS [R230+0x1e000], R5 ;  /* 0x01e00005e6007388 */ /* 0x0007e80000000800 */
[----:B------:R4:W-:Y:S04]  /*57c0*/  STS [R230+0x1e400], R2 ;  /* 0x01e40002e6007388 */ /* 0x0009e80000000800 */
[----:B------:R4:W-:Y:S01]  /*57d0*/  STS [R231+0x1e000], R6 ;  /* 0x01e00006e7007388 */ /* 0x0009e20000000800 */
[----:B-1----:R-:W-:Y:S02]  /*57e0*/  F2FP.RELU.PACK_AB R4, R156, R157 ;  /* 0x0000009d9c04723e */ /* 0x002fe400000008ff */
[----:B--2---:R-:W-:Y:S02]  /*57f0*/  F2FP.RELU.PACK_AB R0, R152, R153 ;  /* 0x000000999800723e */ /* 0x004fe400000008ff */
[----:B---3--:R-:W-:Y:S02]  /*5800*/  F2FP.RELU.PACK_AB R5, R197, R198 ;  /* 0x000000c6c505723e */ /* 0x008fe400000008ff */
        /* <DEDUP_REMOVED lines=199> */
[----:B------:R-:W-:Y:S02]  /*6480*/  FSETP.GE.FTZ.AND P4, PT, R222, RZ, PT ;  /* 0x000000ffde00720b */ /* 0x000fe40003f96000 */
[----:B------:R-:W-:Y:S01]  /*6490*/  FSEL R18, R18, R144, P2 ;  /* 0x0000009012127208 */ /* 0x000fe20001000000 */
[----:B------:R-:W-:Y:S01]  /*64a0*/  FADD.FTZ R64, -R146, R64 ;  /* 0x0000004092407221 */ /* 0x000fe20000010100 */
[----:B------:R-:W-:Y:S01]  /*64b0*/  FSETP.GE.FTZ.AND P2, PT, R205, RZ, PT ;  /* 0x000000ffcd00720b */ /* 0x000fe20003f56000 */
[----:B------:R-:W-:Y:S03]  /*64c0*/  FADD.FTZ R5, -R144, R66 ;  /* 0x0000004290057221 */ /* 0x000fe60000010100 */
[----:B------:R-:W-:Y:S01]  /*64d0*/  FSEL R64, R64, R146, P3 ;  /* 0x0000009240407208 */ /* 0x000fe20001800000 */
[----:B------:R-:W-:Y:S01]  /*64e0*/  @P0 FADD.FTZ R146, -R146, R65 ;  /* 0x0000004192920221 */ /* 0x000fe20000010100 */
        /* <DEDUP_REMOVED lines=34> */
[----:B------:R-:W-:Y:S01]  /*6710*/  FADD.FTZ R45, -R2, R45 ;  /* 0x0000002d022d7221 */ /* 0x000fe20000010100 */
[----:B------:R-:W-:Y:S01]  /*6720*/  FSETP.GE.FTZ.AND P2, PT, R150, RZ, PT ;  /* 0x000000ff9600720b */ /* 0x000fe20003f56000 */
[----:B----4-:R-:W-:Y:S01]  /*6730*/  FADD.FTZ R10, -R0, R10 ;  /* 0x0000000a000a7221 */ /* 0x010fe20000010100 */
[----:B------:R-:W-:Y:S01]  /*6740*/  FSEL R4, R4, R2, P0 ;  /* 0x0000000204047208 */ /* 0x000fe20000000000 */
[C---:B------:R-:W-:Y:S01]  /*6750*/  FADD.FTZ R26, -R0.reuse, R26 ;  /* 0x0000001a001a7221 */ /* 0x040fe20000010100 */
        /* <DEDUP_REMOVED lines=155> */
.L_x_981:
        /* <DEDUP_REMOVED lines=190> */
.L_x_982:
        /* <DEDUP_REMOVED lines=23> */
[----:B------:R-:W-:Y:S02]  /*7e60*/  IMAD R149, R149, 0x18, RZ ;  /* 0x0000001895957824 */ /* 0x000fe400078e02ff */
        /* <DEDUP_REMOVED lines=9> */
[----:B------:R-:W3:Y:S04]  /*7f00*/  LDSM.16.MT88.4 R132, [R2+0xd000] ;  /* 0x00d000000284783b */ /* 0x000ee80000004200 */
[-C--:B------:R-:W-:Y:S01]  /*7f10*/  HMMA.16816.F32 R12, R28, R18.reuse, RZ ;  /* 0x000000121c0c723c */ /* 0x080fe200000018ff */
[----:B------:R-:W-:Y:S05]  /*7f20*/  LDSM.16.M88.4 R136, [R144+0x16000] ;  /* 0x016000009088783b */ /* 0x000fea0000000200 */
[----:B------:R-:W-:Y:S02]  /*7f30*/  LDSM.16.MT88.4 R140, [R2+0xd800] ;  /* 0x00d80000028c783b */ /* 0x000fe40000004200 */
[C---:B------:R-:W-:Y:S08]  /*7f40*/  HMMA.16816.F32 R16, R32.reuse, R18, RZ ;  /* 0x000000122010723c */ /* 0x040ff000000018ff */
        /* <DEDUP_REMOVED lines=22> */
[-C--:B---3--:R-:W-:Y:S08]  /*80b0*/  HMMA.16816.F32 R20, R56, R132.reuse, R20 ;  /* 0x000000843814723c */ /* 0x088ff00000001814 */
        /* <DEDUP_REMOVED lines=26> */
[----:B------:R1:W-:Y:S07]  /*8260*/  LDSM.16.MT88.4 R52, [R0+0xf800] ;  /* 0x00f800000034783b */ /* 0x0003ee0000004200 */
[----:B------:R-:W-:Y:S01]  /*8270*/  HMMA.16816.F32 R32, R40, R62, R32 ;  /* 0x0000003e2820723c */ /* 0x000fe20000001820 */
[----:B------:R-:W4:Y:S05]  /*8280*/  LDSM.16.M88.4 R40, [R144+0x18000] ;  /* 0x018000009028783b */ /* 0x000f2a0000000200 */
[----:B------:R3:W-:Y:S02]  /*8290*/  LDSM.16.MT88.4 R60, [R2+0xf800] ;  /* 0x00f80000023c783b */ /* 0x0007e40000004200 */
[-C--:B--2---:R-:W-:Y:S08]  /*82a0*/  HMMA.16816.F32 R4, R44, R56.reuse, R4 ;  /* 0x000000382c04723c */ /* 0x084ff00000001804 */
[C---:B------:R-:W-:Y:S01]  /*82b0*/  HMMA.16816.F32 R8, R64.reuse, R56, R8 ;  /* 0x000000384008723c */ /* 0x040fe20000001808 */
[----:B-1----:R-:W-:Y:S04]  /*82c0*/  IMAD.MOV.U32 R0, RZ, RZ, c[0x0][0x22c] ;  /* 0x00008b00ff007624 */ /* 0x002fe800078e00ff */
[----:B------:R-:W-:Y:S03]  /*82d0*/  IMAD R0, R0, c[0x0][0x1c0], RZ ;  /* 0x0000700000007a24 */ /* 0x000fe600078e02ff */
[-C--:B------:R-:W-:Y:S04]  /*82e0*/  HMMA.16816.F32 R12, R64, R58.reuse, R12 ;  /* 0x0000003a400c723c */ /* 0x080fe8000000180c */
[----:B------:R-:W-:Y:S02]  /*82f0*/  IMAD.SHL.U32 R0, R0, 0x40, RZ ;  /* 0x0000004000007824 */ /* 0x000fe400078e00ff */
        /* <DEDUP_REMOVED lines=20> */
[CC--:B------:R-:W-:Y:S01]  /*8440*/  LEA R38, P2, R146.reuse, R190.reuse, 0x2 ;  /* 0x000000be92267211 */ /* 0x0c0fe200078410ff */
[-C--:B----4-:R-:W-:Y:S05]  /*8450*/  HMMA.16816.F32 R4, R40, R52.reuse, R4 ;  /* 0x000000342804723c */ /* 0x090fea0000001804 */
[----:B------:R-:W-:Y:S02]  /*8460*/  LEA.HI.X.SX32 R39, R146, R191, 0x2, P2 ;  /* 0x000000bf92277211 */ /* 0x000fe400010f16ff */
        /* <DEDUP_REMOVED lines=15> */
[----:B------:R-:W-:Y:S01]  /*8560*/  IMAD.SHL.U32 R147, R147, 0x20, RZ ;  /* 0x0000002093937824 */ /* 0x000fe200078e00ff */
        /* <DEDUP_REMOVED lines=13> */
[----:B------:R-:W-:Y:S01]  /*8640*/  IMAD.MOV.U32 R147, RZ, RZ, c[0x0][0x22c] ;  /* 0x00008b00ff937624 */ /* 0x000fe200078e00ff */
[CC--:B-1----:R-:W-:Y:S01]  /*8650*/  LEA R36, P2, R150.reuse, R190.reuse, 0x2 ;  /* 0x000000be96247211 */ /* 0x0c2fe200078410ff */
[----:B------:R1:W-:Y:S01]  /*8660*/  RED.E.ADD.F32.FTZ.RN.STRONG.GPU [R40.64], R7 ;  /* 0x000000072800798e */ /* 0x0003e2000c10e7a6 */
[----:B------:R-:W-:Y:S02]  /*8670*/  IMAD R149, R149, c[0x0][0x1c0], RZ ;  /* 0x0000700095957a24 */ /* 0x000fe400078e02ff */
[-C--:B------:R-:W-:Y:S01]  /*8680*/  LEA.HI.X.SX32 R37, R150, R191.reuse, 0x2, P2 ;  /* 0x000000bf96257211 */ /* 0x080fe200010f16ff */
[----:B------:R-:W-:Y:S01]  /*8690*/  IMAD R147, R147, c[0x0][0x1c0], RZ ;  /* 0x0000700093937a24 */ /* 0x000fe200078e02ff */
        /* <DEDUP_REMOVED lines=11> */
[----:B------:R-:W4:Y:S01]  /*8750*/  LDL R40, [R1+0x10] ;  /* 0x0000100001287983 */ /* 0x000f220000100800 */
[----:B------:R-:W-:Y:S01]  /*8760*/  IMAD.MOV.U32 R149, RZ, RZ, c[0x0][0x22c] ;  /* 0x00008b00ff957624 */ /* 0x000fe200078e00ff */
[-C--:B--2---:R-:W-:Y:S03]  /*8770*/  LEA R4, P2, R147, R190.reuse, 0x2 ;  /* 0x000000be93047211 */ /* 0x084fe600078410ff */
[----:B------:R1:W-:Y:S01]  /*8780*/  RED.E.ADD.F32.FTZ.RN.STRONG.GPU [R6.64], R10 ;  /* 0x0000000a0600798e */ /* 0x0003e2000c10e7a6 */
[CC--:B------:R-:W-:Y:S01]  /*8790*/  LEA R8, P0, R0.reuse, R190.reuse, 0x2 ;  /* 0x000000be00087211 */ /* 0x0c0fe200078010ff */
[----:B------:R-:W-:Y:S01]  /*87a0*/  IMAD R149, R149, c[0x0][0x1c0], RZ ;  /* 0x0000700095957a24 */ /* 0x000fe200078e02ff */
[-C--:B------:R-:W-:Y:S01]  /*87b0*/  LEA.HI.X.SX32 R5, R147, R191.reuse, 0x2, P2 ;  /* 0x000000bf93057211 */ /* 0x080fe200010f16ff */
[----:B------:R-:W-:Y:S01]  /*87c0*/  IMAD.MOV.U32 R147, RZ, RZ, c[0x0][0x22c] ;  /* 0x00008b00ff937624 */ /* 0x000fe200078e00ff */
[-C--:B---3--:R-:W-:Y:S01]  /*87d0*/  LEA.HI.X.SX32 R9, R0, R191.reuse, 0x2, P0 ;  /* 0x000000bf00097211 */ /* 0x088fe200000f16ff */
[----:B------:R-:W2:Y:S01]  /*87e0*/  LDL R37, [R1+0xc] ;  /* 0x00000c0001257983 */ /* 0x000ea20000100800 */
[----:B------:R-:W-:Y:S02]  /*87f0*/  IMAD.MOV.U32 R0, RZ, RZ, c[0x0][0x22c] ;  /* 0x00008b00ff007624 */ /* 0x000fe400078e00ff */
[----:B------:R-:W-:Y:S02]  /*8800*/  IMAD.SHL.U32 R149, R149, 0x10, RZ ;  /* 0x0000001095957824 */ /* 0x000fe400078e00ff */
[----:B------:R3:W-:Y:S01]  /*8810*/  RED.E.ADD.F32.FTZ.RN.STRONG.GPU [R4.64], R11 ;  /* 0x0000000b0400798e */ /* 0x0007e2000c10e7a6 */
[----:B------:R-:W-:Y:S02]  /*8820*/  IMAD R0, R0, c[0x0][0x1c0], RZ ;  /* 0x0000700000007a24 */ /* 0x000fe400078e02ff */
[----:B------:R-:W-:Y:S01]  /*8830*/  IMAD R147, R147, c[0x0][0x1c0], RZ ;  /* 0x0000700093937a24 */ /* 0x000fe200078e02ff */
[----:B------:R-:W-:Y:S01]  /*8840*/  IADD3 R41, R149, 0x20, RZ ;  /* 0x0000002095297810 */ /* 0x000fe20007ffe0ff */
[----:B------:R3:W-:Y:S01]  /*8850*/  RED.E.ADD.F32.FTZ.RN.STRONG.GPU [R8.64], R16 ;  /* 0x000000100800798e */ /* 0x0007e2000c10e7a6 */
[----:B------:R-:W-:Y:S02]  /*8860*/  IMAD R0, R0, 0x58, RZ ;  /* 0x0000005800007824 */ /* 0x000fe400078e02ff */
[----:B------:R-:W-:Y:S02]  /*8870*/  IMAD.SHL.U32 R147, R147, 0x8, RZ ;  /* 0x0000000893937824 */ /* 0x000fe400078e00ff */
[----:B------:R-:W2:Y:S01]  /*8880*/  LDL R36, [R1+0x8] ;  /* 0x0000080001247983 */ /* 0x000ea20000100800 */
        /* <DEDUP_REMOVED lines=20> */
[----:B------:R-:W-:Y:S01]  /*89d0*/  IADD3 R43, R148, 0x20, RZ ;  /* 0x00000020942b7810 */ /* 0x000fe20007ffe0ff */
[----:B------:R1:W-:Y:S01]  /*89e0*/  RED.E.ADD.F32.FTZ.RN.STRONG.GPU [R10.64], R12 ;  /* 0x0000000c0a00798e */ /* 0x0003e2000c10e7a6 */
[-C--:B---3--:R-:W-:Y:S02]  /*89f0*/  LEA R4, P0, R42, R190.reuse, 0x2 ;  /* 0x000000be2a047211 */ /* 0x088fe400078010ff */
[-C--:B------:R-:W-:Y:S01]  /*8a00*/  LEA R8, P3, R0, R190.reuse, 0x2 ;  /* 0x000000be00087211 */ /* 0x080fe200078610ff */
[C---:B------:R-:W-:Y:S01]  /*8a10*/  IMAD.IADD R43, R147.reuse, 0x1, R43 ;  /* 0x00000001932b7824 */ /* 0x040fe200078e022b */
[-C--:B------:R-:W-:Y:S02]  /*8a20*/  LEA.HI.X.SX32 R5, R42, R191.reuse, 0x2, P0 ;  /* 0x000000bf2a057211 */ /* 0x080fe400000f16ff */
[-C--:B------:R-:W-:Y:S02]  /*8a30*/  LEA.HI.X.SX32 R9, R0, R191.reuse, 0x2, P3 ;  /* 0x000000bf00097211 */ /* 0x080fe400018f16ff */
[----:B------:R-:W3:Y:S01]  /*8a40*/  LDL R0, [R1] ;  /* 0x0000000001007983 */ /* 0x000ee20000100800 */
[C---:B------:R-:W-:Y:S04]  /*8a50*/  IADD3 R42, R148.reuse, 0x20, RZ ;  /* 0x00000020942a7810 */ /* 0x040fe80007ffe0ff */
        /* <DEDUP_REMOVED lines=61> */
[----:B------:R-:W-:Y:S01]  /*8e30*/  IMAD.MOV.U32 R0, RZ, RZ, 0x40 ;  /* 0x00000040ff007424 */ /* 0x000fe200078e00ff */
[----:B------:R-:W-:Y:S02]  /*8e40*/  PLOP3.LUT P0, PT, PT, PT, UP2, 0x80, 0x0 ;  /* 0x000000000000781c */ /* 0x000fe40003f0f028 */
[----:B------:R-:W-:Y:S02]  /*8e50*/  LDSM.16.MT88.4 R32, [R3+0x18800] ;  /* 0x018800000320783b */ /* 0x000fe40000004200 */
        /* <DEDUP_REMOVED lines=97> */
.L_x_980:
[----:B-1----:R-:W2:Y:S04]  /*9470*/  LDL R31, [R1+0x1c] ;  /* 0x00001c00011f7983 */ /* 0x002ea80000100800 */
[----:B------:R-:W3:Y:S04]  /*9480*/  LDL R30, [R1+0x18] ;  /* 0x00001800011e7983 */ /* 0x000ee80000100800 */
[----:B------:R-:W1:Y:S01]  /*9490*/  S2R R11, SR_TID.X ;  /* 0x00000000000b7919 */ /* 0x000e620000002100 */
[----:B------:R-:W-:Y:S01]  /*94a0*/  FMUL.FTZ R100, R100, c[0x0][0x2e0] ;  /* 0x0000b80064647a20 */ /* 0x000fe20000410000 */
[----:B------:R-:W-:-:S02]  /*94b0*/  ULDC.64 UR6, c[0x0][0x3a0] ;  /* 0x0000e80000067ab9 */ /* 0x000fc40000000a00 */
[----:B------:R-:W4:Y:S01]  /*94c0*/  LDL R46, [R1+0x4c] ;  /* 0x00004c00012e7983 */ /* 0x000f220000100800 */
[----:B------:R-:W-:Y:S01]  /*94d0*/  FMUL.FTZ R101, R101, c[0x0][0x2e0] ;  /* 0x0000b80065657a20 */ /* 0x000fe20000410000 */
[----:B------:R-:W-:Y:S02]  /*94e0*/  ULDC.64 UR4, c[0x0][0x3a8] ;  /* 0x0000ea0000047ab9 */ /* 0x000fe40000000a00 */
        /* <DEDUP_REMOVED lines=11> */
[----:B------:R-:W1:Y:S04]  /*95a0*/  S2R R6, SR_TID.X ;  /* 0x0000000000067919 */ /* 0x000e680000002100 */
[----:B------:R-:W1:Y:S02]  /*95b0*/  S2R R8, SR_TID.X ;  /* 0x0000000000087919 */ /* 0x000e640000002100 */
[----:B-1----:R-:W-:-:S04]  /*95c0*/  SHF.R.S32.HI R7, RZ, 0x1f, R11 ;  /* 0x0000001fff077819 */ /* 0x002fc8000001140b */
[----:B------:R-:W-:-:S04]  /*95d0*/  LEA.HI R4, R7, R11, RZ, 0x2 ;  /* 0x0000000b07047211 */ /* 0x000fc800078f10ff */
[--C-:B------:R-:W-:Y:S02]  /*95e0*/  SHF.R.S32.HI R5, RZ, 0x2, R4.reuse ;  /* 0x00000002ff057819 */ /* 0x100fe40000011404 */
[----:B------:R-:W-:-:S04]  /*95f0*/  SHF.R.S32.HI R0, RZ, 0x1f, R4 ;  /* 0x0000001fff007819 */ /* 0x000fc80000011404 */
[----:B------:R-:W-:Y:S01]  /*9600*/  LEA.HI R0, R0, R5, RZ, 0x3 ;  /* 0x0000000500007211 */ /* 0x000fe200078f18ff */
[----:B------:R-:W1:Y:S01]  /*9610*/  S2R R33, SR_CTAID.Y ;  /* 0x0000000000217919 */ /* 0x000e620000002600 */
[----:B------:R-:W-:Y:S02]  /*9620*/  LEA.HI R7, R7, R11, RZ, 0x3 ;  /* 0x0000000b07077211 */ /* 0x000fe400078f18ff */
[----:B------:R-:W-:Y:S02]  /*9630*/  LOP3.LUT R2, R0, 0xfffffff8, RZ, 0xc0, !PT ;  /* 0xfffffff800027812 */ /* 0x000fe400078ec0ff */
[----:B------:R-:W-:Y:S02]  /*9640*/  SHF.R.S32.HI R6, RZ, 0x1f, R6 ;  /* 0x0000001fff067819 */ /* 0x000fe40000011406 */
[----:B------:R-:W-:Y:S02]  /*9650*/  IADD3 R2, R5, -R2, RZ ;  /* 0x8000000205027210 */ /* 0x000fe40007ffe0ff */
[----:B------:R-:W-:-:S02]  /*9660*/  LEA.HI R6, R6, R8, RZ, 0x7 ;  /* 0x0000000806067211 */ /* 0x000fc400078f38ff */
[----:B------:R-:W-:Y:S02]  /*9670*/  SHF.R.S32.HI R0, RZ, 0x3, R7 ;  /* 0x00000003ff007819 */ /* 0x000fe40000011407 */
[----:B------:R-:W-:Y:S02]  /*9680*/  LOP3.LUT R4, R4, 0x7ffffffc, RZ, 0xc0, !PT ;  /* 0x7ffffffc04047812 */ /* 0x000fe400078ec0ff */
[----:B------:R-:W-:Y:S02]  /*9690*/  SHF.R.S32.HI R6, RZ, 0x7, R6 ;  /* 0x00000007ff067819 */ /* 0x000fe40000011406 */
[----:B------:R-:W-:Y:S01]  /*96a0*/  SHF.L.U32 R2, R2, 0x6, RZ ;  /* 0x0000000602027819 */ /* 0x000fe200000006ff */
[----:B------:R-:W-:Y:S01]  /*96b0*/  IMAD.IADD R4, R11, 0x1, -R4 ;  /* 0x000000010b047824 */ /* 0x000fe200078e0a04 */
[----:B------:R-:W-:Y:S02]  /*96c0*/  SHF.R.S32.HI R10, RZ, 0x1f, R0 ;  /* 0x0000001fff0a7819 */ /* 0x000fe40000011400 */
[----:B------:R-:W-:-:S02]  /*96d0*/  SHF.L.U32 R5, R6, 0x3, RZ ;  /* 0x0000000306057819 */ /* 0x000fc400000006ff */
[----:B------:R-:W-:Y:S01]  /*96e0*/  LOP3.LUT R2, R2, 0x1c0, RZ, 0xc0, !PT ;  /* 0x000001c002027812 */ /* 0x000fe200078ec0ff */
[----:B------:R-:W-:Y:S01]  /*96f0*/  IMAD R8, R10, c[0x0][0x3a0], RZ ;  /* 0x0000e8000a087a24 */ /* 0x000fe200078e02ff */
[----:B------:R-:W-:Y:S02]  /*9700*/  LOP3.LUT R5, R5, 0x8, RZ, 0xc0, !PT ;  /* 0x0000000805057812 */ /* 0x000fe400078ec0ff */
[----:B------:R-:W-:Y:S02]  /*9710*/  SHF.R.U32.HI R6, RZ, 0x3, R2 ;  /* 0x00000003ff067819 */ /* 0x000fe40000011602 */
[----:B------:R-:W-:Y:S01]  /*9720*/  SHF.L.U32 R4, R4, 0x1, RZ ;  /* 0x0000000104047819 */ /* 0x000fe200000006ff */
[----:B------:R-:W-:Y:S01]  /*9730*/  IMAD.WIDE.U32 R12, R0, c[0x0][0x3a0], RZ ;  /* 0x0000e800000c7a25 */ /* 0x000fe200078e00ff */
[----:B------:R-:W-:-:S03]  /*9740*/  LOP3.LUT R2, R6, R2, R5, 0x1e, !PT ;  /* 0x0000000206027212 */ /* 0x000fc600078e1e05 */
[----:B------:R-:W-:Y:S01]  /*9750*/  IMAD R8, R0, c[0x0][0x3a4], R8 ;  /* 0x0000e90000087a24 */ /* 0x000fe200078e0208 */
[----:B-1----:R-:W-:Y:S01]  /*9760*/  SHF.R.S32.HI R6, RZ, 0x1f, R33 ;  /* 0x0000001fff067819 */ /* 0x002fe20000011421 */
[----:B------:R-:W-:Y:S01]  /*9770*/  FMUL.FTZ R102, R102, c[0x0][0x2e0] ;  /* 0x0000b80066667a20 */ /* 0x000fe20000410000 */
[----:B------:R-:W-:Y:S02]  /*9780*/  LOP3.LUT R7, R7, 0xfffffff8, RZ, 0xc0, !PT ;  /* 0xfffffff807077812 */ /* 0x000fe400078ec0ff */
[----:B------:R-:W-:Y:S01]  /*9790*/  IADD3 R9, R13, R8, RZ ;  /* 0x000000080d097210 */ /* 0x000fe20007ffe0ff */
[----:B------:R-:W-:Y:S02]  /*97a0*/  IMAD.MOV.U32 R8, RZ, RZ, R12 ;  /* 0x000000ffff087224 */ /* 0x000fe400078e000c */
[----:B------:R-:W-:Y:S02]  /*97b0*/  FMUL.FTZ R103, R103, c[0x0][0x2e0] ;  /* 0x0000b80067677a20 */ /* 0x000fe40000410000 */
        /* <DEDUP_REMOVED lines=8> */
[----:B------:R-:W-:Y:S01]  /*9840*/  IMAD R32, R6, c[0x0][0x390], RZ ;  /* 0x0000e40006207a24 */ /* 0x000fe200078e02ff */
[----:B------:R-:W-:Y:S01]  /*9850*/  F2FP.PACK_AB R100, R101, R100 ;  /* 0x000000646564723e */ /* 0x000fe200000000ff */
[----:B------:R-:W-:Y:S01]  /*9860*/  FMUL.FTZ R108, R108, c[0x0][0x2e0] ;  /* 0x0000b8006c6c7a20 */ /* 0x000fe20000410000 */
[----:B------:R-:W-:Y:S01]  /*9870*/  F2FP.PACK_AB R102, R103, R102 ;  /* 0x000000666766723e */ /* 0x000fe200000000ff */
        /* <DEDUP_REMOVED lines=31> */
[----:B------:R-:W-:Y:S02]  /*9a70*/  FMUL.FTZ R29, R69, c[0x0][0x2dc] ;  /* 0x0000b700451d7a20 */ /* 0x000fe40000410000 */
        /* <DEDUP_REMOVED lines=49> */
[----:B------:R-:W-:Y:S01]  /*9d90*/  MOV R13, UR40 ;  /* 0x00000028000d7c02 */ /* 0x000fe20008000f00 */
[----:B--2---:R-:W-:Y:S01]  /*9da0*/  IMAD R5, R31, 0x400, R4 ;  /* 0x000004001f057824 */ /* 0x004fe200078e0204 */
[----:B------:R-:W-:-:S04]  /*9db0*/  IADD3 R4, -R7, R11, RZ ;  /* 0x0000000b07047210 */ /* 0x000fc80007ffe1ff */
[----:B------:R-:W-:Y:S01]  /*9dc0*/  IADD3 R12, R5, R2, RZ ;  /* 0x00000002050c7210 */ /* 0x000fe20007ffe0ff */
[----:B------:R-:W-:Y:S02]  /*9dd0*/  IMAD R2, R10, c[0x0][0x3a8], RZ ;  /* 0x0000ea000a027a24 */ /* 0x000fe400078e02ff */
[----:B------:R-:W-:Y:S02]  /*9de0*/  IMAD R31, R6, c[0x0][0x388], RZ ;  /* 0x0000e200061f7a24 */ /* 0x000fe400078e02ff */
[C---:B------:R-:W-:Y:S02]  /*9df0*/  IMAD R2, R0.reuse, c[0x0][0x3ac], R2 ;  /* 0x0000eb0000027a24 */ /* 0x040fe400078e0202 */
[----:B------:R-:W-:Y:S01]  /*9e00*/  IMAD.WIDE.U32 R6, R0, c[0x0][0x3a8], RZ ;  /* 0x0000ea0000067a25 */ /* 0x000fe200078e00ff */
[----:B------:R-:W-:Y:S01]  /*9e10*/  LEA R0, R12, 0xc000, 0x1 ;  /* 0x0000c0000c007811 */ /* 0x000fe200078e08ff */
[----:B------:R-:W-:Y:S01]  /*9e20*/  BAR.SYNC.DEFER_BLOCKING 0x0 ;  /* 0x0000000000007b1d */ /* 0x000fe20000010000 */
[----:B---3--:R-:W-:-:S05]  /*9e30*/  MOV R34, R30 ;  /* 0x0000001e00227202 */ /* 0x008fca0000000f00 */
[----:B------:R-:W-:Y:S04]  /*9e40*/  STS [R0], R100 ;  /* 0x0000006400007388 */ /* 0x000fe80000000800 */
[----:B------:R-:W-:Y:S04]  /*9e50*/  STS [R0+0x400], R102 ;  /* 0x0004006600007388 */ /* 0x000fe80000000800 */
[----:B----4-:R-:W-:Y:S04]  /*9e60*/  STS [R46], R112 ;  /* 0x000000702e007388 */ /* 0x010fe80000000800 */
[----:B------:R-:W-:Y:S04]  /*9e70*/  STS [R45], R114 ;  /* 0x000000722d007388 */ /* 0x000fe80000000800 */
[----:B------:R-:W-:Y:S04]  /*9e80*/  STS [R0+0x2000], R104 ;  /* 0x0020006800007388 */ /* 0x000fe80000000800 */
[----:B------:R-:W-:Y:S04]  /*9e90*/  STS [R0+0x2400], R106 ;  /* 0x0024006a00007388 */ /* 0x000fe80000000800 */
[----:B------:R-:W-:Y:S04]  /*9ea0*/  STS [R44], R108 ;  /* 0x0000006c2c007388 */ /* 0x000fe80000000800 */
        /* <DEDUP_REMOVED lines=14> */
[----:B------:R1:W-:Y:S04]  /*9f90*/  STS [R0+0x6400], R26 ;  /* 0x0064001a00007388 */ /* 0x0003e80000000800 */
[----:B------:R-:W-:Y:S04]  /*9fa0*/  STS [R44+0x4000], R23 ;  /* 0x004000172c007388 */ /* 0x000fe80000000800 */
[----:B------:R-:W-:Y:S01]  /*9fb0*/  STS [R43+0x4000], R22 ;  /* 0x004000162b007388 */ /* 0x000fe20000000800 */
[----:B------:R-:W-:-:S03]  /*9fc0*/  IMAD.U32 R30, RZ, RZ, UR40 ;  /* 0x00000028ff1e7e24 */ /* 0x000fc6000f8e00ff */
[----:B------:R-:W-:Y:S01]  /*9fd0*/  STS [R42+0x4000], R21 ;  /* 0x004000152a007388 */ /* 0x000fe20000000800 */
[----:B------:R-:W-:-:S03]  /*9fe0*/  IADD3 R7, R7, R2, RZ ;  /* 0x0000000207077210 */ /* 0x000fc60007ffe0ff */
[----:B------:R-:W-:Y:S04]  /*9ff0*/  STS [R41+0x4000], R20 ;  /* 0x0040001429007388 */ /* 0x000fe80000000800 */
[----:B------:R-:W-:Y:S04]  /*a000*/  STS [R40+0x4000], R17 ;  /* 0x0040001128007388 */ /* 0x000fe80000000800 */
[----:B------:R-:W-:Y:S01]  /*a010*/  STS [R39+0x4000], R16 ;  /* 0x0040001027007388 */ /* 0x000fe20000000800 */
[----:B------:R-:W-:-:S03]  /*a020*/  IMAD.WIDE.U32 R12, R13, c[0x0][0x3a0], R8 ;  /* 0x0000e8000d0c7a25 */ /* 0x000fc600078e0008 */
[----:B------:R-:W-:Y:S01]  /*a030*/  STS [R38+0x4000], R19 ;  /* 0x0040001326007388 */ /* 0x000fe20000000800 */
[----:B------:R-:W-:-:S03]  /*a040*/  IMAD.WIDE.U32 R8, R30, c[0x0][0x3a8], R6 ;  /* 0x0000ea001e087a25 */ /* 0x000fc600078e0006 */
[----:B------:R-:W-:Y:S04]  /*a050*/  STS [R37+0x4000], R18 ;  /* 0x0040001225007388 */ /* 0x000fe80000000800 */
[----:B------:R-:W-:Y:S04]  /*a060*/  STS [R36+0x4000], R15 ;  /* 0x0040000f24007388 */ /* 0x000fe80000000800 */
[----:B------:R-:W-:Y:S04]  /*a070*/  STS [R35+0x4000], R14 ;  /* 0x0040000e23007388 */ /* 0x000fe80000000800 */
[----:B------:R-:W2:Y:S01]  /*a080*/  S2R R30, SR_CTAID.Z ;  /* 0x00000000001e7919 */ /* 0x000ea20000002700 */
[----:B------:R-:W-:-:S02]  /*a090*/  SHF.L.U32 R4, R4, 0x3, RZ ;  /* 0x0000000304047819 */ /* 0x000fc400000006ff */
[----:B-1----:R-:W-:Y:S01]  /*a0a0*/  SHF.L.U32 R0, R34, 0x1, RZ ;  /* 0x0000000122007819 */ /* 0x002fe200000006ff */
[----:B------:R-:W-:Y:S01]  /*a0b0*/  BAR.SYNC.DEFER_BLOCKING 0x0 ;  /* 0x0000000000007b1d */ /* 0x000fe20000010000 */
[----:B------:R-:W-:Y:S01]  /*a0c0*/  SHF.R.S32.HI R5, RZ, 0x1f, R4 ;  /* 0x0000001fff057819 */ /* 0x000fe20000011404 */
[----:B------:R-:W-:-:S04]  /*a0d0*/  IMAD R31, R33, c[0x0][0x38c], R31 ;  /* 0x0000e300211f7a24 */ /* 0x000fc800078e021f */
[----:B------:R-:W-:-:S04]  /*a0e0*/  IMAD.WIDE.U32 R10, R33, c[0x0][0x388], R4 ;  /* 0x0000e200210a7a25 */ /* 0x000fc800078e0004 */
[C---:B------:R-:W-:Y:S02]  /*a0f0*/  IMAD R32, R33.reuse, c[0x0][0x394], R32 ;  /* 0x0000e50021207a24 */ /* 0x040fe400078e0220 */
[----:B------:R-:W-:Y:S01]  /*a100*/  IMAD.WIDE.U32 R4, R33, c[0x0][0x390], R4 ;  /* 0x0000e40021047a25 */ /* 0x000fe200078e0004 */
[----:B------:R-:W-:Y:S02]  /*a110*/  MOV R6, R10 ;  /* 0x0000000a00067202 */ /* 0x000fe40000000f00 */
[----:B------:R-:W-:Y:S02]  /*a120*/  IADD3 R7, R11, R31, RZ ;  /* 0x0000001f0b077210 */ /* 0x000fe40007ffe0ff */
[----:B--2---:R-:W-:Y:S01]  /*a130*/  SHF.R.S32.HI R2, RZ, 0x1f, R30 ;  /* 0x0000001fff027819 */ /* 0x004fe2000001141e */
[----:B------:R-:W1:Y:S04]  /*a140*/  LDS.128 R36, [R0+0xc000] ;  /* 0x00c0000000247984 */ /* 0x000e680000000c00 */
[----:B------:R-:W-:Y:S01]  /*a150*/  IMAD R10, R2, c[0x0][0x3b8], RZ ;  /* 0x0000ee00020a7a24 */ /* 0x000fe200078e02ff */
[----:B------:R-:W2:Y:S01]  /*a160*/  LDS.128 R44, [R0+0xd000] ;  /* 0x00d00000002c7984 */ /* 0x000ea20000000c00 */
[----:B------:R-:W-:-:S03]  /*a170*/  IMAD.IADD R5, R5, 0x1, R32 ;  /* 0x0000000105057824 */ /* 0x000fc600078e0220 */
[----:B------:R-:W3:Y:S01]  /*a180*/  LDS.128 R40, [R0+0xe000] ;  /* 0x00e0000000287984 */ /* 0x000ee20000000c00 */
[----:B------:R-:W-:Y:S02]  /*a190*/  IMAD R11, R2, c[0x0][0x3c0], RZ ;  /* 0x0000f000020b7a24 */ /* 0x000fe400078e02ff */
[C---:B------:R-:W-:Y:S01]  /*a1a0*/  IMAD R2, R30.reuse, c[0x0][0x3bc], R10 ;  /* 0x0000ef001e027a24 */ /* 0x040fe200078e020a */
[----:B------:R-:W4:Y:S01]  /*a1b0*/  LDS.128 R32, [R0+0xf000] ;  /* 0x00f0000000207984 */ /* 0x000f220000000c00 */
[C---:B------:R-:W-:Y:S01]  /*a1c0*/  IMAD.WIDE.U32 R6, R30.reuse, c[0x0][0x3b8], R6 ;  /* 0x0000ee001e067a25 */ /* 0x040fe200078e0006 */
[----:B------:R-:W-:Y:S02]  /*a1d0*/  UIMAD UR8, UR48, UR6, URZ ;  /* 0x00000006300872a4 */ /* 0x000fe4000f8e023f */
[----:B------:R-:W-:Y:S01]  /*a1e0*/  LDS.128 R24, [R0+0x11000] ;  /* 0x0110000000187984 */ /* 0x000fe20000000c00 */
[C---:B------:R-:W-:Y:S02]  /*a1f0*/  IMAD R10, R30.reuse, c[0x0][0x3c4], R11 ;  /* 0x0000f1001e0a7a24 */ /* 0x040fe400078e020b */
[----:B------:R-:W-:Y:S01]  /*a200*/  IMAD.WIDE.U32 R4, R30, c[0x0][0x3c0], R4 ;  /* 0x0000f0001e047a25 */ /* 0x000fe200078e0004 */
[----:B------:R-:W-:Y:S04]  /*a210*/  LDS.128 R20, [R0+0x12000] ;  /* 0x0120000000147984 */ /* 0x000fe80000000c00 */
[----:B------:R-:W3:Y:S01]  /*a220*/  LDS.128 R28, [R0+0x10000] ;  /* 0x01000000001c7984 */ /* 0x000ee20000000c00 */
[----:B------:R-:W-:-:S03]  /*a230*/  UIMAD UR8, UR40, UR7, UR8 ;  /* 0x00000007280872a4 */ /* 0x000fc6000f8e0208 */
[----:B------:R-:W4:Y:S01]  /*a240*/  LDS.128 R16, [R0+0x13000] ;  /* 0x0130000000107984 */ /* 0x000f220000000c00 */
[----:B------:R-:W-:Y:S01]  /*a250*/  IADD3 R7, R7, R2, RZ ;  /* 0x0000000207077210 */ /* 0x000fe20007ffe0ff */
[----:B------:R-:W-:Y:S01]  /*a260*/  UIMAD UR48, UR48, UR4, URZ ;  /* 0x00000004303072a4 */ /* 0x000fe2000f8e023f */
[----:B------:R-:W-:Y:S02]  /*a270*/  IADD3 R2, P1, R6, R12, RZ ;  /* 0x0000000c06027210 */ /* 0x000fe40007f3e0ff */
[----:B------:R-:W-:Y:S01]  /*a280*/  IADD3 R6, P0, R4, R8, RZ ;  /* 0x0000000804067210 */ /* 0x000fe20007f1e0ff */
[----:B------:R-:W-:Y:S01]  /*a290*/  UIMAD UR48, UR40, UR5, UR48 ;  /* 0x00000005283072a4 */ /* 0x000fe2000f8e0230 */
        /* <DEDUP_REMOVED lines=31> */
.L_x_977:
        /* <DEDUP_REMOVED lines=11> */
.L_x_984:
[----:B------:R-:W-:Y:S05]  /*a540*/  EXIT ;  /* 0x000000000000794d */ /* 0x000fea0003800000 */
.L_x_986:
        /* <DEDUP_REMOVED lines=11> */
.L_x_1273:


//--------------------- .text._ZN5flash44flash_bwd_dq_dk_dv_loop_seqk_parallel_kernelI23Flash_bwd_kernel_traitsILi64ELi128ELi128ELi8ELi4ELi4ELi4ELb0ELb0EN7cutlass6half_tE19Flash_kernel_traitsILi64ELi128ELi128ELi8ES3_EELb0ELb1ELb0ELb0ELb1ELb1ELb1EEEvNS_16Flash_bwd_paramsE --------------------------
	.section	.text._ZN5flash44flash_bwd_dq_dk_dv_loop_seqk_parallel_kernelI23Flash_bwd_kernel_traitsILi64ELi128ELi128ELi8ELi4ELi4ELi4ELb0ELb0EN7cutlass6half_tE19Flash_kernel_traitsILi64ELi128ELi128ELi8ES3_EELb0ELb1ELb0ELb0ELb1ELb1ELb1EEEvNS_16Flash_bwd_paramsE,"ax",@progbits
	.sectioninfo	@"SHI_REGISTERS=255"
	.align	128
        .global         _ZN5flash44flash_bwd_dq_dk_dv_loop_seqk_parallel_kernelI23Flash_bwd_kernel_traitsILi64ELi128ELi128ELi8ELi4ELi4ELi4ELb0ELb0EN7cutlass6half_tE19Flash_kernel_traitsILi64ELi128ELi128ELi8ES3_EELb0ELb1ELb0ELb0ELb1ELb1ELb1EEEvNS_16Flash_bwd_paramsE
        .type           _ZN5flash44flash_bwd_dq_dk_dv_loop_seqk_parallel_kernelI23Flash_bwd_kernel_traitsILi64ELi128ELi128ELi8ELi4ELi4ELi4ELb0ELb0EN7cutlass6half_tE19Flash_kernel_traitsILi64ELi128ELi128ELi8ES3_EELb0ELb1ELb0ELb0ELb1ELb1ELb1EEEvNS_16Flash_bwd_paramsE,@function
        .size           _ZN5flash44flash_bwd_dq_dk_dv_loop_seqk_parallel_kernelI23Flash_bwd_kernel_traitsILi64ELi128ELi128ELi8ELi4ELi4ELi4ELb0ELb0EN7cutlass6half_tE19Flash_kernel_traitsILi64ELi128ELi128ELi8ES3_EELb0ELb1ELb0ELb0ELb1ELb1ELb1EEEvNS_16Flash_bwd_paramsE,(.L_x_1274 - _ZN5flash44flash_bwd_dq_dk_dv_loop_seqk_parallel_kernelI23Flash_bwd_kernel_traitsILi64ELi128ELi128ELi8ELi4ELi4ELi4ELb0ELb0EN7cutlass6half_tE19Flash_kernel_traitsILi64ELi128ELi128ELi8ES3_EELb0ELb1ELb0ELb0ELb1ELb1ELb1EEEvNS_16Flash_bwd_paramsE)
        .other          _ZN5flash44flash_bwd_dq_dk_dv_loop_seqk_parallel_kernelI23Flash_bwd_kernel_traitsILi64ELi128ELi128ELi8ELi4ELi4ELi4ELb0ELb0EN7cutlass6half_tE19Flash_kernel_traitsILi64ELi128ELi128ELi8ES3_EELb0ELb1ELb0ELb0ELb1ELb1ELb1EEEvNS_16Flash_bwd_paramsE,@"STO_CUDA_ENTRY STV_DEFAULT"
_ZN5flash44flash_bwd_dq_dk_dv_loop_seqk_parallel_kernelI23Flash_bwd_kernel_traitsILi64ELi128ELi128ELi8ELi4ELi4ELi4ELb0ELb0EN7cutlass6half_tE19Flash_kernel_traitsILi64ELi128ELi128ELi8ES3_EELb0ELb1ELb0ELb0ELb1ELb1ELb1EEEvNS_16Flash_bwd_paramsE:
.text._ZN5flash44flash_bwd_dq_dk_dv_loop_seqk_parallel_kernelI23Flash_bwd_kernel_traitsILi64ELi128ELi128ELi8ELi4ELi4ELi4ELb0ELb0EN7cutlass6half_tE19Flash_kernel_traitsILi64ELi128ELi128ELi8ES3_EELb0ELb1ELb0ELb0ELb1ELb1ELb1EEEvNS_16Flash_bwd_paramsE:
        /* <DEDUP_REMOVED lines=30> */
[----:B------:R-:W-:Y:S01]  /*01e0*/  LEA.HI R5, R13, R14, RZ, 0x5 ;  /* 0x0000000e0d057211 */ /* 0x000fe200078f28ff */
        /* <DEDUP_REMOVED lines=23> */
[--C-:B------:R-:W-:Y:S01]  /*0360*/  SHF.R.S32.HI R7, RZ, 0x2, R15.reuse ;  /* 0x00000002ff077819 */ /* 0x100fe2000001140f */
        /* <DEDUP_REMOVED lines=25> */
[----:B------:R-:W-:Y:S01]  /*0500*/  LOP3.LUT R4, R6, R4, RZ, 0x3c, !PT ;  /* 0x0000000406047212 */ /* 0x000fe200078e3cff */
[----:B------:R-:W-:Y:S01]  /*0510*/  IMAD.SHL.U32 R6, R11, 0x200, RZ ;  /* 0x000002000b067824 */ /* 0x000fe200078e00ff */
[----:B------:R-:W-:Y:S01]  /*0520*/  LOP3.LUT P4, RZ, R0, 0x2, RZ, 0xc0, !PT ;  /* 0x0000000200ff7812 */ /* 0x000fe2000788c0ff */
[----:B------:R-:W-:Y:S01]  /*0530*/  IMAD.IADD R12, R2, 0x1, -R3 ;  /* 0x00000001020c7824 */ /* 0x000fe200078e0a03 */
[----:B------:R-:W-:-:S02]  /*0540*/  LOP3.LUT R2, R4, 0xfffffe00, R5, 0xf8, !PT ;  /* 0xfffffe0004027812 */ /* 0x000fc400078ef805 */
[C---:B------:R-:W-:Y:S01]  /*0550*/  LOP3.LUT P3, RZ, R0.reuse, 0x4, RZ, 0xc0, !PT ;  /* 0x0000000400ff7812 */ /* 0x040fe2000786c0ff */
[----:B------:R-:W-:Y:S01]  /*0560*/  IMAD.SHL.U32 R0, R0, 0x40, RZ ;  /* 0x0000004000007824 */ /* 0x000fe200078e00ff */
[----:B------:R-:W-:Y:S01]  /*0570*/  LEA.HI R4, R13, R14, RZ, 0x7 ;  /* 0x0000000e0d047211 */ /* 0x000fe200078f38ff */
[----:B------:R1:W-:Y:S01]  /*0580*/  STL [R1+0x38], R2 ;  /* 0x0000380201007387 */ /* 0x0003e20000100800 */
[----:B------:R-:W-:Y:S02]  /*0590*/  SEL R184, R198, 0xffffffe0, !P4 ;  /* 0xffffffe0c6b87807 */ /* 0x000fe40006000000 */
[----:B------:R-:W-:Y:S02]  /*05a0*/  LOP3.LUT R0, R0, 0x1c0, RZ, 0xc0, !PT ;  /* 0x000001c000007812 */ /* 0x000fe400078ec0ff */
[----:B------:R-:W-:Y:S02]  /*05b0*/  SHF.R.S32.HI R4, RZ, 0x7, R4 ;  /* 0x00000007ff047819 */ /* 0x000fe40000011404 */
[----:B------:R-:W-:-:S02]  /*05c0*/  LOP3.LUT R182, R0, 0x8, R16, 0xf8, !PT ;  /* 0x0000000800b67812 */ /* 0x000fc400078ef810 */
[----:B------:R-:W-:-:S04]  /*05d0*/  SHF.R.U32.HI R5, RZ, 0x3, R0 ;  /* 0x00000003ff057819 */ /* 0x000fc80000011600 */
[----:B------:R-:W-:Y:S02]  /*05e0*/  LOP3.LUT R182, R182, R5, RZ, 0x3c, !PT ;  /* 0x00000005b6b67212 */ /* 0x000fe400078e3cff */
[----:B-1----:R-:W-:-:S04]  /*05f0*/  LOP3.LUT R2, R7, 0x1, RZ, 0xc0, !PT ;  /* 0x0000000107027812 */ /* 0x002fc800078ec0ff */
[----:B------:R-:W-:Y:S01]  /*0600*/  ISETP.NE.U32.AND P0, PT, R2, 0x1, PT ;  /* 0x000000010200780c */ /* 0x000fe20003f05070 */
[----:B------:R-:W-:-:S03]  /*0610*/  IMAD.SHL.U32 R2, R191, 0x10, RZ ;  /* 0x00000010bf027824 */ /* 0x000fc600078e00ff */
[C---:B------:R-:W-:Y:S02]  /*0620*/  R2P PR, R7.reuse, 0x6 ;  /* 0x0000000607007804 */ /* 0x040fe40000000000 */
        /* <DEDUP_REMOVED lines=9> */
[C---:B------:R-:W-:Y:S01]  /*06c0*/  IMAD.SHL.U32 R6, R14.reuse, 0x2, RZ ;  /* 0x000000020e067824 */ /* 0x040fe200078e00ff */
[----:B------:R-:W-:Y:S01]  /*06d0*/  STL [R1+0x58], R17 ;  /* 0x0000581101007387 */ /* 0x000fe20000100800 */
[----:B------:R-:W-:Y:S01]  /*06e0*/  IMAD.IADD R0, R14, 0x1, -R0 ;  /* 0x000000010e007824 */ /* 0x000fe200078e0a00 */
[----:B------:R-:W-:Y:S01]  /*06f0*/  SEL R198, R198, 0xffffffe0, !P1 ;  /* 0xffffffe0c6c67807 */ /* 0x000fe20004800000 */
[----:B------:R-:W-:Y:S01]  /*0700*/  IMAD.SHL.U32 R5, R4, 0x8, RZ ;  /* 0x0000000804057824 */ /* 0x000fe200078e00ff */
[----:B------:R-:W-:Y:S01]  /*0710*/  LOP3.LUT R6, R6, 0x6, RZ, 0xc0, !PT ;  /* 0x0000000606067812 */ /* 0x000fe200078ec0ff */
[----:B------:R-:W-:Y:S01]  /*0720*/  IMAD.SHL.U32 R8, R0, 0x2, RZ ;  /* 0x0000000200087824 */ /* 0x000fe200078e00ff */
[----:B------:R-:W-:Y:S01]  /*0730*/  LOP3.LUT R0, R2, 0x1c0, RZ, 0xc0, !PT ;  /* 0x000001c002007812 */ /* 0x000fe200078ec0ff */
[----:B------:R-:W-:Y:S01]  /*0740*/  IMAD.SHL.U32 R182, R182, 0x2, RZ ;  /* 0x00000002b6b67824 */ /* 0x000fe200078e00ff */
[----:B------:R-:W-:Y:S01]  /*0750*/  LOP3.LUT R2, R5, 0x8, RZ, 0xc0, !PT ;  /* 0x0000000805027812 */ /* 0x000fe200078ec0ff */
[----:B------:R-:W-:Y:S01]  /*0760*/  IMAD R6, R4, 0x40, R6 ;  /* 0x0000004004067824 */ /* 0x000fe200078e0206 */
[----:B------:R-:W-:Y:S01]  /*0770*/  SEL R196, R196, 0x10, !P0 ;  /* 0x00000010c4c47807 */ /* 0x000fe20004000000 */
[----:B------:R-:W-:Y:S01]  /*0780*/  IMAD R5, R4, 0x2000, R8 ;  /* 0x0000200004057824 */ /* 0x000fe200078e0208 */
[----:B------:R-:W-:Y:S01]  /*0790*/  SHF.R.U32.HI R4, RZ, 0x3, R0 ;  /* 0x00000003ff047819 */ /* 0x000fe20000011600 */
[----:B------:R-:W-:Y:S01]  /*07a0*/  IMAD.IADD R185, R182, 0x1, R184 ;  /* 0x00000001b6b97824 */ /* 0x000fe200078e02b8 */
[----:B------:R-:W-:Y:S01]  /*07b0*/  LOP3.LUT R9, R2, 0x10, R7, 0xf8, !PT ;  /* 0x0000001002097812 */ /* 0x000fe200078ef807 */
[----:B------:R1:W-:Y:S01]  /*07c0*/  STL [R1+0x50], R6 ;  /* 0x0000500601007387 */ /* 0x0003e20000100800 */
[----:B------:R-:W-:Y:S01]  /*07d0*/  LOP3.LUT R7, R4, R0, R2, 0x1e, !PT ;  /* 0x0000000004077212 */ /* 0x000fe200078e1e02 */
[----:B------:R-:W-:-:S02]  /*07e0*/  IMAD.SHL.U32 R2, R12, 0x40, RZ ;  /* 0x000000400c027824 */ /* 0x000fc400078e00ff */
[----:B------:R-:W-:Y:S02]  /*07f0*/  IMAD R5, R191, 0x400, R5 ;  /* 0x00000400bf057824 */ /* 0x000fe400078e0205 */
[----:B------:R-:W-:Y:S01]  /*0800*/  IMAD.SHL.U32 R3, R3, 0x2, RZ ;  /* 0x0000000203037824 */ /* 0x000fe200078e00ff */
[----:B------:R-:W-:Y:S02]  /*0810*/  LOP3.LUT R2, R2, 0x1c0, RZ, 0xc0, !PT ;  /* 0x000001c002027812 */ /* 0x000fe400078ec0ff */
[----:B-1----:R-:W-:Y:S01]  /*0820*/  LOP3.LUT R6, R4, R0, RZ, 0xfc, !PT ;  /* 0x0000000004067212 */ /* 0x002fe200078efcff */
[----:B------:R-:W-:Y:S01]  /*0830*/  IMAD.SHL.U32 R0, R10, 0x40, RZ ;  /* 0x000000400a007824 */ /* 0x000fe200078e00ff */
[----:B------:R-:W-:-:S03]  /*0840*/  SHF.R.U32.HI R4, RZ, 0x3, R2 ;  /* 0x00000003ff047819 */ /* 0x000fc60000011602 */
[----:B------:R-:W-:Y:S01]  /*0850*/  IMAD.IADD R194, R6, 0x1, R5 ;  /* 0x0000000106c27824 */ /* 0x000fe200078e0205 */
[----:B------:R-:W-:Y:S01]  /*0860*/  LOP3.LUT R0, R0, 0xfffffe00, RZ, 0xc0, !PT ;  /* 0xfffffe0000007812 */ /* 0x000fe200078ec0ff */
[----:B------:R-:W-:Y:S02]  /*0870*/  IMAD.SHL.U32 R5, R11, 0x8, RZ ;  /* 0x000000080b057824 */ /* 0x000fe400078e00ff */
[C---:B------:R-:W-:Y:S02]  /*0880*/  IMAD R6, R191.reuse, 0x400, R8 ;  /* 0x00000400bf067824 */ /* 0x040fe400078e0208 */
[----:B------:R-:W-:Y:S01]  /*0890*/  IMAD R191, R191, 0x400, R0 ;  /* 0x00000400bfbf7824 */ /* 0x000fe200078e0200 */
[----:B------:R-:W-:Y:S01]  /*08a0*/  LOP3.LUT R5, R2, 0x8, R5, 0xf8, !PT ;  /* 0x0000000802057812 */ /* 0x000fe200078ef805 */
[----:B------:R-:W-:Y:S01]  /*08b0*/  IMAD.IADD R6, R6, 0x1, R7 ;  /* 0x0000000106067824 */ /* 0x000fe200078e0207 */
[----:B------:R-:W-:Y:S01]  /*08c0*/  LOP3.LUT R2, R4, R9, R2, 0x1e, !PT ;  /* 0x0000000904027212 */ /* 0x000fe200078e1e02 */
[----:B------:R-:W-:Y:S01]  /*08d0*/  IMAD.MOV.U32 R7, RZ, RZ, 0x1 ;  /* 0x00000001ff077424 */ /* 0x000fe200078e00ff */
[----:B------:R-:W-:Y:S01]  /*08e0*/  LOP3.LUT R5, R5, R4, RZ, 0x3c, !PT ;  /* 0x0000000405057212 */ /* 0x000fe200078e3cff */
[----:B------:R-:W-:Y:S01]  /*08f0*/  IMAD.MOV.U32 R4, RZ, RZ, 0x40 ;  /* 0x00000040ff047424 */ /* 0x000fe200078e00ff */
[----:B------:R-:W-:Y:S01]  /*0900*/  LOP3.LUT R190, R2, R0, RZ, 0xfc, !PT ;  /* 0x0000000002be7212 */ /* 0x000fe200078efcff */
[----:B------:R-:W-:Y:S01]  /*0910*/  IMAD.SHL.U32 R194, R194, 0x2, RZ ;  /* 0x00000002c2c27824 */ /* 0x000fe200078e00ff */
[----:B------:R-:W-:Y:S01]  /*0920*/  IADD3 R0, R17, -0x80, RZ ;  /* 0xffffff8011007810 */ /* 0x000fe20007ffe0ff */
[----:B------:R-:W-:Y:S01]  /*0930*/  IMAD.IADD R191, R191, 0x1, R5 ;  /* 0x00000001bfbf7824 */ /* 0x000fe200078e0205 */
[----:B------:R-:W-:Y:S01]  /*0940*/  SEL R183, R4, 0xffffffc0, !P3 ;  /* 0xffffffc004b77807 */ /* 0x000fe20005800000 */
[----:B------:R-:W-:Y:S01]  /*0950*/  IMAD.MOV.U32 R5, RZ, RZ, 0x440 ;  /* 0x00000440ff057424 */ /* 0x000fe200078e00ff */
[----:B------:R-:W-:Y:S01]  /*0960*/  SHF.R.S32.HI R2, RZ, 0x1f, R0 ;  /* 0x0000001fff027819 */ /* 0x000fe20000011400 */
[----:B------:R-:W-:Y:S01]  /*0970*/  IMAD.IADD R197, R194, 0x1, R196 ;  /* 0x00000001c2c57824 */ /* 0x000fe200078e02c4 */
[----:B------:R-:W-:Y:S01]  /*0980*/  IADD3 R7, R17, -c[0x0][0x214], R7 ;  /* 0x8000850011077a10 */ /* 0x000fe20007ffe007 */
[----:B------:R-:W-:Y:S01]  /*0990*/  IMAD.IADD R183, R182, 0x1, R183 ;  /* 0x00000001b6b77824 */ /* 0x000fe200078e02b7 */
[----:B------:R-:W-:Y:S01]  /*09a0*/  SEL R4, R4, 0xffffffc0, !P2 ;  /* 0xffffffc004047807 */ /* 0x000fe20005000000 */
[----:B------:R-:W-:Y:S01]  /*09b0*/  IMAD.IADD R201, R194, 0x1, R198 ;  /* 0x00000001c2c97824 */ /* 0x000fe200078e02c6 */
[----:B------:R-:W-:Y:S01]  /*09c0*/  LEA R8, R6, 0xc000, 0x1 ;  /* 0x0000c00006087811 */ /* 0x000fe200078e08ff */
[----:B------:R1:W-:Y:S01]  /*09d0*/  STL [R1+0x4c], R7 ;  /* 0x00004c0701007387 */ /* 0x0003e20000100800 */
[C---:B------:R-:W-:Y:S01]  /*09e0*/  SHF.L.U64.HI R2, R0.reuse, 0x2, R2 ;  /* 0x0000000200027819 */ /* 0x040fe20000010202 */
[----:B------:R-:W-:Y:S01]  /*09f0*/  IMAD.SHL.U32 R0, R0, 0x4, RZ ;  /* 0x0000000400007824 */ /* 0x000fe200078e00ff */
[----:B------:R-:W-:Y:S01]  /*0a00*/  SEL R5, R5, 0x3c0, !P2 ;  /* 0x000003c005057807 */ /* 0x000fe20005000000 */
[----:B------:R-:W-:Y:S01]  /*0a10*/  IMAD.IADD R6, R198, 0x1, R8 ;  /* 0x00000001c6067824 */ /* 0x000fe200078e0208 */
[C---:B------:R-:W-:Y:S01]  /*0a20*/  IADD3 R11, R8.reuse, 0x420, RZ ;  /* 0x00000420080b7810 */ /* 0x040fe20007ffe0ff */
[----:B------:R2:W-:Y:S01]  /*0a30*/  STL [R1+0x48], R2 ;  /* 0x0000480201007387 */ /* 0x0005e20000100800 */
[----:B------:R-:W-:Y:S01]  /*0a40*/  @P1 IADD3 R11, R8, 0x3e0, RZ ;  /* 0x000003e0080b1810 */ /* 0x000fe20007ffe0ff */
[----:B------:R-:W-:Y:S01]  /*0a50*/  IMAD.IADD R195, R194, 0x1, R4 ;  /* 0x00000001c2c37824 */ /* 0x000fe200078e0204 */
[C---:B------:R-:W-:Y:S01]  /*0a60*/  IADD3 R10, R8.reuse, 0x2420, RZ ;  /* 0x00002420080a7810 */ /* 0x040fe20007ffe0ff */
[----:B------:R3:W-:Y:S01]  /*0a70*/  STL [R1+0x44], R0 ;  /* 0x0000440001007387 */ /* 0x0007e20000100800 */
[----:B------:R-:W-:Y:S01]  /*0a80*/  IADD3 R9, R8, 0x2040, RZ ;  /* 0x0000204008097810 */ /* 0x000fe20007ffe0ff */
[----:B------:R-:W-:Y:S01]  /*0a90*/  IMAD.IADD R196, R196, 0x1, R195 ;  /* 0x00000001c4c47824 */ /* 0x000fe200078e02c3 */
[C---:B------:R-:W-:Y:S01]  /*0aa0*/  @P1 IADD3 R10, R8.reuse, 0x23e0, RZ ;  /* 0x000023e0080a1810 */ /* 0x040fe20007ffe0ff */
[----:B------:R-:W-:Y:S01]  /*0ab0*/  STL [R1+0x54], R8 ;  /* 0x0000540801007387 */ /* 0x000fe20000100800 */
[----:B------:R-:W-:Y:S01]  /*0ac0*/  @P2 IADD3 R9, R8, 0x1fc0, RZ ;  /* 0x00001fc008092810 */ /* 0x000fe20007ffe0ff */
[----:B------:R-:W-:-:S02]  /*0ad0*/  IMAD.IADD R200, R197, 0x1, R198 ;  /* 0x00000001c5c87824 */ /* 0x000fc400078e02c6 */
[----:B------:R-:W-:Y:S02]  /*0ae0*/  IMAD.IADD R199, R198, 0x1, R195 ;  /* 0x00000001c6c77824 */ /* 0x000fe400078e02c3 */
[----:B------:R-:W-:Y:S02]  /*0af0*/  IMAD.IADD R184, R184, 0x1, R183 ;  /* 0x00000001b8b87824 */ /* 0x000fe400078e02b7 */
[----:B-1----:R-:W-:-:S05]  /*0b00*/  IMAD.IADD R7, R4, 0x1, R8 ;  /* 0x0000000104077824 */ /* 0x002fca00078e0208 */
[----:B------:R-:W-:Y:S01]  /*0b10*/  STL [R1+0x6c], R7 ;  /* 0x00006c0701007387 */ /* 0x000fe20000100800 */
[C---:B--2---:R-:W-:Y:S02]  /*0b20*/  IADD3 R2, R8.reuse, 0x2020, RZ ;  /* 0x0000202008027810 */ /* 0x044fe40007ffe0ff */
[C---:B------:R-:W-:Y:S01]  /*0b30*/  @P1 IADD3 R2, R8.reuse, 0x1fe0, RZ ;  /* 0x00001fe008021810 */ /* 0x040fe20007ffe0ff */
[----:B------:R1:W-:Y:S01]  /*0b40*/  STL [R1+0x88], R6 ;  /* 0x0000880601007387 */ /* 0x0003e20000100800 */
[----:B---3--:R-:W-:-:S03]  /*0b50*/  IMAD.IADD R0, R8, 0x1, R5 ;  /* 0x0000000108007824 */ /* 0x008fc600078e0205 */
[----:B------:R-:W-:Y:S02]  /*0b60*/  IMAD.IADD R4, R4, 0x1, R2 ;  /* 0x0000000104047824 */ /* 0x000fe400078e0202 */
[----:B------:R2:W-:Y:S04]  /*0b70*/  STL [R1+0x68], R0 ;  /* 0x0000680001007387 */ /* 0x0005e80000100800 */
[----:B------:R-:W-:Y:S04]  /*0b80*/  STL [R1+0x74], R11 ;  /* 0x0000740b01007387 */ /* 0x000fe80000100800 */
[----:B------:R-:W-:Y:S04]  /*0b90*/  STL [R1+0x5c], R2 ;  /* 0x00005c0201007387 */ /* 0x000fe80000100800 */
[----:B------:R-:W-:Y:S04]  /*0ba0*/  STL [R1+0x70], R10 ;  /* 0x0000700a01007387 */ /* 0x000fe80000100800 */
[----:B------:R-:W-:Y:S01]  /*0bb0*/  STL [R1+0x64], R9 ;  /* 0x0000640901007387 */ /* 0x000fe20000100800 */
[----:B-1----:R-:W-:-:S02]  /*0bc0*/  IADD3 R6, R8, 0x2440, RZ ;  /* 0x0000244008067810 */ /* 0x002fc40007ffe0ff */
[----:B------:R-:W-:Y:S01]  /*0bd0*/  @P2 IADD3 R6, R8, 0x23c0, RZ ;  /* 0x000023c008062810 */ /* 0x000fe20007ffe0ff */
[----:B--2---:R-:W-:-:S04]  /*0be0*/  IMAD.IADD R0, R198, 0x1, R0 ;  /* 0x00000001c6007824 */ /* 0x004fc800078e0200 */
[----:B------:R1:W-:Y:S02]  /*0bf0*/  STL [R1+0x60], R6 ;  /* 0x0000600601007387 */ /* 0x0003e40000100800 */
[C---:B-1----:R-:W-:Y:S02]  /*0c00*/  IMAD.IADD R6, R198.reuse, 0x1, R7 ;  /* 0x00000001c6067824 */ /* 0x042fe400078e0207 */
[----:B------:R-:W-:-:S03]  /*0c10*/  IMAD.IADD R198, R198, 0x1, R196 ;  /* 0x00000001c6c67824 */ /* 0x000fc600078e02c4 */
[----:B------:R-:W-:Y:S04]  /*0c20*/  STL [R1+0x84], R6 ;  /* 0x0000840601007387 */ /* 0x000fe80000100800 */
[----:B------:R1:W-:Y:S04]  /*0c30*/  STL [R1+0x80], R0 ;  /* 0x0000800001007387 */ /* 0x0003e80000100800 */
[----:B------:R2:W-:Y:S01]  /*0c40*/  STL [R1+0x7c], R4 ;  /* 0x00007c0401007387 */ /* 0x0005e20000100800 */
[----:B-1----:R-:W-:-:S05]  /*0c50*/  IMAD.IADD R0, R5, 0x1, R2 ;  /* 0x0000000105007824 */ /* 0x002fca00078e0202 */
[----:B------:R2:W-:Y:S02]  /*0c60*/  STL [R1+0x78], R0 ;  /* 0x0000780001007387 */ /* 0x0005e40000100800 */
.L_x_995:
        /* <DEDUP_REMOVED lines=31> */
[----:B------:R-:W-:Y:S05]  /*0e60*/  @P0 BRA `(.L_x_987) ;  /* 0x0000945000000947 */ /* 0x000fea0003800000 */
        /* <DEDUP_REMOVED lines=73> */
.L_x_988:
[----:B------:R-:W-:-:S04]  /*1300*/  UIMAD UR41, UR10, UR18, UR45 ;  /* 0x000000120a2972a4 */ /* 0x000fc8000f8e022d */
[----:B------:R-:W-:Y:S02]  /*1310*/  UIMAD UR41, UR41, UR17, URZ ;  /* 0x00000011292972a4 */ /* 0x000fe4000f8e023f */
.L_x_989:
[----:B------:R-:W1:Y:S01]  /*1320*/  S2R R22, SR_TID.X ;  /* 0x0000000000167919 */ /* 0x000e620000002100 */
[----:B------:R-:W-:-:S03]  /*1330*/  IMAD.U32 R8, RZ, RZ, UR5 ;  /* 0x00000005ff087e24 */ /* 0x000fc6000f8e00ff */
[----:B------:R-:W2:Y:S01]  /*1340*/  LDL R25, [R1+0x38] ;  /* 0x0000380001197983 */ /* 0x000ea20000100800 */
[----:B------:R-:W-:Y:S01]  /*1350*/  IMAD.U32 R5, RZ, RZ, UR4 ;  /* 0x00000004ff057e24 */ /* 0x000fe2000f8e00ff */
[----:B------:R-:W-:Y:S01]  /*1360*/  UIADD3 UR38, UP0, UR39, UR38, URZ ;  /* 0x0000002627267290 */ /* 0x000fe2000ff1e03f */
[----:B------:R-:W-:Y:S01]  /*1370*/  IMAD.U32 R15, RZ, RZ, UR35 ;  /* 0x00000023ff0f7e24 */ /* 0x000fe2000f8e00ff */
        /* <DEDUP_REMOVED lines=32> */
[----:B------:R-:W-:Y:S02]  /*1580*/  IMAD R6, R10, c[0x0][0x1a4], R6 ;  /* 0x000069000a067a24 */ /* 0x000fe400078e0206 */
[----:B------:R-:W-:Y:S01]  /*1590*/  IMAD.X R9, R2, 0x1, R9, P0 ;  /* 0x0000000102097824 */ /* 0x000fe200000e0609 */
[----:B------:R-:W-:Y:S01]  /*15a0*/  LOP3.LUT R2, R11, 0xfffffff8, RZ, 0xc0, !PT ;  /* 0xfffffff80b027812 */ /* 0x000fe200078ec0ff */
[----:B------:R-:W-:Y:S02]  /*15b0*/  IMAD.IADD R5, R17, 0x1, R4 ;  /* 0x0000000111057824 */ /* 0x000fe400078e0204 */
[----:B------:R-:W-:Y:S02]  /*15c0*/  IMAD.IADD R7, R13, 0x1, R6 ;  /* 0x000000010d077824 */ /* 0x000fe400078e0206 */
[----:B------:R-:W-:Y:S02]  /*15d0*/  IMAD.MOV.U32 R4, RZ, RZ, R16 ;  /* 0x000000ffff047224 */ /* 0x000fe400078e0010 */
[----:B------:R-:W-:-:S02]  /*15e0*/  IMAD.U32 R11, RZ, RZ, UR38 ;  /* 0x00000026ff0b7e24 */ /* 0x000fc4000f8e00ff */
[----:B------:R-:W-:Y:S01]  /*15f0*/  IMAD.MOV.U32 R6, RZ, RZ, R12 ;  /* 0x000000ffff067224 */ /* 0x000fe200078e000c */
[----:B------:R-:W-:Y:S01]  /*1600*/  IADD3 R12, P0, R10, UR48, RZ ;  /* 0x000000300a0c7c10 */ /* 0x000fe2000ff1e0ff */
[----:B------:R-:W-:Y:S02]  /*1610*/  IMAD.IADD R2, R22, 0x1, -R2 ;  /* 0x0000000116027824 */ /* 0x000fe400078e0a02 */
[----:B------:R-:W-:Y:S01]  /*1620*/  IMAD.WIDE.U32 R18, R11, c[0x0][0x198], R4 ;  /* 0x000066000b127a25 */ /* 0x000fe200078e0004 */
[----:B------:R-:W-:Y:S01]  /*1630*/  IADD3.X R20, R14, UR49, RZ, P0, !PT ;  /* 0x000000310e147c10 */ /* 0x000fe200087fe4ff */
[----:B------:R-:W-:Y:S02]  /*1640*/  UIADD3 UR49, UP1, UR52, UR7, URZ ;  /* 0x0000000734317290 */ /* 0x000fe4000ff3e03f */
[----:B------:R-:W-:Y:S02]  /*1650*/  IMAD.SHL.U32 R4, R2, 0x8, RZ ;  /* 0x0000000802047824 */ /* 0x000fe400078e00ff */
[----:B------:R-:W-:Y:S01]  /*1660*/  IMAD R2, R20, c[0x0][0x190], RZ ;  /* 0x0000640014027a24 */ /* 0x000fe200078e02ff */
[----:B------:R-:W-:Y:S01]  /*1670*/  UIADD3.X UR50, UR53, UR50, URZ, UP1, !UPT ;  /* 0x0000003235327290 */ /* 0x000fe20008ffe43f */
[----:B------:R-:W-:Y:S01]  /*1680*/  IMAD.U32 R14, RZ, RZ, UR34 ;  /* 0x00000022ff0e7e24 */ /* 0x000fe2000f8e00ff */
[----:B------:R-:W-:Y:S01]  /*1690*/  SHF.R.S32.HI R5, RZ, 0x1f, R4 ;  /* 0x0000001fff057819 */ /* 0x000fe20000011404 */
[----:B------:R-:W-:Y:S01]  /*16a0*/  IMAD.U32 R13, RZ, RZ, UR38 ;  /* 0x00000026ff0d7e24 */ /* 0x000fe2000f8e00ff */
[----:B------:R-:W-:Y:S01]  /*16b0*/  UIMAD UR51, UR51, UR49, URZ ;  /* 0x00000031333372a4 */ /* 0x000fe2000f8e023f */
[----:B------:R-:W-:-:S02]  /*16c0*/  IMAD R2, R12, c[0x0][0x194], R2 ;  /* 0x000065000c027a24 */ /* 0x000fc400078e0202 */
[----:B------:R-:W-:Y:S01]  /*16d0*/  IMAD.WIDE.U32 R10, R12, c[0x0][0x190], R4 ;  /* 0x000064000c0a7a25 */ /* 0x000fe200078e0004 */
[----:B------:R-:W-:-:S03]  /*16e0*/  UIMAD UR50, UR50, UR34, UR51 ;  /* 0x00000022323272a4 */ /* 0x000fc6000f8e0233 */
[----:B------:R-:W-:-:S04]  /*16f0*/  IMAD.WIDE.U32 R14, R14, UR49, R8 ;  /* 0x000000310e0e7c25 */ /* 0x000fc8000f8e0008 */
[----:B---3--:R-:W-:Y:S01]  /*1700*/  IMAD.WIDE.U32 R8, R24, c[0x0][0x368], R4 ;  /* 0x0000da0018087a25 */ /* 0x008fe200078e0004 */
[----:B------:R-:W-:-:S03]  /*1710*/  LEA R192, P0, R14, c[0x0][0x350], 0x2 ;  /* 0x0000d4000ec07a11 */ /* 0x000fc600078010ff */
[----:B------:R-:W-:Y:S01]  /*1720*/  IMAD.WIDE.U32 R16, R13, c[0x0][0x1a0], R6 ;  /* 0x000068000d107a25 */ /* 0x000fe200078e0006 */
[----:B------:R-:W-:Y:S01]  /*1730*/  IADD3 R9, R9, UR6, RZ ;  /* 0x0000000609097c10 */ /* 0x000fe2000fffe0ff */
[----:B------:R-:W-:Y:S02]  /*1740*/  ULDC.64 UR6, c[0x0][0x198] ;  /* 0x0000660000067ab9 */ /* 0x000fe40000000a00 */
[----:B------:R-:W-:Y:S02]  /*1750*/  IMAD.IADD R11, R11, 0x1, R2 ;  /* 0x000000010b0b7824 */ /* 0x000fe400078e0202 */
[----:B------:R-:W-:-:S04]  /*1760*/  IMAD.WIDE.U32 R6, R24, c[0x0][0x180], R4 ;  /* 0x0000600018067a25 */ /* 0x000fc800078e0004 */
[----:B------:R-:W-:Y:S01]  /*1770*/  IMAD R2, R20, c[0x0][0x370], RZ ;  /* 0x0000dc0014027a24 */ /* 0x000fe200078e02ff */
[----:B------:R-:W-:Y:S01]  /*1780*/  IADD3 R7, R7, UR8, RZ ;  /* 0x0000000807077c10 */ /* 0x000fe2000fffe0ff */
[----:B------:R-:W-:Y:S01]  /*1790*/  IMAD.WIDE.U32 R4, R24, c[0x0][0x188], R4 ;  /* 0x0000620018047a25 */ /* 0x000fe200078e0004 */
[----:B------:R-:W-:Y:S02]  /*17a0*/  ULDC.64 UR8, c[0x0][0x178] ;  /* 0x00005e0000087ab9 */ /* 0x000fe40000000a00 */
[----:B------:R-:W-:Y:S01]  /*17b0*/  UIMAD UR49, UR11, UR8, URZ ;  /* 0x000000080b3172a4 */ /* 0x000fe2000f8e023f */
[C---:B------:R-:W-:Y:S01]  /*17c0*/  IMAD R20, R12.reuse, c[0x0][0x374], R2 ;  /* 0x0000dd000c147a24 */ /* 0x040fe200078e0202 */
[----:B------:R-:W-:Y:S01]  /*17d0*/  IADD3 R5, R5, UR5, RZ ;  /* 0x0000000505057c10 */ /* 0x000fe2000fffe0ff */
[----:B------:R-:W-:Y:S01]  /*17e0*/  IMAD R2, R21, c[0x0][0x1b8], RZ ;  /* 0x00006e0015027a24 */ /* 0x000fe200078e02ff */
[----:B------:R-:W-:Y:S01]  /*17f0*/  ULDC.64 UR4, c[0x0][0x1a0] ;  /* 0x0000680000047ab9 */ /* 0x000fe20000000a00 */
[----:B------:R-:W-:Y:S01]  /*1800*/  IMAD.WIDE.U32 R8, R12, c[0x0][0x370], R8 ;  /* 0x0000dc000c087a25 */ /* 0x000fe200078e0008 */
[----:B------:R-:W-:-:S02]  /*1810*/  UIMAD UR47, UR44, UR4, URZ ;  /* 0x000000042c2f72a4 */ /* 0x000fc4000f8e023f */
[----:B------:R-:W-:Y:S01]  /*1820*/  UIMAD UR8, UR44, UR6, URZ ;  /* 0x000000062c0872a4 */ /* 0x000fe2000f8e023f */
[----:B------:R-:W-:Y:S01]  /*1830*/  IMAD R12, R21, c[0x0][0x1b0], RZ ;  /* 0x00006c00150c7a24 */ /* 0x000fe200078e02ff */
[----:B------:R-:W-:Y:S01]  /*1840*/  UIMAD UR47, UR38, UR5, UR47 ;  /* 0x00000005262f72a4 */ /* 0x000fe2000f8e022f */
[C---:B------:R-:W-:Y:S01]  /*1850*/  IMAD R13, R0.reuse, c[0x0][0x1bc], R2 ;  /* 0x00006f00000d7a24 */ /* 0x040fe200078e0202 */
[----:B------:R-:W-:Y:S01]  /*1860*/  IADD3 R2, R15, UR50, RZ ;  /* 0x000000320f027c10 */ /* 0x000fe2000fffe0ff */
[----:B------:R-:W-:Y:S01]  /*1870*/  IMAD.WIDE.U32 R6, R0, c[0x0][0x1b0], R6 ;  /* 0x00006c0000067a25 */ /* 0x000fe200078e0006 */
[----:B------:R-:W-:Y:S01]  /*1880*/  UIMAD UR8, UR38, UR7, UR8 ;  /* 0x00000007260872a4 */ /* 0x000fe2000f8e0208 */
[----:B------:R-:W1:Y:S01]  /*1890*/  S2R R21, SR_CTAID.Z ;  /* 0x0000000000157919 */ /* 0x000e620000002700 */
[----:B------:R-:W-:Y:S01]  /*18a0*/  LEA.HI.X R193, R14, c[0x0][0x354], R2, 0x2, P0 ;  /* 0x0000d5000ec17a11 */ /* 0x000fe200000f1402 */
[----:B------:R-:W-:Y:S01]  /*18b0*/  IMAD.WIDE.U32 R4, R0, c[0x0][0x1b8], R4 ;  /* 0x00006e0000047a25 */ /* 0x000fe200078e0004 */
[----:B------:R-:W-:Y:S01]  /*18c0*/  IADD3 R2, P2, R6, R18, RZ ;  /* 0x0000001206027210 */ /* 0x000fe20007f5e0ff */
[----:B------:R-:W-:-:S02]  /*18d0*/  UIMAD UR49, UR10, UR9, UR49 ;  /* 0x000000090a3172a4 */ /* 0x000fc4000f8e0231 */
[----:B------:R-:W-:Y:S01]  /*18e0*/  IMAD R12, R0, c[0x0][0x1b4], R12 ;  /* 0x00006d00000c7a24 */ /* 0x000fe200078e020c */
[----:B------:R-:W-:Y:S01]  /*18f0*/  IADD3 R15, P0, R4, R16, RZ ;  /* 0x00000010040f7210 */ /* 0x000fe20007f1e0ff */
[----:B------:R-:W-:Y:S01]  /*1900*/  IMAD.IADD R6, R5, 0x1, R13 ;  /* 0x0000000105067824 */ /* 0x000fe200078e020d */
[----:B------:R-:W-:Y:S01]  /*1910*/  ULDC.64 UR10, c[0x0][0x1a8] ;  /* 0x00006a00000a7ab9 */ /* 0x000fe20000000a00 */
[----:B------:R-:W-:Y:S01]  /*1920*/  IMAD.IADD R0, R7, 0x1, R12 ;  /* 0x0000000107007824 */ /* 0x000fe200078e020c */
[----:B------:R-:W-:Y:S01]  /*1930*/  UIMAD UR10, UR46, UR10, URZ ;  /* 0x0000000a2e0a72a4 */ /* 0x000fe2000f8e023f */
[----:B------:R-:W-:Y:S01]  /*1940*/  IMAD.WIDE.U32 R10, R24, c[0x0][0x178], R10 ;  /* 0x00005e00180a7a25 */ /* 0x000fe200078e000a */
[----:B------:R-:W-:Y:S02]  /*1950*/  IADD3.X R16, R6, UR47, R17, P0, !PT ;  /* 0x0000002f06107c10 */ /* 0x000fe400087fe411 */
[----:B------:R-:W-:Y:S01]  /*1960*/  IADD3.X R18, R0, UR8, R19, P2, !PT ;  /* 0x0000000800127c10 */ /* 0x000fe200097fe413 */
[----:B------:R-:W-:Y:S01]  /*1970*/  ULDC.64 UR8, c[0x0][0x378] ;  /* 0x0000de0000087ab9 */ /* 0x000fe20000000a00 */
[C---:B------:R-:W-:Y:S01]  /*1980*/  LEA R12, P0, R2.reuse, c[0x0][0x168], 0x1 ;  /* 0x00005a00020c7a11 */ /* 0x040fe200078008ff */
[----:B------:R-:W-:Y:S01]  /*1990*/  UIMAD UR8, UR46, UR8, URZ ;  /* 0x000000082e0872a4 */ /* 0x000fe2000f8e023f */
[----:B------:R-:W-:Y:S01]  /*19a0*/  IMAD.IADD R5, R9, 0x1, R20 ;  /* 0x0000000109057824 */ /* 0x000fe200078e0214 */
[----:B------:R-:W-:Y:S01]  /*19b0*/  IADD3 R7, R11, UR49, RZ ;  /* 0x000000310b077c10 */ /* 0x000fe2000fffe0ff */
[----:B------:R-:W-:Y:S01]  /*19c0*/  IMAD.MOV.U32 R4, RZ, RZ, R8 ;  /* 0x000000ffff047224 */ /* 0x000fe200078e0008 */
[----:B------:R-:W-:Y:S01]  /*19d0*/  LEA.HI.X R13, R2, c[0x0][0x16c], R18, 0x1, P0 ;  /* 0x00005b00020d7a11 */ /* 0x000fe200000f0c12 */
[----:B------:R-:W-:Y:S01]  /*19e0*/  UIMAD UR8, UR45, UR9, UR8 ;  /* 0x000000092d0872a4 */ /* 0x000fe2000f8e0208 */
[----:B------:R-:W-:Y:S01]  /*19f0*/  LEA R14, P0, R15, c[0x0][0x170], 0x1 ;  /* 0x00005c000f0e7a11 */ /* 0x000fe200078008ff */
[----:B-1----:R-:W-:Y:S01]  /*1a00*/  IMAD.WIDE.U32 R4, R21, c[0x0][0x378], R4 ;  /* 0x0000de0015047a25 */ /* 0x002fe200078e0004 */
[----:B------:R-:W-:-:S02]  /*1a10*/  UIMAD UR11, UR45, UR11, UR10 ;  /* 0x0000000b2d0b72a4 */ /* 0x000fc4000f8e020a */
[----:B------:R-:W-:Y:S01]  /*1a20*/  LEA.HI.X R15, R15, c[0x0][0x174], R16, 0x1, P0 ;  /* 0x00005d000f0f7a11 */ /* 0x000fe200000f0c10 */
[----:B------:R-:W-:Y:S01]  /*1a30*/  IMAD.MOV.U32 R6, RZ, RZ, R10 ;  /* 0x000000ffff067224 */ /* 0x000fe200078e000a */
[----:B------:R-:W3:Y:S01]  /*1a40*/  LDL R16, [R1+0x58] ;  /* 0x0000580001107983 */ /* 0x000ee20000100800 */
[----:B------:R-:W-:Y:S01]  /*1a50*/  IADD3 R0, R5, UR8, RZ ;  /* 0x0000000805007c10 */ /* 0x000fe2000fffe0ff */
[----:B------:R-:W-:Y:S01]  /*1a60*/  ULDC.64 UR8, c[0x0][0x370] ;  /* 0x0000dc0000087ab9 */ /* 0x000fe20000000a00 */
[----:B------:R-:W-:Y:S01]  /*1a70*/  IMAD.WIDE.U32 R6, R21, c[0x0][0x1a8], R6 ;  /* 0x00006a0015067a25 */ /* 0x000fe200078e0006 */
[C---:B------:R-:W-:Y:S01]  /*1a80*/  LEA R204, P2, R4.reuse, c[0x0][0x330], 0x1 ;  /* 0x0000cc0004cc7a11 */ /* 0x040fe200078408ff */
[----:B------:R-:W-:Y:S02]  /*1a90*/  UIADD3 UR10, UR43, -0x1, URZ ;  /* 0xffffffff2b0a7890 */ /* 0x000fe4000fffe03f */
[----:B------:R-:W-:Y:S01]  /*1aa0*/  USHF.L.U64.HI UR45, UR8, UR22, UR9 ;  /* 0x00000016082d7299 */ /* 0x000fe20008010209 */
[----:B------:R-:W-:Y:S01]  /*1ab0*/  LEA.HI.X R205, R4, c[0x0][0x334], R0, 0x1, P2 ;  /* 0x0000cd0004cd7a11 */ /* 0x000fe200010f0c00 */
[----:B------:R-:W-:Y:S01]  /*1ac0*/  ULEA.HI UR46, UR10, UR10, URZ, 0x1 ;  /* 0x0000000a0a2e7291 */ /* 0x000fe2000f8f083f */
[----:B------:R-:W-:Y:S01]  /*1ad0*/  IADD3 R0, R7, UR11, RZ ;  /* 0x0000000b07007c10 */ /* 0x000fe2000fffe0ff */
[----:B------:R-:W-:Y:S01]  /*1ae0*/  USHF.L.U32 UR11, UR8, 0x6, URZ ;  /* 0x00000006080b7899 */ /* 0x000fe2000800063f */
[----:B------:R-:W-:Y:S01]  /*1af0*/  LEA R202, P2, R6, c[0x0][0x160], 0x1 ;  /* 0x0000580006ca7a11 */ /* 0x000fe200078408ff */
[----:B------:R-:W-:-:S02]  /*1b00*/  ULOP3.LUT UR46, UR46, 0xfffffffe, URZ, 0xc0, !UPT ;  /* 0xfffffffe2e2e7892 */ /* 0x000fc4000f8ec03f */
[----:B------:R-:W-:Y:S01]  /*1b10*/  ULDC.64 UR8, c[0x0][0x190] ;  /* 0x0000640000087ab9 */ /* 0x000fe20000000a00 */
[----:B------:R-:W-:Y:S01]  /*1b20*/  LEA.HI.X R203, R6, c[0x0][0x164], R0, 0x1, P2 ;  /* 0x0000590006cb7a11 */ /* 0x000fe200010f0c00 */
[----:B------:R-:W-:Y:S01]  /*1b30*/  UIADD3 UR46, UR10, -UR46, URZ ;  /* 0x8000002e0a2e7290 */ /* 0x000fe2000fffe03f */
[----:B------:R-:W-:Y:S01]  /*1b40*/  IADD3 R4, P0, R204, UR11, RZ ;  /* 0x0000000bcc047c10 */ /* 0x000fe2000ff1e0ff */
[----:B------:R-:W-:Y:S02]  /*1b50*/  USHF.L.U64.HI UR9, UR8, UR22, UR9 ;  /* 0x0000001608097299 */ /* 0x000fe40008010209 */
[----:B------:R-:W-:Y:S01]  /*1b60*/  USHF.L.U32 UR8, UR8, 0x6, URZ ;  /* 0x0000000608087899 */ /* 0x000fe2000800063f */
[----:B------:R-:W-:Y:S01]  /*1b70*/  IADD3.X R5, R205, UR45, RZ, P0, !PT ;  /* 0x0000002dcd057c10 */ /* 0x000fe200087fe4ff */
[----:B------:R-:W-:Y:S01]  /*1b80*/  UISETP.NE.AND UP0, UPT, UR46, 0x1, UPT ;  /* 0x000000012e00788c */ /* 0x000fe2000bf05270 */
[----:B------:R-:W-:-:S04]  /*1b90*/  IADD3 R8, P0, R4, UR11, RZ ;  /* 0x0000000b04087c10 */ /* 0x000fc8000ff1e0ff */
[----:B------:R-:W-:Y:S02]  /*1ba0*/  IADD3.X R9, R5, UR45, RZ, P0, !PT ;  /* 0x0000002d05097c10 */ /* 0x000fe400087fe4ff */
[----:B------:R-:W-:Y:S02]  /*1bb0*/  IADD3 R6, P0, R202, UR8, RZ ;  /* 0x00000008ca067c10 */ /* 0x000fe4000ff1e0ff */
[----:B------:R-:W-:Y:S02]  /*1bc0*/  PLOP3.LUT P2, PT, PT, PT, UP0, 0x80, 0x0 ;  /* 0x000000000000781c */ /* 0x000fe40003f4f008 */
        /* <DEDUP_REMOVED lines=100> */
[----:B------:R1:W2:Y:S04]  /*2210*/  LDG.E R9, [R4.64] ;  /* 0x0000002404097981 */ /* 0x0002a8000c1e1900 */
[----:B------:R1:W3:Y:S04]  /*2220*/  LDG.E R8, [R4.64+0x20] ;  /* 0x0000202404087981 */ /* 0x0002e8000c1e1900 */
[----:B------:R1:W4:Y:S04]  /*2230*/  LDG.E R7, [R4.64+0x100] ;  /* 0x0001002404077981 */ /* 0x000328000c1e1900 */
[----:B-1----:R1:W5:Y:S01]  /*2240*/  LDG.E R5, [R4.64+0x120] ;  /* 0x0001202404057981 */ /* 0x002362000c1e1900 */
[----:B------:R-:W-:Y:S01]  /*2250*/  LEA.HI R0, R23, R22, RZ, 0x4 ;  /* 0x0000001617007211 */ /* 0x000fe200078f20ff */
[----:B------:R-:W-:Y:S01]  /*2260*/  IMAD.MOV.U32 R206, RZ, RZ, R2 ;  /* 0x000000ffffce7224 */ /* 0x000fe200078e0002 */
[----:B------:R-:W-:Y:S01]  /*2270*/  IADD3 R2, R191, 0x2000, RZ ;  /* 0x00002000bf027810 */ /* 0x000fe20007ffe0ff */
[----:B------:R-:W-:Y:S01]  /*2280*/  IMAD.MOV.U32 R189, RZ, RZ, 0x20 ;  /* 0x00000020ffbd7424 */ /* 0x000fe200078e00ff */
[----:B------:R-:W-:Y:S01]  /*2290*/  LOP3.LUT R0, R0, 0xfffffff0, RZ, 0xc0, !PT ;  /* 0xfffffff000007812 */ /* 0x000fe200078ec0ff */
[----:B------:R-:W-:Y:S01]  /*22a0*/  IMAD.MOV.U32 R181, RZ, RZ, 0x40 ;  /* 0x00000040ffb57424 */ /* 0x000fe200078e00ff */
[----:B------:R-:W-:Y:S01]  /*22b0*/  SEL R2, R2, R191, !P2 ;  /* 0x000000bf02027207 */ /* 0x000fe20005000000 */
[----:B------:R-:W-:Y:S01]  /*22c0*/  UIADD3 UR9, UR39, UR12, URZ ;  /* 0x0000000c27097290 */ /* 0x000fe2000fffe03f */
[----:B------:R-:W-:Y:S01]  /*22d0*/  IMAD.MOV.U32 R127, RZ, RZ, RZ ;  /* 0x000000ffff7f7224 */ /* 0x000fe200078e00ff */
[----:B------:R-:W-:Y:S01]  /*22e0*/  UMOV UR8, UR42 ;  /* 0x0000002a00087c82 */ /* 0x000fe20008000000 */
[----:B------:R-:W-:Y:S01]  /*22f0*/  IMAD.IADD R0, R22, 0x1, -R0 ;  /* 0x0000000116007824 */ /* 0x000fe200078e0a00 */
[----:B------:R-:W-:Y:S01]  /*2300*/  UIADD3 UR9, -UR40, 0x80, UR9 ;  /* 0x0000008028097890 */ /* 0x000fe2000fffe109 */
[----:B------:R-:W-:Y:S01]  /*2310*/  IMAD.SHL.U32 R188, R2, 0x2, RZ ;  /* 0x0000000202bc7824 */ /* 0x000fe200078e00ff */
[----:B------:R-:W-:-:S02]  /*2320*/  UMOV UR11, UR43 ;  /* 0x0000002b000b7c82 */ /* 0x000fc40008000000 */
        /* <DEDUP_REMOVED lines=10> */
[----:B------:R-:W-:Y:S01]  /*23d0*/  IMAD.SHL.U32 R180, R0, 0x2, RZ ;  /* 0x0000000200b47824 */ /* 0x000fe200078e00ff */
[----:B-----5:R1:W-:Y:S04]  /*23e0*/  STL [R1], R5 ;  /* 0x0000000501007387 */ /* 0x0203e80000100800 */
[----:B--2---:R1:W-:Y:S04]  /*23f0*/  STL [R1+0xc], R9 ;  /* 0x00000c0901007387 */ /* 0x0043e80000100800 */
[----:B----4-:R1:W-:Y:S04]  /*2400*/  STL [R1+0x4], R7 ;  /* 0x0000040701007387 */ /* 0x0103e80000100800 */
[----:B---3--:R1:W-:Y:S02]  /*2410*/  STL [R1+0x8], R8 ;  /* 0x0000080801007387 */ /* 0x0083e40000100800 */
[----:B------:R-:W-:Y:S01]  /*2420*/  IMAD.MOV.U32 R0, RZ, RZ, c[0x0][0x22c] ;  /* 0x00008b00ff007624 */ /* 0x000fe200078e00ff */
[----:B------:R-:W-:-:S03]  /*2430*/  SHF.L.U32 R186, R191, 0x1, RZ ;  /* 0x00000001bfba7819 */ /* 0x000fc600000006ff */
[----:B------:R-:W-:Y:S01]  /*2440*/  IMAD R0, R0, c[0x0][0x1c0], RZ ;  /* 0x0000700000007a24 */ /* 0x000fe200078e02ff */
[----:B------:R-:W-:-:S03]  /*2450*/  IADD3 R187, R189, R186, RZ ;  /* 0x000000babdbb7210 */ /* 0x000fc60007ffe0ff */
[C---:B------:R-:W-:Y:S01]  /*2460*/  IMAD.SHL.U32 R4, R0.reuse, 0x8, RZ ;  /* 0x0000000800047824 */ /* 0x040fe200078e00ff */
[----:B------:R-:W-:-:S04]  /*2470*/  SHF.L.U32 R2, R0, 0x4, RZ ;  /* 0x0000000400027819 */ /* 0x000fc800000006ff */
[----:B------:R-:W-:-:S04]  /*2480*/  IADD3 R2, R2, 0x20, RZ ;  /* 0x0000002002027810 */ /* 0x000fc80007ffe0ff */
[----:B------:R-:W-:Y:S02]  /*2490*/  IADD3 R0, R4, R2, RZ ;  /* 0x0000000204007210 */ /* 0x000fe40007ffe0ff */
[----:B------:R-:W-:-:S03]  /*24a0*/  SHF.L.U64.HI R2, R16, 0x2, R6 ;  /* 0x0000000210027819 */ /* 0x000fc60000010206 */
[----:B------:R-:W-:-:S05]  /*24b0*/  IMAD.IADD R0, R4, 0x1, R0 ;  /* 0x0000000104007824 */ /* 0x000fca00078e0200 */
[----:B------:R-:W-:-:S05]  /*24c0*/  IADD3 R0, R4, R0, RZ ;  /* 0x0000000004007210 */ /* 0x000fca0007ffe0ff */
[----:B------:R-:W-:-:S05]  /*24d0*/  IMAD.IADD R0, R4, 0x1, R0 ;  /* 0x0000000104007824 */ /* 0x000fca00078e0200 */
[----:B------:R2:W-:Y:S02]  /*24e0*/  STL [R1+0x30], R0 ;  /* 0x0000300001007387 */ /* 0x0005e40000100800 */
[----:B--2---:R-:W-:-:S05]  /*24f0*/  IADD3 R0, R4, R0, RZ ;  /* 0x0000000004007210 */ /* 0x004fca0007ffe0ff */
[----:B------:R2:W-:Y:S02]  /*2500*/  STL [R1+0x2c], R0 ;  /* 0x00002c0001007387 */ /* 0x0005e40000100800 */
[----:B--2---:R-:W-:-:S05]  /*2510*/  IMAD.IADD R0, R4, 0x1, R0 ;  /* 0x0000000104007824 */ /* 0x004fca00078e0200 */
[----:B------:R2:W-:Y:S04]  /*2520*/  STL [R1+0x28], R0 ;  /* 0x0000280001007387 */ /* 0x0005e80000100800 */
[----:B------:R3:W-:Y:S01]  /*2530*/  STL [R1+0x3c], R2 ;  /* 0x00003c0201007387 */ /* 0x0007e20000100800 */
[----:B--2---:R-:W-:Y:S01]  /*2540*/  IMAD.IADD R0, R4, 0x1, R0 ;  /* 0x0000000104007824 */ /* 0x004fe200078e0200 */
[----:B---3--:R-:W-:-:S03]  /*2550*/  SHF.L.U32 R2, R16, 0x2, RZ ;  /* 0x0000000210027819 */ /* 0x008fc600000006ff */
[C---:B-1----:R-:W-:Y:S01]  /*2560*/  IMAD.IADD R5, R4.reuse, 0x1, R0 ;  /* 0x0000000104057824 */ /* 0x042fe200078e0200 */
[----:B------:R-:W-:Y:S04]  /*2570*/  STL [R1+0x24], R0 ;  /* 0x0000240001007387 */ /* 0x000fe80000100800 */
[----:B------:R1:W-:Y:S04]  /*2580*/  STL [R1+0x40], R2 ;  /* 0x0000400201007387 */ /* 0x0003e80000100800 */
[----:B------:R-:W-:Y:S01]  /*2590*/  STL [R1+0x20], R5 ;  /* 0x0000200501007387 */ /* 0x000fe20000100800 */
[----:B-1----:R-:W-:-:S05]  /*25a0*/  IMAD.IADD R2, R4, 0x1, R5 ;  /* 0x0000000104027824 */ /* 0x002fca00078e0205 */
[----:B------:R1:W-:Y:S02]  /*25b0*/  STL [R1+0x1c], R2 ;  /* 0x00001c0201007387 */ /* 0x0003e40000100800 */
[----:B-1----:R-:W-:-:S05]  /*25c0*/  IADD3 R2, R4, R2, RZ ;  /* 0x0000000204027210 */ /* 0x002fca0007ffe0ff */
[----:B------:R1:W-:Y:S02]  /*25d0*/  STL [R1+0x18], R2 ;  /* 0x0000180201007387 */ /* 0x0003e40000100800 */
[----:B-1----:R-:W-:-:S05]  /*25e0*/  IMAD.IADD R2, R4, 0x1, R2 ;  /* 0x0000000104027824 */ /* 0x002fca00078e0202 */
[----:B------:R1:W-:Y:S02]  /*25f0*/  STL [R1+0x14], R2 ;  /* 0x0000140201007387 */ /* 0x0003e40000100800 */
[----:B-1----:R-:W-:-:S05]  /*2600*/  IADD3 R2, R4, R2, RZ ;  /* 0x0000000204027210 */ /* 0x002fca0007ffe0ff */
[----:B------:R-:W-:Y:S01]  /*2610*/  IMAD.IADD R0, R4, 0x1, R2 ;  /* 0x0000000104007824 */ /* 0x000fe200078e0202 */
[----:B------:R1:W-:Y:S04]  /*2620*/  STL [R1+0x10], R2 ;  /* 0x0000100201007387 */ /* 0x0003e80000100800 */
[----:B------:R1:W-:Y:S02]  /*2630*/  STL [R1+0x34], R0 ;  /* 0x0000340001007387 */ /* 0x0003e40000100800 */
.L_x_993:
[----:B------:R-:W0:Y:S01]  /*2640*/  LDGDEPBAR ;  /* 0x00000000000079af */ /* 0x000e220000000000 */
[C---:B-1----:R-:W-:Y:S01]  /*2650*/  IADD3 R0, R188.reuse, R189, RZ ;  /* 0x000000bdbc007210 */ /* 0x042fe20007ffe0ff */
[----:B------:R-:W-:Y:S01]  /*2660*/  USHF.L.U32 UR7, UR10, 0x7, URZ ;  /* 0x000000070a077899 */ /* 0x000fe2000800063f */
[-C--:B------:R-:W-:Y:S01]  /*2670*/  IADD3 R164, R188, R181.reuse, RZ ;  /* 0x000000b5bca47210 */ /* 0x080fe20007ffe0ff */
[----:B------:R-:W-:Y:S02]  /*2680*/  UISETP.GT.AND UP3, UPT, UR10, UR4, UPT ;  /* 0x000000040a00728c */ /* 0x000fe4000bf64270 */
[----:B------:R-:W-:Y:S02]  /*2690*/  UISETP.GE.AND UP0, UPT, UR7, UR9, UPT ;  /* 0x000000090700728c */ /* 0x000fe4000bf06270 */
[----:B------:R-:W2:Y:S01]  /*26a0*/  LDL R210, [R1+0x4c] ;  /* 0x00004c0001d27983 */ /* 0x000ea20000100800 */
[----:B------:R-:W-:Y:S03]  /*26b0*/  MOV R2, UR7 ;  /* 0x0000000700027c02 */ /* 0x000fe60008000f00 */
[----:B------:R-:W3:Y:S01]  /*26c0*/  LDL R208, [R1+0xc] ;  /* 0x00000c0001d07983 */ /* 0x000ee20000100800 */
[----:B------:R-:W-:Y:S03]  /*26d0*/  PLOP3.LUT P0, PT, PT, PT, UP0, 0x80, 0x0 ;  /* 0x000000000000781c */ /* 0x000fe60003f0f008 */
[----:B------:R-:W4:Y:S04]  /*26e0*/  LDL R209, [R1+0x50] ;  /* 0x0000500001d17983 */ /* 0x000f280000100800 */
[----:B------:R-:W4:Y:S04]  /*26f0*/  LDL R207, [R1+0x8] ;  /* 0x0000080001cf7983 */ /* 0x000f280000100800 */
        /* <DEDUP_REMOVED lines=50> */
[----:B------:R1:W-:Y:S04]  /*2a20*/  STL [R1+0x8c], R3 ;  /* 0x00008c0301007387 */ /* 0x0003e80000100800 */
[----:B-1----:R-:W4:Y:S01]  /*2a30*/  LDL R3, [R1] ;  /* 0x0000000001037983 */ /* 0x002f220000100800 */
[----:B------:R-:W-:Y:S04]  /*2a40*/  DEPBAR.LE SB0, 0x0 ;  /* 0x000080000000791a */ /* 0x000fe80000000000 */
[----:B------:R-:W-:Y:S08]  /*2a50*/  BAR.SYNC.DEFER_BLOCKING 0x0 ;  /* 0x0000000000007b1d */ /* 0x000ff00000010000 */
[----:B------:R-:W-:Y:S08]  /*2a60*/  LDSM.16.M88.4 R64, [R188] ;  /* 0x00000000bc40783b */ /* 0x000ff00000000200 */
[----:B------:R-:W1:Y:S08]  /*2a70*/  LDSM.16.M88.4 R16, [R182+0xc000] ;  /* 0x00c00000b610783b */ /* 0x000e700000000200 */
[----:B------:R-:W1:Y:S08]  /*2a80*/  LDSM.16.M88.4 R60, [R188+0x2000] ;  /* 0x00200000bc3c783b */ /* 0x000e700000000200 */
[----:B------:R-:W1:Y:S01]  /*2a90*/  LDSM.16.M88.4 R32, [R182+0xc800] ;  /* 0x00c80000b620783b */ /* 0x000e620000000200 */
[----:B--2---:R-:W-:Y:S07]  /*2aa0*/  @!P0 IADD3 R2, R2, UR40, R210 ;  /* 0x0000002802028c10 */ /* 0x004fee000fffe0d2 */
[----:B------:R-:W2:Y:S01]  /*2ab0*/  LDSM.16.M88.4 R48, [R182+0xd000] ;  /* 0x00d00000b630783b */ /* 0x000ea20000000200 */
[----:B---3--:R-:W-:Y:S07]  /*2ac0*/  FSETP.NEU.FTZ.AND P2, PT, R208, -INF , PT ;  /* 0xff800000d000780b */ /* 0x008fee0003f5d000 */
[----:B------:R-:W3:Y:S01]  /*2ad0*/  LDSM.16.M88.4 R132, [R182+0xd800] ;  /* 0x00d80000b684783b */ /* 0x000ee20000000200 */
[-C--:B-1----:R-:W-:Y:S07]  /*2ae0*/  HMMA.16816.F32 R4, R64, R16.reuse, RZ ;  /* 0x000000104004723c */ /* 0x082fee00000018ff */
[----:B------:R-:W-:Y:S01]  /*2af0*/  LDSM.16.M88.4 R136, [R0] ;  /* 0x000000000088783b */ /* 0x000fe20000000200 */
[C---:B------:R-:W-:Y:S07]  /*2b00*/  HMMA.16816.F32 R8, R60.reuse, R16, RZ ;  /* 0x000000103c08723c */ /* 0x040fee00000018ff */
        /* <DEDUP_REMOVED lines=8> */
[----:B------:R-:W-:Y:S01]  /*2b90*/  LDSM.16.M88.4 R156, [R164] ;  /* 0x00000000a49c783b */ /* 0x000fe20000000200 */
[----:B--2---:R-:W-:Y:S01]  /*2ba0*/  IADD3 R0, R0, R181, RZ ;  /* 0x000000b500007210 */ /* 0x004fe20007ffe0ff */
[-C--:B------:R-:W-:Y:S06]  /*2bb0*/  HMMA.16816.F32 R28, R60, R34.reuse, RZ ;  /* 0x000000223c1c723c */ /* 0x080fec00000018ff */
[----:B------:R-:W-:Y:S02]  /*2bc0*/  LDSM.16.M88.4 R160, [R183+0xc000] ;  /* 0x00c00000b7a0783b */ /* 0x000fe40000000200 */
[C---:B------:R-:W-:Y:S06]  /*2bd0*/  HMMA.16816.F32 R32, R64.reuse, R34, RZ ;  /* 0x000000224020723c */ /* 0x040fec00000018ff */
[----:B------:R-:W-:Y:S02]  /*2be0*/  LDSM.16.M88.4 R164, [R164+0x2000] ;  /* 0x00200000a4a4783b */ /* 0x000fe40000000200 */
[-C--:B------:R-:W-:Y:S06]  /*2bf0*/  HMMA.16816.F32 R36, R64, R48.reuse, RZ ;  /* 0x000000304024723c */ /* 0x080fec00000018ff */
[----:B------:R-:W-:Y:S02]  /*2c00*/  LDSM.16.M88.4 R168, [R183+0xd000] ;  /* 0x00d00000b7a8783b */ /* 0x000fe40000000200 */
[C---:B------:R-:W-:Y:S06]  /*2c10*/  HMMA.16816.F32 R40, R60.reuse, R48, RZ ;  /* 0x000000303c28723c */ /* 0x040fec00000018ff */
[----:B------:R-:W-:Y:S02]  /*2c20*/  LDSM.16.M88.4 R172, [R183+0xd800] ;  /* 0x00d80000b7ac783b */ /* 0x000fe40000000200 */
[-C--:B------:R-:W-:Y:S06]  /*2c30*/  HMMA.16816.F32 R44, R60, R50.reuse, RZ ;  /* 0x000000323c2c723c */ /* 0x080fec00000018ff */
[----:B------:R-:W-:Y:S02]  /*2c40*/  LDSM.16.M88.4 R176, [R184+0xc000] ;  /* 0x00c00000b8b0783b */ /* 0x000fe40000000200 */
[C---:B------:R-:W-:Y:S08]  /*2c50*/  HMMA.16816.F32 R48, R64.reuse, R50, RZ ;  /* 0x000000324030723c */ /* 0x040ff000000018ff */
[-C--:B---3--:R-:W-:Y:S08]  /*2c60*/  HMMA.16816.F32 R52, R64, R132.reuse, RZ ;  /* 0x000000844034723c */ /* 0x088ff000000018ff */
        /* <DEDUP_REMOVED lines=18> */
[----:B------:R2:W1:Y:S07]  /*2d90*/  LDSM.16.M88.4 R132, [R0+0x2000] ;  /* 0x002000000084783b */ /* 0x00046e0000000200 */
[-C--:B------:R-:W-:Y:S08]  /*2da0*/  HMMA.16816.F32 R52, R136, R152.reuse, R52 ;  /* 0x000000988834723c */ /* 0x080ff00000001834 */
[C---:B------:R-:W-:Y:S08]  /*2db0*/  HMMA.16816.F32 R56, R144.reuse, R152, R56 ;  /* 0x000000989038723c */ /* 0x040ff00000001838 */
[-C--:B------:R-:W-:Y:S01]  /*2dc0*/  HMMA.16816.F32 R60, R144, R154.reuse, R60 ;  /* 0x0000009a903c723c */ /* 0x080fe2000000183c */
[----:B--2---:R-:W-:Y:S04]  /*2dd0*/  MOV R0, UR29 ;  /* 0x0000001d00007c02 */ /* 0x004fe80008000f00 */
[----:B----4-:R-:W-:Y:S03]  /*2de0*/  @!P0 LEA R0, R0, R209, 0x7 ;  /* 0x000000d100008211 */ /* 0x010fe600078e38ff */
        /* <DEDUP_REMOVED lines=18> */
[C---:B------:R-:W-:Y:S08]  /*2f10*/  HMMA.16816.F32 R8, R132.reuse, R176, R8 ;  /* 0x000000b08408723c */ /* 0x040ff00000001808 */
        /* <DEDUP_REMOVED lines=21> */
[----:B------:R-:W2:Y:S10]  /*3070*/  MUFU.TANH R244, R6 ;  /* 0x0000000600f47308 */ /* 0x000eb40000002400 */
[----:B------:R1:W-:Y:S01]  /*3080*/  MUFU.TANH R217, R16 ;  /* 0x0000001000d97308 */ /* 0x0003e20000002400 */
[----:B---3--:R-:W-:Y:S04]  /*3090*/  @!P0 IMNMX R14, R2, UR40, PT ;  /* 0x00000028020e8c17 */ /* 0x008fe8000b800200 */
[-C--:B------:R-:W-:Y:S05]  /*30a0*/  @!P0 ISETP.GE.AND P3, PT, R0, R14.reuse, PT ;  /* 0x0000000e0000820c */ /* 0x080fea0003f66270 */
[----:B------:R3:W2:Y:S10]  /*30b0*/  MUFU.TANH R243, R7 ;  /* 0x0000000700f37308 */ /* 0x0006b40000002400 */
[----:B------:R2:W-:Y:S01]  /*30c0*/  MUFU.TANH R107, R12 ;  /* 0x0000000c006b7308 */ /* 0x0005e20000002400 */
[----:B-1----:R-:W4:Y:S09]  /*30d0*/  LDL R16, [R1+0x4] ;  /* 0x0000040001107983 */ /* 0x002f320000100800 */
[----:B------:R-:W-:Y:S01]  /*30e0*/  MUFU.TANH R236, R19 ;  /* 0x0000001300ec7308 */ /* 0x000fe20000002400 */
[----:B---3--:R-:W1:Y:S09]  /*30f0*/  LDSM.16.M88.4 R4, [R184+0xc800] ;  /* 0x00c80000b804783b */ /* 0x008e720000000200 */
[----:B------:R3:W-:Y:S01]  /*3100*/  MUFU.TANH R86, R15 ;  /* 0x0000000f00567308 */ /* 0x0007e20000002400 */
[----:B--2---:R-:W-:Y:S05]  /*3110*/  FMUL.FTZ R12, R208, 1.4426950216293334961 ;  /* 0x3fb8aa3bd00c7820 */ /* 0x004fea0000410000 */
[----:B------:R-:W-:Y:S04]  /*3120*/  FSEL R12, R12, RZ, P2 ;  /* 0x000000ff0c0c7208 */ /* 0x000fe80001000000 */
[----:B------:R2:W-:Y:S10]  /*3130*/  MUFU.TANH R109, R8 ;  /* 0x00000008006d7308 */ /* 0x0005f40000002400 */
[----:B------:R2:W2:Y:S01]  /*3140*/  MUFU.TANH R108, R9 ;  /* 0x00000009006c7308 */ /* 0x0004a20000002400 */
[----:B---3--:R-:W-:Y:S04]  /*3150*/  @!P0 IADD3 R15, R0, 0x1, RZ ;  /* 0x00000001000f8810 */ /* 0x008fe80007ffe0ff */
[----:B------:R-:W-:Y:S05]  /*3160*/  @!P0 ISETP.GE.AND P2, PT, R15, R14, PT ;  /* 0x0000000e0f00820c */ /* 0x000fea0003f46270 */
[----:B------:R3:W-:Y:S01]  /*3170*/  MUFU.TANH R106, R13 ;  /* 0x0000000d006a7308 */ /* 0x0007e20000002400 */
[-C--:B-1----:R-:W-:Y:S01]  /*3180*/  HMMA.16816.F32 R20, R148, R4.reuse, R20 ;  /* 0x000000049414723c */ /* 0x082fe20000001814 */
[----:B--2---:R-:W-:Y:S02]  /*3190*/  MOV R8, R152 ;  /* 0x0000009800087202 */ /* 0x004fe40000000f00 */
[----:B------:R-:W-:Y:S06]  /*31a0*/  @!P0 FSEL R8, R152, -INF , !P3 ;  /* 0xff80000098088808 */ /* 0x000fec0005800000 */
[----:B------:R1:W-:Y:S01]  /*31b0*/  MUFU.TANH R88, R11 ;  /* 0x0000000b00587308 */ /* 0x0003e20000002400 */
[C---:B------:R-:W-:Y:S02]  /*31c0*/  HMMA.16816.F32 R24, R132.reuse, R4, R24 ;  /* 0x000000048418723c */ /* 0x040fe40000001818 */
[--C-:B------:R-:W-:Y:S01]  /*31d0*/  FFMA.FTZ R9, R8, c[0x0][0x23c], -R12.reuse ;  /* 0x00008f0008097a23 */ /* 0x100fe2000001080c */
[----:B------:R-:W-:Y:S02]  /*31e0*/  MOV R8, R156 ;  /* 0x0000009c00087202 */ /* 0x000fe40000000f00 */
[----:B------:R-:W-:Y:S04]  /*31f0*/  @!P0 FSEL R8, R156, -INF , !P2 ;  /* 0xff8000009c088808 */ /* 0x000fe80005000000 */
[----:B------:R2:W2:Y:S01]  /*3200*/  MUFU.TANH R89, R10 ;  /* 0x0000000a00597308 */ /* 0x0004a20000002400 */
[----:B------:R-:W-:Y:S01]  /*3210*/  FSETP.NEU.FTZ.AND P2, PT, R207, -INF , PT ;  /* 0xff800000cf00780b */ /* 0x000fe20003f5d000 */
[-C--:B------:R-:W-:Y:S01]  /*3220*/  HMMA.16816.F32 R28, R132, R6.reuse, R28 ;  /* 0x00000006841c723c */ /* 0x080fe2000000181c */
[----:B------:R-:W-:Y:S01]  /*3230*/  FFMA.FTZ R5, R8, c[0x0][0x23c], -R12 ;  /* 0x00008f0008057a23 */ /* 0x000fe2000001080c */
[----:B---3--:R-:W-:Y:S02]  /*3240*/  @!P0 IADD3 R13, R2, 0x8, RZ ;  /* 0x00000008020d8810 */ /* 0x008fe40007ffe0ff */
[----:B------:R-:W-:Y:S01]  /*3250*/  MOV R4, R244 ;  /* 0x000000f400047202 */ /* 0x000fe20000000f00 */
[----:B------:R-:W-:Y:S01]  /*3260*/  FMUL.FTZ R21, R21, c[0x0][0x2ec] ;  /* 0x0000bb0015157a20 */ /* 0x000fe20000410000 */
[----:B------:R-:W-:Y:S02]  /*3270*/  @!P0 IMNMX R13, R13, UR40, PT ;  /* 0x000000280d0d8c17 */ /* 0x000fe4000b800200 */
[----:B------:R3:W-:Y:S01]  /*3280*/  MUFU.EX2 R157, R5 ;  /* 0x00000005009d7308 */ /* 0x0007e20000000800 */
[C---:B------:R-:W-:Y:S01]  /*3290*/  HMMA.16816.F32 R32, R148.reuse, R6, R32 ;  /* 0x000000069420723c */ /* 0x040fe20000001820 */
[-C--:B------:R-:W-:Y:S02]  /*32a0*/  @!P0 ISETP.GE.AND P3, PT, R0, R13.reuse, PT ;  /* 0x0000000d0000820c */ /* 0x080fe40003f66270 */
[----:B-1----:R-:W-:Y:S02]  /*32b0*/  FMUL.FTZ R11, R207, 1.4426950216293334961 ;  /* 0x3fb8aa3bcf0b7820 */ /* 0x002fe40000410000 */
[----:B------:R-:W-:Y:S01]  /*32c0*/  FMUL.FTZ R24, R24, c[0x0][0x2ec] ;  /* 0x0000bb0018187a20 */ /* 0x000fe20000410000 */
[----:B------:R-:W-:Y:S01]  /*32d0*/  @!P0 FSEL R4, R244, -INF , !P3 ;  /* 0xff800000f4048808 */ /* 0x000fe20005800000 */
[----:B------:R-:W-:Y:S01]  /*32e0*/  FMUL.FTZ R25, R25, c[0x0][0x2ec] ;  /* 0x0000bb0019197a20 */ /* 0x000fe20000410000 */
[----:B------:R-:W-:Y:S01]  /*32f0*/  FSEL R11, R11, RZ, P2 ;  /* 0x000000ff0b0b7208 */ /* 0x000fe20001000000 */
[----:B------:R1:W-:Y:S01]  /*3300*/  MUFU.EX2 R239, R9 ;  /* 0x0000000900ef7308 */ /* 0x0003e20000000800 */
[----:B------:R-:W-:Y:S02]  /*3310*/  @!P0 ISETP.GE.AND P2, PT, R15, R13, PT ;  /* 0x0000000d0f00820c */ /* 0x000fe40003f46270 */
[----:B------:R-:W-:Y:S01]  /*3320*/  FMUL.FTZ R20, R20, c[0x0][0x2ec] ;  /* 0x0000bb0014147a20 */ /* 0x000fe20000410000 */
[----:B--2---:R-:W-:Y:S01]  /*3330*/  @!P0 IADD3 R10, R2, 0x40, RZ ;  /* 0x00000040020a8810 */ /* 0x004fe20007ffe0ff */
        /* <DEDUP_REMOVED lines=8> */
[--C-:B---3--:R-:W-:Y:S01]  /*33c0*/  FFMA.FTZ R5, R4, c[0x0][0x23c], -R11.reuse ;  /* 0x00008f0004057a23 */ /* 0x108fe2000001080b */
[----:B------:R-:W-:Y:S01]  /*33d0*/  MOV R4, R243 ;  /* 0x000000f300047202 */ /* 0x000fe20000000f00 */
[----:B------:R-:W-:Y:S01]  /*33e0*/  FMUL.FTZ R32, R32, c[0x0][0x2ec] ;  /* 0x0000bb0020207a20 */ /* 0x000fe20000410000 */
[----:B------:R-:W-:Y:S01]  /*33f0*/  @!P0 FSEL R4, R243, -INF , !P2 ;  /* 0xff800000f3048808 */ /* 0x000fe20005000000 */
[----:B------:R-:W-:Y:S01]  /*3400*/  FMUL.FTZ R33, R33, c[0x0][0x2ec] ;  /* 0x0000bb0021217a20 */ /* 0x000fe20000410000 */
[----:B------:R2:W-:Y:S01]  /*3410*/  MUFU.EX2 R20, R5 ;  /* 0x0000000500147308 */ /* 0x0005e20000000800 */
[----:B------:R-:W-:Y:S02]  /*3420*/  FMUL.FTZ R34, R34, c[0x0][0x2ec] ;  /* 0x0000bb0022227a20 */ /* 0x000fe40000410000 */
[--C-:B------:R-:W-:Y:S01]  /*3430*/  FFMA.FTZ R4, R4, c[0x0][0x23c], -R11.reuse ;  /* 0x00008f0004047a23 */ /* 0x100fe2000001080b */
[----:B-1----:R-:W-:Y:S01]  /*3440*/  @!P0 IADD3 R9, R2, 0x48, RZ ;  /* 0x0000004802098810 */ /* 0x002fe20007ffe0ff */
[----:B------:R-:W-:Y:S01]  /*3450*/  FMUL.FTZ R35, R35, c[0x0][0x2ec] ;  /* 0x0000bb0023237a20 */ /* 0x000fe20000410000 */
[----:B------:R-:W-:Y:S01]  /*3460*/  MOV R2, R108 ;  /* 0x0000006c00027202 */ /* 0x000fe20000000f00 */
[----:B------:R-:W-:Y:S01]  /*3470*/  FMUL.FTZ R28, R28, c[0x0][0x2ec] ;  /* 0x0000bb001c1c7a20 */ /* 0x000fe20000410000 */
[----:B------:R-:W-:Y:S01]  /*3480*/  @!P0 IMNMX R9, R9, UR40, PT ;  /* 0x0000002809098c17 */ /* 0x000fe2000b800200 */
[----:B------:R-:W-:Y:S01]  /*3490*/  FMUL.FTZ R23, R23, c[0x0][0x2ec] ;  /* 0x0000bb0017177a20 */ /* 0x000fe20000410000 */
[----:B------:R1:W3:Y:S01]  /*34a0*/  MUFU.TANH R155, R17 ;  /* 0x00000011009b7308 */ /* 0x0002e20000002400 */
[----:B------:R-:W-:Y:S09]  /*34b0*/  FMUL.FTZ R29, R29, c[0x0][0x2ec] ;  /* 0x0000bb001d1d7a20 */ /* 0x000ff20000410000 */
[----:B------:R3:W-:Y:S01]  /*34c0*/  MUFU.EX2 R19, R4 ;  /* 0x0000000400137308 */ /* 0x0007e20000000800 */
[----:B--2---:R-:W-:Y:S09]  /*34d0*/  FMUL.FTZ R5, R3, 1.4426950216293334961 ;  /* 0x3fb8aa3b03057820 */ /* 0x004ff20000410000 */
[----:B------:R-:W2:Y:S01]  /*34e0*/  MUFU.TANH R237, R18 ;  /* 0x0000001200ed7308 */ /* 0x000ea20000002400 */
[----:B-1----:R-:W-:Y:S09]  /*34f0*/  MOV R17, R217 ;  /* 0x000000d900117202 */ /* 0x002ff20000000f00 */
[----:B------:R-:W-:Y:S01]  /*3500*/  MUFU.TANH R177, R32 ;  /* 0x0000002000b17308 */ /* 0x000fe20000002400 */
[----:B---3--:R-:W-:Y:S02]  /*3510*/  MOV R4, R109 ;  /* 0x0000006d00047202 */ /* 0x008fe40000000f00 */
[----:B------:R-:W-:Y:S02]  /*3520*/  @!P0 FSEL R4, R109, -INF , !P3 ;  /* 0xff8000006d048808 */ /* 0x000fe40005800000 */
[-C--:B------:R-:W-:Y:S05]  /*3530*/  @!P0 ISETP.GE.AND P3, PT, R0, R9.reuse, PT ;  /* 0x000000090000820c */ /* 0x080fea0003f66270 */
[----:B------:R-:W1:Y:S10]  /*3540*/  MUFU.TANH R153, R21 ;  /* 0x0000001500997308 */ /* 0x000e740000002400 */
[----:B------:R-:W-:Y:S10]  /*3550*/  MUFU.TANH R176, R33 ;  /* 0x0000002100b07308 */ /* 0x000ff40000002400 */
[----:B------:R-:W3:Y:S10]  /*3560*/  MUFU.TANH R235, R22 ;  /* 0x0000001600eb7308 */ /* 0x000ef40000002400 */
        /* <DEDUP_REMOVED lines=12> */
[----:B------:R-:W-:Y:S04]  /*3630*/  FSETP.NEU.FTZ.AND P2, PT, R16, -INF , PT ;  /* 0xff8000001000780b */ /* 0x000fe80003f5d000 */
[----:B------:R-:W-:Y:S02]  /*3640*/  FSEL R8, R8, RZ, P2 ;  /* 0x000000ff08087208 */ /* 0x000fe40001000000 */
[----:B------:R-:W-:Y:S03]  /*3650*/  @!P0 ISETP.GE.AND P2, PT, R15, R10, PT ;  /* 0x0000000a0f00820c */ /* 0x000fe60003f46270 */
[--C-:B------:R-:W-:Y:S01]  /*3660*/  FFMA.FTZ R4, R4, c[0x0][0x23c], -R8.reuse ;  /* 0x00008f0004047a23 */ /* 0x100fe20000010808 */
[----:B------:R-:W-:Y:S02]  /*3670*/  @!P0 FSEL R2, R108, -INF , !P2 ;  /* 0xff8000006c028808 */ /* 0x000fe40005000000 */
[----:B------:R-:W-:Y:S01]  /*3680*/  FSETP.NEU.FTZ.AND P2, PT, R3, -INF , PT ;  /* 0xff8000000300780b */ /* 0x000fe20003f5d000 */
[----:B------:R4:W-:Y:S02]  /*3690*/  MUFU.EX2 R113, R4 ;  /* 0x0000000400717308 */ /* 0x0009e40000000800 */
[----:B------:R-:W-:Y:S01]  /*36a0*/  FFMA.FTZ R16, R2, c[0x0][0x23c], -R8 ;  /* 0x00008f0002107a23 */ /* 0x000fe20000010808 */
[----:B------:R-:W-:Y:S02]  /*36b0*/  FSEL R2, R5, RZ, P2 ;  /* 0x000000ff05027208 */ /* 0x000fe40001000000 */
[----:B------:R-:W-:Y:S02]  /*36c0*/  @!P0 ISETP.GE.AND P2, PT, R15, R9, PT ;  /* 0x000000090f00820c */ /* 0x000fe40003f46270 */
[----:B------:R-:W-:Y:S03]  /*36d0*/  @!P0 IADD3 R15, R0, 0x8, RZ ;  /* 0x00000008000f8810 */ /* 0x000fe60007ffe0ff */
[----:B------:R1:W-:Y:S01]  /*36e0*/  MUFU.EX2 R112, R16 ;  /* 0x0000001000707308 */ /* 0x0003e20000000800 */
[----:B----4-:R-:W-:Y:S02]  /*36f0*/  MOV R4, R89 ;  /* 0x0000005900047202 */ /* 0x010fe40000000f00 */
[----:B------:R-:W-:Y:S05]  /*3700*/  @!P0 FSEL R4, R89, -INF , !P3 ;  /* 0xff80000059048808 */ /* 0x000fea0005800000 */
[--C-:B------:R-:W-:Y:S01]  /*3710*/  FFMA.FTZ R5, R4, c[0x0][0x23c], -R2.reuse ;  /* 0x00008f0004057a23 */ /* 0x100fe20000010802 */
[----:B------:R-:W-:Y:S02]  /*3720*/  MOV R4, R88 ;  /* 0x0000005800047202 */ /* 0x000fe40000000f00 */
[----:B------:R-:W-:Y:S01]  /*3730*/  @!P0 FSEL R4, R88, -INF , !P2 ;  /* 0xff80000058048808 */ /* 0x000fe20005000000 */
[----:B------:R-:W-:Y:S01]  /*3740*/  MUFU.EX2 R93, R5 ;  /* 0x00000005005d7308 */ /* 0x000fe20000000800 */
[-C--:B------:R-:W-:Y:S02]  /*3750*/  @!P0 ISETP.GE.AND P2, PT, R15, R10.reuse, PT ;  /* 0x0000000a0f00820c */ /* 0x080fe40003f46270 */
        /* <DEDUP_REMOVED lines=10> */
[----:B------:R-:W-:Y:S03]  /*3800*/  @!P0 ISETP.GE.AND P2, PT, R15, R9, PT ;  /* 0x000000090f00820c */ /* 0x000fe60003f46270 */
        /* <DEDUP_REMOVED lines=18> */
[----:B--2---:R-:W-:Y:S01]  /*3930*/  MOV R15, R237 ;  /* 0x000000ed000f7202 */ /* 0x004fe20000000f00 */
        /* <DEDUP_REMOVED lines=12> */
[C---:B--2---:R-:W-:Y:S02]  /*3a00*/  @!P0 IADD3 R16, R0.reuse, 0x11, RZ ;  /* 0x0000001100108810 */ /* 0x044fe40007ffe0ff */
[----:B----4-:R-:W-:Y:S02]  /*3a10*/  MOV R17, R154 ;  /* 0x0000009a00117202 */ /* 0x010fe40000000f00 */
[----:B-1----:R-:W-:Y:S01]  /*3a20*/  @!P0 IADD3 R15, R0, 0x10, RZ ;  /* 0x00000010000f8810 */ /* 0x002fe20007ffe0ff */
[-C--:B------:R-:W-:Y:S03]  /*3a30*/  HMMA.16816.F32 R36, R148, R4.reuse, R36 ;  /* 0x000000049424723c */ /* 0x080fe60000001824 */
[-C--:B------:R-:W-:Y:S04]  /*3a40*/  @!P0 ISETP.GE.AND P2, PT, R15, R14.reuse, PT ;  /* 0x0000000e0f00820c */ /* 0x080fe80003f46270 */
[----:B------:R-:W-:Y:S01]  /*3a50*/  @!P0 FSEL R17, R154, -INF , !P2 ;  /* 0xff8000009a118808 */ /* 0x000fe20005000000 */
[C---:B------:R-:W-:Y:S01]  /*3a60*/  HMMA.16816.F32 R40, R132.reuse, R4, R40 ;  /* 0x000000048428723c */ /* 0x040fe20000001828 */
[----:B------:R-:W-:Y:S03]  /*3a70*/  @!P0 ISETP.GE.AND P2, PT, R16, R14, PT ;  /* 0x0000000e1000820c */ /* 0x000fe60003f46270 */
[--C-:B------:R-:W-:Y:S01]  /*3a80*/  FFMA.FTZ R18, R17, c[0x0][0x23c], -R12.reuse ;  /* 0x00008f0011127a23 */ /* 0x100fe2000001080c */
[----:B------:R-:W-:Y:S02]  /*3a90*/  MOV R17, R153 ;  /* 0x0000009900117202 */ /* 0x000fe40000000f00 */
[----:B------:R-:W-:Y:S01]  /*3aa0*/  @!P0 FSEL R17, R153, -INF , !P2 ;  /* 0xff80000099118808 */ /* 0x000fe20005000000 */
[----:B------:R-:W-:Y:S01]  /*3ab0*/  MUFU.EX2 R240, R18 ;  /* 0x0000001200f07308 */ /* 0x000fe20000000800 */
[-C--:B------:R-:W-:Y:S01]  /*3ac0*/  HMMA.16816.F32 R44, R132, R6.reuse, R44 ;  /* 0x00000006842c723c */ /* 0x080fe2000000182c */
[----:B------:R-:W-:Y:S02]  /*3ad0*/  @!P0 ISETP.GE.AND P2, PT, R15, R13, PT ;  /* 0x0000000d0f00820c */ /* 0x000fe40003f46270 */
[----:B------:R-:W-:Y:S01]  /*3ae0*/  FFMA.FTZ R5, R17, c[0x0][0x23c], -R12 ;  /* 0x00008f0011057a23 */ /* 0x000fe2000001080c */
[----:B---3--:R-:W-:Y:S02]  /*3af0*/  MOV R4, R235 ;  /* 0x000000eb00047202 */ /* 0x008fe40000000f00 */
        /* <DEDUP_REMOVED lines=24> */
[-C--:B------:R-:W-:Y:S01]  /*3c80*/  @!P0 ISETP.GE.AND P2, PT, R15, R10.reuse, PT ;  /* 0x0000000a0f00820c */ /* 0x080fe20003f46270 */
        /* <DEDUP_REMOVED lines=14> */
[----:B------:R-:W-:Y:S02]  /*3d70*/  @!P0 ISETP.GE.AND P2, PT, R15, R9, PT ;  /* 0x000000090f00820c */ /* 0x000fe40003f46270 */
        /* <DEDUP_REMOVED lines=26> */
[----:B------:R-:W-:Y:S04]  /*3f20*/  @!P0 ISETP.GE.AND P2, PT, R15, R9, PT ;  /* 0x000000090f00820c */ /* 0x000fe80003f46270 */
        /* <DEDUP_REMOVED lines=8> */
[----:B------:R-:W2:Y:S10]  /*3fb0*/  MUFU.TANH R230, R41 ;  /* 0x0000002900e67308 */ /* 0x000eb40000002400 */
        /* <DEDUP_REMOVED lines=8> */
[----:B------:R-:W-:Y:S03]  /*4040*/  @!P0 ISETP.GE.AND P2, PT, R16, R14, PT ;  /* 0x0000000e1000820c */ /* 0x000fe60003f46270 */
        /* <DEDUP_REMOVED lines=26> */
[C---:B------:R-:W-:Y:S03]  /*41f0*/  @!P0 ISETP.GE.AND P2, PT, R16.reuse, R14, PT ;  /* 0x0000000e1000820c */ /* 0x040fe60003f46270 */
        /* <DEDUP_REMOVED lines=19> */
[----:B------:R-:W-:Y:S01]  /*4330*/  MOV R150, R19 ;  /* 0x0000001300967202 */ /* 0x000fe20000000f00 */
[----:B------:R-:W-:Y:S01]  /*4340*/  FMUL.FTZ R56, R56, c[0x0][0x2ec] ;  /* 0x0000bb0038387a20 */ /* 0x000fe20000410000 */
[----:B------:R-:W-:Y:S03]  /*4350*/  MOV R6, R71 ;  /* 0x0000004700067202 */ /* 0x000fe60000000f00 */
[----:B------:R-:W-:Y:S01]  /*4360*/  FMUL.FTZ R57, R57, c[0x0][0x2ec] ;  /* 0x0000bb0039397a20 */ /* 0x000fe20000410000 */
[----:B------:R-:W-:Y:S01]  /*4370*/  MOV R151, R20 ;  /* 0x0000001400977202 */ /* 0x000fe20000000f00 */
[----:B------:R-:W-:Y:S01]  /*4380*/  FMUL.FTZ R58, R58, c[0x0][0x2ec] ;  /* 0x0000bb003a3a7a20 */ /* 0x000fe20000410000 */
[----:B------:R-:W2:Y:S01]  /*4390*/  MUFU.TANH R160, R53 ;  /* 0x0000003500a07308 */ /* 0x000ea20000002400 */
[----:B------:R-:W-:Y:S01]  /*43a0*/  FMUL.FTZ R60, R60, c[0x0][0x2ec] ;  /* 0x0000bb003c3c7a20 */ /* 0x000fe20000410000 */
[----:B------:R-:W-:Y:S01]  /*43b0*/  MOV R149, R3 ;  /* 0x0000000300957202 */ /* 0x000fe20000000f00 */
        /* <DEDUP_REMOVED lines=32> */
[-C--:B------:R-:W-:Y:S04]  /*45c0*/  @!P0 ISETP.GE.AND P2, PT, R16, R9.reuse, PT ;  /* 0x000000091000820c */ /* 0x080fe80003f46270 */
        /* <DEDUP_REMOVED lines=17> */
[----:B------:R-:W-:Y:S01]  /*46e0*/  MOV R15, R226 ;  /* 0x000000e2000f7202 */ /* 0x000fe20000000f00 */
        /* <DEDUP_REMOVED lines=9> */
[--C-:B-1----:R-:W-:Y:S01]  /*4780*/  FFMA.FTZ R7, R6, c[0x0][0x23c], -R2.reuse ;  /* 0x00008f0006077a23 */ /* 0x102fe20000010802 */
[----:B----4-:R-:W-:Y:S02]  /*4790*/  MOV R6, R252 ;  /* 0x000000fc00067202 */ /* 0x010fe40000000f00 */
[----:B------:R-:W-:Y:S02]  /*47a0*/  @!P0 FSEL R6, R252, -INF , !P2 ;  /* 0xff800000fc068808 */ /* 0x000fe40005000000 */
[-C--:B------:R-:W-:Y:S04]  /*47b0*/  @!P0 ISETP.GE.AND P2, PT, R5, R14.reuse, PT ;  /* 0x0000000e0500820c */ /* 0x080fe80003f46270 */
[----:B------:R-:W-:Y:S01]  /*47c0*/  MUFU.EX2 R75, R7 ;  /* 0x00000007004b7308 */ /* 0x000fe20000000800 */
[----:B------:R-:W-:Y:S09]  /*47d0*/  FFMA.FTZ R6, R6, c[0x0][0x23c], -R2 ;  /* 0x00008f0006067a23 */ /* 0x000ff20000010802 */
[----:B------:R1:W-:Y:S10]  /*47e0*/  MUFU.EX2 R74, R6 ;  /* 0x00000006004a7308 */ /* 0x0003f40000000800 */
[----:B------:R-:W4:Y:S10]  /*47f0*/  MUFU.TANH R234, R58 ;  /* 0x0000003a00ea7308 */ /* 0x000f340000002400 */
[----:B------:R-:W2:Y:S01]  /*4800*/  MUFU.TANH R233, R59 ;  /* 0x0000003b00e97308 */ /* 0x000ea20000002400 */
[----:B-1----:R-:W-:Y:S02]  /*4810*/  MOV R6, R165 ;  /* 0x000000a500067202 */ /* 0x002fe40000000f00 */
[----:B------:R-:W-:Y:S02]  /*4820*/  @!P0 FSEL R6, R165, -INF , !P2 ;  /* 0xff800000a5068808 */ /* 0x000fe40005000000 */
[----:B------:R-:W-:Y:S05]  /*4830*/  @!P0 ISETP.GE.AND P2, PT, R4, R14, PT ;  /* 0x0000000e0400820c */ /* 0x000fea0003f46270 */
[----:B------:R-:W-:Y:S01]  /*4840*/  MUFU.EX2 R97, R16 ;  /* 0x0000001000617308 */ /* 0x000fe20000000800 */
[--C-:B------:R-:W-:Y:S01]  /*4850*/  FFMA.FTZ R7, R6, c[0x0][0x23c], -R12.reuse ;  /* 0x00008f0006077a23 */ /* 0x100fe2000001080c */
[----:B------:R-:W-:Y:S02]  /*4860*/  MOV R6, R164 ;  /* 0x000000a400067202 */ /* 0x000fe40000000f00 */
[----:B------:R-:W-:Y:S02]  /*4870*/  @!P0 FSEL R6, R164, -INF , !P2 ;  /* 0xff800000a4068808 */ /* 0x000fe40005000000 */
[----:B------:R-:W-:Y:S02]  /*4880*/  @!P0 ISETP.GE.AND P2, PT, R5, R13, PT ;  /* 0x0000000d0500820c */ /* 0x000fe40003f46270 */
[----:B------:R-:W-:Y:S01]  /*4890*/  MOV R5, R179 ;  /* 0x000000b300057202 */ /* 0x000fe20000000f00 */
[--C-:B------:R-:W-:Y:S01]  /*48a0*/  FFMA.FTZ R6, R6, c[0x0][0x23c], -R12.reuse ;  /* 0x00008f0006067a23 */ /* 0x100fe2000001080c */
[----:B------:R1:W-:Y:S01]  /*48b0*/  MUFU.EX2 R172, R7 ;  /* 0x0000000700ac7308 */ /* 0x0003e20000000800 */
[----:B------:R-:W-:Y:S02]  /*48c0*/  @!P0 FSEL R5, R179, -INF , !P2 ;  /* 0xff800000b3058808 */ /* 0x000fe40005000000 */
[----:B------:R-:W-:Y:S02]  /*48d0*/  @!P0 ISETP.GE.AND P2, PT, R4, R13, PT ;  /* 0x0000000d0400820c */ /* 0x000fe40003f46270 */
[----:B------:R-:W-:Y:S02]  /*48e0*/  MOV R4, R178 ;  /* 0x000000b200047202 */ /* 0x000fe40000000f00 */
[----:B------:R-:W-:Y:S03]  /*48f0*/  @!P0 FSEL R4, R178, -INF , !P2 ;  /* 0xff800000b2048808 */ /* 0x000fe60005000000 */
[----:B------:R3:W2:Y:S02]  /*4900*/  MUFU.EX2 R170, R6 ;  /* 0x0000000600aa7308 */ /* 0x0006a40000000800 */
[--C-:B-1----:R-:W-:Y:S01]  /*4910*/  FFMA.FTZ R7, R4, c[0x0][0x23c], -R11.reuse ;  /* 0x00008f0004077a23 */ /* 0x102fe2000001080b */
[C---:B------:R-:W-:Y:S07]  /*4920*/  @!P0 IADD3 R4, R0.reuse, 0x31, RZ ;  /* 0x0000003100048810 */ /* 0x040fee0007ffe0ff */
[----:B------:R-:W-:Y:S01]  /*4930*/  MUFU.EX2 R223, R7 ;  /* 0x0000000700df7308 */ /* 0x000fe20000000800 */
[--C-:B---3--:R-:W-:Y:S01]  /*4940*/  FFMA.FTZ R6, R5, c[0x0][0x23c], -R11.reuse ;  /* 0x00008f0005067a23 */ /* 0x108fe2000001080b */
        /* <DEDUP_REMOVED lines=10> */
[----:B------:R-:W-:Y:S03]  /*49f0*/  @!P0 ISETP.GE.AND P2, PT, R5, R13, PT ;  /* 0x0000000d0500820c */ /* 0x000fe60003f46270 */
        /* <DEDUP_REMOVED lines=13> */
[----:B------:R2:W3:Y:S01]  /*4ad0*/  MUFU.EX2 R221, R7 ;  /* 0x0000000700dd7308 */ /* 0x0004e20000000800 */
[----:B------:R-:W-:Y:S01]  /*4ae0*/  @!P0 ISETP.GE.AND P2, PT, R4, R10, PT ;  /* 0x0000000a0400820c */ /* 0x000fe20003f46270 */
[--C-:B--2---:R-:W-:Y:S01]  /*4af0*/  FFMA.FTZ R7, R6, c[0x0][0x23c], -R8.reuse ;  /* 0x00008f0006077a23 */ /* 0x104fe20000010808 */
[----:B------:R-:W-:Y:S02]  /*4b00*/  MOV R6, R212 ;  /* 0x000000d400067202 */ /* 0x000fe40000000f00 */
[----:B------:R-:W-:Y:S05]  /*4b10*/  @!P0 FSEL R6, R212, -INF , !P2 ;  /* 0xff800000d4068808 */ /* 0x000fea0005000000 */
[----:B------:R-:W-:Y:S01]  /*4b20*/  MUFU.EX2 R95, R7 ;  /* 0x00000007005f7308 */ /* 0x000fe20000000800 */
[-C--:B------:R-:W-:Y:S02]  /*4b30*/  @!P0 ISETP.GE.AND P2, PT, R5, R9.reuse, PT ;  /* 0x000000090500820c */ /* 0x080fe40003f46270 */
[----:B----4-:R-:W-:Y:S01]  /*4b40*/  MOV R5, R234 ;  /* 0x000000ea00057202 */ /* 0x010fe20000000f00 */
        /* <DEDUP_REMOVED lines=30> */
[----:B----4-:R-:W-:Y:S05]  /*4d30*/  F2FP.PACK_AB R4, R92, R93 ;  /* 0x0000005d5c04723e */ /* 0x010fea00000000ff */
        /* <DEDUP_REMOVED lines=19> */
[----:B----4-:R-:W-:Y:S02]  /*4e70*/  F2FP.PACK_AB R6, R115, R116 ;  /* 0x000000747306723e */ /* 0x010fe400000000ff */
[----:B------:R-:W-:Y:S01]  /*4e80*/  MOV R7, R163 ;  /* 0x000000a300077202 */ /* 0x000fe20000000f00 */
[----:B------:R4:W-:Y:S01]  /*4e90*/  STS [R194+0x1e400], R4 ;  /* 0x01e40004c2007388 */ /* 0x0009e20000000800 */
[----:B------:R-:W-:Y:S01]  /*4ea0*/  @!P0 FSEL R7, R163, -INF , !P4 ;  /* 0xff800000a3078808 */ /* 0x000fe20006000000 */
[----:B------:R-:W3:Y:S04]  /*4eb0*/  MUFU.EX2 R166, R12 ;  /* 0x0000000c00a67308 */ /* 0x000ee80000000800 */
        /* <DEDUP_REMOVED lines=11> */
[----:B----4-:R-:W-:Y:S01]  /*4f70*/  F2FP.PACK_AB R4, R90, R91 ;  /* 0x0000005b5a04723e */ /* 0x010fe200000000ff */
[----:B------:R2:W-:Y:S04]  /*4f80*/  STS [R197+0x1e000], R5 ;  /* 0x01e00005c5007388 */ /* 0x0005e80000000800 */
[----:B------:R4:W-:Y:S02]  /*4f90*/  STS [R197+0x1e400], R4 ;  /* 0x01e40004c5007388 */ /* 0x0009e40000000800 */
[----:B------:R1:W1:Y:S02]  /*4fa0*/  MUFU.EX2 R3, R2 ;  /* 0x0000000200037308 */ /* 0x0002640000000800 */
[----:B------:R3:W-:Y:S04]  /*4fb0*/  STS [R201+0x1c000], R0 ;  /* 0x01c00000c9007388 */ /* 0x0007e80000000800 */
[----:B------:R3:W-:Y:S01]  /*4fc0*/  STS [R201+0x1c400], R6 ;  /* 0x01c40006c9007388 */ /* 0x0007e20000000800 */
[----:B--2---:R-:W-:Y:S02]  /*4fd0*/  F2FP.PACK_AB R5, R104, R105 ;  /* 0x000000696805723e */ /* 0x004fe400000000ff */
[----:B----4-:R-:W-:Y:S02]  /*4fe0*/  F2FP.PACK_AB R4, R220, R225 ;  /* 0x000000e1dc04723e */ /* 0x010fe400000000ff */
[----:B-1----:R-:W-:Y:S02]  /*4ff0*/  F2FP.PACK_AB R2, R170, R172 ;  /* 0x000000acaa02723e */ /* 0x002fe400000000ff */
[----:B---3--:R-:W-:Y:S01]  /*5000*/  F2FP.PACK_AB R0, R251, R114 ;  /* 0x00000072fb00723e */ /* 0x008fe200000000ff */
        /* <DEDUP_REMOVED lines=38> */
[----:B------:R1:W-:Y:S04]  /*5270*/  STS [R198+0x1e000], R2 ;  /* 0x01e00002c6007388 */ /* 0x0003e80000000800 */
[----:B------:R-:W-:Y:S04]  /*5280*/  STS [R198+0x1e400], R0 ;  /* 0x01e40000c6007388 */ /* 0x000fe80000000800 */
[----:B------:R-:W-:Y:S08]  /*5290*/  LDSM.16.M88.4 R64, [R186+0x8000] ;  /* 0x00800000ba40783b */ /* 0x000ff00000000200 */
[----:B------:R-:W2:Y:S08]  /*52a0*/  LDSM.16.M88.4 R16, [R182+0x10000] ;  /* 0x01000000b610783b */ /* 0x000eb00000000200 */
[----:B------:R-:W3:Y:S08]  /*52b0*/  LDSM.16.M88.4 R60, [R186+0xa000] ;  /* 0x00a00000ba3c783b */ /* 0x000ef00000000200 */
[----:B-1----:R-:W4:Y:S04]  /*52c0*/  LDL R2, [R1+0x40] ;  /* 0x0000400001027983 */ /* 0x002f280000100800 */
[----:B------:R-:W1:Y:S08]  /*52d0*/  LDSM.16.M88.4 R32, [R182+0x10800] ;  /* 0x01080000b620783b */ /* 0x000e700000000200 */
[----:B------:R-:W1:Y:S08]  /*52e0*/  LDSM.16.M88.4 R48, [R182+0x11000] ;  /* 0x01100000b630783b */ /* 0x000e700000000200 */
[----:B------:R-:W1:Y:S01]  /*52f0*/  LDSM.16.M88.4 R132, [R182+0x11800] ;  /* 0x01180000b684783b */ /* 0x000e620000000200 */
[-C--:B--2---:R-:W-:Y:S07]  /*5300*/  HMMA.16816.F32 R4, R64, R16.reuse, RZ ;  /* 0x000000104004723c */ /* 0x084fee00000018ff */
[----:B------:R-:W-:Y:S01]  /*5310*/  LDSM.16.M88.4 R136, [R187+0x8000] ;  /* 0x00800000bb88783b */ /* 0x000fe20000000200 */
[C---:B---3--:R-:W-:Y:S07]  /*5320*/  HMMA.16816.F32 R8, R60.reuse, R16, RZ ;  /* 0x000000103c08723c */ /* 0x048fee00000018ff */
[----:B------:R-:W2:Y:S01]  /*5330*/  LDSM.16.M88.4 R140, [R185+0x10000] ;  /* 0x01000000b98c783b */ /* 0x000ea20000000200 */
[-C--:B------:R-:W-:Y:S07]  /*5340*/  HMMA.16816.F32 R12, R60, R18.reuse, RZ ;  /* 0x000000123c0c723c */ /* 0x080fee00000018ff */
[----:B------:R-:W3:Y:S01]  /*5350*/  LDSM.16.M88.4 R144, [R187+0xa000] ;  /* 0x00a00000bb90783b */ /* 0x000ee20000000200 */
[C---:B------:R-:W-:Y:S08]  /*5360*/  HMMA.16816.F32 R16, R64.reuse, R18, RZ ;  /* 0x000000124010723c */ /* 0x040ff000000018ff */
[-C--:B-1----:R-:W-:Y:S08]  /*5370*/  HMMA.16816.F32 R20, R64, R32.reuse, RZ ;  /* 0x000000204014723c */ /* 0x082ff000000018ff */
        /* <DEDUP_REMOVED lines=11> */
[----:B------:R-:W1:Y:S07]  /*5430*/  LDSM.16.M88.4 R132, [R185+0x10800] ;  /* 0x01080000b984783b */ /* 0x000e6e0000000200 */
[-C--:B--2---:R-:W-:Y:S08]  /*5440*/  HMMA.16816.F32 R4, R136, R140.reuse, R4 ;  /* 0x0000008c8804723c */ /* 0x084ff00000001804 */
[C---:B---3--:R-:W-:Y:S08]  /*5450*/  HMMA.16816.F32 R8, R144.reuse, R140, R8 ;  /* 0x0000008c9008723c */ /* 0x048ff00000001808 */
[-C--:B------:R-:W-:Y:S08]  /*5460*/  HMMA.16816.F32 R12, R144, R142.reuse, R12 ;  /* 0x0000008e900c723c */ /* 0x080ff0000000180c */
[C---:B------:R-:W-:Y:S01]  /*5470*/  HMMA.16816.F32 R16, R136.reuse, R142, R16 ;  /* 0x0000008e8810723c */ /* 0x040fe20000001810 */
[----:B------:R-:W2:Y:S07]  /*5480*/  LDSM.16.M88.4 R140, [R185+0x11000] ;  /* 0x01100000b98c783b */ /* 0x000eae0000000200 */
[-C--:B-1----:R-:W-:Y:S08]  /*5490*/  HMMA.16816.F32 R20, R136, R132.reuse, R20 ;  /* 0x000000848814723c */ /* 0x082ff00000001814 */
[C---:B------:R-:W-:Y:S08]  /*54a0*/  HMMA.16816.F32 R24, R144.reuse, R132, R24 ;  /* 0x000000849018723c */ /* 0x040ff00000001818 */
[-C--:B------:R-:W-:Y:S08]  /*54b0*/  HMMA.16816.F32 R28, R144, R134.reuse, R28 ;  /* 0x00000086901c723c */ /* 0x080ff0000000181c */
[C---:B------:R-:W-:Y:S01]  /*54c0*/  HMMA.16816.F32 R32, R136.reuse, R134, R32 ;  /* 0x000000868820723c */ /* 0x040fe20000001820 */
[----:B------:R-:W1:Y:S07]  /*54d0*/  LDSM.16.M88.4 R132, [R185+0x11800] ;  /* 0x01180000b984783b */ /* 0x000e6e0000000200 */
[-C--:B--2---:R-:W-:Y:S08]  /*54e0*/  HMMA.16816.F32 R36, R136, R140.reuse, R36 ;  /* 0x0000008c8824723c */ /* 0x084ff00000001824 */
[C---:B------:R-:W-:Y:S08]  /*54f0*/  HMMA.16816.F32 R40, R144.reuse, R140, R40 ;  /* 0x0000008c9028723c */ /* 0x040ff00000001828 */
[-C--:B------:R-:W-:Y:S08]  /*5500*/  HMMA.16816.F32 R44, R144, R142.reuse, R44 ;  /* 0x0000008e902c723c */ /* 0x080ff0000000182c */
[C---:B------:R-:W-:Y:S08]  /*5510*/  HMMA.16816.F32 R48, R136.reuse, R142, R48 ;  /* 0x0000008e8830723c */ /* 0x040ff00000001830 */
[-C--:B-1----:R-:W-:Y:S08]  /*5520*/  HMMA.16816.F32 R52, R136, R132.reuse, R52 ;  /* 0x000000848834723c */ /* 0x082ff00000001834 */
[C---:B------:R-:W-:Y:S08]  /*5530*/  HMMA.16816.F32 R56, R144.reuse, R132, R56 ;  /* 0x000000849038723c */ /* 0x040ff00000001838 */
[-C--:B------:R-:W-:Y:S07]  /*5540*/  HMMA.16816.F32 R60, R144, R134.reuse, R60 ;  /* 0x00000086903c723c */ /* 0x080fee000000183c */
[----:B------:R-:W-:Y:S01]  /*5550*/  IADD3 R145, R181, R186, RZ ;  /* 0x000000bab5917210 */ /* 0x000fe20007ffe0ff */
[----:B------:R-:W-:Y:S01]  /*5560*/  HMMA.16816.F32 R64, R136, R134, R64 ;  /* 0x000000868840723c */ /* 0x000fe20000001840 */
[----:B------:R-:W-:Y:S03]  /*5570*/  LDSM.16.M88.4 R132, [R183+0x10000] ;  /* 0x01000000b784783b */ /* 0x000fe60000000200 */
[----:B------:R-:W-:Y:S05]  /*5580*/  IADD3 R0, R189, R145, RZ ;  /* 0x00000091bd007210 */ /* 0x000fea0007ffe0ff */
[----:B------:R-:W1:Y:S08]  /*5590*/  LDSM.16.M88.4 R140, [R145+0x8000] ;  /* 0x00800000918c783b */ /* 0x000e700000000200 */
[----:B------:R-:W2:Y:S01]  /*55a0*/  LDSM.16.M88.4 R136, [R145+0xa000] ;  /* 0x00a000009188783b */ /* 0x000ea20000000200 */
[----:B----4-:R-:W-:Y:S04]  /*55b0*/  IADD3 R146, P0, R2, UR8, RZ ;  /* 0x0000000802927c10 */ /* 0x010fe8000ff1e0ff */
[----:B------:R-:W-:Y:S05]  /*55c0*/  IADD3.X R147, R148, UR11, RZ, P0, !PT ;  /* 0x0000000b94937c10 */ /* 0x000fea00087fe4ff */
[----:B------:R-:W3:Y:S04]  /*55d0*/  LDG.E R144, [R146.64] ;  /* 0x0000002492907981 */ /* 0x000ee8000c1e1900 */
[----:B------:R4:W4:Y:S01]  /*55e0*/  LDG.E R2, [R146.64+0x100] ;  /* 0x0001002492027981 */ /* 0x000922000c1e1900 */
        /* <DEDUP_REMOVED lines=21> */
[----:B------:R2:W1:Y:S03]  /*5740*/  LDSM.16.M88.4 R140, [R0+0xa000] ;  /* 0x00a00000008c783b */ /* 0x0004660000000200 */
[----:B--2---:R-:W-:Y:S04]  /*5750*/  FFMA.FTZ R0, -R152, R152, 1 ;  /* 0x3f80000098007423 */ /* 0x004fe80000010198 */
[----:B------:R-:W-:Y:S01]  /*5760*/  FMUL.FTZ R0, R0, c[0x0][0x2ec] ;  /* 0x0000bb0000007a20 */ /* 0x000fe20000410000 */
[-C--:B-1----:R-:W-:Y:S08]  /*5770*/  HMMA.16816.F32 R4, R132, R136.reuse, R4 ;  /* 0x000000888404723c */ /* 0x082ff00000001804 */
[C---:B------:R-:W-:Y:S08]  /*5780*/  HMMA.16816.F32 R8, R140.reuse, R136, R8 ;  /* 0x000000888c08723c */ /* 0x040ff00000001808 */
[-C--:B------:R-:W-:Y:S08]  /*5790*/  HMMA.16816.F32 R12, R140, R138.reuse, R12 ;  /* 0x0000008a8c0c723c */ /* 0x080ff0000000180c */
[C---:B------:R-:W-:Y:S01]  /*57a0*/  HMMA.16816.F32 R16, R132.reuse, R138, R16 ;  /* 0x0000008a8410723c */ /* 0x040fe20000001810 */
[----:B------:R-:W1:Y:S03]  /*57b0*/  LDSM.16.M88.4 R136, [R184+0x10800] ;  /* 0x01080000b888783b */ /* 0x000e660000000200 */
[C---:B---3--:R-:W-:Y:S02]  /*57c0*/  FADD.FTZ R4, -R144.reuse, R4 ;  /* 0x0000000490047221 */ /* 0x048fe40000010100 */
[----:B------:R-:W-:Y:S02]  /*57d0*/  FADD.FTZ R5, -R144, R5 ;  /* 0x0000000590057221 */ /* 0x000fe40000010100 */
[----:B------:R-:W-:Y:S01]  /*57e0*/  FMUL.FTZ R4, R239, R4 ;  /* 0x00000004ef047220 */ /* 0x000fe20000410000 */
[----:B------:R-:W-:Y:S03]  /*57f0*/  MOV R239, c[0x0][0x1c0] ;  /* 0x0000700000ef7a02 */ /* 0x000fe60000000f00 */
[----:B------:R-:W-:Y:S02]  /*5800*/  FMUL.FTZ R148, R157, R5 ;  /* 0x000000059d947220 */ /* 0x000fe40000410000 */
[----:B------:R-:W-:Y:S02]  /*5810*/  FMUL.FTZ R157, R4, R0 ;  /* 0x00000000049d7220 */ /* 0x000fe40000410000 */
[----:B------:R-:W-:Y:S01]  /*5820*/  FFMA.FTZ R5, -R156, R156, 1 ;  /* 0x3f8000009c057423 */ /* 0x000fe2000001019c */
[----:B------:R4:W2:Y:S01]  /*5830*/  LDG.E R4, [R146.64+0x20] ;  /* 0x0000202492047981 */ /* 0x0008a2000c1e1900 */
[----:B------:R-:W-:Y:S02]  /*5840*/  IMAD R239, R239, c[0x0][0x22c], RZ ;  /* 0x00008b00efef7a24 */ /* 0x000fe400078e02ff */
[----:B------:R-:W-:Y:S01]  /*5850*/  FMUL.FTZ R5, R5, c[0x0][0x2ec] ;  /* 0x0000bb0005057a20 */ /* 0x000fe20000410000 */
[----:B------:R4:W3:Y:S02]  /*5860*/  LDG.E R0, [R146.64+0x120] ;  /* 0x0001202492007981 */ /* 0x0008e4000c1e1900 */
[----:B------:R-:W-:Y:S01]  /*5870*/  LEA R239, -R239, RZ, 0x7 ;  /* 0x000000ffefef7211 */ /* 0x000fe200078e39ff */
[C---:B------:R-:W-:Y:S02]  /*5880*/  FADD.FTZ R16, -R144.reuse, R16 ;  /* 0x0000001090107221 */ /* 0x040fe40000010100 */
[----:B------:R-:W-:Y:S01]  /*5890*/  FADD.FTZ R17, -R144, R17 ;  /* 0x0000001190117221 */ /* 0x000fe20000010100 */
[----:B------:R-:W-:Y:S01]  /*58a0*/  LEA R192, P0, R239, R192, 0x2 ;  /* 0x000000c0efc07211 */ /* 0x000fe200078010ff */
[----:B------:R-:W-:Y:S02]  /*58b0*/  FMUL.FTZ R156, R148, R5 ;  /* 0x00000005949c7220 */ /* 0x000fe40000410000 */
[----:B------:R-:W-:Y:S01]  /*58c0*/  FFMA.FTZ R5, -R155, R155, 1 ;  /* 0x3f8000009b057423 */ /* 0x000fe2000001019b */
[----:B------:R-:W-:Y:S02]  /*58d0*/  LEA.HI.X.SX32 R193, R239, R193, 0x2, P0 ;  /* 0x000000c1efc17211 */ /* 0x000fe400000f16ff */
[----:B------:R-:W-:Y:S01]  /*58e0*/  MOV R239, R149 ;  /* 0x0000009500ef7202 */ /* 0x000fe20000000f00 */
[----:B------:R-:W-:Y:S01]  /*58f0*/  FMUL.FTZ R5, R5, c[0x0][0x2ec] ;  /* 0x0000bb0005057a20 */ /* 0x000fe20000410000 */
[----:B------:R-:W-:Y:S01]  /*5900*/  PLOP3.LUT P0, PT, PT, PT, UP3, 0x80, 0x0 ;  /* 0x000000000000781c */ /* 0x000fe20003f0f038 */
        /* <DEDUP_REMOVED lines=18> */
[C---:B------:R-:W-:Y:S07]  /*5a30*/  HMMA.16816.F32 R56, R140.reuse, R136, R56 ;  /* 0x000000888c38723c */ /* 0x040fee0000001838 */
[----:B------:R-:W-:Y:S01]  /*5a40*/  MOV R137, R150 ;  /* 0x0000009600897202 */ /* 0x000fe20000000f00 */
[-C--:B------:R-:W-:Y:S01]  /*5a50*/  HMMA.16816.F32 R60, R140, R138.reuse, R60 ;  /* 0x0000008a8c3c723c */ /* 0x080fe2000000183c */
[----:B------:R-:W-:Y:S07]  /*5a60*/  MOV R136, R151 ;  /* 0x0000009700887202 */ /* 0x000fee0000000f00 */
        /* <DEDUP_REMOVED lines=15> */
[C---:B------:R-:W-:Y:S02]  /*5b60*/  FADD.FTZ R21, -R144.reuse, R37 ;  /* 0x0000002590157221 */ /* 0x040fe40000010100 */
        /* <DEDUP_REMOVED lines=22> */
[----:B------:R-:W-:Y:S02]  /*5cd0*/  FMUL.FTZ R16, R16, c[0x0][0x2ec] ;  /* 0x0000bb0010107a20 */ /* 0x000fe40000410000 */
[----:B------:R-:W-:Y:S02]  /*5ce0*/  FADD.FTZ R21, -R144, R65 ;  /* 0x0000004190157221 */ /* 0x000fe40000010100 */
[----:B----4-:R-:W-:Y:S02]  /*5cf0*/  FMUL.FTZ R146, R17, R5 ;  /* 0x0000000511927220 */ /* 0x010fe40000410000 */
        /* <DEDUP_REMOVED lines=8> */
[----:B------:R-:W-:Y:S02]  /*5d80*/  FMUL.FTZ R141, R21, R5 ;  /* 0x00000005158d7220 */ /* 0x000fe40000410000 */
[----:B------:R-:W-:Y:S02]  /*5d90*/  FFMA.FTZ R5, -R243, R243, 1 ;  /* 0x3f800000f3057423 */ /* 0x000fe400000101f3 */
[----:B------:R-:W-:Y:S02]  /*5da0*/  FADD.FTZ R33, -R144, R53 ;  /* 0x0000003590217221 */ /* 0x000fe40000010100 */
[----:B------:R-:W-:Y:S02]  /*5db0*/  FFMA.FTZ R17, -R160, R160, 1 ;  /* 0x3f800000a0117423 */ /* 0x000fe400000101a0 */
[----:B------:R-:W-:Y:S02]  /*5dc0*/  FMUL.FTZ R142, R32, R16 ;  /* 0x00000010208e7220 */ /* 0x000fe40000410000 */
[----:B------:R-:W-:Y:S02]  /*5dd0*/  FMUL.FTZ R5, R5, c[0x0][0x2ec] ;  /* 0x0000bb0005057a20 */ /* 0x000fe40000410000 */
[----:B------:R-:W-:Y:S02]  /*5de0*/  FADD.FTZ R36, -R144, R52 ;  /* 0x0000003490247221 */ /* 0x000fe40000010100 */
[----:B------:R-:W-:Y:S02]  /*5df0*/  FMUL.FTZ R33, R168, R33 ;  /* 0x00000021a8217220 */ /* 0x000fe40000410000 */
[----:B------:R-:W-:Y:S02]  /*5e00*/  FFMA.FTZ R20, -R161, R161, 1 ;  /* 0x3f800000a1147423 */ /* 0x000fe400000101a1 */
[C---:B--2---:R-:W-:Y:S02]  /*5e10*/  FADD.FTZ R7, -R4.reuse, R7 ;  /* 0x0000000704077221 */ /* 0x044fe40000010100 */
[----:B------:R-:W-:Y:S02]  /*5e20*/  FADD.FTZ R16, -R4, R6 ;  /* 0x0000000604107221 */ /* 0x000fe40000010100 */
[----:B------:R-:W-:Y:S02]  /*5e30*/  FFMA.FTZ R6, -R244, R244, 1 ;  /* 0x3f800000f4067423 */ /* 0x000fe400000101f4 */
[----:B------:R-:W-:Y:S02]  /*5e40*/  FMUL.FTZ R7, R137, R7 ;  /* 0x0000000789077220 */ /* 0x000fe40000410000 */
        /* <DEDUP_REMOVED lines=8> */
[----:B------:R-:W-:Y:S02]  /*5ed0*/  FMUL.FTZ R143, R33, R17 ;  /* 0x00000011218f7220 */ /* 0x000fe40000410000 */
[----:B------:R-:W-:Y:S02]  /*5ee0*/  FADD.FTZ R18, -R4, R18 ;  /* 0x0000001204127221 */ /* 0x000fe40000010100 */
[----:B------:R-:W-:Y:S02]  /*5ef0*/  FMUL.FTZ R140, R16, R6 ;  /* 0x00000006108c7220 */ /* 0x000fe40000410000 */
[----:B------:R-:W-:Y:S02]  /*5f00*/  FMUL.FTZ R19, R117, R19 ;  /* 0x0000001375137220 */ /* 0x000fe40000410000 */
[----:B------:R-:W-:Y:S01]  /*5f10*/  FADD.FTZ R17, -R4, R23 ;  /* 0x0000001704117221 */ /* 0x000fe20000010100 */
[----:B------:R1:W5:Y:S01]  /*5f20*/  LDL.LU R117, [R1+0x154] ;  /* 0x0001540001757983 */ /* 0x0003620000300800 */
[----:B------:R-:W-:Y:S02]  /*5f30*/  FFMA.FTZ R6, -R237, R237, 1 ;  /* 0x3f800000ed067423 */ /* 0x000fe400000101ed */
[----:B------:R-:W-:Y:S02]  /*5f40*/  FMUL.FTZ R5, R5, c[0x0][0x2ec] ;  /* 0x0000bb0005057a20 */ /* 0x000fe40000410000 */
[----:B------:R-:W-:Y:S02]  /*5f50*/  FFMA.FTZ R16, -R232, R232, 1 ;  /* 0x3f800000e8107423 */ /* 0x000fe400000101e8 */
[----:B------:R-:W-:Y:S02]  /*5f60*/  FMUL.FTZ R144, R36, R20 ;  /* 0x0000001424907220 */ /* 0x000fe40000410000 */
        /* <DEDUP_REMOVED lines=26> */
[----:B------:R-:W-:Y:S02]  /*6110*/  FFMA.FTZ R7, -R215, R215, 1 ;  /* 0x3f800000d7077423 */ /* 0x000fe400000101d7 */
[----:B------:R-:W-:Y:S02]  /*6120*/  FMUL.FTZ R134, R19, R5 ;  /* 0x0000000513867220 */ /* 0x000fe40000410000 */
[----:B------:R-:W-:Y:S02]  /*6130*/  FMUL.FTZ R5, R16, c[0x0][0x2ec] ;  /* 0x0000bb0010057a20 */ /* 0x000fe40000410000 */
[----:B------:R-:W-:Y:S02]  /*6140*/  FADD.FTZ R18, -R4, R38 ;  /* 0x0000002604127221 */ /* 0x000fe40000010100 */
[----:B------:R-:W-:Y:S02]  /*6150*/  FMUL.FTZ R135, R20, R6 ;  /* 0x0000000614877220 */ /* 0x000fe40000410000 */
[----:B------:R-:W-:Y:S02]  /*6160*/  FMUL.FTZ R6, R7, c[0x0][0x2ec] ;  /* 0x0000bb0007067a20 */ /* 0x000fe40000410000 */
[----:B------:R-:W-:Y:S02]  /*6170*/  FADD.FTZ R7, -R4, R51 ;  /* 0x0000003304077221 */ /* 0x000fe40000010100 */
        /* <DEDUP_REMOVED lines=26> */
[C---:B------:R-:W-:Y:S02]  /*6320*/  FADD.FTZ R8, -R2.reuse, R13 ;  /* 0x0000000d02087221 */ /* 0x040fe40000010100 */
        /* <DEDUP_REMOVED lines=92> */
[----:B---3--:R-:W-:Y:S02]  /*68f0*/  FADD.FTZ R10, -R0, R10 ;  /* 0x0000000a000a7221 */ /* 0x008fe40000010100 */
        /* <DEDUP_REMOVED lines=55> */
[----:B------:R-:W-:Y:S01]  /*6c70*/  FFMA.FTZ R2, -R78, R78, 1 ;  /* 0x3f8000004e027423 */ /* 0x000fe2000001014e */
[----:B------:R1:W5:Y:S01]  /*6c80*/  LDL.LU R81, [R1+0xc4] ;  /* 0x0000c40001517983 */ /* 0x0003620000300800 */
[----:B------:R-:W-:Y:S02]  /*6c90*/  FMUL.FTZ R6, R6, c[0x0][0x2ec] ;  /* 0x0000bb0006067a20 */ /* 0x000fe40000410000 */
[----:B------:R-:W-:Y:S01]  /*6ca0*/  FMUL.FTZ R4, R4, c[0x0][0x2ec] ;  /* 0x0000bb0004047a20 */ /* 0x000fe20000410000 */
[----:B------:R1:W5:Y:S01]  /*6cb0*/  LDL.LU R80, [R1+0xc0] ;  /* 0x0000c00001507983 */ /* 0x0003620000300800 */
[----:B------:R-:W-:Y:S02]  /*6cc0*/  FMUL.FTZ R2, R2, c[0x0][0x2ec] ;  /* 0x0000bb0002027a20 */ /* 0x000fe40000410000 */
[----:B------:R-:W-:Y:S01]  /*6cd0*/  FMUL.FTZ R11, R10, R6 ;  /* 0x000000060a0b7220 */ /* 0x000fe20000410000 */
[----:B------:R1:W5:Y:S01]  /*6ce0*/  LDL.LU R79, [R1+0xbc] ;  /* 0x0000bc00014f7983 */ /* 0x0003620000300800 */
[----:B------:R-:W-:Y:S02]  /*6cf0*/  FMUL.FTZ R10, R8, R4 ;  /* 0x00000004080a7220 */ /* 0x000fe40000410000 */
[C---:B------:R-:W-:Y:S01]  /*6d00*/  FADD.FTZ R8, -R0.reuse, R42 ;  /* 0x0000002a00087221 */ /* 0x040fe20000010100 */
[----:B------:R1:W5:Y:S01]  /*6d10*/  LDL.LU R78, [R1+0xb8] ;  /* 0x0000b800014e7983 */ /* 0x0003620000300800 */
[----:B------:R-:W-:Y:S02]  /*6d20*/  FMUL.FTZ R13, R7, R2 ;  /* 0x00000002070d7220 */ /* 0x000fe40000410000 */
[C---:B------:R-:W-:Y:S02]  /*6d30*/  FADD.FTZ R7, -R0.reuse, R43 ;  /* 0x0000002b00077221 */ /* 0x040fe40000010100 */
[----:B------:R-:W-:Y:S02]  /*6d40*/  FMUL.FTZ R8, R77, R8 ;  /* 0x000000084d087220 */ /* 0x000fe40000410000 */
[----:B------:R-:W-:Y:S01]  /*6d50*/  FADD.FTZ R35, -R0, R46 ;  /* 0x0000002e00237221 */ /* 0x000fe20000010100 */
[----:B------:R1:W5:Y:S01]  /*6d60*/  LDL.LU R77, [R1+0xb4] ;  /* 0x0000b400014d7983 */ /* 0x0003620000300800 */
[----:B------:R-:W-:Y:S02]  /*6d70*/  FMUL.FTZ R7, R76, R7 ;  /* 0x000000074c077220 */ /* 0x000fe40000410000 */
[----:B------:R-:W-:Y:S01]  /*6d80*/  FADD.FTZ R29, -R0, R47 ;  /* 0x0000002f001d7221 */ /* 0x000fe20000010100 */
[----:B------:R1:W5:Y:S01]  /*6d90*/  LDL.LU R76, [R1+0xb0] ;  /* 0x0000b000014c7983 */ /* 0x0003620000300800 */
[----:B------:R-:W-:Y:S02]  /*6da0*/  FMUL.FTZ R35, R75, R35 ;  /* 0x000000234b237220 */ /* 0x000fe40000410000 */
[----:B------:R-:W-:Y:S01]  /*6db0*/  FMUL.FTZ R29, R74, R29 ;  /* 0x0000001d4a1d7220 */ /* 0x000fe20000410000 */
[----:B------:R1:W5:Y:S01]  /*6dc0*/  LDL.LU R75, [R1+0xac] ;  /* 0x0000ac00014b7983 */ /* 0x0003620000300800 */
[----:B------:R-:W-:Y:S02]  /*6dd0*/  FMUL.FTZ R5, R5, c[0x0][0x2ec] ;  /* 0x0000bb0005057a20 */ /* 0x000fe40000410000 */
[----:B------:R-:W-:Y:S01]  /*6de0*/  FFMA.FTZ R6, -R73, R73, 1 ;  /* 0x3f80000049067423 */ /* 0x000fe20000010149 */
[----:B------:R1:W5:Y:S01]  /*6df0*/  LDL.LU R74, [R1+0xa8] ;  /* 0x0000a800014a7983 */ /* 0x0003620000300800 */
[----:B------:R-:W-:Y:S02]  /*6e00*/  FMUL.FTZ R17, R9, R5 ;  /* 0x0000000509117220 */ /* 0x000fe40000410000 */
[----:B------:R-:W-:Y:S01]  /*6e10*/  FFMA.FTZ R5, -R72, R72, 1 ;  /* 0x3f80000048057423 */ /* 0x000fe20000010148 */
[----:B------:R1:W5:Y:S01]  /*6e20*/  LDL.LU R73, [R1+0xa4] ;  /* 0x0000a40001497983 */ /* 0x0003620000300800 */
[----:B------:R-:W-:Y:S02]  /*6e30*/  FFMA.FTZ R4, -R71, R71, 1 ;  /* 0x3f80000047047423 */ /* 0x000fe40000010147 */
[C---:B------:R-:W-:Y:S01]  /*6e40*/  FADD.FTZ R33, -R0.reuse, R58 ;  /* 0x0000003a00217221 */ /* 0x040fe20000010100 */
[----:B------:R1:W5:Y:S01]  /*6e50*/  LDL.LU R72, [R1+0xa0] ;  /* 0x0000a00001487983 */ /* 0x0003620000300800 */
[----:B------:R-:W-:Y:S02]  /*6e60*/  FADD.FTZ R30, -R0, R59 ;  /* 0x0000003b001e7221 */ /* 0x000fe40000010100 */
[----:B------:R-:W-:Y:S01]  /*6e70*/  FMUL.FTZ R33, R70, R33 ;  /* 0x0000002146217220 */ /* 0x000fe20000410000 */
[----:B------:R1:W5:Y:S01]  /*6e80*/  LDL.LU R71, [R1+0x9c] ;  /* 0x00009c0001477983 */ /* 0x0003620000300800 */
[C---:B------:R-:W-:Y:S02]  /*6e90*/  FADD.FTZ R34, -R0.reuse, R62 ;  /* 0x0000003e00227221 */ /* 0x040fe40000010100 */
[----:B------:R-:W-:Y:S01]  /*6ea0*/  FMUL.FTZ R30, R69, R30 ;  /* 0x0000001e451e7220 */ /* 0x000fe20000410000 */
[----:B------:R1:W5:Y:S01]  /*6eb0*/  LDL.LU R70, [R1+0x98] ;  /* 0x0000980001467983 */ /* 0x0003620000300800 */
[----:B------:R-:W-:Y:S02]  /*6ec0*/  FADD.FTZ R32, -R0, R63 ;  /* 0x0000003f00207221 */ /* 0x000fe40000010100 */
[----:B------:R-:W-:Y:S01]  /*6ed0*/  FMUL.FTZ R34, R68, R34 ;  /* 0x0000002244227220 */ /* 0x000fe20000410000 */
[----:B------:R1:W5:Y:S01]  /*6ee0*/  LDL.LU R69, [R1+0x94] ;  /* 0x0000940001457983 */ /* 0x0003620000300800 */
[----:B------:R-:W-:Y:S02]  /*6ef0*/  FMUL.FTZ R32, R3, R32 ;  /* 0x0000002003207220 */ /* 0x000fe40000410000 */
[----:B------:R-:W-:Y:S01]  /*6f00*/  FFMA.FTZ R2, -R252, R252, 1 ;  /* 0x3f800000fc027423 */ /* 0x000fe200000101fc */
[----:B------:R1:W5:Y:S01]  /*6f10*/  LDL.LU R68, [R1+0x90] ;  /* 0x0000900001447983 */ /* 0x0003620000300800 */
[----:B------:R-:W-:Y:S02]  /*6f20*/  FMUL.FTZ R5, R5, c[0x0][0x2ec] ;  /* 0x0000bb0005057a20 */ /* 0x000fe40000410000 */
[----:B------:R-:W-:Y:S01]  /*6f30*/  FMUL.FTZ R4, R4, c[0x0][0x2ec] ;  /* 0x0000bb0004047a20 */ /* 0x000fe20000410000 */
[----:B------:R1:W5:Y:S01]  /*6f40*/  LDL.LU R3, [R1+0x8c] ;  /* 0x00008c0001037983 */ /* 0x0003620000300800 */
[----:B------:R-:W-:Y:S02]  /*6f50*/  FMUL.FTZ R2, R2, c[0x0][0x2ec] ;  /* 0x0000bb0002027a20 */ /* 0x000fe40000410000 */
[----:B------:R-:W-:Y:S02]  /*6f60*/  FMUL.FTZ R31, R7, R5 ;  /* 0x00000005071f7220 */ /* 0x000fe40000410000 */
[----:B------:R-:W-:Y:S02]  /*6f70*/  FMUL.FTZ R35, R35, R4 ;  /* 0x0000000423237220 */ /* 0x000fe40000410000 */
[----:B------:R-:W-:Y:S02]  /*6f80*/  FMUL.FTZ R29, R29, R2 ;  /* 0x000000021d1d7220 */ /* 0x000fe40000410000 */
[----:B------:R-:W-:Y:S02]  /*6f90*/  FFMA.FTZ R5, -R234, R234, 1 ;  /* 0x3f800000ea057423 */ /* 0x000fe400000101ea */
[----:B------:R-:W-:Y:S02]  /*6fa0*/  FFMA.FTZ R4, -R233, R233, 1 ;  /* 0x3f800000e9047423 */ /* 0x000fe400000101e9 */
[----:B------:R-:W-:Y:S02]  /*6fb0*/  FFMA.FTZ R2, -R229, R229, 1 ;  /* 0x3f800000e5027423 */ /* 0x000fe400000101e5 */
[----:B------:R-:W-:Y:S02]  /*6fc0*/  FFMA.FTZ R0, -R228, R228, 1 ;  /* 0x3f800000e4007423 */ /* 0x000fe400000101e4 */
[----:B------:R-:W-:Y:S02]  /*6fd0*/  FMUL.FTZ R6, R6, c[0x0][0x2ec] ;  /* 0x0000bb0006067a20 */ /* 0x000fe40000410000 */
        /* <DEDUP_REMOVED lines=8> */
[----:B------:R-:W-:Y:S01]  /*7060*/  FMUL.FTZ R32, R32, R0 ;  /* 0x0000000020207220 */ /* 0x000fe20000410000 */
[----:B------:R-:W-:-:S05]  /*7070*/  @!P0 BRA `(.L_x_991) ;  /* 0x000001c000008947 */ /* 0x000fca0003800000 */
[----:B-1----:R-:W-:Y:S01]  /*7080*/  IMAD.MOV.U32 R9, RZ, RZ, c[0x0][0x190] ;  /* 0x00006400ff097624 */ /* 0x002fe200078e00ff */
        /* <DEDUP_REMOVED lines=27> */
.L_x_991:
[----:B-1----:R-:W-:Y:S02]  /*7240*/  F2FP.PACK_AB R28, R156, R157 ;  /* 0x0000009d9c1c723e */ /* 0x002fe400000000ff */
        /* <DEDUP_REMOVED lines=66> */
[----:B-----5:R-:W-:Y:S04]  /*7670*/  LDSM.16.MT88.4 R4, [R3+0x1c000] ;  /* 0x01c000000304783b */ /* 0x020fe80000004200 */
[----:B------:R-:W1:Y:S04]  /*7680*/  LDSM.16.MT88.4 R8, [R0+0x8000] ;  /* 0x008000000008783b */ /* 0x000e680000004200 */
[----:B------:R-:W2:Y:S04]  /*7690*/  LDSM.16.MT88.4 R12, [R3+0x20000] ;  /* 0x02000000030c783b */ /* 0x000ea80000004200 */
[----:B------:R-:W3:Y:S04]  /*76a0*/  LDSM.16.MT88.4 R16, [R2+0x8000] ;  /* 0x008000000210783b */ /* 0x000ee80000004200 */
[----:B------:R-:W-:Y:S04]  /*76b0*/  LDSM.16.MT88.4 R20, [R3+0x1c800] ;  /* 0x01c800000314783b */ /* 0x000fe80000004200 */
[----:B------:R-:W4:Y:S04]  /*76c0*/  LDSM.16.MT88.4 R24, [R0+0x8800] ;  /* 0x008800000018783b */ /* 0x000f280000004200 */
[----:B------:R-:W3:Y:S04]  /*76d0*/  LDSM.16.MT88.4 R28, [R3+0x20800] ;  /* 0x02080000031c783b */ /* 0x000ee80000004200 */
        /* <DEDUP_REMOVED lines=116> */
.L_x_992:
        /* <DEDUP_REMOVED lines=18> */
[----:B------:R1:W5:Y:S02]  /*7f40*/  LDL R148, [R1] ;  /* 0x0000000001947983 */ /* 0x0003640000100800 */
[-C--:B-12---:R-:W-:Y:S02]  /*7f50*/  HMMA.16816.F32 R4, R32, R16.reuse, RZ ;  /* 0x000000102004723c */ /* 0x086fe400000018ff */
[----:B------:R-:W1:Y:S04]  /*7f60*/  LDSM.16.MT88.4 R52, [R2+0xc800] ;  /* 0x00c800000234783b */ /* 0x000e680000004200 */
[----:B------:R2:W2:Y:S02]  /*7f70*/  LDL R149, [R1+0x4] ;  /* 0x0000040001957983 */ /* 0x0004a40000100800 */
        /* <DEDUP_REMOVED lines=113> */
[----:B---3--:R2:W-:Y:S04]  /*8690*/  @P0 STL [R1], R148 ;  /* 0x0000009401000387 */ /* 0x0085e80000100800 */
[----:B----4-:R-:W-:Y:S04]  /*86a0*/  @P0 STL [R1+0x4], R149 ;  /* 0x0000049501000387 */ /* 0x010fe80000100800 */
        /* <DEDUP_REMOVED lines=32> */
[C---:B------:R-:W-:Y:S01]  /*88b0*/  IADD3 R40, R147.reuse, 0x20, RZ ;  /* 0x0000002093287810 */ /* 0x040fe20007ffe0ff */
        /* <DEDUP_REMOVED lines=17> */
[----:B------:R-:W-:Y:S02]  /*89d0*/  IMAD.IADD R40, R146, 0x1, R40 ;  /* 0x0000000192287824 */ /* 0x000fe400078e0228 */
[----:B------:R-:W-:Y:S02]  /*89e0*/  IMAD R46, R46, 0x68, RZ ;  /* 0x000000682e2e7824 */ /* 0x000fe400078e02ff */
[C---:B------:R-:W-:Y:S02]  /*89f0*/  IMAD.IADD R40, R146.reuse, 0x1, R40 ;  /* 0x0000000192287824 */ /* 0x040fe400078e0228 */
[----:B------:R-:W-:Y:S01]  /*8a00*/  IMAD.IADD R37, R146, 0x1, R37 ;  /* 0x0000000192257824 */ /* 0x000fe200078e0225 */
[-C--:B-1----:R-:W-:Y:S03]  /*8a10*/  LEA R6, P2, R0, R192.reuse, 0x2 ;  /* 0x000000c000067211 */ /* 0x082fe600078410ff */
[----:B------:R-:W-:Y:S01]  /*8a20*/  IMAD.IADD R37, R146, 0x1, R37 ;  /* 0x0000000192257824 */ /* 0x000fe200078e0225 */
        /* <DEDUP_REMOVED lines=91> */
[----:B------:R-:W-:Y:S01]  /*8fe0*/  IMAD.MOV.U32 R0, RZ, RZ, 0x40 ;  /* 0x00000040ff007424 */ /* 0x000fe200078e00ff */
[----:B------:R-:W-:Y:S01]  /*8ff0*/  PLOP3.LUT P0, PT, PT, PT, UP2, 0x80, 0x0 ;  /* 0x000000000000781c */ /* 0x000fe20003f0f028 */
[----:B------:R-:W-:Y:S03]  /*9000*/  LDSM.16.MT88.4 R8, [R180] ;  /* 0x00000000b408783b */ /* 0x000fe60000004200 */
[----:B------:R-:W-:Y:S01]  /*9010*/  SEL R181, R0, 0xffffffc0, !P1 ;  /* 0xffffffc000b57807 */ /* 0x000fe20004800000 */
[----:B------:R-:W-:Y:S04]  /*9020*/  RED.E.ADD.F32.FTZ.RN.STRONG.GPU [R4.64], R31 ;  /* 0x0000001f0400798e */ /* 0x000fe8000c10e7a4 */
[----:B------:R-:W1:Y:S01]  /*9030*/  LDSM.16.MT88.4 R4, [R3+0x14000] ;  /* 0x014000000304783b */ /* 0x000e620000004200 */
[----:B------:R-:W-:Y:S05]  /*9040*/  IMAD.IADD R0, R181, 0x1, R180 ;  /* 0x00000001b5007824 */ /* 0x000fea00078e02b4 */
        /* <DEDUP_REMOVED lines=93> */
.L_x_990:
        /* <DEDUP_REMOVED lines=14> */
[----:B------:R-:W1:Y:S01]  /*9700*/  S2R R18, SR_TID.X ;  /* 0x0000000000127919 */ /* 0x000e620000002100 */
[----:B------:R-:W-:Y:S01]  /*9710*/  FMUL.FTZ R100, R100, c[0x0][0x2e0] ;  /* 0x0000b80064647a20 */ /* 0x000fe20000410000 */
[----:B------:R-:W-:Y:S01]  /*9720*/  F2FP.PACK_AB R68, R69, R68 ;  /* 0x000000444544723e */ /* 0x000fe200000000ff */
[----:B------:R-:W-:-:S02]  /*9730*/  FMUL.FTZ R8, R101, c[0x0][0x2e0] ;  /* 0x0000b80065087a20 */ /* 0x000fc40000410000 */
[----:B------:R-:W-:Y:S02]  /*9740*/  FMUL.FTZ R102, R102, c[0x0][0x2e0] ;  /* 0x0000b80066667a20 */ /* 0x000fe40000410000 */
        /* <DEDUP_REMOVED lines=50> */
[----:B------:R-:W-:Y:S01]  /*9a70*/  F2FP.PACK_AB R84, R85, R84 ;  /* 0x000000545554723e */ /* 0x000fe200000000ff */
[----:B------:R-:W2:Y:S01]  /*9a80*/  S2R R19, SR_CTAID.Y ;  /* 0x0000000000137919 */ /* 0x000ea20000002600 */
[----:B------:R-:W-:Y:S01]  /*9a90*/  F2FP.PACK_AB R123, R123, R122 ;  /* 0x0000007a7b7b723e */ /* 0x000fe200000000ff */
[----:B------:R-:W-:Y:S01]  /*9aa0*/  ULDC.64 UR6, c[0x0][0x3a0] ;  /* 0x0000e80000067ab9 */ /* 0x000fe20000000a00 */
[----:B------:R-:W-:Y:S01]  /*9ab0*/  F2FP.PACK_AB R124, R125, R124 ;  /* 0x0000007c7d7c723e */ /* 0x000fe200000000ff */
[----:B------:R-:W-:Y:S01]  /*9ac0*/  ULDC.64 UR4, c[0x0][0x3a8] ;  /* 0x0000ea0000047ab9 */ /* 0x000fe20000000a00 */
[----:B-1----:R-:W-:Y:S02]  /*9ad0*/  SHF.R.S32.HI R9, RZ, 0x1f, R18 ;  /* 0x0000001fff097819 */ /* 0x002fe40000011412 */
[----:B------:R-:W-:Y:S02]  /*9ae0*/  F2FP.PACK_AB R126, R127, R126 ;  /* 0x0000007e7f7e723e */ /* 0x000fe400000000ff */
[----:B------:R-:W-:-:S02]  /*9af0*/  LEA.HI R9, R9, R18, RZ, 0x3 ;  /* 0x0000001209097211 */ /* 0x000fc400078f18ff */
[----:B------:R-:W-:Y:S02]  /*9b00*/  F2FP.PACK_AB R86, R87, R86 ;  /* 0x000000565756723e */ /* 0x000fe400000000ff */
[----:B------:R-:W-:Y:S02]  /*9b10*/  SHF.R.S32.HI R0, RZ, 0x3, R9 ;  /* 0x00000003ff007819 */ /* 0x000fe40000011409 */
[----:B------:R-:W-:Y:S02]  /*9b20*/  F2FP.PACK_AB R96, R97, R96 ;  /* 0x000000606160723e */ /* 0x000fe400000000ff */
[----:B------:R-:W-:Y:S02]  /*9b30*/  F2FP.PACK_AB R98, R99, R98 ;  /* 0x000000626362723e */ /* 0x000fe400000000ff */
[----:B------:R-:W-:Y:S02]  /*9b40*/  SHF.R.S32.HI R14, RZ, 0x1f, R0 ;  /* 0x0000001fff0e7819 */ /* 0x000fe40000011400 */
[----:B------:R-:W-:-:S02]  /*9b50*/  F2FP.PACK_AB R88, R89, R88 ;  /* 0x000000585958723e */ /* 0x000fc400000000ff */
[----:B------:R-:W-:Y:S02]  /*9b60*/  F2FP.PACK_AB R90, R91, R90 ;  /* 0x0000005a5b5a723e */ /* 0x000fe400000000ff */
[----:B------:R-:W-:Y:S02]  /*9b70*/  F2FP.PACK_AB R92, R93, R92 ;  /* 0x0000005c5d5c723e */ /* 0x000fe400000000ff */
[----:B------:R-:W-:Y:S01]  /*9b80*/  F2FP.PACK_AB R94, R95, R94 ;  /* 0x0000005e5f5e723e */ /* 0x000fe200000000ff */
[----:B------:R-:W-:Y:S01]  /*9b90*/  IMAD.WIDE.U32 R16, R0, c[0x0][0x3a0], RZ ;  /* 0x0000e80000107a25 */ /* 0x000fe200078e00ff */
[----:B------:R-:W-:Y:S02]  /*9ba0*/  UIMAD UR8, UR44, UR6, URZ ;  /* 0x000000062c0872a4 */ /* 0x000fe4000f8e023f */
[----:B------:R-:W-:Y:S02]  /*9bb0*/  UIMAD UR44, UR44, UR4, URZ ;  /* 0x000000042c2c72a4 */ /* 0x000fe4000f8e023f */
[----:B------:R-:W-:-:S02]  /*9bc0*/  UIMAD UR8, UR38, UR7, UR8 ;  /* 0x00000007260872a4 */ /* 0x000fc4000f8e0208 */
[----:B------:R-:W-:Y:S01]  /*9bd0*/  UIMAD UR44, UR38, UR5, UR44 ;  /* 0x00000005262c72a4 */ /* 0x000fe2000f8e022c */
[----:B--2---:R1:W-:Y:S04]  /*9be0*/  STS [R31], R8 ;  /* 0x000000081f007388 */ /* 0x0043e80000000800 */
[----:B------:R-:W-:Y:S04]  /*9bf0*/  STS [R31+0x400], R7 ;  /* 0x000400071f007388 */ /* 0x000fe80000000800 */
[----:B---3--:R2:W-:Y:S04]  /*9c00*/  STS [R33], R4 ;  /* 0x0000000421007388 */ /* 0x0085e80000000800 */
[----:B----4-:R3:W-:Y:S04]  /*9c10*/  STS [R32], R2 ;  /* 0x0000000220007388 */ /* 0x0107e80000000800 */
[----:B------:R4:W-:Y:S04]  /*9c20*/  STS [R31+0x2000], R6 ;  /* 0x002000061f007388 */ /* 0x0009e80000000800 */
[----:B------:R-:W-:Y:S04]  /*9c30*/  STS [R31+0x2400], R5 ;  /* 0x002400051f007388 */ /* 0x000fe80000000800 */
[----:B-----5:R5:W-:Y:S04]  /*9c40*/  STS [R30], R12 ;  /* 0x0000000c1e007388 */ /* 0x020be80000000800 */
        /* <DEDUP_REMOVED lines=26> */
[----:B--2---:R-:W-:-:S03]  /*9df0*/  LOP3.LUT R4, R9, 0xfffffff8, RZ, 0xc0, !PT ;  /* 0xfffffff809047812 */ /* 0x004fc600078ec0ff */
[----:B------:R-:W-:Y:S01]  /*9e00*/  STS [R21+0x4000], R94 ;  /* 0x0040005e15007388 */ /* 0x000fe20000000800 */
[----:B------:R-:W-:Y:S02]  /*9e10*/  IMAD.IADD R9, R17, 0x1, R8 ;  /* 0x0000000111097824 */ /* 0x000fe400078e0208 */
[----:B------:R-:W-:Y:S02]  /*9e20*/  IMAD.MOV.U32 R8, RZ, RZ, R16 ;  /* 0x000000ffff087224 */ /* 0x000fe400078e0010 */
[----:B---3--:R-:W-:Y:S01]  /*9e30*/  IMAD R2, R14, c[0x0][0x3a8], RZ ;  /* 0x0000ea000e027a24 */ /* 0x008fe200078e02ff */
[----:B------:R-:W1:Y:S01]  /*9e40*/  S2R R16, SR_CTAID.Z ;  /* 0x0000000000107919 */ /* 0x000e620000002700 */
[----:B----4-:R-:W-:-:S04]  /*9e50*/  IMAD.WIDE.U32 R6, R0, c[0x0][0x3a8], RZ ;  /* 0x0000ea0000067a25 */ /* 0x010fc800078e00ff */
[----:B------:R-:W-:Y:S02]  /*9e60*/  IMAD R2, R0, c[0x0][0x3ac], R2 ;  /* 0x0000eb0000027a24 */ /* 0x000fe400078e0202 */
[----:B------:R-:W-:Y:S01]  /*9e70*/  IMAD.IADD R4, R18, 0x1, -R4 ;  /* 0x0000000112047824 */ /* 0x000fe200078e0a04 */
[----:B-----5:R-:W-:Y:S01]  /*9e80*/  MOV R12, UR38 ;  /* 0x00000026000c7c02 */ /* 0x020fe20008000f00 */
[----:B------:R-:W-:Y:S01]  /*9e90*/  IMAD.U32 R0, RZ, RZ, UR38 ;  /* 0x00000026ff007e24 */ /* 0x000fe2000f8e00ff */
[----:B------:R-:W-:Y:S01]  /*9ea0*/  SHF.R.S32.HI R5, RZ, 0x1f, R19 ;  /* 0x0000001fff057819 */ /* 0x000fe20000011413 */
[----:B------:R-:W-:Y:S01]  /*9eb0*/  IMAD.SHL.U32 R4, R4, 0x8, RZ ;  /* 0x0000000804047824 */ /* 0x000fe200078e00ff */
[----:B------:R-:W-:Y:S01]  /*9ec0*/  IADD3 R7, R7, R2, RZ ;  /* 0x0000000207077210 */ /* 0x000fe20007ffe0ff */
        /* <DEDUP_REMOVED lines=22> */
[----:B------:R-:W5:Y:S01]  /*a030*/  LDS.128 R28, [R0+0x10000] ;  /* 0x01000000001c7984 */ /* 0x000f620000000c00 */
        /* <DEDUP_REMOVED lines=32> */
[----:B-----5:R3:W-:Y:S01]  /*a240*/  STG.E.128 [R12.64], R28 ;  /* 0x0000001c0c007986 */ /* 0x0207e2000c101d24 */
[----:B-1----:R-:W-:-:S04]  /*a250*/  IADD3 R4, P0, R6, UR7, RZ ;  /* 0x0000000706047c10 */ /* 0x002fc8000ff1e0ff */
[----:B------:R-:W-:Y:S02]  /*a260*/  IADD3.X R5, R7, UR4, RZ, P0, !PT ;  /* 0x0000000407057c10 */ /* 0x000fe400087fe4ff */
[----:B--2---:R-:W-:Y:S01]  /*a270*/  IADD3 R8, P0, R4, UR7, RZ ;  /* 0x0000000704087c10 */ /* 0x004fe2000ff1e0ff */
[----:B------:R3:W-:Y:S03]  /*a280*/  STG.E.128 [R6.64], R24 ;  /* 0x0000001806007986 */ /* 0x0007e6000c101d24 */
[----:B------:R-:W-:Y:S01]  /*a290*/  IADD3.X R9, R5, UR4, RZ, P0, !PT ;  /* 0x0000000405097c10 */ /* 0x000fe200087fe4ff */
[----:B------:R3:W-:Y:S04]  /*a2a0*/  STG.E.128 [R4.64], R20 ;  /* 0x0000001404007986 */ /* 0x0007e8000c101d24 */
[----:B------:R3:W-:Y:S04]  /*a2b0*/  STG.E.128 [R8.64], R16 ;  /* 0x0000001008007986 */ /* 0x0007e8000c101d24 */
.L_x_987:
        /* <DEDUP_REMOVED lines=11> */
.L_x_994:
[----:B------:R-:W-:Y:S05]  /*a370*/  EXIT ;  /* 0x000000000000794d */ /* 0x000fea0003800000 */
.L_x_996:
        /* <DEDUP_REMOVED lines=16> */
.L_x_1274:


//--------------------- .text._ZN5flash44flash_bwd_dq_dk_dv_loop_seqk_parallel_kernelI23Flash_bwd_kernel_traitsILi64ELi128ELi128ELi8ELi4ELi4ELi4ELb0ELb0EN7cutlass6half_tE19Flash_kernel_traitsILi64ELi128ELi128ELi8ES3_EELb1ELb1ELb0ELb0ELb0ELb1ELb0EEEvNS_16Flash_bwd_paramsE --------------------------
	.section	.text._ZN5flash44flash_bwd_dq_dk_dv_loop_seqk_parallel_kernelI23Flash_bwd_kernel_traitsILi64ELi128ELi128ELi8ELi4ELi4ELi4ELb0ELb0EN7cutlass6half_tE19Flash_kernel_traitsILi64ELi128ELi128ELi8ES3_EELb1ELb1ELb0ELb0ELb0ELb1ELb0EEEvNS_16Flash_bwd_paramsE,"ax",@progbits
	.sectioninfo	@"SHI_REGISTERS=255"
	.align	128
        .global         _ZN5flash44flash_bwd_dq_dk_dv_loop_seqk_parallel_kernelI23Flash_bwd_kernel_traitsILi64ELi128ELi128ELi8ELi4ELi4ELi4ELb0ELb0EN7cutlass6half_tE19Flash_kernel_traitsILi64ELi128ELi128ELi8ES3_EELb1ELb1ELb0ELb0ELb0ELb1ELb0EEEvNS_16Flash_bwd_paramsE
        .type           _ZN5flash44flash_bwd_dq_dk_dv_loop_seqk_parallel_kernelI23Flash_bwd_kernel_traitsILi64ELi128ELi128ELi8ELi4ELi4ELi4ELb0ELb0EN7cutlass6half_tE19Flash_kernel_traitsILi64ELi128ELi128ELi8ES3_EELb1ELb1ELb0ELb0ELb0ELb1ELb0EEEvNS_16Flash_bwd_paramsE,@function
        .size           _ZN5flash44flash_bwd_dq_dk_dv_loop_seqk_parallel_kernelI23Flash_bwd_kernel_traitsILi64ELi128ELi128ELi8ELi4ELi4ELi4ELb0ELb0EN7cutlass6half_tE19Flash_kernel_traitsILi64ELi128ELi128ELi8ES3_EELb1ELb1ELb0ELb0ELb0ELb1ELb0EEEvNS_16Flash_bwd_paramsE,(.L_x_1275 - _ZN5flash44flash_bwd_dq_dk_dv_loop_seqk_parallel_kernelI23Flash_bwd_kernel_traitsILi64ELi128ELi128ELi8ELi4ELi4ELi4ELb0ELb0EN7cutlass6half_tE19Flash_kernel_traitsILi64ELi128ELi128ELi8ES3_EELb1ELb1ELb0ELb0ELb0ELb1ELb0EEEvNS_16Flash_bwd_paramsE)
        .other          _ZN5flash44flash_bwd_dq_dk_dv_loop_seqk_parallel_kernelI23Flash_bwd_kernel_traitsILi64ELi128ELi128ELi8ELi4ELi4ELi4ELb0ELb0EN7cutlass6half_tE19Flash_kernel_traitsILi64ELi128ELi128ELi8ES3_EELb1ELb1ELb0ELb0ELb0ELb1ELb0EEEvNS_16Flash_bwd_paramsE,@"STO_CUDA_ENTRY STV_DEFAULT"
_ZN5flash44flash_bwd_dq_dk_dv_loop_seqk_parallel_kernelI23Flash_bwd_kernel_traitsILi64ELi128ELi128ELi8ELi4ELi4ELi4ELb0ELb0EN7cutlass6half_tE19Flash_kernel_traitsILi64ELi128ELi128ELi8ES3_EELb1ELb1ELb0ELb0ELb0ELb1ELb0EEEvNS_16Flash_bwd_paramsE:
.text._ZN5flash44flash_bwd_dq_dk_dv_loop_seqk_parallel_kernelI23Flash_bwd_kernel_traitsILi64ELi128ELi128ELi8ELi4ELi4ELi4ELb0ELb0EN7cutlass6half_tE19Flash_kernel_traitsILi64ELi128ELi128ELi8ES3_EELb1ELb1ELb0ELb0ELb0ELb1ELb0EEEvNS_16Flash_bwd_paramsE:
        /* <DEDUP_REMOVED lines=17> */
[----:B------:R-:W-:Y:S02]  /*0110*/  ULDC.U8 UR7, c[0x0][0x328] ;  /* 0x0000ca0000077ab9 */ /* 0x000fe40000000000 */
[----:B------:R-:W-:Y:S01]  /*0120*/  UISETP.NE.AND UP5, UPT, UR7, URZ, UPT ;  /* 0x0000003f0700728c */ /* 0x000fe2000bfa5270 */
[----:B------:R-:W3:Y:S01]  /*0130*/  S2UR UR36, SR_CTAID.Z ;  /* 0x00000000002479c3 */ /* 0x000ee20000002700 */
[----:B------:R-:W-:-:S02]  /*0140*/  ULDC UR46, c[0x0][0x22c] ;  /* 0x00008b00002e7ab9 */ /* 0x000fc40000000800 */
[----:B------:R-:W-:Y:S02]  /*0150*/  ULDC UR34, c[0x0][0x1c0] ;  /* 0x0000700000227ab9 */ /* 0x000fe40000000800 */
[----:B------:R-:W-:Y:S02]  /*0160*/  UMOV UR5, 0x80 ;  /* 0x0000008000057882 */ /* 0x000fe40000000000 */
[----:B------:R-:W-:Y:S01]  /*0170*/  ULDC UR4, c[0x0][0x210] ;  /* 0x0000840000047ab9 */ /* 0x000fe20000000800 */
[----:B------:R-:W4:Y:S01]  /*0180*/  S2UR UR61, SR_CTAID.X ;  /* 0x00000000003d79c3 */ /* 0x000f220000002500 */
[----:B------:R-:W-:Y:S02]  /*0190*/  ULDC UR56, c[0x0][0x234] ;  /* 0x00008d0000387ab9 */ /* 0x000fe40000000800 */
[----:B------:R-:W-:Y:S02]  /*01a0*/  ULDC UR10, c[0x0][0x1c0] ;  /* 0x00007000000a7ab9 */ /* 0x000fe40000000800 */
[----:B------:R-:W-:Y:S01]  /*01b0*/  ULDC UR11, c[0x0][0x1c0] ;  /* 0x00007000000b7ab9 */ /* 0x000fe20000000800 */
[----:B-1----:R-:W-:Y:S01]  /*01c0*/  SHF.R.S32.HI R5, RZ, 0x1f, R10 ;  /* 0x0000001fff057819 */ /* 0x002fe2000001140a */
[----:B--2---:R-:W-:-:S02]  /*01d0*/  UIMAD.WIDE.U32 UR42, UR29, UR15, URZ ;  /* 0x0000000f1d2a72a5 */ /* 0x004fc4000f8e003f */
[----:B------:R-:W-:Y:S01]  /*01e0*/  USHF.L.U32 UR15, UR29, 0x7, URZ ;  /* 0x000000071d0f7899 */ /* 0x000fe2000800063f */
[CC--:B------:R-:W-:Y:S01]  /*01f0*/  LEA.HI R0, R5.reuse, R10.reuse, RZ, 0x4 ;  /* 0x0000000a05007211 */ /* 0x0c0fe200078f20ff */
[----:B------:R-:W-:Y:S01]  /*0200*/  UIMAD.WIDE UR34, UR46, UR34, URZ ;  /* 0x000000222e2272a5 */ /* 0x000fe2000f8e023f */
[CC--:B------:R-:W-:Y:S01]  /*0210*/  LEA.HI R14, R5.reuse, R10.reuse, RZ, 0x7 ;  /* 0x0000000a050e7211 */ /* 0x0c0fe200078f38ff */
[----:B------:R-:W-:Y:S01]  /*0220*/  UIMAD UR56, UR5, UR4, UR56 ;  /* 0x00000004053872a4 */ /* 0x000fe2000f8e0238 */
[CC--:B------:R-:W-:Y:S01]  /*0230*/  LEA.HI R2, R5.reuse, R10.reuse, RZ, 0x5 ;  /* 0x0000000a05027211 */ /* 0x0c0fe200078f28ff */
[----:B---3--:R-:W-:Y:S01]  /*0240*/  UIMAD UR47, UR36, UR46, URZ ;  /* 0x0000002e242f72a4 */ /* 0x008fe2000f8e023f */
[CC--:B------:R-:W-:Y:S01]  /*0250*/  LEA.HI R9, R5.reuse, R10.reuse, RZ, 0x3 ;  /* 0x0000000a05097211 */ /* 0x0c0fe200078f18ff */
[----:B------:R-:W-:Y:S01]  /*0260*/  UIMAD UR46, UR46, UR10, URZ ;  /* 0x0000000a2e2e72a4 */ /* 0x000fe2000f8e023f */
[CC--:B------:R-:W-:Y:S01]  /*0270*/  LEA.HI R13, R5.reuse, R10.reuse, RZ, 0x6 ;  /* 0x0000000a050d7211 */ /* 0x0c0fe200078f30ff */
[----:B------:R-:W-:Y:S01]  /*0280*/  UIMAD UR4, UR29, UR11, UR36 ;  /* 0x0000000b1d0472a4 */ /* 0x000fe2000f8e0224 */
[----:B------:R-:W-:Y:S01]  /*0290*/  LEA.HI R5, R5, R10, RZ, 0x2 ;  /* 0x0000000a05057211 */ /* 0x000fe200078f10ff */
[----:B------:R-:W-:Y:S01]  /*02a0*/  ULDC UR14, c[0x0][0x1c0] ;  /* 0x00007000000e7ab9 */ /* 0x000fe20000000800 */
[----:B------:R-:W-:Y:S01]  /*02b0*/  LOP3.LUT R3, R0, 0xfffffff0, RZ, 0xc0, !PT ;  /* 0xfffffff000037812 */ /* 0x000fe200078ec0ff */
[----:B------:R-:W-:Y:S01]  /*02c0*/  ULDC UR9, c[0x0][0x1c0] ;  /* 0x0000700000097ab9 */ /* 0x000fe20000000800 */
[----:B------:R-:W-:Y:S01]  /*02d0*/  LOP3.LUT R4, R5, 0x7ffffffc, RZ, 0xc0, !PT ;  /* 0x7ffffffc05047812 */ /* 0x000fe200078ec0ff */
[----:B------:R-:W-:Y:S01]  /*02e0*/  UIMAD UR53, UR6, UR29, URZ ;  /* 0x0000001d063572a4 */ /* 0x000fe2000f8e023f */
[----:B------:R-:W-:Y:S01]  /*02f0*/  LOP3.LUT R6, R2, 0xffffffe0, RZ, 0xc0, !PT ;  /* 0xffffffe002067812 */ /* 0x000fe200078ec0ff */
[C---:B------:R-:W-:Y:S01]  /*0300*/  IMAD.IADD R8, R10.reuse, 0x1, -R3 ;  /* 0x000000010a087824 */ /* 0x040fe200078e0a03 */
[----:B------:R-:W-:Y:S01]  /*0310*/  SHF.R.S32.HI R3, RZ, 0x4, R0 ;  /* 0x00000004ff037819 */ /* 0x000fe20000011400 */
[C---:B------:R-:W-:Y:S01]  /*0320*/  IMAD.IADD R15, R10.reuse, 0x1, -R4 ;  /* 0x000000010a0f7824 */ /* 0x040fe200078e0a04 */
[----:B------:R-:W-:Y:S01]  /*0330*/  SHF.R.S32.HI R4, RZ, 0x5, R2 ;  /* 0x00000005ff047819 */ /* 0x000fe20000011402 */
[----:B------:R-:W-:Y:S01]  /*0340*/  IMAD.IADD R6, R10, 0x1, -R6 ;  /* 0x000000010a067824 */ /* 0x000fe200078e0a06 */
[----:B------:R-:W-:Y:S01]  /*0350*/  SHF.R.S32.HI R2, RZ, 0x1f, R2 ;  /* 0x0000001fff027819 */ /* 0x000fe20000011402 */
[----:B------:R-:W-:Y:S01]  /*0360*/  UIMAD UR5, UR29, UR9, UR36 ;  /* 0x000000091d0572a4 */ /* 0x000fe2000f8e0224 */
[----:B------:R-:W-:Y:S01]  /*0370*/  LEA.HI R0, R0, R3, RZ, 0x1 ;  /* 0x0000000300007211 */ /* 0x000fe200078f08ff */
[----:B------:R-:W-:Y:S01]  /*0380*/  @!UP5 UIMAD UR6, UR29, UR14, UR36 ;  /* 0x0000000e1d06d2a4 */ /* 0x000fe2000f8e0224 */
[----:B------:R-:W-:Y:S01]  /*0390*/  LEA.HI R2, R2, R4, RZ, 0x2 ;  /* 0x0000000402027211 */ /* 0x000fe200078f10ff */
[----:B------:R-:W-:Y:S01]  /*03a0*/  USHF.L.U32 UR45, UR46, 0x7, URZ ;  /* 0x000000072e2d7899 */ /* 0x000fe2000800063f */
[----:B------:R-:W-:Y:S01]  /*03b0*/  LOP3.LUT R7, R9, 0xfffffff8, RZ, 0xc0, !PT ;  /* 0xfffffff809077812 */ /* 0x000fe200078ec0ff */
[----:B------:R-:W-:Y:S01]  /*03c0*/  USHF.L.U32 UR44, UR4, 0x5, URZ ;  /* 0x00000005042c7899 */ /* 0x000fe2000800063f */
[----:B------:R-:W-:Y:S01]  /*03d0*/  LOP3.LUT R0, R0, 0xfffffffe, RZ, 0xc0, !PT ;  /* 0xfffffffe00007812 */ /* 0x000fe200078ec0ff */
[----:B------:R-:W-:Y:S01]  /*03e0*/  ULDC UR50, c[0x0][0x214] ;  /* 0x0000850000327ab9 */ /* 0x000fe20000000800 */
[----:B------:R-:W-:Y:S01]  /*03f0*/  LOP3.LUT R2, R2, 0xfffffffc, RZ, 0xc0, !PT ;  /* 0xfffffffc02027812 */ /* 0x000fe200078ec0ff */
[----:B------:R-:W-:Y:S01]  /*0400*/  IMAD.IADD R7, R10, 0x1, -R7 ;  /* 0x000000010a077824 */ /* 0x000fe200078e0a07 */
[----:B------:R-:W-:Y:S01]  /*0410*/  ULDC UR57, c[0x0][0x1c8] ;  /* 0x0000720000397ab9 */ /* 0x000fe20000000800 */
[----:B------:R-:W-:Y:S01]  /*0420*/  IMAD.IADD R10, R3, 0x1, -R0 ;  /* 0x00000001030a7824 */ /* 0x000fe200078e0a00 */
[--C-:B------:R-:W-:Y:S01]  /*0430*/  SHF.R.S32.HI R3, RZ, 0x2, R5.reuse ;  /* 0x00000002ff037819 */ /* 0x100fe20000011405 */
[----:B------:R-:W-:Y:S01]  /*0440*/  IMAD.IADD R16, R4, 0x1, -R2 ;  /* 0x0000000104107824 */ /* 0x000fe200078e0a02 */
[----:B------:R-:W-:Y:S01]  /*0450*/  SHF.R.S32.HI R0, RZ, 0x1f, R5 ;  /* 0x0000001fff007819 */ /* 0x000fe20000011405 */
[----:B------:R-:W-:Y:S01]  /*0460*/  IMAD.SHL.U32 R5, R7, 0x8, RZ ;  /* 0x0000000807057824 */ /* 0x000fe200078e00ff */
[----:B------:R-:W-:Y:S01]  /*0470*/  SHF.R.S32.HI R4, RZ, 0x3, R9 ;  /* 0x00000003ff047819 */ /* 0x000fe20000011409 */
[----:B------:R-:W-:Y:S01]  /*0480*/  ULDC.U8 UR8, c[0x0][0x3d0] ;  /* 0x0000f40000087ab9 */ /* 0x000fe20000000000 */
[----:B------:R-:W-:Y:S01]  /*0490*/  SHF.R.S32.HI R2, RZ, 0x1f, R6 ;  /* 0x0000001fff027819 */ /* 0x000fe20000011406 */
[----:B------:R-:W-:Y:S01]  /*04a0*/  STL [R1+0x18], R16 ;  /* 0x0000181001007387 */ /* 0x000fe20000100800 */
[----:B------:R-:W-:Y:S01]  /*04b0*/  LEA.HI R0, R0, R3, RZ, 0x3 ;  /* 0x0000000300007211 */ /* 0x000fe200078f18ff */
[----:B------:R-:W-:Y:S01]  /*04c0*/  IMAD.SHL.U32 R4, R4, 0x40, RZ ;  /* 0x0000004004047824 */ /* 0x000fe200078e00ff */
[----:B------:R-:W-:Y:S01]  /*04d0*/  LEA.HI R237, R2, R6, RZ, 0x2 ;  /* 0x0000000602ed7211 */ /* 0x000fe200078f10ff */
[----:B------:R-:W-:Y:S01]  /*04e0*/  ULDC UR51, c[0x0][0x224] ;  /* 0x0000890000337ab9 */ /* 0x000fe20000000800 */
[----:B------:R-:W-:Y:S01]  /*04f0*/  LOP3.LUT R2, R0, 0xfffffff8, RZ, 0xc0, !PT ;  /* 0xfffffff800027812 */ /* 0x000fe200078ec0ff */
[----:B------:R-:W-:Y:S01]  /*0500*/  @UP5 UIMAD UR55, UR29, UR50, URZ ;  /* 0x000000321d3752a4 */ /* 0x000fe2000f8e023f */
[----:B------:R-:W-:Y:S01]  /*0510*/  LOP3.LUT R0, R4, 0x1c0, RZ, 0xc0, !PT ;  /* 0x000001c004007812 */ /* 0x000fe200078ec0ff */
[----:B------:R-:W-:Y:S01]  /*0520*/  ULDC.64 UR12, c[0x0][0x118] ;  /* 0x00004600000c7ab9 */ /* 0x000fe20000000a00 */
[----:B------:R-:W-:Y:S01]  /*0530*/  SHF.R.S32.HI R4, RZ, 0x1f, R8 ;  /* 0x0000001fff047819 */ /* 0x000fe20000011408 */
[----:B------:R-:W-:Y:S01]  /*0540*/  IMAD.IADD R6, R3, 0x1, -R2 ;  /* 0x0000000103067824 */ /* 0x000fe200078e0a02 */
[----:B------:R-:W-:Y:S01]  /*0550*/  LOP3.LUT R3, R0, 0x38, R5, 0xf8, !PT ;  /* 0x0000003800037812 */ /* 0x000fe200078ef805 */
[----:B------:R-:W-:Y:S01]  /*0560*/  ULOP3.LUT UR57, UR36, UR57, URZ, 0x3c, !UPT ;  /* 0x0000003924397292 */ /* 0x000fe2000f8e3c3f */
[----:B------:R-:W-:Y:S01]  /*0570*/  SHF.R.U32.HI R2, RZ, 0x3, R0 ;  /* 0x00000003ff027819 */ /* 0x000fe20000011600 */
[----:B------:R-:W-:Y:S01]  /*0580*/  USHF.R.S32.HI UR58, URZ, 0x1f, UR36 ;  /* 0x0000001f3f3a7899 */ /* 0x000fe20008011424 */
[----:B------:R-:W-:Y:S01]  /*0590*/  LEA.HI R11, R4, R8, RZ, 0x3 ;  /* 0x00000008040b7211 */ /* 0x000fe200078f18ff */
[----:B------:R-:W-:Y:S01]  /*05a0*/  UISETP.NE.AND UP6, UPT, UR8, URZ, UPT ;  /* 0x0000003f0800728c */ /* 0x000fe2000bfc5270 */
[----:B------:R-:W-:Y:S01]  /*05b0*/  LOP3.LUT R3, R3, R2, RZ, 0x3c, !PT ;  /* 0x0000000203037212 */ /* 0x000fe200078e3cff */
[----:B------:R-:W-:Y:S01]  /*05c0*/  IMAD.SHL.U32 R2, R13, 0x8, RZ ;  /* 0x000000080d027824 */ /* 0x000fe200078e00ff */
[----:B------:R-:W-:Y:S01]  /*05d0*/  LOP3.LUT R0, R11, 0xfffffff8, RZ, 0xc0, !PT ;  /* 0xfffffff80b007812 */ /* 0x000fe200078ec0ff */
[----:B------:R-:W-:Y:S01]  /*05e0*/  USHF.R.S32.HI UR60, URZ, 0x1f, UR29 ;  /* 0x0000001f3f3c7899 */ /* 0x000fe2000801141d */
[----:B------:R-:W-:Y:S01]  /*05f0*/  LOP3.LUT R4, R6, 0x1, RZ, 0xc0, !PT ;  /* 0x0000000106047812 */ /* 0x000fe200078ec0ff */
[----:B------:R-:W-:Y:S01]  /*0600*/  USHF.R.S32.HI UR59, URZ, 0x1f, UR36 ;  /* 0x0000001f3f3b7899 */ /* 0x000fe20008011424 */
[----:B------:R-:W-:Y:S01]  /*0610*/  LOP3.LUT R2, R3, 0xfffffe00, R2, 0xf8, !PT ;  /* 0xfffffe0003027812 */ /* 0x000fe200078ef802 */
[----:B------:R-:W-:Y:S01]  /*0620*/  IMAD.IADD R12, R8, 0x1, -R0 ;  /* 0x00000001080c7824 */ /* 0x000fe200078e0a00 */
[----:B------:R-:W-:Y:S01]  /*0630*/  SHF.R.S32.HI R8, RZ, 0x7, R14 ;  /* 0x00000007ff087819 */ /* 0x000fe2000001140e */
[C---:B------:R-:W-:Y:S01]  /*0640*/  IMAD.SHL.U32 R0, R7.reuse, 0x40, RZ ;  /* 0x0000004007007824 */ /* 0x040fe200078e00ff */
[----:B------:R-:W-:Y:S01]  /*0650*/  ISETP.NE.U32.AND P0, PT, R4, 0x1, PT ;  /* 0x000000010400780c */ /* 0x000fe20003f05070 */
[----:B------:R1:W-:Y:S01]  /*0660*/  STL [R1+0x14], R2 ;  /* 0x0000140201007387 */ /* 0x0003e20000100800 */
[----:B------:R-:W-:Y:S01]  /*0670*/  IMAD.SHL.U32 R3, R10, 0x200, RZ ;  /* 0x000002000a037824 */ /* 0x000fe200078e00ff */
[C---:B------:R-:W-:Y:S01]  /*0680*/  LOP3.LUT P4, RZ, R7.reuse, 0x2, RZ, 0xc0, !PT ;  /* 0x0000000207ff7812 */ /* 0x040fe2000788c0ff */
[----:B------:R-:W-:Y:S01]  /*0690*/  UIMAD.WIDE.U32 UR40, UR34, UR42, URZ ;  /* 0x0000002a222872a5 */ /* 0x000fe2000f8e003f */
[----:B------:R-:W-:Y:S01]  /*06a0*/  LOP3.LUT R0, R0, 0x1c0, RZ, 0xc0, !PT ;  /* 0x000001c000007812 */ /* 0x000fe200078ec0ff */
[----:B------:R-:W-:Y:S01]  /*06b0*/  UIMAD UR52, UR35, UR42, URZ ;  /* 0x0000002a233472a4 */ /* 0x000fe2000f8e023f */
[----:B------:R-:W-:Y:S01]  /*06c0*/  LOP3.LUT P3, RZ, R7, 0x4, RZ, 0xc0, !PT ;  /* 0x0000000407ff7812 */ /* 0x000fe2000786c0ff */
[----:B------:R-:W-:Y:S01]  /*06d0*/  IMAD.U32 R7, RZ, RZ, UR15 ;  /* 0x0000000fff077e24 */ /* 0x000fe2000f8e00ff */
[----:B------:R-:W-:Y:S01]  /*06e0*/  LOP3.LUT R178, R0, 0x8, R9, 0xf8, !PT ;  /* 0x0000000800b27812 */ /* 0x000fe200078ef809 */
[----:B------:R-:W-:Y:S01]  /*06f0*/  IMAD.SHL.U32 R7, R15, 0x2, RZ ;  /* 0x000000020f077824 */ /* 0x000fe200078e00ff */
[----:B------:R-:W-:Y:S01]  /*0700*/  R2P PR, R6, 0x6 ;  /* 0x0000000606007804 */ /* 0x000fe20000000000 */
[----:B------:R-:W-:Y:S01]  /*0710*/  USHF.R.S32.HI UR54, URZ, 0x1f, UR47 ;  /* 0x0000001f3f367899 */ /* 0x000fe2000801142f */
[----:B------:R-:W-:Y:S01]  /*0720*/  SEL R180, R231, 0xffffffe0, !P4 ;  /* 0xffffffe0e7b47807 */ /* 0x000fe20006000000 */
[----:B------:R-:W-:Y:S01]  /*0730*/  UIMAD UR51, UR5, UR51, URZ ;  /* 0x00000033053372a4 */ /* 0x000fe2000f8e023f */
[----:B------:R-:W-:Y:S01]  /*0740*/  SEL R229, R229, 0x10, !P0 ;  /* 0x00000010e5e57807 */ /* 0x000fe20004000000 */
[----:B------:R-:W-:Y:S01]  /*0750*/  @!UP5 UIMAD UR50, UR6, UR50, URZ ;  /* 0x000000320632d2a4 */ /* 0x000fe2000f8e023f */
[----:B------:R-:W-:Y:S01]  /*0760*/  SEL R231, R231, 0xffffffe0, !P1 ;  /* 0xffffffe0e7e77807 */ /* 0x000fe20004800000 */
[----:B------:R-:W-:-:S02]  /*0770*/  USHF.R.S32.HI UR49, URZ, 0x1f, UR45 ;  /* 0x0000001f3f317899 */ /* 0x000fc4000801142d */
[----:B------:R-:W-:Y:S02]  /*0780*/  USHF.R.S32.HI UR48, URZ, 0x1f, UR44 ;  /* 0x0000001f3f307899 */ /* 0x000fe4000801142c */
[----:B------:R-:W-:Y:S01]  /*0790*/  UMOV UR39, 0xffffc000 ;  /* 0xffffc00000277882 */ /* 0x000fe20000000000 */
[----:B-1----:R-:W-:-:S05]  /*07a0*/  IMAD.SHL.U32 R2, R16, 0x10, RZ ;  /* 0x0000001010027824 */ /* 0x002fca00078e00ff */
[----:B------:R-:W-:Y:S02]  /*07b0*/  LOP3.LUT R5, R0, 0x30, R2, 0xf8, !PT ;  /* 0x0000003000057812 */ /* 0x000fe400078ef802 */
[----:B------:R-:W-:Y:S02]  /*07c0*/  SHF.R.U32.HI R0, RZ, 0x3, R0 ;  /* 0x00000003ff007819 */ /* 0x000fe40000011600 */
[----:B------:R-:W-:Y:S01]  /*07d0*/  LOP3.LUT R4, R5, 0x8, R9, 0xf8, !PT ;  /* 0x0000000805047812 */ /* 0x000fe200078ef809 */
[C---:B------:R-:W-:Y:S01]  /*07e0*/  IMAD R5, R8.reuse, 0x2000, R7 ;  /* 0x0000200008057824 */ /* 0x040fe200078e0207 */
        /* <DEDUP_REMOVED lines=78> */
[----:B----4-:R2:W-:Y:S02]  /*0cd0*/  STL [R1+0x38], R0 ;  /* 0x0000380001007387 */ /* 0x0105e40000100800 */
.L_x_1041:
[----:B------:R-:W-:Y:S02]  /*0ce0*/  ULDC.64 UR4, c[0x0][0x240] ;  /* 0x0000900000047ab9 */ /* 0x000fe40000000a00 */
[----:B------:R-:W-:Y:S02]  /*0cf0*/  UISETP.NE.U32.AND UP1, UPT, URZ, UR4, UPT ;  /* 0x000000043f00728c */ /* 0x000fe4000bf25070 */
[----:B------:R-:W-:Y:S02]  /*0d00*/  USHF.L.U32 UR14, UR29, 0x2, URZ ;  /* 0x000000021d0e7899 */ /* 0x000fe4000800063f */
[----:B------:R-:W-:Y:S02]  /*0d10*/  USHF.R.S32.HI UR38, URZ, 0x1f, UR29 ;  /* 0x0000001f3f267899 */ /* 0x000fe4000801141d */
        /* <DEDUP_REMOVED lines=9> */
[----:B------:R-:W-:Y:S01]  /*0db0*/  ULDC.U8 UR11, c[0x0][0x312] ;  /* 0x0000c480000b7ab9 */ /* 0x000fe20000000000 */
[----:B------:R-:W-:Y:S01]  /*0dc0*/  PLOP3.LUT P0, PT, PT, PT, UP3, 0x80, 0x0 ;  /* 0x000000000000781c */ /* 0x000fe20003f0f038 */
[----:B------:R-:W-:Y:S01]  /*0dd0*/  ULDC.64 UR6, c[0x0][0x248] ;  /* 0x0000920000067ab9 */ /* 0x000fe20000000a00 */
[----:B------:R-:W-:Y:S01]  /*0de0*/  IMAD.U32 R5, RZ, RZ, UR5 ;  /* 0x00000005ff057e24 */ /* 0x000fe2000f8e00ff */
[----:B------:R-:W-:-:S02]  /*0df0*/  UISETP.NE.AND UP4, UPT, UR11, URZ, UPT ;  /* 0x0000003f0b00728c */ /* 0x000fc4000bf85270 */
[----:B------:R-:W-:Y:S02]  /*0e00*/  @UP3 UIADD3 UR4, UP0, UR14, UR8, URZ ;  /* 0x000000080e043290 */ /* 0x000fe4000ff1e03f */
[----:B------:R1:W2:Y:S01]  /*0e10*/  @P2 LDG.E R8, [R4.64] ;  /* 0x0000000c04082981 */ /* 0x0002a2000c1e1900 */
[----:B------:R-:W-:Y:S02]  /*0e20*/  UISETP.EQ.U32.AND UP2, UPT, URZ, UR6, UPT ;  /* 0x000000063f00728c */ /* 0x000fe4000bf42070 */
[----:B------:R-:W-:Y:S01]  /*0e30*/  @UP3 UIADD3.X UR5, UR10, UR9, URZ, UP0, !UPT ;  /* 0x000000090a053290 */ /* 0x000fe200087fe43f */
[----:B---3--:R1:W3:Y:S01]  /*0e40*/  @P2 LDG.E R2, [R4.64+0x4] ;  /* 0x0000040c04022981 */ /* 0x0082e2000c1e1900 */
[----:B------:R-:W-:Y:S01]  /*0e50*/  MOV R6, UR4 ;  /* 0x0000000400067c02 */ /* 0x000fe20008000f00 */
[----:B------:R-:W-:-:S03]  /*0e60*/  UISETP.EQ.OR.EX UP2, UPT, URZ, UR7, !UP4, UP2 ;  /* 0x000000073f00728c */ /* 0x000fc6000e742720 */
[----:B------:R-:W-:Y:S01]  /*0e70*/  IMAD.U32 R7, RZ, RZ, UR5 ;  /* 0x00000005ff077e24 */ /* 0x000fe2000f8e00ff */
[----:B------:R-:W-:-:S04]  /*0e80*/  UIADD3 UR6, UP0, UR14, UR6, URZ ;  /* 0x000000060e067290 */ /* 0x000fc8000ff1e03f */
[----:B------:R-:W4:Y:S01]  /*0e90*/  @P0 LDG.E R6, [R6.64] ;  /* 0x0000000c06060981 */ /* 0x000f22000c1e1900 */
        /* <DEDUP_REMOVED lines=25> */
.L_x_997:
        /* <DEDUP_REMOVED lines=59> */
.L_x_999:
        /* <DEDUP_REMOVED lines=18> */
.L_x_1000:
        /* <DEDUP_REMOVED lines=18> */
[----:B------:R-:W-:Y:S02]  /*1620*/  UIMAD UR4, UR38, UR8, UR53 ;  /* 0x00000008260472a4 */ /* 0x000fe4000f8e0235 */
[----:B------:R-:W-:Y:S02]  /*1630*/  USHF.L.U32 UR8, UR29, 0x7, URZ ;  /* 0x000000071d087899 */ /* 0x000fe4000800063f */
        /* <DEDUP_REMOVED lines=8> */
[----:B------:R-:W-:Y:S02]  /*16c0*/  ULDC.64 UR6, c[0x0][0x3d8] ;  /* 0x0000f60000067ab9 */ /* 0x000fe40000000a00 */
[----:B------:R-:W-:Y:S01]  /*16d0*/  UIMAD.WIDE.U32 UR4, UR61, UR6, URZ ;  /* 0x000000063d0472a5 */ /* 0x000fe2000f8e003f */
[----:B-1----:R-:W-:Y:S02]  /*16e0*/  IMAD.MOV R0, RZ, RZ, -R5 ;  /* 0x000000ffff007224 */ /* 0x002fe400078e0a05 */
[----:B------:R-:W-:Y:S01]  /*16f0*/  IMAD.MOV.U32 R4, RZ, RZ, RZ ;  /* 0x000000ffff047224 */ /* 0x000fe200078e00ff */
[----:B------:R-:W-:Y:S01]  /*1700*/  USEL UR15, UR4, URZ, UP6 ;  /* 0x0000003f040f7287 */ /* 0x000fe2000b000000 */
[----:B------:R-:W-:Y:S01]  /*1710*/  IMAD R0, R0, R6, RZ ;  /* 0x0000000600007224 */ /* 0x000fe200078e02ff */
[----:B------:R-:W-:-:S02]  /*1720*/  USHF.L.U64.HI UR4, UR29, 0x7, UR38 ;  /* 0x000000071d047899 */ /* 0x000fc40008010226 */
[----:B------:R-:W-:Y:S01]  /*1730*/  UIMAD UR7, UR61, UR7, UR5 ;  /* 0x000000073d0772a4 */ /* 0x000fe2000f8e0205 */
[----:B------:R-:W-:Y:S01]  /*1740*/  IMAD.HI.U32 R0, R5, R0, R4 ;  /* 0x0000000005007227 */ /* 0x000fe200078e0004 */
[----:B------:R-:W-:Y:S02]  /*1750*/  USEL UR5, UR4, URZ, UP1 ;  /* 0x0000003f04057287 */ /* 0x000fe40008800000 */
[----:B------:R-:W-:-:S03]  /*1760*/  USEL UR4, UR8, URZ, UP1 ;  /* 0x0000003f08047287 */ /* 0x000fc60008800000 */
[----:B------:R-:W-:Y:S01]  /*1770*/  IMAD.HI.U32 R0, R0, R2, RZ ;  /* 0x0000000200007227 */ /* 0x000fe200078e00ff */
[----:B------:R-:W-:Y:S02]  /*1780*/  UIADD3 UR4, UP1, UR14, UR4, URZ ;  /* 0x000000040e047290 */ /* 0x000fe4000ff3e03f */
[----:B------:R-:W-:Y:S01]  /*1790*/  ULDC UR8, c[0x0][0x234] ;  /* 0x00008d0000087ab9 */ /* 0x000fe20000000800 */
[----:B------:R-:W-:Y:S01]  /*17a0*/  IMAD.MOV R4, RZ, RZ, -R0 ;  /* 0x000000ffff047224 */ /* 0x000fe200078e0a00 */
[----:B------:R-:W-:Y:S02]  /*17b0*/  UIADD3.X UR6, UR26, UR5, URZ, UP1, !UPT ;  /* 0x000000051a067290 */ /* 0x000fe40008ffe43f */
[----:B------:R-:W-:Y:S01]  /*17c0*/  UIMAD UR5, UR35, UR4, URZ ;  /* 0x00000004230572a4 */ /* 0x000fe2000f8e023f */
[----:B------:R-:W-:-:S03]  /*17d0*/  IMAD R2, R6, R4, R2 ;  /* 0x0000000406027224 */ /* 0x000fc600078e0202 */
[----:B------:R-:W-:Y:S02]  /*17e0*/  UIMAD UR6, UR34, UR6, UR5 ;  /* 0x00000006220672a4 */ /* 0x000fe4000f8e0205 */
[----:B------:R-:W-:Y:S01]  /*17f0*/  ISETP.GT.U32.AND P1, PT, R6, R2, PT ;  /* 0x000000020600720c */ /* 0x000fe20003f24070 */
[----:B------:R-:W-:-:S04]  /*1800*/  @UP5 USEL UR5, UR55, UR11, !UP2 ;  /* 0x0000000b37055287 */ /* 0x000fc8000d000000 */
[----:B------:R-:W-:Y:S02]  /*1810*/  @UP5 UIMAD UR10, UR36, UR8, UR5 ;  /* 0x00000008240a52a4 */ /* 0x000fe4000f8e0205 */
[----:B------:R-:W-:Y:S02]  /*1820*/  UIMAD.WIDE.U32 UR4, UR34, UR4, URZ ;  /* 0x00000004220472a5 */ /* 0x000fe4000f8e003f */
[----:B------:R-:W-:Y:S02]  /*1830*/  USEL UR8, UR7, URZ, UP6 ;  /* 0x0000003f07087287 */ /* 0x000fe4000b000000 */
[----:B------:R-:W-:Y:S02]  /*1840*/  UIADD3 UR7, UR5, UR6, URZ ;  /* 0x0000000605077290 */ /* 0x000fe4000fffe03f */
[----:B------:R-:W-:Y:S01]  /*1850*/  @!P1 IMAD.IADD R2, R2, 0x1, -R6 ;  /* 0x0000000102029824 */ /* 0x000fe200078e0a06 */
[----:B------:R-:W-:Y:S01]  /*1860*/  @!P1 IADD3 R0, R0, 0x1, RZ ;  /* 0x0000000100009810 */ /* 0x000fe20007ffe0ff */
[----:B------:R-:W-:Y:S01]  /*1870*/  @!UP5 UMOV UR10, UR50 ;  /* 0x00000032000adc82 */ /* 0x000fe20008000000 */
[----:B------:R-:W-:-:S02]  /*1880*/  ISETP.LE.AND P1, PT, RZ, UR57, PT ;  /* 0x00000039ff007c0c */ /* 0x000fc4000bf23270 */
        /* <DEDUP_REMOVED lines=13> */
.L_x_1001:
[----:B------:R-:W-:Y:S02]  /*1960*/  UMOV UR6, UR51 ;  /* 0x0000003300067c82 */ /* 0x000fe40008000000 */
.L_x_1002:
[----:B------:R-:W1:Y:S01]  /*1970*/  S2R R31, SR_TID.X ;  /* 0x00000000001f7919 */ /* 0x000e620000002100 */
[----:B------:R-:W-:Y:S01]  /*1980*/  UIADD3 UR4, UP4, UP3, UR4, UR45, UR47 ;  /* 0x0000002d04047290 */ /* 0x000fe2000fb9e02f */
[----:B------:R-:W-:Y:S01]  /*1990*/  IMAD.U32 R11, RZ, RZ, UR14 ;  /* 0x0000000eff0b7e24 */ /* 0x000fe2000f8e00ff */
[----:B------:R-:W-:Y:S01]  /*19a0*/  ULDC UR11, c[0x0][0x2e8] ;  /* 0x0000ba00000b7ab9 */ /* 0x000fe20000000800 */
[----:B------:R-:W-:Y:S01]  /*19b0*/  IMAD.MOV.U32 R33, RZ, RZ, c[0x0][0x190] ;  /* 0x00006400ff217624 */ /* 0x000fe200078e00ff */
[----:B------:R-:W-:Y:S01]  /*19c0*/  UIADD3 UR15, UP2, UP1, UR15, UR4, UR17 ;  /* 0x000000040f0f7290 */ /* 0x000fe2000f95e011 */
[----:B------:R-:W-:Y:S01]  /*19d0*/  IMAD.MOV.U32 R12, RZ, RZ, c[0x0][0x370] ;  /* 0x0000dc00ff0c7624 */ /* 0x000fe200078e00ff */
[----:B------:R-:W-:Y:S01]  /*19e0*/  UIADD3.X UR4, UR7, UR49, UR54, UP4, UP3 ;  /* 0x0000003107047290 */ /* 0x000fe2000a7e6436 */
[----:B------:R-:W-:Y:S01]  /*19f0*/  BSSY B1, `(.L_x_998) ;  /* 0x0000aba000017945 */ /* 0x000fe20003800000 */
[----:B------:R-:W-:Y:S01]  /*1a00*/  UIADD3 UR6, UR14, UR6, URZ ;  /* 0x000000060e067290 */ /* 0x000fe2000fffe03f */
[----:B------:R-:W-:Y:S01]  /*1a10*/  IMAD.SHL.U32 R26, R33, 0x20, RZ ;  /* 0x00000020211a7824 */ /* 0x000fe200078e00ff */
[----:B------:R-:W-:-:S02]  /*1a20*/  UIADD3.X UR9, UR8, UR4, UR9, UP2, UP1 ;  /* 0x0000000408097290 */ /* 0x000fc400097e2409 */
[----:B------:R-:W-:Y:S02]  /*1a30*/  UIADD3 UR10, UR14, UR10, URZ ;  /* 0x0000000a0e0a7290 */ /* 0x000fe4000fffe03f */
[----:B------:R-:W-:Y:S02]  /*1a40*/  ULDC.64 UR4, c[0x0][0x1a8] ;  /* 0x00006a0000047ab9 */ /* 0x000fe40000000a00 */
[----:B------:R-:W-:-:S04]  /*1a50*/  UIMAD UR4, UR58, UR4, URZ ;  /* 0x000000043a0472a4 */ /* 0x000fc8000f8e023f */
[----:B------:R-:W-:Y:S01]  /*1a60*/  UIMAD UR8, UR36, UR5, UR4 ;  /* 0x00000005240872a4 */ /* 0x000fe2000f8e0204 */
[----:B-1----:R-:W-:Y:S02]  /*1a70*/  SHF.R.S32.HI R32, RZ, 0x1f, R31 ;  /* 0x0000001fff207819 */ /* 0x002fe4000001141f */
[----:B------:R-:W-:Y:S02]  /*1a80*/  ULDC.64 UR4, c[0x0][0x378] ;  /* 0x0000de0000047ab9 */ /* 0x000fe40000000a00 */
[----:B------:R-:W-:Y:S01]  /*1a90*/  UIMAD UR4, UR58, UR4, URZ ;  /* 0x000000043a0472a4 */ /* 0x000fe2000f8e023f */
[CC--:B------:R-:W-:Y:S02]  /*1aa0*/  LEA.HI R4, R32.reuse, R31.reuse, RZ, 0x3 ;  /* 0x0000001f20047211 */ /* 0x0c0fe400078f18ff */
[----:B------:R-:W-:Y:S01]  /*1ab0*/  LEA.HI R10, R32, R31, RZ, 0x5 ;  /* 0x0000001f200a7211 */ /* 0x000fe200078f28ff */
[----:B------:R-:W-:Y:S01]  /*1ac0*/  UIMAD UR7, UR36, UR5, UR4 ;  /* 0x00000005240772a4 */ /* 0x000fe2000f8e0204 */
[----:B------:R-:W-:-:S02]  /*1ad0*/  SHF.R.S32.HI R0, RZ, 0x3, R4 ;  /* 0x00000003ff007819 */ /* 0x000fc40000011404 */
[----:B------:R-:W-:Y:S01]  /*1ae0*/  LOP3.LUT R4, R4, 0xfffffff8, RZ, 0xc0, !PT ;  /* 0xfffffff804047812 */ /* 0x000fe200078ec0ff */
[----:B------:R-:W-:Y:S01]  /*1af0*/  ULDC.64 UR4, c[0x0][0x370] ;  /* 0x0000dc0000047ab9 */ /* 0x000fe20000000a00 */
[----:B------:R-:W-:Y:S01]  /*1b00*/  SHF.R.S32.HI R30, RZ, 0x1f, R0 ;  /* 0x0000001fff1e7819 */ /* 0x000fe20000011400 */
[----:B------:R-:W-:Y:S01]  /*1b10*/  UIMAD UR4, UR26, UR4, URZ ;  /* 0x000000041a0472a4 */ /* 0x000fe2000f8e023f */
[----:B------:R-:W-:Y:S01]  /*1b20*/  IADD3 R2, P1, R0, UR14, RZ ;  /* 0x0000000e00027c10 */ /* 0x000fe2000ff3e0ff */
[----:B------:R-:W-:Y:S02]  /*1b30*/  IMAD.IADD R4, R31, 0x1, -R4 ;  /* 0x000000011f047824 */ /* 0x000fe400078e0a04 */
[----:B------:R-:W-:Y:S01]  /*1b40*/  UIMAD UR5, UR14, UR5, UR4 ;  /* 0x000000050e0572a4 */ /* 0x000fe2000f8e0204 */
[----:B------:R-:W-:Y:S01]  /*1b50*/  IADD3.X R9, R30, UR26, RZ, P1, !PT ;  /* 0x0000001a1e097c10 */ /* 0x000fe20008ffe4ff */
[----:B------:R-:W-:Y:S01]  /*1b60*/  IMAD.SHL.U32 R4, R4, 0x8, RZ ;  /* 0x0000000804047824 */ /* 0x000fe200078e00ff */
[----:B------:R-:W-:-:S03]  /*1b70*/  UIADD3 UR4, -UR16, UR20, UR18 ;  /* 0x0000001410047290 */ /* 0x000fc6000fffe112 */
[----:B------:R-:W-:Y:S01]  /*1b80*/  IMAD R9, R9, c[0x0][0x190], RZ ;  /* 0x0000640009097a24 */ /* 0x000fe200078e02ff */
[----:B------:R-:W-:Y:S01]  /*1b90*/  SHF.R.S32.HI R5, RZ, 0x1f, R4 ;  /* 0x0000001fff057819 */ /* 0x000fe20000011404 */
[----:B------:R-:W-:-:S03]  /*1ba0*/  UIADD3 UR4, UR4, -UR11, URZ ;  /* 0x8000000b04047290 */ /* 0x000fc6000fffe03f */
[----:B------:R-:W-:Y:S01]  /*1bb0*/  UMOV UR11, 0x4 ;  /* 0x00000004000b7882 */ /* 0x000fe20000000000 */
[----:B------:R-:W-:Y:S01]  /*1bc0*/  IMAD.WIDE.U32 R6, R2, c[0x0][0x190], R4 ;  /* 0x0000640002067a25 */ /* 0x000fe200078e0004 */
[----:B------:R-:W-:-:S03]  /*1bd0*/  USHF.R.S32.HI UR17, URZ, 0x1f, UR4 ;  /* 0x0000001f3f117899 */ /* 0x000fc60008011404 */
[----:B------:R-:W-:Y:S01]  /*1be0*/  IMAD R2, R2, c[0x0][0x194], R9 ;  /* 0x0000650002027a24 */ /* 0x000fe200078e0209 */
[----:B------:R-:W-:Y:S01]  /*1bf0*/  IADD3 R8, P1, R6, UR37, RZ ;  /* 0x0000002506087c10 */ /* 0x000fe2000ff3e0ff */
[----:B------:R-:W-:-:S03]  /*1c00*/  ULEA.HI UR17, UR17, UR4, URZ, 0x7 ;  /* 0x0000000411117291 */ /* 0x000fc6000f8f383f */
[----:B------:R-:W-:Y:S01]  /*1c10*/  IADD3.X R9, R7, UR31, R2, P1, !PT ;  /* 0x0000001f07097c10 */ /* 0x000fe20008ffe402 */
[----:B------:R-:W-:Y:S01]  /*1c20*/  USHF.R.S32.HI UR17, URZ, 0x7, UR17 ;  /* 0x000000073f117899 */ /* 0x000fe20008011411 */
[----:B------:R-:W-:Y:S02]  /*1c30*/  LOP3.LUT R2, R10, 0xffffffe0, RZ, 0xc0, !PT ;  /* 0xffffffe00a027812 */ /* 0x000fe400078ec0ff */
[----:B------:R-:W-:Y:S01]  /*1c40*/  IADD3 R6, P1, R4, UR23, RZ ;  /* 0x0000001704067c10 */ /* 0x000fe2000ff3e0ff */
[----:B------:R-:W-:Y:S01]  /*1c50*/  UISETP.LT.AND UP1, UPT, URZ, UR17, UPT ;  /* 0x000000113f00728c */ /* 0x000fe2000bf21270 */
[----:B------:R-:W-:Y:S01]  /*1c60*/  SHF.R.S32.HI R10, RZ, 0x5, R10 ;  /* 0x00000005ff0a7819 */ /* 0x000fe2000001140a */
[----:B------:R-:W-:Y:S01]  /*1c70*/  IMAD.IADD R29, R31, 0x1, -R2 ;  /* 0x000000011f1d7824 */ /* 0x000fe200078e0a02 */
[----:B------:R-:W-:Y:S01]  /*1c80*/  IADD3.X R7, R5, UR25, RZ, P1, !PT ;  /* 0x0000001905077c10 */ /* 0x000fe20008ffe4ff */
[----:B------:R-:W-:Y:S02]  /*1c90*/  USEL UR17, URZ, UR17, !UP1 ;  /* 0x000000113f117287 */ /* 0x000fe4000c800000 */
[----:B------:R-:W-:-:S02]  /*1ca0*/  IMAD R2, R10, UR46, R29 ;  /* 0x0000002e0a027c24 */ /* 0x000fc4000f8e021d */
[----:B------:R-:W-:Y:S01]  /*1cb0*/  IMAD.WIDE.U32 R6, R11, c[0x0][0x370], R6 ;  /* 0x0000dc000b067a25 */ /* 0x000fe200078e0006 */
[----:B------:R-:W-:Y:S02]  /*1cc0*/  UISETP.GT.AND UP1, UPT, UR32, UR17, UPT ;  /* 0x000000112000728c */ /* 0x000fe4000bf24270 */
[C---:B------:R-:W-:Y:S01]  /*1cd0*/  IADD3 R10, P1, R2.reuse, UR15, RZ ;  /* 0x0000000f020a7c10 */ /* 0x040fe2000ff3e0ff */
[----:B------:R-:W-:Y:S01]  /*1ce0*/  IMAD.U32 R11, RZ, RZ, UR36 ;  /* 0x00000024ff0b7e24 */ /* 0x000fe2000f8e00ff */
[----:B------:R-:W-:Y:S01]  /*1cf0*/  IADD3 R7, R7, UR5, RZ ;  /* 0x0000000507077c10 */ /* 0x000fe2000fffe0ff */
[----:B------:R-:W-:Y:S01]  /*1d00*/  ULDC.64 UR14, c[0x0][0x3c8] ;  /* 0x0000f200000e7ab9 */ /* 0x000fe20000000a00 */
[----:B------:R-:W-:Y:S01]  /*1d10*/  LEA.HI.X.SX32 R2, R2, UR9, 0x1, P1 ;  /* 0x0000000902027c11 */ /* 0x000fe200088f0eff */
[----:B------:R-:W-:Y:S01]  /*1d20*/  IMAD.WIDE.U32 R8, R11, c[0x0][0x1a8], R8 ;  /* 0x00006a000b087a25 */ /* 0x000fe200078e0008 */
[----:B------:R-:W-:Y:S01]  /*1d30*/  LEA R236, P1, R10, c[0x0][0x350], 0x2 ;  /* 0x0000d4000aec7a11 */ /* 0x000fe200078210ff */
[----:B------:R-:W-:-:S02]  /*1d40*/  UIMAD.WIDE UR4, UR6, UR11, UR14 ;  /* 0x0000000b060472a5 */ /* 0x000fc4000f8e020e */
[----:B------:R-:W-:Y:S01]  /*1d50*/  IMAD.WIDE.U32 R6, R11, c[0x0][0x378], R6 ;  /* 0x0000de000b067a25 */ /* 0x000fe200078e0006 */
[----:B------:R-:W-:Y:S02]  /*1d60*/  LEA.HI.X R235, R10, c[0x0][0x354], R2, 0x2, P1 ;  /* 0x0000d5000aeb7a11 */ /* 0x000fe400008f1402 */
[----:B------:R-:W-:Y:S01]  /*1d70*/  PLOP3.LUT P1, PT, PT, PT, UP1, 0x80, 0x0 ;  /* 0x000000000000781c */ /* 0x000fe20003f2f018 */
[----:B------:R-:W-:Y:S01]  /*1d80*/  IMAD R2, R30, c[0x0][0x370], RZ ;  /* 0x0000dc001e027a24 */ /* 0x000fe200078e02ff */
[----:B------:R-:W-:Y:S01]  /*1d90*/  IADD3 R7, R7, UR7, RZ ;  /* 0x0000000707077c10 */ /* 0x000fe2000fffe0ff */
[----:B------:R-:W-:Y:S01]  /*1da0*/  UIADD3 UR7, UR32, -0x1, URZ ;  /* 0xffffffff20077890 */ /* 0x000fe2000fffe03f */
[----:B------:R-:W-:Y:S01]  /*1db0*/  IADD3 R9, R9, UR8, RZ ;  /* 0x0000000809097c10 */ /* 0x000fe2000fffe0ff */
[----:B------:R-:W-:Y:S01]  /*1dc0*/  IMAD R2, R0, c[0x0][0x374], R2 ;  /* 0x0000dd0000027a24 */ /* 0x000fe200078e0202 */
[----:B------:R-:W-:Y:S01]  /*1dd0*/  LEA R241, P2, R8, c[0x0][0x160], 0x1 ;  /* 0x0000580008f17a11 */ /* 0x000fe200078408ff */
[----:B------:R-:W-:Y:S01]  /*1de0*/  IMAD.WIDE.U32 R6, R0, c[0x0][0x370], R6 ;  /* 0x0000dc0000067a25 */ /* 0x000fe200078e0006 */
[----:B------:R-:W-:-:S02]  /*1df0*/  ULDC.64 UR8, c[0x0][0x200] ;  /* 0x0000800000087ab9 */ /* 0x000fc40000000a00 */
[----:B------:R-:W-:Y:S01]  /*1e00*/  LEA.HI.X R240, R8, c[0x0][0x164], R9, 0x1, P2 ;  /* 0x0000590008f07a11 */ /* 0x000fe200010f0c09 */
[----:B------:R-:W-:Y:S01]  /*1e10*/  IMAD.MOV.U32 R9, RZ, RZ, 0x5 ;  /* 0x00000005ff097424 */ /* 0x000fe200078e00ff */
[----:B------:R-:W-:Y:S01]  /*1e20*/  LEA R239, P2, R6, c[0x0][0x330], 0x1 ;  /* 0x0000cc0006ef7a11 */ /* 0x000fe200078408ff */
[----:B------:R-:W-:Y:S01]  /*1e30*/  IMAD.IADD R2, R7, 0x1, R2 ;  /* 0x0000000107027824 */ /* 0x000fe200078e0202 */
[----:B------:R-:W-:Y:S01]  /*1e40*/  UMOV UR15, UR4 ;  /* 0x00000004000f7c82 */ /* 0x000fe20008000000 */
[----:B------:R-:W-:Y:S01]  /*1e50*/  IMAD.SHL.U32 R10, R12, 0x20, RZ ;  /* 0x000000200c0a7824 */ /* 0x000fe200078e00ff */
[----:B------:R-:W-:Y:S01]  /*1e60*/  UMOV UR14, UR5 ;  /* 0x00000005000e7c82 */ /* 0x000fe20008000000 */
[-C--:B------:R-:W-:Y:S01]  /*1e70*/  SHF.L.U64.HI R13, R33, R9.reuse, c[0x0][0x194] ;  /* 0x00006500210d7619 */ /* 0x080fe20000010209 */
[----:B------:R-:W-:Y:S01]  /*1e80*/  UIMAD.WIDE UR10, UR10, UR11, UR8 ;  /* 0x0000000b0a0a72a5 */ /* 0x000fe2000f8e0208 */
[----:B------:R-:W-:Y:S02]  /*1e90*/  LEA.HI.X R238, R6, c[0x0][0x334], R2, 0x1, P2 ;  /* 0x0000cd0006ee7a11 */ /* 0x000fe400010f0c02 */
[----:B------:R-:W-:Y:S01]  /*1ea0*/  SHF.L.U64.HI R9, R12, R9, c[0x0][0x374] ;  /* 0x0000dd000c097619 */ /* 0x000fe20000010209 */
[----:B------:R-:W-:Y:S05]  /*1eb0*/  @P1 BRA `(.L_x_1003) ;  /* 0x00000b0000001947 */ /* 0x000fea0003800000 */
[----:B------:R-:W-:Y:S02]  /*1ec0*/  @UP0 UIADD3 UR6, UR21, UR24, URZ ;  /* 0x0000001815060290 */ /* 0x000fe4000fffe03f */
[----:B------:R-:W-:-:S02]  /*1ed0*/  ULDC.64 UR8, c[0x0][0x3a0] ;  /* 0x0000e80000087ab9 */ /* 0x000fc40000000a00 */
        /* <DEDUP_REMOVED lines=16> */
.L_x_1004:
        /* <DEDUP_REMOVED lines=18> */
.L_x_1005:
        /* <DEDUP_REMOVED lines=27> */
.L_x_1007:
[----:B------:R-:W-:Y:S05]  /*22b0*/  BSYNC B0 ;  /* 0x0000000000007941 */ /* 0x000fea0003800000 */
.L_x_1006:
        /* <DEDUP_REMOVED lines=15> */
.L_x_1009:
[----:B------:R-:W-:Y:S05]  /*23b0*/  BSYNC B0 ;  /* 0x0000000000007941 */ /* 0x000fea0003800000 */
.L_x_1008:
        /* <DEDUP_REMOVED lines=15> */
.L_x_1011:
[----:B------:R-:W-:Y:S05]  /*24b0*/  BSYNC B0 ;  /* 0x0000000000007941 */ /* 0x000fea0003800000 */
.L_x_1010:
[----:B------:R-:W-:Y:S01]  /*24c0*/  IADD3 R2, R0, 0x60, RZ ;  /* 0x0000006000027810 */ /* 0x000fe20007ffe0ff */
[----:B------:R-:W-:Y:S03]  /*24d0*/  BSSY B0, `(.L_x_1012) ;  /* 0x000000d000007945 */ /* 0x000fe60003800000 */
[----:B------:R-:W-:-:S13]  /*24e0*/  ISETP.GE.AND P0, PT, R2, UR4, PT ;  /* 0x0000000402007c0c */ /* 0x000fda000bf06270 */
        /* <DEDUP_REMOVED lines=11> */
.L_x_1013:
[----:B------:R-:W-:Y:S05]  /*25a0*/  BSYNC B0 ;  /* 0x0000000000007941 */ /* 0x000fea0003800000 */
.L_x_1012:
        /* <DEDUP_REMOVED lines=24> */
.L_x_1015:
[----:B------:R-:W-:Y:S05]  /*2730*/  BSYNC B0 ;  /* 0x0000000000007941 */ /* 0x000fea0003800000 */
.L_x_1014:
        /* <DEDUP_REMOVED lines=13> */
.L_x_1017:
[----:B------:R-:W-:Y:S05]  /*2810*/  BSYNC B0 ;  /* 0x0000000000007941 */ /* 0x000fea0003800000 */
.L_x_1016:
        /* <DEDUP_REMOVED lines=13> */
.L_x_1019:
[----:B------:R-:W-:Y:S05]  /*28f0*/  BSYNC B0 ;  /* 0x0000000000007941 */ /* 0x000fea0003800000 */
.L_x_1018:
        /* <DEDUP_REMOVED lines=12> */
.L_x_1003:
[----:B------:R-:W2:Y:S01]  /*29c0*/  LDL R27, [R1+0x14] ;  /* 0x00001400011b7983 */ /* 0x000ea20000100800 */
[----:B------:R-:W-:Y:S01]  /*29d0*/  ULDC.64 UR4, c[0x0][0x198] ;  /* 0x0000660000047ab9 */ /* 0x000fe20000000a00 */
[----:B------:R-:W-:Y:S01]  /*29e0*/  PLOP3.LUT P0, PT, PT, PT, UP6, 0x80, 0x0 ;  /* 0x000000000000781c */ /* 0x000fe20003f0f068 */
[----:B------:R-:W-:Y:S01]  /*29f0*/  UIMAD UR4, UR22, UR4, URZ ;  /* 0x00000004160472a4 */ /* 0x000fe2000f8e023f */
[C---:B------:R-:W-:Y:S01]  /*2a00*/  IADD3 R2, R0.reuse, 0x20, RZ ;  /* 0x0000002000027810 */ /* 0x040fe20007ffe0ff */
[----:B------:R-:W-:Y:S01]  /*2a10*/  IMAD.U32 R22, RZ, RZ, UR18 ;  /* 0x00000012ff167e24 */ /* 0x000fe2000f8e00ff */
[C---:B------:R-:W-:Y:S01]  /*2a20*/  IADD3 R24, R0.reuse, 0x40, RZ ;  /* 0x0000004000187810 */ /* 0x040fe20007ffe0ff */
[----:B------:R-:W-:Y:S01]  /*2a30*/  UIMAD UR5, UR18, UR5, UR4 ;  /* 0x00000005120572a4 */ /* 0x000fe2000f8e0204 */
[----:B------:R-:W-:Y:S01]  /*2a40*/  IADD3 R25, R0, 0x60, RZ ;  /* 0x0000006000197810 */ /* 0x000fe20007ffe0ff */
[----:B------:R-:W-:Y:S01]  /*2a50*/  ULEA.HI UR4, UR7, UR7, URZ, 0x1 ;  /* 0x0000000707047291 */ /* 0x000fe2000f8f083f */
[----:B------:R-:W-:Y:S01]  /*2a60*/  IMAD.WIDE.U32 R6, R22, c[0x0][0x198], R4 ;  /* 0x0000660016067a25 */ /* 0x000fe200078e0004 */
[----:B------:R-:W-:-:S02]  /*2a70*/  ULDC.64 UR8, c[0x0][0x1a0] ;  /* 0x0000680000087ab9 */ /* 0x000fc40000000a00 */
[----:B------:R-:W-:Y:S01]  /*2a80*/  ULOP3.LUT UR4, UR4, 0xfffffffe, URZ, 0xc0, !UPT ;  /* 0xfffffffe04047892 */ /* 0x000fe2000f8ec03f */
[----:B------:R-:W-:Y:S01]  /*2a90*/  IMAD.U32 R23, RZ, RZ, UR5 ;  /* 0x00000005ff177e24 */ /* 0x000fe2000f8e00ff */
[----:B------:R-:W-:Y:S01]  /*2aa0*/  UIMAD UR5, UR19, -0x80, UR16 ;  /* 0xffffff80130578a4 */ /* 0x000fe2000f8e0210 */
[----:B------:R-:W-:Y:S01]  /*2ab0*/  @P0 BAR.SYNC.DEFER_BLOCKING 0x0 ;  /* 0x0000000000000b1d */ /* 0x000fe20000010000 */
[----:B------:R-:W-:Y:S01]  /*2ac0*/  UIADD3 UR4, UR7, -UR4, URZ ;  /* 0x8000000407047290 */ /* 0x000fe2000fffe03f */
[----:B------:R-:W-:Y:S01]  /*2ad0*/  IADD3 R8, P2, R6, UR30, RZ ;  /* 0x0000001e06087c10 */ /* 0x000fe2000ff5e0ff */
[----:B------:R-:W-:Y:S02]  /*2ae0*/  IMAD.WIDE.U32 R4, R22, c[0x0][0x1a0], R4 ;  /* 0x0000680016047a25 */ /* 0x000fe400078e0004 */
[----:B------:R-:W-:Y:S01]  /*2af0*/  UISETP.NE.AND UP0, UPT, UR4, 0x1, UPT ;  /* 0x000000010400788c */ /* 0x000fe2000bf05270 */
[----:B------:R-:W-:Y:S01]  /*2b00*/  ISETP.GE.AND P0, PT, R2, UR5, PT ;  /* 0x0000000502007c0c */ /* 0x000fe2000bf06270 */
[----:B------:R-:W-:-:S06]  /*2b10*/  UIMAD UR4, UR7, -0x80, UR20 ;  /* 0xffffff80070478a4 */ /* 0x000fcc000f8e0214 */
[----:B------:R-:W-:Y:S02]  /*2b20*/  ISETP.GE.AND P4, PT, R2, UR4, PT ;  /* 0x0000000402007c0c */ /* 0x000fe4000bf86270 */
[----:B------:R-:W-:Y:S02]  /*2b30*/  ISETP.GE.AND P3, PT, R24, UR4, PT ;  /* 0x0000000418007c0c */ /* 0x000fe4000bf66270 */
[----:B------:R-:W-:Y:S02]  /*2b40*/  ISETP.GE.AND P1, PT, R25, UR4, PT ;  /* 0x0000000419007c0c */ /* 0x000fe4000bf26270 */
[----:B------:R-:W-:-:S07]  /*2b50*/  ISETP.GE.AND P5, PT, R0, UR4, PT ;  /* 0x0000000400007c0c */ /* 0x000fce000bfa6270 */
[CC--:B------:R-:W-:Y:S02]  /*2b60*/  @!P4 LEA R16, P6, R10.reuse, R239.reuse, 0x1 ;  /* 0x000000ef0a10c211 */ /* 0x0c0fe400078c08ff */
[----:B------:R-:W-:Y:S02]  /*2b70*/  @!P3 IMAD.MOV.U32 R6, RZ, RZ, c[0x0][0x374] ;  /* 0x0000dd00ff06b624 */ /* 0x000fe400078e00ff */
[-C--:B------:R-:W-:Y:S01]  /*2b80*/  @!P4 LEA.HI.X R17, R10, R238.reuse, R9, 0x1, P6 ;  /* 0x000000ee0a11c211 */ /* 0x080fe200030f0c09 */
[----:B------:R-:W-:Y:S01]  /*2b90*/  @!P1 IMAD.MOV.U32 R19, RZ, RZ, c[0x0][0x374] ;  /* 0x0000dd00ff139624 */ /* 0x000fe200078e00ff */
[CC--:B------:R-:W-:Y:S01]  /*2ba0*/  @!P3 LEA R14, P6, R12.reuse, R239.reuse, 0x7 ;  /* 0x000000ef0c0eb211 */ /* 0x0c0fe200078c38ff */
[----:B------:R-:W-:Y:S01]  /*2bb0*/  @!P1 IMAD.MOV.U32 R10, RZ, RZ, R239 ;  /* 0x000000ffff0a9224 */ /* 0x000fe200078e00ef */
[----:B------:R-:W-:Y:S01]  /*2bc0*/  @!P5 MOV R20, R239 ;  /* 0x000000ef0014d202 */ /* 0x000fe20000000f00 */
[----:B------:R-:W-:Y:S01]  /*2bd0*/  @!P1 IMAD.MOV.U32 R11, RZ, RZ, R238 ;  /* 0x000000ffff0b9224 */ /* 0x000fe200078e00ee */
[C---:B------:R-:W-:Y:S01]  /*2be0*/  @!P3 LEA.HI.X R15, R12.reuse, R238, R6, 0x7, P6 ;  /* 0x000000ee0c0fb211 */ /* 0x040fe200030f3c06 */
[----:B------:R-:W-:Y:S01]  /*2bf0*/  @!P5 IMAD.MOV.U32 R21, RZ, RZ, R238 ;  /* 0x000000ffff15d224 */ /* 0x000fe200078e00ee */
[----:B------:R-:W-:Y:S01]  /*2c00*/  IADD3.X R9, R7, UR33, R23, P2, !PT ;  /* 0x0000002107097c10 */ /* 0x000fe200097fe417 */
[----:B------:R-:W-:Y:S01]  /*2c10*/  @!P1 IMAD.WIDE.U32 R10, R12, 0xc0, R10 ;  /* 0x000000c00c0a9825 */ /* 0x000fe200078e000a */
[----:B------:R-:W-:-:S02]  /*2c20*/  PLOP3.LUT P2, PT, PT, PT, UP0, 0x80, 0x0 ;  /* 0x000000000000781c */ /* 0x000fc40003f4f008 */
[----:B------:R-:W-:Y:S01]  /*2c30*/  @!P4 LEA R12, P6, R26, R241, 0x1 ;  /* 0x000000f11a0cc211 */ /* 0x000fe200078c08ff */
[----:B------:R-:W-:-:S03]  /*2c40*/  @!P1 IMAD R19, R19, 0xc0, RZ ;  /* 0x000000c013139824 */ /* 0x000fc600078e02ff */
[----:B------:R-:W-:Y:S01]  /*2c50*/  @!P4 LEA.HI.X R13, R26, R240, R13, 0x1, P6 ;  /* 0x000000f01a0dc211 */ /* 0x000fe200030f0c0d */
[----:B------:R-:W-:Y:S01]  /*2c60*/  @!P1 IMAD.IADD R7, R11, 0x1, R19 ;  /* 0x000000010b079824 */ /* 0x000fe200078e0213 */
[C---:B--2---:R-:W-:Y:S02]  /*2c70*/  SHF.L.U32 R2, R27.reuse, 0x1, RZ ;  /* 0x000000011b027819 */ /* 0x044fe400000006ff */
[----:B------:R-:W-:-:S03]  /*2c80*/  IADD3 R6, R27, 0x2000, RZ ;  /* 0x000020001b067810 */ /* 0x000fc60007ffe0ff */
[----:B------:R-:W-:Y:S01]  /*2c90*/  @P5 STS.128 [R2+0x8000], RZ ;  /* 0x008000ff02005388 */ /* 0x000fe20000000c00 */
[----:B------:R-:W-:Y:S01]  /*2ca0*/  SEL R11, R6, R27, !P2 ;  /* 0x0000001b060b7207 */ /* 0x000fe20005000000 */
[----:B------:R-:W-:Y:S02]  /*2cb0*/  @!P1 IMAD.MOV.U32 R6, RZ, RZ, R10 ;  /* 0x000000ffff069224 */ /* 0x000fe400078e000a */
[----:B------:R-:W-:Y:S01]  /*2cc0*/  @!PT LDS RZ, [RZ] ;  /* 0x00000000fffff984 */ /* 0x000fe20000000800 */
[----:B------:R-:W-:Y:S01]  /*2cd0*/  @!PT LDS RZ, [RZ] ;  /* 0x00000000fffff984 */ /* 0x000fe20000000800 */
[----:B------:R-:W-:Y:S01]  /*2ce0*/  @!PT LDS RZ, [RZ] ;  /* 0x00000000fffff984 */ /* 0x000fe20000000800 */
[----:B------:R1:W-:Y:S01]  /*2cf0*/  @!P5 LDGSTS.E.BYPASS.LTC128B.128 [R2+0x8000], [R20.64] ;  /* 0x080000001402dfae */ /* 0x0003e2000b901d4c */
[----:B------:R-:W-:Y:S01]  /*2d00*/  SHF.L.U32 R226, R11, 0x1, RZ ;  /* 0x000000010be27819 */ /* 0x000fe200000006ff */
[----:B------:R-:W-:Y:S02]  /*2d10*/  @!P3 IMAD.MOV.U32 R11, RZ, RZ, c[0x0][0x194] ;  /* 0x00006500ff0bb624 */ /* 0x000fe400078e00ff */
        /* <DEDUP_REMOVED lines=15> */
[----:B-1----:R-:W-:-:S03]  /*2e10*/  @!P1 IMAD.MOV.U32 R20, RZ, RZ, c[0x0][0x194] ;  /* 0x00006500ff149624 */ /* 0x002fc600078e00ff */
        /* <DEDUP_REMOVED lines=21> */
[----:B-1----:R-:W-:-:S03]  /*2f70*/  IMAD R6, R28, c[0x0][0x1b0], RZ ;  /* 0x00006c001c067a24 */ /* 0x002fc600078e02ff */
[----:B------:R-:W-:Y:S01]  /*2f80*/  @P3 STS [R226+0x2004], RZ ;  /* 0x002004ffe2003388 */ /* 0x000fe20000000800 */
[----:B------:R-:W-:-:S03]  /*2f90*/  IMAD R10, R18, c[0x0][0x1b4], R6 ;  /* 0x00006d00120a7a24 */ /* 0x000fc600078e0206 */
[----:B------:R-:W-:Y:S01]  /*2fa0*/  @P3 STS [R226+0x2008], RZ ;  /* 0x002008ffe2003388 */ /* 0x000fe20000000800 */
[----:B------:R-:W-:Y:S01]  /*2fb0*/  IMAD.WIDE.U32 R6, R18, c[0x0][0x1b0], R8 ;  /* 0x00006c0012067a25 */ /* 0x000fe200078e0008 */
[----:B------:R-:W-:Y:S02]  /*2fc0*/  @!P0 IADD3.X R8, RZ, R30, RZ, P4, !PT ;  /* 0x0000001eff088210 */ /* 0x000fe400027fe4ff */
[----:B------:R-:W-:Y:S01]  /*2fd0*/  ISETP.GE.AND P4, PT, R24, UR5, PT ;  /* 0x0000000518007c0c */ /* 0x000fe2000bf86270 */
[----:B------:R-:W-:Y:S01]  /*2fe0*/  @!P5 IMAD R9, R30, c[0x0][0x198], RZ ;  /* 0x000066001e09da24 */ /* 0x000fe200078e02ff */
[----:B------:R-:W-:Y:S01]  /*2ff0*/  @P3 STS [R226+0x200c], RZ ;  /* 0x00200cffe2003388 */ /* 0x000fe20000000800 */
[----:B------:R-:W-:Y:S02]  /*3000*/  IMAD.IADD R7, R7, 0x1, R10 ;  /* 0x0000000107077824 */ /* 0x000fe400078e020a */
[----:B------:R-:W-:Y:S02]  /*3010*/  @!P0 IMAD R8, R8, c[0x0][0x198], RZ ;  /* 0x0000660008088a24 */ /* 0x000fe400078e02ff */
[----:B--2---:R-:W-:-:S02]  /*3020*/  @!P5 IMAD R16, R0, c[0x0][0x19c], R9 ;  /* 0x000067000010da24 */ /* 0x004fc400078e0209 */
[----:B------:R-:W-:Y:S01]  /*3030*/  @!P0 IMAD R15, R14, c[0x0][0x19c], R8 ;  /* 0x000067000e0f8a24 */ /* 0x000fe200078e0208 */
[C---:B----4-:R-:W-:Y:S01]  /*3040*/  @!P3 LEA R12, P6, R33.reuse, R241, 0x7 ;  /* 0x000000f1210cb211 */ /* 0x050fe200078c38ff */
[--C-:B------:R-:W-:Y:S02]  /*3050*/  @!P0 IMAD.MOV.U32 R8, RZ, RZ, R6.reuse ;  /* 0x000000ffff088224 */ /* 0x100fe400078e0006 */
[----:B------:R-:W-:Y:S01]  /*3060*/  @!P0 IMAD.MOV.U32 R9, RZ, RZ, R7 ;  /* 0x000000ffff098224 */ /* 0x000fe200078e0007 */
[----:B------:R-:W-:Y:S01]  /*3070*/  @!P3 LEA.HI.X R13, R33, R240, R11, 0x7, P6 ;  /* 0x000000f0210db211 */ /* 0x000fe200030f3c0b */
[----:B------:R-:W-:-:S04]  /*3080*/  @!P5 IMAD.WIDE.U32 R10, R0, c[0x0][0x198], R6 ;  /* 0x00006600000ada25 */ /* 0x000fc800078e0006 */
[----:B------:R-:W-:Y:S01]  /*3090*/  @!P0 IMAD.WIDE.U32 R8, R14, c[0x0][0x198], R8 ;  /* 0x000066000e088a25 */ /* 0x000fe200078e0008 */
[----:B------:R-:W-:Y:S01]  /*30a0*/  @!P5 IADD3 R11, R11, R16, RZ ;  /* 0x000000100b0bd210 */ /* 0x000fe20007ffe0ff */
[----:B------:R-:W-:Y:S01]  /*30b0*/  @!PT LDS RZ, [RZ] ;  /* 0x00000000fffff984 */ /* 0x000fe20000000800 */
[----:B------:R-:W-:Y:S01]  /*30c0*/  @!PT LDS RZ, [RZ] ;  /* 0x00000000fffff984 */ /* 0x000fe20000000800 */
[----:B------:R-:W-:Y:S01]  /*30d0*/  @!PT LDS RZ, [RZ] ;  /* 0x00000000fffff984 */ /* 0x000fe20000000800 */
[----:B------:R1:W-:Y:S01]  /*30e0*/  @!P3 LDGSTS.E.BYPASS.LTC128B.128 [R226+0x2000], [R12.64] ;  /* 0x020000000ce2bfae */ /* 0x0003e2000b901d4c */
[C---:B------:R-:W-:Y:S01]  /*30f0*/  @!P5 LEA R26, P6, R10.reuse, c[0x0][0x168], 0x1 ;  /* 0x00005a000a1ada11 */ /* 0x040fe200078c08ff */
[----:B------:R-:W-:Y:S01]  /*3100*/  @!P0 IMAD.IADD R9, R9, 0x1, R15 ;  /* 0x0000000109098824 */ /* 0x000fe200078e020f */
[----:B------:R-:W-:Y:S01]  /*3110*/  ISETP.GE.AND P3, PT, R25, UR5, PT ;  /* 0x0000000519007c0c */ /* 0x000fe2000bf66270 */
[----:B------:R-:W-:Y:S01]  /*3120*/  UIMAD UR5, UR22, UR8, URZ ;  /* 0x00000008160572a4 */ /* 0x000fe2000f8e023f */
[----:B------:R-:W-:Y:S01]  /*3130*/  @!P5 LEA.HI.X R27, R10, c[0x0][0x16c], R11, 0x1, P6 ;  /* 0x00005b000a1bda11 */ /* 0x000fe200030f0c0b */
[----:B------:R-:W-:Y:S01]  /*3140*/  @!P4 IMAD.MOV.U32 R11, RZ, RZ, R7 ;  /* 0x000000ffff0bc224 */ /* 0x000fe200078e0007 */
[C---:B------:R-:W-:Y:S01]  /*3150*/  @!P0 LEA R24, P6, R8.reuse, c[0x0][0x168], 0x1 ;  /* 0x00005a0008188a11 */ /* 0x040fe200078c08ff */
[----:B------:R-:W-:Y:S01]  /*3160*/  UIMAD UR5, UR18, UR9, UR5 ;  /* 0x00000009120572a4 */ /* 0x000fe2000f8e0205 */
[----:B------:R-:W-:Y:S02]  /*3170*/  @P1 STS [R226+0x3000], RZ ;  /* 0x003000ffe2001388 */ /* 0x000fe40000000800 */
[----:B------:R-:W-:-:S02]  /*3180*/  @!P0 LEA.HI.X R25, R8, c[0x0][0x16c], R9, 0x1, P6 ;  /* 0x00005b0008198a11 */ /* 0x000fc400030f0c09 */
[----:B------:R-:W-:Y:S01]  /*3190*/  @!P4 IADD3 R8, P6, R0, 0x40, RZ ;  /* 0x000000400008c810 */ /* 0x000fe20007fde0ff */
[----:B------:R-:W-:Y:S01]  /*31a0*/  @P1 STS [R226+0x3004], RZ ;  /* 0x003004ffe2001388 */ /* 0x000fe20000000800 */
[----:B------:R-:W-:-:S03]  /*31b0*/  MOV R10, UR5 ;  /* 0x00000005000a7c02 */ /* 0x000fc60008000f00 */
[----:B------:R-:W-:Y:S01]  /*31c0*/  @!P4 IMAD.X R9, RZ, RZ, R30, P6 ;  /* 0x000000ffff09c224 */ /* 0x000fe200030e061e */
[----:B------:R-:W-:Y:S03]  /*31d0*/  @P1 STS [R226+0x3008], RZ ;  /* 0x003008ffe2001388 */ /* 0x000fe60000000800 */
[----:B------:R-:W-:Y:S01]  /*31e0*/  @!P4 IMAD R9, R9, c[0x0][0x198], RZ ;  /* 0x000066000909ca24 */ /* 0x000fe200078e02ff */
[----:B------:R-:W-:Y:S03]  /*31f0*/  @P1 STS [R226+0x300c], RZ ;  /* 0x00300cffe2001388 */ /* 0x000fe60000000800 */
[----:B------:R-:W-:Y:S01]  /*3200*/  @!P4 IMAD R14, R8, c[0x0][0x19c], R9 ;  /* 0x00006700080eca24 */ /* 0x000fe200078e0209 */
[----:B-1----:R-:W-:Y:S01]  /*3210*/  @!P3 IADD3 R13, P6, R0, 0x60, RZ ;  /* 0x00000060000db810 */ /* 0x002fe20007fde0ff */
[----:B------:R-:W-:-:S04]  /*3220*/  IMAD R12, R28, c[0x0][0x1b8], RZ ;  /* 0x00006e001c0c7a24 */ /* 0x000fc800078e02ff */
[----:B------:R-:W-:Y:S01]  /*3230*/  @!P3 IMAD.X R15, RZ, RZ, R30, P6 ;  /* 0x000000ffff0fb224 */ /* 0x000fe200030e061e */
[----:B------:R-:W-:Y:S01]  /*3240*/  IADD3 R4, P6, R4, UR27, RZ ;  /* 0x0000001b04047c10 */ /* 0x000fe2000ffde0ff */
[----:B------:R-:W-:Y:S02]  /*3250*/  IMAD R9, R18, c[0x0][0x1bc], R12 ;  /* 0x00006f0012097a24 */ /* 0x000fe400078e020c */
[----:B------:R-:W-:Y:S01]  /*3260*/  @!P5 IMAD R12, R30, c[0x0][0x1a0], RZ ;  /* 0x000068001e0cda24 */ /* 0x000fe200078e02ff */
[----:B------:R-:W-:Y:S01]  /*3270*/  IADD3.X R5, R5, UR28, R10, P6, !PT ;  /* 0x0000001c05057c10 */ /* 0x000fe2000b7fe40a */
[----:B------:R-:W-:-:S04]  /*3280*/  @!P4 IMAD.MOV.U32 R10, RZ, RZ, R6 ;  /* 0x000000ffff0ac224 */ /* 0x000fc800078e0006 */
[----:B------:R-:W-:-:S04]  /*3290*/  @!P4 IMAD.WIDE.U32 R10, R8, c[0x0][0x198], R10 ;  /* 0x00006600080aca25 */ /* 0x000fc800078e000a */
[----:B------:R-:W-:Y:S01]  /*32a0*/  IMAD.WIDE.U32 R4, R18, c[0x0][0x1b8], R4 ;  /* 0x00006e0012047a25 */ /* 0x000fe200078e0004 */
[----:B------:R-:W-:Y:S02]  /*32b0*/  @!P4 IADD3 R11, R11, R14, RZ ;  /* 0x0000000e0b0bc210 */ /* 0x000fe40007ffe0ff */
[C---:B------:R-:W-:Y:S01]  /*32c0*/  @!P4 LEA R22, P6, R10.reuse, c[0x0][0x168], 0x1 ;  /* 0x00005a000a16ca11 */ /* 0x040fe200078c08ff */
[----:B------:R-:W-:Y:S02]  /*32d0*/  @!P3 IMAD R8, R15, c[0x0][0x198], RZ ;  /* 0x000066000f08ba24 */ /* 0x000fe400078e02ff */
[----:B------:R-:W-:Y:S01]  /*32e0*/  IMAD.IADD R5, R5, 0x1, R9 ;  /* 0x0000000105057824 */ /* 0x000fe200078e0209 */
[----:B------:R-:W-:Y:S01]  /*32f0*/  @!P4 LEA.HI.X R23, R10, c[0x0][0x16c], R11, 0x1, P6 ;  /* 0x00005b000a17ca11 */ /* 0x000fe200030f0c0b */
[C---:B------:R-:W-:Y:S02]  /*3300*/  @!P3 IMAD R14, R13.reuse, c[0x0][0x19c], R8 ;  /* 0x000067000d0eba24 */ /* 0x040fe400078e0208 */
[----:B------:R-:W-:-:S04]  /*3310*/  @!P3 IMAD.WIDE.U32 R8, R13, c[0x0][0x198], R6 ;  /* 0x000066000d08ba25 */ /* 0x000fc800078e0006 */
[----:B------:R-:W-:Y:S01]  /*3320*/  @!P3 IMAD.IADD R9, R9, 0x1, R14 ;  /* 0x000000010909b824 */ /* 0x000fe200078e020e */
[----:B------:R-:W-:Y:S01]  /*3330*/  @!P3 LEA R18, P6, R8, c[0x0][0x168], 0x1 ;  /* 0x00005a000812ba11 */ /* 0x000fe200078c08ff */
[C---:B------:R-:W-:Y:S02]  /*3340*/  @!P5 IMAD R10, R0.reuse, c[0x0][0x1a4], R12 ;  /* 0x00006900000ada24 */ /* 0x040fe400078e020c */
[----:B------:R-:W-:Y:S01]  /*3350*/  @!P5 IMAD.WIDE.U32 R6, R0, c[0x0][0x1a0], R4 ;  /* 0x000068000006da25 */ /* 0x000fe200078e0004 */
[----:B------:R-:W-:-:S04]  /*3360*/  @!P3 LEA.HI.X R19, R8, c[0x0][0x16c], R9, 0x1, P6 ;  /* 0x00005b000813ba11 */ /* 0x000fc800030f0c09 */
[----:B------:R-:W-:Y:S01]  /*3370*/  @!P5 IADD3 R10, R7, R10, RZ ;  /* 0x0000000a070ad210 */ /* 0x000fe20007ffe0ff */
[----:B------:R-:W-:Y:S01]  /*3380*/  @!P1 IMAD.MOV.U32 R7, RZ, RZ, R240 ;  /* 0x000000ffff079224 */ /* 0x000fe200078e00f0 */
[----:B------:R-:W-:-:S04]  /*3390*/  @!P5 LEA R16, P6, R6, c[0x0][0x170], 0x1 ;  /* 0x00005c000610da11 */ /* 0x000fc800078c08ff */
[----:B------:R-:W-:Y:S02]  /*33a0*/  @!P5 LEA.HI.X R17, R6, c[0x0][0x174], R10, 0x1, P6 ;  /* 0x00005d000611da11 */ /* 0x000fe400030f0c0a */
[----:B------:R-:W-:Y:S02]  /*33b0*/  @!P0 IADD3 R8, P6, R0, 0x20, RZ ;  /* 0x0000002000088810 */ /* 0x000fe40007fde0ff */
[----:B------:R-:W-:-:S03]  /*33c0*/  @!P1 MOV R6, R241 ;  /* 0x000000f100069202 */ /* 0x000fc60000000f00 */
[----:B------:R-:W-:Y:S01]  /*33d0*/  @!P0 IMAD.X R9, RZ, RZ, R30, P6 ;  /* 0x000000ffff098224 */ /* 0x000fe200030e061e */
[----:B------:R-:W-:Y:S01]  /*33e0*/  @!P4 IADD3 R10, P6, R0, 0x40, RZ ;  /* 0x00000040000ac810 */ /* 0x000fe20007fde0ff */
[----:B------:R-:W-:Y:S01]  /*33f0*/  @!P1 IMAD.WIDE.U32 R14, R33, 0xc0, R6 ;  /* 0x000000c0210e9825 */ /* 0x000fe200078e0006 */
[----:B------:R-:W-:-:S03]  /*3400*/  @!P0 MOV R7, R5 ;  /* 0x0000000500078202 */ /* 0x000fc60000000f00 */
[----:B------:R-:W-:Y:S01]  /*3410*/  @!P4 IMAD.X R11, RZ, RZ, R30, P6 ;  /* 0x000000ffff0bc224 */ /* 0x000fe200030e061e */
[----:B------:R-:W-:Y:S01]  /*3420*/  @!P3 IADD3 R0, P6, R0, 0x60, RZ ;  /* 0x000000600000b810 */ /* 0x000fe20007fde0ff */
[----:B------:R-:W-:Y:S02]  /*3430*/  @!P0 IMAD R9, R9, c[0x0][0x1a0], RZ ;  /* 0x0000680009098a24 */ /* 0x000fe400078e02ff */
[----:B------:R-:W-:Y:S02]  /*3440*/  @!P0 IMAD.MOV.U32 R6, RZ, RZ, R4 ;  /* 0x000000ffff068224 */ /* 0x000fe400078e0004 */
[----:B------:R-:W-:Y:S02]  /*3450*/  @!P4 IMAD R11, R11, c[0x0][0x1a0], RZ ;  /* 0x000068000b0bca24 */ /* 0x000fe400078e02ff */
[C---:B------:R-:W-:Y:S02]  /*3460*/  @!P0 IMAD R12, R8.reuse, c[0x0][0x1a4], R9 ;  /* 0x00006900080c8a24 */ /* 0x040fe400078e0209 */
[----:B------:R-:W-:Y:S01]  /*3470*/  @!P0 IMAD.WIDE.U32 R6, R8, c[0x0][0x1a0], R6 ;  /* 0x0000680008068a25 */ /* 0x000fe200078e0006 */
[----:B------:R-:W-:-:S03]  /*3480*/  @!P4 MOV R8, R4 ;  /* 0x000000040008c202 */ /* 0x000fc60000000f00 */
[----:B------:R-:W-:Y:S02]  /*3490*/  @!P3 IMAD.X R13, RZ, RZ, R30, P6 ;  /* 0x000000ffff0db224 */ /* 0x000fe400030e061e */
[----:B------:R-:W-:Y:S02]  /*34a0*/  @!P4 IMAD R21, R10, c[0x0][0x1a4], R11 ;  /* 0x000069000a15ca24 */ /* 0x000fe400078e020b */
[----:B------:R-:W-:Y:S02]  /*34b0*/  @!P4 IMAD.MOV.U32 R9, RZ, RZ, R5 ;  /* 0x000000ffff09c224 */ /* 0x000fe400078e0005 */
[----:B------:R-:W-:Y:S01]  /*34c0*/  @!P0 IMAD.IADD R11, R7, 0x1, R12 ;  /* 0x00000001070b8824 */ /* 0x000fe200078e020c */
[----:B------:R-:W-:Y:S01]  /*34d0*/  @!P0 LEA R12, P6, R6, c[0x0][0x170], 0x1 ;  /* 0x00005c00060c8a11 */ /* 0x000fe200078c08ff */
[----:B------:R-:W-:-:S04]  /*34e0*/  @!P4 IMAD.WIDE.U32 R8, R10, c[0x0][0x1a0], R8 ;  /* 0x000068000a08ca25 */ /* 0x000fc800078e0008 */
[----:B------:R-:W-:Y:S01]  /*34f0*/  @!P3 IMAD R7, R13, c[0x0][0x1a0], RZ ;  /* 0x000068000d07ba24 */ /* 0x000fe200078e02ff */
[----:B------:R-:W-:Y:S01]  /*3500*/  @!P0 LEA.HI.X R13, R6, c[0x0][0x174], R11, 0x1, P6 ;  /* 0x00005d00060d8a11 */ /* 0x000fe200030f0c0b */
[----:B------:R-:W-:Y:S01]  /*3510*/  @!P1 IMAD R6, R20, 0xc0, RZ ;  /* 0x000000c014069824 */ /* 0x000fe200078e02ff */
[----:B------:R-:W-:Y:S01]  /*3520*/  @!P4 LEA R10, P6, R8, c[0x0][0x170], 0x1 ;  /* 0x00005c00080aca11 */ /* 0x000fe200078c08ff */
[C---:B------:R-:W-:Y:S01]  /*3530*/  @!P3 IMAD R20, R0.reuse, c[0x0][0x1a4], R7 ;  /* 0x000069000014ba24 */ /* 0x040fe200078e0207 */
[----:B------:R-:W-:Y:S01]  /*3540*/  @!P4 IADD3 R7, R9, R21, RZ ;  /* 0x000000150907c210 */ /* 0x000fe20007ffe0ff */
[----:B------:R-:W-:-:S03]  /*3550*/  @!P3 IMAD.WIDE.U32 R4, R0, c[0x0][0x1a0], R4 ;  /* 0x000068000004ba25 */ /* 0x000fc600078e0004 */
[----:B------:R-:W-:Y:S01]  /*3560*/  @!P4 LEA.HI.X R11, R8, c[0x0][0x174], R7, 0x1, P6 ;  /* 0x00005d00080bca11 */ /* 0x000fe200030f0c07 */
[----:B------:R-:W-:Y:S01]  /*3570*/  @!P3 IMAD.IADD R0, R5, 0x1, R20 ;  /* 0x000000010500b824 */ /* 0x000fe200078e0214 */
[C---:B------:R-:W-:Y:S01]  /*3580*/  @!P3 LEA R8, P6, R4.reuse, c[0x0][0x170], 0x1 ;  /* 0x00005c000408ba11 */ /* 0x040fe200078c08ff */
[----:B------:R-:W-:Y:S01]  /*3590*/  @!P1 IMAD.IADD R7, R15, 0x1, R6 ;  /* 0x000000010f079824 */ /* 0x000fe200078e0206 */
[----:B------:R-:W-:Y:S01]  /*35a0*/  @!P1 MOV R6, R14 ;  /* 0x0000000e00069202 */ /* 0x000fe20000000f00 */
[----:B------:R-:W-:Y:S01]  /*35b0*/  IMAD.MOV.U32 R5, RZ, RZ, c[0x0][0x30c] ;  /* 0x0000c300ff057624 */ /* 0x000fe200078e00ff */
[----:B------:R-:W-:Y:S01]  /*35c0*/  @!P3 LEA.HI.X R9, R4, c[0x0][0x174], R0, 0x1, P6 ;  /* 0x00005d000409ba11 */ /* 0x000fe200030f0c00 */
[----:B------:R-:W-:Y:S02]  /*35d0*/  IMAD.MOV.U32 R4, RZ, RZ, c[0x0][0x308] ;  /* 0x0000c200ff047624 */ /* 0x000fe400078e00ff */
        /* <DEDUP_REMOVED lines=43> */
[----:B------:R4:W-:Y:S01]  /*3890*/  @!P3 LDGSTS.E.BYPASS.LTC128B.128 [R2+0x13000], [R8.64] ;  /* 0x130000000802bfae */ /* 0x0009e2000b901d4c */
[----:B------:R-:W-:-:S03]  /*38a0*/  ISETP.GE.AND P4, PT, R237, UR4, PT ;  /* 0x00000004ed007c0c */ /* 0x000fc6000bf86270 */
[----:B------:R-:W0:Y:S04]  /*38b0*/  LDGDEPBAR ;  /* 0x00000000000079af */ /* 0x000e280000000000 */
[----:B-1----:R1:W2:Y:S04]  /*38c0*/  LDG.E.64 R6, [R4.64+0x8] ;  /* 0x0000080c04067981 */ /* 0x0022a8000c1e1b00 */
[----:B---3--:R1:W3:Y:S01]  /*38d0*/  LDG.E.64 R10, [R4.64] ;  /* 0x0000000c040a7981 */ /* 0x0082e2000c1e1b00 */
[----:B------:R-:W-:Y:S01]  /*38e0*/  IADD3 R0, R237, 0x48, RZ ;  /* 0x00000048ed007810 */ /* 0x000fe20007ffe0ff */
[----:B------:R-:W-:Y:S01]  /*38f0*/  IMAD.MOV.U32 R244, RZ, RZ, 0x7f800000 ;  /* 0x7f800000fff47424 */ /* 0x000fe200078e00ff */
[----:B------:R-:W-:Y:S01]  /*3900*/  MOV R245, 0x7f800000 ;  /* 0x7f80000000f57802 */ /* 0x000fe20000000f00 */
[----:B------:R-:W-:Y:S01]  /*3910*/  IMAD.MOV.U32 R242, RZ, RZ, 0x7f800000 ;  /* 0x7f800000fff27424 */ /* 0x000fe200078e00ff */
[----:B------:R-:W-:Y:S01]  /*3920*/  ISETP.GE.AND P0, PT, R0, UR4, PT ;  /* 0x0000000400007c0c */ /* 0x000fe2000bf06270 */
[----:B------:R-:W-:-:S02]  /*3930*/  IMAD.MOV.U32 R243, RZ, RZ, 0x7f800000 ;  /* 0x7f800000fff37424 */ /* 0x000fc400078e00ff */
[----:B----4-:R-:W-:Y:S01]  /*3940*/  IMAD.MOV.U32 R8, RZ, RZ, 0x4 ;  /* 0x00000004ff087424 */ /* 0x010fe200078e00ff */
[----:B------:R-:W-:-:S04]  /*3950*/  IADD3 R2, R237, 0x40, RZ ;  /* 0x00000040ed027810 */ /* 0x000fc80007ffe0ff */
[----:B------:R-:W-:-:S05]  /*3960*/  ISETP.GE.AND P1, PT, R2, UR4, PT ;  /* 0x0000000402007c0c */ /* 0x000fca000bf26270 */
[----:B------:R-:W-:Y:S01]  /*3970*/  @!P0 IMAD.WIDE R8, R0, R8, UR10 ;  /* 0x0000000a00088e25 */ /* 0x000fe2000f8e0208 */
[----:B------:R-:W-:-:S04]  /*3980*/  LEA.HI R0, R32, R31, RZ, 0x4 ;  /* 0x0000001f20007211 */ /* 0x000fc800078f20ff */
[----:B------:R-:W-:Y:S01]  /*3990*/  LOP3.LUT R0, R0, 0xfffffff0, RZ, 0xc0, !PT ;  /* 0xfffffff000007812 */ /* 0x000fe200078ec0ff */
[----:B------:R4:W5:Y:S01]  /*39a0*/  @!P0 LDG.E R243, [R8.64] ;  /* 0x0000000c08f38981 */ /* 0x000962000c1e1900 */
[----:B-1----:R-:W-:Y:S02]  /*39b0*/  IADD3 R4, R237, 0x8, RZ ;  /* 0x00000008ed047810 */ /* 0x002fe40007ffe0ff */
[----:B------:R-:W-:Y:S02]  /*39c0*/  IADD3 R0, -R0, R31, RZ ;  /* 0x0000001f00007210 */ /* 0x000fe40007ffe1ff */
[----:B------:R-:W-:Y:S02]  /*39d0*/  ISETP.GE.AND P3, PT, R4, UR4, PT ;  /* 0x0000000404007c0c */ /* 0x000fe4000bf66270 */
[----:B------:R-:W-:Y:S02]  /*39e0*/  SHF.R.S32.HI R2, RZ, 0x1f, R0 ;  /* 0x0000001fff027819 */ /* 0x000fe40000011400 */
[----:B------:R-:W-:-:S02]  /*39f0*/  MOV R4, 0x4 ;  /* 0x0000000400047802 */ /* 0x000fc40000000f00 */
[----:B------:R-:W-:-:S03]  /*3a00*/  LEA.HI R2, R2, R0, RZ, 0x3 ;  /* 0x0000000002027211 */ /* 0x000fc600078f18ff */
[----:B------:R-:W-:Y:S01]  /*3a10*/  IMAD.WIDE R4, R237, R4, UR10 ;  /* 0x0000000aed047e25 */ /* 0x000fe2000f8e0204 */
[----:B------:R-:W-:-:S04]  /*3a20*/  LOP3.LUT R2, R2, 0xfffffff8, RZ, 0xc0, !PT ;  /* 0xfffffff802027812 */ /* 0x000fc800078ec0ff */
[----:B------:R1:W5:Y:S01]  /*3a30*/  @!P4 LDG.E R244, [R4.64] ;  /* 0x0000000c04f4c981 */ /* 0x000362000c1e1900 */
[----:B------:R-:W-:Y:S01]  /*3a40*/  IMAD.IADD R0, R0, 0x1, -R2 ;  /* 0x0000000100007824 */ /* 0x000fe200078e0a02 */
[----:B------:R-:W-:Y:S02]  /*3a50*/  SHF.R.S32.HI R2, RZ, 0x1f, R29 ;  /* 0x0000001fff027819 */ /* 0x000fe4000001141d */
[----:B------:R1:W5:Y:S02]  /*3a60*/  @!P3 LDG.E R245, [R4.64+0x20] ;  /* 0x0000200c04f5b981 */ /* 0x000364000c1e1900 */
[C---:B------:R-:W-:Y:S02]  /*3a70*/  LOP3.LUT P0, RZ, R0.reuse, 0x2, RZ, 0xc0, !PT ;  /* 0x0000000200ff7812 */ /* 0x040fe4000780c0ff */
[----:B------:R1:W5:Y:S01]  /*3a80*/  @!P1 LDG.E R242, [R4.64+0x100] ;  /* 0x0001000c04f29981 */ /* 0x000362000c1e1900 */
[----:B------:R-:W-:Y:S01]  /*3a90*/  LOP3.LUT P1, RZ, R0, 0x4, RZ, 0xc0, !PT ;  /* 0x0000000400ff7812 */ /* 0x000fe2000782c0ff */
[----:B------:R-:W-:Y:S01]  /*3aa0*/  IMAD.MOV.U32 R185, RZ, RZ, 0x20 ;  /* 0x00000020ffb97424 */ /* 0x000fe200078e00ff */
[----:B------:R-:W-:-:S04]  /*3ab0*/  MOV R177, 0x40 ;  /* 0x0000004000b17802 */ /* 0x000fc80000000f00 */
[----:B------:R-:W-:Y:S01]  /*3ac0*/  SEL R185, R185, 0xffffffe0, !P0 ;  /* 0xffffffe0b9b97807 */ /* 0x000fe20004000000 */
[----:B------:R-:W-:Y:S01]  /*3ad0*/  UIADD3 UR18, UR20, 0x80, UR18 ;  /* 0x0000008014127890 */ /* 0x000fe2000fffe012 */
        /* <DEDUP_REMOVED lines=34> */
[----:B------:R-:W-:Y:S01]  /*3d00*/  UIADD3 UR18, UR18, -UR16, URZ ;  /* 0x8000001012127290 */ /* 0x000fe2000fffe03f */
[----:B--2---:R-:W-:-:S04]  /*3d10*/  IADD3 R246, P4, P3, R6, UR44, R29 ;  /* 0x0000002c06f67c10 */ /* 0x004fc8000fb9e01d */
[----:B------:R-:W-:-:S05]  /*3d20*/  IADD3.X R0, R7, UR48, R2, P4, P3 ;  /* 0x0000003007007c10 */ /* 0x000fca000a7e6402 */
[----:B------:R2:W-:Y:S01]  /*3d30*/  STL [R1+0x10], R0 ;  /* 0x0000100001007387 */ /* 0x0005e20000100800 */
[----:B------:R-:W-:-:S04]  /*3d40*/  IADD3 R2, R187, 0x2000, RZ ;  /* 0x00002000bb027810 */ /* 0x000fc80007ffe0ff */
[----:B------:R-:W-:Y:S02]  /*3d50*/  SEL R2, R2, R187, !P2 ;  /* 0x000000bb02027207 */ /* 0x000fe40005000000 */
[----:B--2---:R-:W-:-:S04]  /*3d60*/  IADD3 R0, R186, 0x2000, RZ ;  /* 0x00002000ba007810 */ /* 0x004fc80007ffe0ff */
[----:B------:R-:W-:-:S05]  /*3d70*/  SEL R0, R0, R186, !P2 ;  /* 0x000000ba00007207 */ /* 0x000fca0005000000 */
[----:B------:R-:W-:Y:S01]  /*3d80*/  IMAD.SHL.U32 R176, R0, 0x2, RZ ;  /* 0x0000000200b07824 */ /* 0x000fe200078e00ff */
[----:B------:R-:W-:-:S05]  /*3d90*/  MOV R0, c[0x0][0x22c] ;  /* 0x00008b0000007a02 */ /* 0x000fca0000000f00 */
[----:B------:R-:W-:-:S04]  /*3da0*/  IMAD R0, R0, c[0x0][0x1c0], RZ ;  /* 0x0000700000007a24 */ /* 0x000fc800078e02ff */
[----:B-1----:R-:W-:Y:S02]  /*3db0*/  IMAD.SHL.U32 R5, R0, 0x10, RZ ;  /* 0x0000001000057824 */ /* 0x002fe400078e00ff */
[----:B------:R-:W-:Y:S02]  /*3dc0*/  IMAD.SHL.U32 R184, R2, 0x2, RZ ;  /* 0x0000000202b87824 */ /* 0x000fe400078e00ff */
[----:B------:R-:W-:Y:S01]  /*3dd0*/  IMAD.SHL.U32 R4, R0, 0x8, RZ ;  /* 0x0000000800047824 */ /* 0x000fe200078e00ff */
[----:B------:R-:W-:-:S04]  /*3de0*/  IADD3 R2, R5, 0x20, RZ ;  /* 0x0000002005027810 */ /* 0x000fc80007ffe0ff */
[----:B------:R-:W-:-:S05]  /*3df0*/  IADD3 R0, R4, R2, RZ ;  /* 0x0000000204007210 */ /* 0x000fca0007ffe0ff */
[----:B------:R-:W-:-:S04]  /*3e00*/  IMAD.IADD R0, R4, 0x1, R0 ;  /* 0x0000000104007824 */ /* 0x000fc800078e0200 */
[----:B------:R-:W-:-:S05]  /*3e10*/  IMAD.IADD R0, R4, 0x1, R0 ;  /* 0x0000000104007824 */ /* 0x000fca00078e0200 */
[----:B------:R-:W-:-:S05]  /*3e20*/  IADD3 R0, R4, R0, RZ ;  /* 0x0000000004007210 */ /* 0x000fca0007ffe0ff */
[----:B------:R1:W-:Y:S01]  /*3e30*/  STL [R1+0xc], R0 ;  /* 0x00000c0001007387 */ /* 0x0003e20000100800 */
[----:B---3--:R4:W2:Y:S01]  /*3e40*/  R2UR UR8, R11 ;  /* 0x000000000b0873c2 */ /* 0x0088a200000e0000 */
[----:B-1----:R-:W-:-:S05]  /*3e50*/  IMAD.IADD R0, R4, 0x1, R0 ;  /* 0x0000000104007824 */ /* 0x002fca00078e0200 */
[----:B------:R1:W-:Y:S02]  /*3e60*/  STL [R1+0x8], R0 ;  /* 0x0000080001007387 */ /* 0x0003e40000100800 */
[----:B------:R4:W3:Y:S01]  /*3e70*/  R2UR UR9, R10 ;  /* 0x000000000a0973c2 */ /* 0x0008e200000e0000 */
[----:B-1----:R-:W-:-:S05]  /*3e80*/  IMAD.IADD R0, R4, 0x1, R0 ;  /* 0x0000000104007824 */ /* 0x002fca00078e0200 */
[----:B------:R1:W-:Y:S02]  /*3e90*/  STL [R1+0x4], R0 ;  /* 0x0000040001007387 */ /* 0x0003e40000100800 */
[----:B-1----:R-:W-:-:S05]  /*3ea0*/  IADD3 R0, R4, R0, RZ ;  /* 0x0000000004007210 */ /* 0x002fca0007ffe0ff */
[----:B------:R-:W-:-:S05]  /*3eb0*/  IMAD.IADD R252, R4, 0x1, R0 ;  /* 0x0000000104fc7824 */ /* 0x000fca00078e0200 */
[----:B------:R-:W-:-:S05]  /*3ec0*/  IADD3 R251, R4, R252, RZ ;  /* 0x000000fc04fb7210 */ /* 0x000fca0007ffe0ff */
[----:B------:R-:W-:-:S04]  /*3ed0*/  IMAD.IADD R250, R4, 0x1, R251 ;  /* 0x0000000104fa7824 */ /* 0x000fc800078e02fb */
[C---:B------:R-:W-:Y:S01]  /*3ee0*/  IMAD.IADD R249, R4.reuse, 0x1, R250 ;  /* 0x0000000104f97824 */ /* 0x040fe200078e02fa */
[----:B------:R1:W-:Y:S04]  /*3ef0*/  STL [R1], R0 ;  /* 0x0000000001007387 */ /* 0x0003e80000100800 */
[----:B------:R-:W-:Y:S01]  /*3f00*/  IADD3 R248, R4, R249, RZ ;  /* 0x000000f904f87210 */ /* 0x000fe20007ffe0ff */
[----:B------:R-:W-:-:S04]  /*3f10*/  IMAD.WIDE.U32 R246, R246, -0x2daee0ad, RZ ;  /* 0xd2511f53f6f67825 */ /* 0x000fc800078e00ff */
[----:B-1234-:R-:W-:Y:S02]  /*3f20*/  IMAD.IADD R0, R4, 0x1, R248 ;  /* 0x0000000104007824 */ /* 0x01efe400078e02f8 */
.L_x_1023:
[----:B-----5:R-:W-:Y:S01]  /*3f30*/  FSETP.NEU.FTZ.AND P2, PT, R244, -INF , PT ;  /* 0xff800000f400780b */ /* 0x020fe20003f5d000 */
[----:B------:R-:W0:Y:S01]  /*3f40*/  LDGDEPBAR ;  /* 0x00000000000079af */ /* 0x000e220000000000 */
[C---:B------:R-:W-:Y:S01]  /*3f50*/  IMAD.IADD R0, R184.reuse, 0x1, R185 ;  /* 0x00000001b8007824 */ /* 0x040fe200078e02b9 */
[----:B------:R-:W-:Y:S01]  /*3f60*/  USHF.L.U32 UR4, UR19, 0x7, URZ ;  /* 0x0000000713047899 */ /* 0x000fe2000800063f */
[----:B------:R-:W-:Y:S01]  /*3f70*/  IMAD.IADD R168, R184, 0x1, R177 ;  /* 0x00000001b8a87824 */ /* 0x000fe200078e02b1 */
[----:B------:R-:W-:Y:S01]  /*3f80*/  USHF.L.U32 UR5, UR7, 0x7, URZ ;  /* 0x0000000707057899 */ /* 0x000fe2000800063f */
[----:B------:R-:W-:Y:S01]  /*3f90*/  IMAD.U32 R2, RZ, RZ, UR20 ;  /* 0x00000014ff027e24 */ /* 0x000fe2000f8e00ff */
[----:B------:R-:W-:Y:S02]  /*3fa0*/  UIADD3 UR4, UR4, 0x80, URZ ;  /* 0x0000008004047890 */ /* 0x000fe4000fffe03f */
[----:B------:R-:W2:Y:S01]  /*3fb0*/  LDL R191, [R1+0x18] ;  /* 0x0000180001bf7983 */ /* 0x000ea20000100800 */
[----:B------:R-:W-:Y:S02]  /*3fc0*/  UISETP.GE.AND UP0, UPT, UR5, UR18, UPT ;  /* 0x000000120500728c */ /* 0x000fe4000bf06270 */
[----:B------:R-:W-:Y:S01]  /*3fd0*/  UIADD3 UR6, UR9, -0x4ab325aa, URZ ;  /* 0xb54cda5609067890 */ /* 0x000fe2000fffe03f */
[----:B------:R-:W3:Y:S01]  /*3fe0*/  LDL R190, [R1+0x10] ;  /* 0x0000100001be7983 */ /* 0x000ee20000100800 */
[----:B------:R-:W-:Y:S02]  /*3ff0*/  UISETP.LT.AND UP0, UPT, UR4, UR16, UP0 ;  /* 0x000000100400728c */ /* 0x000fe40008701270 */
[----:B------:R-:W-:Y:S01]  /*4000*/  UIADD3 UR4, UR9, -0x61c88647, URZ ;  /* 0x9e3779b909047890 */ /* 0x000fe2000fffe03f */
[----:B------:R-:W1:Y:S01]  /*4010*/  S2R R188, SR_TID.X ;  /* 0x0000000000bc7919 */ /* 0x000e620000002100 */
[----:B------:R-:W-:Y:S02]  /*4020*/  UISETP.GT.AND UP3, UPT, UR7, UR17, UPT ;  /* 0x000000110700728c */ /* 0x000fe4000bf64270 */
[----:B------:R-:W-:Y:S05]  /*4030*/  PLOP3.LUT P0, PT, PT, PT, UP0, 0x80, 0x0 ;  /* 0x000000000000781c */ /* 0x000fea0003f0f008 */
[----:B------:R-:W4:Y:S08]  /*4040*/  S2R R189, SR_TID.X ;  /* 0x0000000000bd7919 */ /* 0x000f300000002100 */
[----:B------:R-:W-:Y:S02]  /*4050*/  @!P0 IADD3 R2, -R2, 0x1, R237 ;  /* 0x0000000102028810 */ /* 0x000fe40007ffe1ed */
[----:B-1----:R-:W-:Y:S01]  /*4060*/  SHF.R.S32.HI R188, RZ, 0x1f, R188 ;  /* 0x0000001fffbc7819 */ /* 0x002fe200000114bc */
[----:B------:R-:W-:Y:S04]  /*4070*/  DEPBAR.LE SB0, 0x0 ;  /* 0x000080000000791a */ /* 0x000fe80000000000 */
[----:B------:R-:W-:Y:S01]  /*4080*/  BAR.SYNC.DEFER_BLOCKING 0x0 ;  /* 0x0000000000007b1d */ /* 0x000fe20000010000 */
[----:B----4-:R-:W-:Y:S04]  /*4090*/  LEA.HI R188, R188, R189, RZ, 0x7 ;  /* 0x000000bdbcbc7211 */ /* 0x010fe800078f38ff */
        /* <DEDUP_REMOVED lines=38> */
[----:B------:R-:W-:Y:S07]  /*4300*/  LDSM.16.M88.4 R140, [R180+0xc000] ;  /* 0x00c00000b48c783b */ /* 0x000fee0000000200 */
[-C--:B------:R-:W-:Y:S08]  /*4310*/  HMMA.16816.F32 R20, R136, R148.reuse, R20 ;  /* 0x000000948814723c */ /* 0x080ff00000001814 */
[C---:B------:R-:W-:Y:S01]  /*4320*/  HMMA.16816.F32 R24, R144.reuse, R148, R24 ;  /* 0x000000949018723c */ /* 0x040fe20000001818 */
[----:B------:R-:W1:Y:S06]  /*4330*/  @!P0 S2R R148, SR_TID.X ;  /* 0x0000000000948919 */ /* 0x000e6c0000002100 */
[----:B------:R-:W-:Y:S01]  /*4340*/  IMAD.U32 R149, RZ, RZ, UR5 ;  /* 0x00000005ff957e24 */ /* 0x000fe2000f8e00ff */
[-C--:B------:R-:W-:Y:S01]  /*4350*/  HMMA.16816.F32 R28, R144, R150.reuse, R28 ;  /* 0x00000096901c723c */ /* 0x080fe2000000181c */
[----:B------:R-:W-:Y:S03]  /*4360*/  UIADD3 UR5, UR8, -0x4498517b, URZ ;  /* 0xbb67ae8508057890 */ /* 0x000fe6000fffe03f */
[----:B------:R-:W-:Y:S04]  /*4370*/  @!P0 IADD3 R149, R149, UR16, R2 ;  /* 0x0000001095958c10 */ /* 0x000fe8000fffe002 */
[C---:B------:R-:W-:Y:S08]  /*4380*/  HMMA.16816.F32 R32, R136.reuse, R150, R32 ;  /* 0x000000968820723c */ /* 0x040ff00000001820 */
[-C--:B------:R-:W-:Y:S08]  /*4390*/  HMMA.16816.F32 R36, R136, R152.reuse, R36 ;  /* 0x000000988824723c */ /* 0x080ff00000001824 */
[C---:B------:R-:W-:Y:S08]  /*43a0*/  HMMA.16816.F32 R40, R144.reuse, R152, R40 ;  /* 0x000000989028723c */ /* 0x040ff00000001828 */
[-C--:B------:R-:W-:Y:S08]  /*43b0*/  HMMA.16816.F32 R44, R144, R154.reuse, R44 ;  /* 0x0000009a902c723c */ /* 0x080ff0000000182c */
[C---:B------:R-:W-:Y:S08]  /*43c0*/  HMMA.16816.F32 R48, R136.reuse, R154, R48 ;  /* 0x0000009a8830723c */ /* 0x040ff00000001830 */
[-C--:B------:R-:W-:Y:S08]  /*43d0*/  HMMA.16816.F32 R52, R136, R156.reuse, R52 ;  /* 0x0000009c8834723c */ /* 0x080ff00000001834 */
[C---:B------:R-:W-:Y:S08]  /*43e0*/  HMMA.16816.F32 R56, R144.reuse, R156, R56 ;  /* 0x0000009c9038723c */ /* 0x040ff00000001838 */
[-C--:B------:R-:W-:Y:S07]  /*43f0*/  HMMA.16816.F32 R60, R144, R158.reuse, R60 ;  /* 0x0000009e903c723c */ /* 0x080fee000000183c */
[----:B------:R-:W-:Y:S01]  /*4400*/  IMAD.IADD R144, R0, 0x1, R177 ;  /* 0x0000000100907824 */ /* 0x000fe200078e02b1 */
[----:B------:R-:W-:Y:S01]  /*4410*/  HMMA.16816.F32 R64, R136, R158, R64 ;  /* 0x0000009e8840723c */ /* 0x000fe20000001840 */
[----:B------:R-:W4:Y:S03]  /*4420*/  LDSM.16.M88.4 R136, [R179+0xd800] ;  /* 0x00d80000b388783b */ /* 0x000f260000000200 */
[----:B------:R-:W-:Y:S04]  /*4430*/  IMAD.U32 R0, RZ, RZ, UR19 ;  /* 0x00000013ff007e24 */ /* 0x000fe8000f8e00ff */
[-C--:B------:R-:W-:Y:S01]  /*4440*/  HMMA.16816.F32 R4, R160, R164.reuse, R4 ;  /* 0x000000a4a004723c */ /* 0x080fe20000001804 */
[----:B------:R-:W-:Y:S04]  /*4450*/  IMAD R0, R0, 0x2, R188 ;  /* 0x0000000200007824 */ /* 0x000fe800078e02bc */
[----:B------:R-:W-:Y:S03]  /*4460*/  IMAD.SHL.U32 R0, R0, 0x2, RZ ;  /* 0x0000000200007824 */ /* 0x000fe600078e00ff */
[C---:B------:R-:W-:Y:S04]  /*4470*/  HMMA.16816.F32 R8, R168.reuse, R164, R8 ;  /* 0x000000a4a808723c */ /* 0x040fe80000001808 */
[----:B------:R-:W-:Y:S04]  /*4480*/  IADD3 R2, R0, 0x1, RZ ;  /* 0x0000000100027810 */ /* 0x000fe80007ffe0ff */
[----:B------:R-:W-:Y:S01]  /*4490*/  LOP3.LUT R2, R247, UR8, R2, 0x96, !PT ;  /* 0x00000008f7027c12 */ /* 0x000fe2000f8e9602 */
[-C--:B------:R-:W-:Y:S04]  /*44a0*/  HMMA.16816.F32 R12, R168, R166.reuse, R12 ;  /* 0x000000a6a80c723c */ /* 0x080fe8000000180c */
[----:B------:R-:W-:Y:S04]  /*44b0*/  IMAD.WIDE.U32 R150, R2, -0x326172a9, RZ ;  /* 0xcd9e8d5702967825 */ /* 0x000fe800078e00ff */
[C---:B------:R-:W-:Y:S01]  /*44c0*/  HMMA.16816.F32 R16, R160.reuse, R166, R16 ;  /* 0x000000a6a010723c */ /* 0x040fe20000001810 */
[----:B-1----:R-:W-:Y:S03]  /*44d0*/  @!P0 IMAD.SHL.U32 R2, R148, 0x2, RZ ;  /* 0x0000000294028824 */ /* 0x002fe600078e00ff */
[----:B------:R-:W-:Y:S02]  /*44e0*/  @!P0 IMNMX R148, R149, UR16, PT ;  /* 0x0000001095948c17 */ /* 0x000fe4000b800200 */
[----:B------:R-:W-:Y:S02]  /*44f0*/  @!P0 LOP3.LUT R2, R2, 0x6, RZ, 0xc0, !PT ;  /* 0x0000000602028812 */ /* 0x000fe400078ec0ff */
[-C--:B------:R-:W-:Y:S04]  /*4500*/  HMMA.16816.F32 R20, R160, R172.reuse, R20 ;  /* 0x000000aca014723c */ /* 0x080fe80000001814 */
[----:B------:R-:W-:Y:S04]  /*4510*/  @!P0 IMAD R2, R188, 0x40, R2 ;  /* 0x00000040bc028824 */ /* 0x000fe800078e0202 */
[C---:B------:R-:W-:Y:S08]  /*4520*/  HMMA.16816.F32 R24, R168.reuse, R172, R24 ;  /* 0x000000aca818723c */ /* 0x040ff00000001818 */
[-C--:B------:R-:W-:Y:S08]  /*4530*/  HMMA.16816.F32 R28, R168, R174.reuse, R28 ;  /* 0x000000aea81c723c */ /* 0x080ff0000000181c */
[C---:B------:R-:W-:Y:S08]  /*4540*/  HMMA.16816.F32 R32, R160.reuse, R174, R32 ;  /* 0x000000aea020723c */ /* 0x040ff00000001820 */
[-C--:B--2---:R-:W-:Y:S08]  /*4550*/  HMMA.16816.F32 R36, R160, R132.reuse, R36 ;  /* 0x00000084a024723c */ /* 0x084ff00000001824 */
[C---:B------:R-:W-:Y:S08]  /*4560*/  HMMA.16816.F32 R40, R168.reuse, R132, R40 ;  /* 0x00000084a828723c */ /* 0x040ff00000001828 */
[-C--:B------:R-:W-:Y:S08]  /*4570*/  HMMA.16816.F32 R44, R168, R134.reuse, R44 ;  /* 0x00000086a82c723c */ /* 0x080ff0000000182c */
[C---:B------:R-:W-:Y:S01]  /*4580*/  HMMA.16816.F32 R48, R160.reuse, R134, R48 ;  /* 0x00000086a030723c */ /* 0x040fe20000001830 */
[----:B------:R-:W1:Y:S07]  /*4590*/  LDSM.16.M88.4 R132, [R144] ;  /* 0x000000009084783b */ /* 0x000e6e0000000200 */
[-C--:B----4-:R-:W-:Y:S01]  /*45a0*/  HMMA.16816.F32 R52, R160, R136.reuse, R52 ;  /* 0x00000088a034723c */ /* 0x090fe20000001834 */
[----:B------:R-:W2:Y:S07]  /*45b0*/  LDSM.16.M88.4 R144, [R144+0x2000] ;  /* 0x002000009090783b */ /* 0x000eae0000000200 */
[C---:B------:R-:W-:Y:S07]  /*45c0*/  HMMA.16816.F32 R56, R168.reuse, R136, R56 ;  /* 0x00000088a838723c */ /* 0x040fee0000001838 */
[----:B------:R-:W-:Y:S01]  /*45d0*/  IMAD.U32 R136, RZ, RZ, UR7 ;  /* 0x00000007ff887e24 */ /* 0x000fe2000f8e00ff */
[-C--:B------:R-:W-:Y:S08]  /*45e0*/  HMMA.16816.F32 R60, R168, R138.reuse, R60 ;  /* 0x0000008aa83c723c */ /* 0x080ff0000000183c */
[----:B------:R-:W-:Y:S07]  /*45f0*/  HMMA.16816.F32 R64, R160, R138, R64 ;  /* 0x0000008aa040723c */ /* 0x000fee0000001840 */
[----:B------:R-:W-:Y:S01]  /*4600*/  IMAD R138, R136, 0x8, R191 ;  /* 0x00000008888a7824 */ /* 0x000fe200078e02bf */
[----:B------:R-:W-:Y:S01]  /*4610*/  LOP3.LUT R136, R247, UR8, R0, 0x96, !PT ;  /* 0x00000008f7887c12 */ /* 0x000fe2000f8e9600 */
[-C--:B-1----:R-:W-:Y:S03]  /*4620*/  HMMA.16816.F32 R4, R132, R140.reuse, R4 ;  /* 0x0000008c8404723c */ /* 0x082fe60000001804 */
[C---:B------:R-:W-:Y:S01]  /*4630*/  IADD3 R152, R138.reuse, 0x4, RZ ;  /* 0x000000048a987810 */ /* 0x040fe20007ffe0ff */
[----:B------:R-:W-:Y:S01]  /*4640*/  IMAD.WIDE.U32 R138, R138, -0x326172a9, RZ ;  /* 0xcd9e8d578a8a7825 */ /* 0x000fe200078e00ff */
[----:B---3--:R-:W-:Y:S03]  /*4650*/  LOP3.LUT R0, R190, UR9, RZ, 0x3c, !PT ;  /* 0x00000009be007c12 */ /* 0x008fe6000f8e3cff */
[----:B------:R-:W-:Y:S01]  /*4660*/  IMAD.WIDE.U32 R152, R152, -0x326172a9, RZ ;  /* 0xcd9e8d5798987825 */ /* 0x000fe200078e00ff */
[-C--:B------:R-:W-:Y:S01]  /*4670*/  LOP3.LUT R154, R139, R0.reuse, RZ, 0x3c, !PT ;  /* 0x000000008b9a7212 */ /* 0x080fe200078e3cff */
[C---:B--2---:R-:W-:Y:S02]  /*4680*/  HMMA.16816.F32 R8, R144.reuse, R140, R8 ;  /* 0x0000008c9008723c */ /* 0x044fe40000001808 */
[--C-:B------:R-:W-:Y:S01]  /*4690*/  LOP3.LUT R160, R151, UR4, R138.reuse, 0x96, !PT ;  /* 0x0000000497a07c12 */ /* 0x100fe2000f8e968a */
[----:B------:R-:W-:Y:S01]  /*46a0*/  IMAD.WIDE.U32 R136, R136, -0x326172a9, RZ ;  /* 0xcd9e8d5788887825 */ /* 0x000fe200078e00ff */
[----:B------:R-:W-:Y:S02]  /*46b0*/  LOP3.LUT R156, R153, R0, RZ, 0x3c, !PT ;  /* 0x00000000999c7212 */ /* 0x000fe400078e3cff */
[----:B------:R-:W-:Y:S01]  /*46c0*/  LOP3.LUT R0, R246, UR5, RZ, 0x3c, !PT ;  /* 0x00000005f6007c12 */ /* 0x000fe2000f8e3cff */
[----:B------:R-:W-:Y:S01]  /*46d0*/  IMAD.WIDE.U32 R154, R154, -0x2daee0ad, RZ ;  /* 0xd2511f539a9a7825 */ /* 0x000fe200078e00ff */
[C---:B------:R-:W-:Y:S01]  /*46e0*/  LOP3.LUT R139, R137.reuse, UR4, R138, 0x96, !PT ;  /* 0x00000004898b7c12 */ /* 0x040fe2000f8e968a */
[-C--:B------:R-:W-:Y:S01]  /*46f0*/  HMMA.16816.F32 R12, R144, R142.reuse, R12 ;  /* 0x0000008e900c723c */ /* 0x080fe2000000180c */
[----:B------:R-:W-:Y:S02]  /*4700*/  UIADD3 UR5, UR8, 0x76cf5d0a, URZ ;  /* 0x76cf5d0a08057890 */ /* 0x000fe4000fffe03f */
[----:B------:R-:W-:Y:S01]  /*4710*/  LOP3.LUT R158, R0, R155, RZ, 0x3c, !PT ;  /* 0x0000009b009e7212 */ /* 0x000fe200078e3cff */
[----:B------:R-:W-:Y:S01]  /*4720*/  IMAD.WIDE.U32 R156, R156, -0x2daee0ad, RZ ;  /* 0xd2511f539c9c7825 */ /* 0x000fe200078e00ff */
[--C-:B------:R-:W-:Y:S02]  /*4730*/  LOP3.LUT R162, R137, UR4, R152.reuse, 0x96, !PT ;  /* 0x0000000489a27c12 */ /* 0x100fe4000f8e9698 */
[----:B------:R-:W-:Y:S01]  /*4740*/  LOP3.LUT R155, R151, UR4, R152, 0x96, !PT ;  /* 0x00000004979b7c12 */ /* 0x000fe2000f8e9698 */
[----:B------:R-:W-:Y:S01]  /*4750*/  IMAD.U32 R138, RZ, RZ, UR19 ;  /* 0x00000013ff8a7e24 */ /* 0x000fe2000f8e00ff */
[----:B------:R-:W-:Y:S01]  /*4760*/  LOP3.LUT R152, R0, R157, RZ, 0x3c, !PT ;  /* 0x0000009d00987212 */ /* 0x000fe200078e3cff */
[----:B------:R-:W-:Y:S01]  /*4770*/  UIADD3 UR4, UR9, 0x3c6ef372, URZ ;  /* 0x3c6ef37209047890 */ /* 0x000fe2000fffe03f */
[C---:B------:R-:W-:Y:S01]  /*4780*/  HMMA.16816.F32 R16, R132.reuse, R142, R16 ;  /* 0x0000008e8410723c */ /* 0x040fe20000001810 */
[----:B------:R-:W-:Y:S01]  /*4790*/  @!P0 IMAD R0, R138, 0x80, R2 ;  /* 0x000000808a008824 */ /* 0x000fe200078e0202 */
[----:B------:R-:W-:Y:S01]  /*47a0*/  @!P0 IADD3 R138, R149, 0x8, RZ ;  /* 0x00000008958a8810 */ /* 0x000fe20007ffe0ff */
[----:B------:R-:W-:Y:S02]  /*47b0*/  FMUL.FTZ R2, R244, 1.4426950216293334961 ;  /* 0x3fb8aa3bf4027820 */ /* 0x000fe40000410000 */
[----:B------:R-:W-:Y:S01]  /*47c0*/  IMAD.WIDE.U32 R152, R152, -0x326172a9, RZ ;  /* 0xcd9e8d5798987825 */ /* 0x000fe200078e00ff */
[----:B------:R-:W-:Y:S02]  /*47d0*/  @!P0 IMNMX R138, R138, UR16, PT ;  /* 0x000000108a8a8c17 */ /* 0x000fe4000b800200 */
[-C--:B------:R-:W-:Y:S01]  /*47e0*/  @!P0 ISETP.GE.AND P3, PT, R0, R148.reuse, PT ;  /* 0x000000940000820c */ /* 0x080fe20003f66270 */
[----:B------:R-:W-:Y:S03]  /*47f0*/  IMAD.WIDE.U32 R160, R160, -0x2daee0ad, RZ ;  /* 0xd2511f53a0a07825 */ /* 0x000fe600078e00ff */
[----:B------:R-:W-:Y:S01]  /*4800*/  FSEL R141, R2, RZ, P2 ;  /* 0x000000ff028d7208 */ /* 0x000fe20001000000 */
[----:B------:R-:W-:Y:S01]  /*4810*/  IMAD.WIDE.U32 R162, R162, -0x2daee0ad, RZ ;  /* 0xd2511f53a2a27825 */ /* 0x000fe200078e00ff */
[----:B------:R-:W-:Y:S02]  /*4820*/  @!P0 IADD3 R2, R0, 0x1, RZ ;  /* 0x0000000100028810 */ /* 0x000fe40007ffe0ff */
[----:B------:R-:W-:Y:S01]  /*4830*/  @!P0 FSEL R4, R4, -INF , !P3 ;  /* 0xff80000004048808 */ /* 0x000fe20005800000 */
[----:B------:R-:W-:Y:S01]  /*4840*/  IMAD.WIDE.U32 R158, R158, -0x326172a9, RZ ;  /* 0xcd9e8d579e9e7825 */ /* 0x000fe200078e00ff */
[----:B------:R-:W-:Y:S02]  /*4850*/  @!P0 ISETP.GE.AND P3, PT, R2, R148, PT ;  /* 0x000000940200820c */ /* 0x000fe40003f66270 */
[--C-:B------:R-:W-:Y:S01]  /*4860*/  LOP3.LUT R167, R153, UR4, R136.reuse, 0x96, !PT ;  /* 0x0000000499a77c12 */ /* 0x100fe2000f8e9688 */
[--C-:B------:R-:W-:Y:S01]  /*4870*/  FFMA.FTZ R4, R4, c[0x0][0x23c], -R141.reuse ;  /* 0x00008f0004047a23 */ /* 0x100fe2000001088d */
[----:B------:R-:W-:Y:S01]  /*4880*/  LOP3.LUT R164, R159, UR4, R136, 0x96, !PT ;  /* 0x000000049fa47c12 */ /* 0x000fe2000f8e9688 */
[C---:B------:R-:W-:Y:S01]  /*4890*/  FMUL.FTZ R140, R245.reuse, 1.4426950216293334961 ;  /* 0x3fb8aa3bf58c7820 */ /* 0x040fe20000410000 */
[----:B------:R-:W-:Y:S01]  /*48a0*/  FSETP.NEU.FTZ.AND P2, PT, R245, -INF , PT ;  /* 0xff800000f500780b */ /* 0x000fe20003f5d000 */
[----:B------:R-:W-:Y:S01]  /*48b0*/  IMAD.WIDE.U32 R136, R139, -0x2daee0ad, RZ ;  /* 0xd2511f538b887825 */ /* 0x000fe200078e00ff */
[----:B------:R-:W-:Y:S01]  /*48c0*/  @!P0 FSEL R5, R5, -INF , !P3 ;  /* 0xff80000005058808 */ /* 0x000fe20005800000 */
[----:B------:R-:W1:Y:S01]  /*48d0*/  MUFU.EX2 R208, R4 ;  /* 0x0000000400d07308 */ /* 0x000e620000000800 */
[-C--:B------:R-:W-:Y:S01]  /*48e0*/  @!P0 ISETP.GE.AND P3, PT, R0, R138.reuse, PT ;  /* 0x0000008a0000820c */ /* 0x080fe20003f66270 */
[----:B------:R-:W-:Y:S01]  /*48f0*/  IMAD.WIDE.U32 R164, R164, -0x2daee0ad, RZ ;  /* 0xd2511f53a4a47825 */ /* 0x000fe200078e00ff */
[----:B------:R-:W-:Y:S02]  /*4900*/  FSEL R140, R140, RZ, P2 ;  /* 0x000000ff8c8c7208 */ /* 0x000fe40001000000 */
[----:B------:R-:W-:Y:S01]  /*4910*/  @!P0 ISETP.GE.AND P2, PT, R2, R138, PT ;  /* 0x0000008a0200820c */ /* 0x000fe20003f46270 */
[----:B------:R-:W-:Y:S01]  /*4920*/  FFMA.FTZ R5, R5, c[0x0][0x23c], -R141 ;  /* 0x00008f0005057a23 */ /* 0x000fe2000001088d */
[----:B------:R-:W-:Y:S01]  /*4930*/  @!P0 FSEL R6, R6, -INF , !P3 ;  /* 0xff80000006068808 */ /* 0x000fe20005800000 */
[----:B------:R-:W-:Y:S01]  /*4940*/  FMUL.FTZ R139, R242, 1.4426950216293334961 ;  /* 0x3fb8aa3bf28b7820 */ /* 0x000fe20000410000 */
[----:B------:R-:W-:Y:S01]  /*4950*/  LOP3.LUT R166, R137, UR5, R154, 0x96, !PT ;  /* 0x0000000589a67c12 */ /* 0x000fe2000f8e969a */
[----:B------:R-:W2:Y:S01]  /*4960*/  MUFU.EX2 R205, R5 ;  /* 0x0000000500cd7308 */ /* 0x000ea20000000800 */
[----:B------:R-:W-:Y:S01]  /*4970*/  @!P0 IADD3 R137, R149, 0x40, RZ ;  /* 0x0000004095898810 */ /* 0x000fe20007ffe0ff */
[----:B------:R-:W-:Y:S01]  /*4980*/  FFMA.FTZ R6, R6, c[0x0][0x23c], -R140 ;  /* 0x00008f0006067a23 */ /* 0x000fe2000001088c */
[----:B------:R-:W-:Y:S02]  /*4990*/  @!P0 FSEL R7, R7, -INF , !P2 ;  /* 0xff80000007078808 */ /* 0x000fe40005000000 */
[----:B------:R-:W-:Y:S02]  /*49a0*/  FSETP.NEU.FTZ.AND P2, PT, R242, -INF , PT ;  /* 0xff800000f200780b */ /* 0x000fe40003f5d000 */
[----:B------:R-:W-:Y:S02]  /*49b0*/  @!P0 IMNMX R137, R137, UR16, PT ;  /* 0x0000001089898c17 */ /* 0x000fe4000b800200 */
[----:B------:R-:W-:Y:S01]  /*49c0*/  FSEL R139, R139, RZ, P2 ;  /* 0x000000ff8b8b7208 */ /* 0x000fe20001000000 */
[----:B------:R3:W-:Y:S01]  /*49d0*/  MUFU.EX2 R202, R6 ;  /* 0x0000000600ca7308 */ /* 0x0007e20000000800 */
[-C--:B------:R-:W-:Y:S02]  /*49e0*/  @!P0 ISETP.GE.AND P2, PT, R0, R137.reuse, PT ;  /* 0x000000890000820c */ /* 0x080fe40003f46270 */
[--C-:B------:R-:W-:Y:S02]  /*49f0*/  LOP3.LUT R151, R159, UR4, R150.reuse, 0x96, !PT ;  /* 0x000000049f977c12 */ /* 0x100fe4000f8e9696 */
[----:B------:R-:W-:Y:S02]  /*4a00*/  @!P0 FSEL R8, R8, -INF , !P2 ;  /* 0xff80000008088808 */ /* 0x000fe40005000000 */
[----:B------:R-:W-:Y:S01]  /*4a10*/  LOP3.LUT R157, R153, UR4, R150, 0x96, !PT ;  /* 0x00000004999d7c12 */ /* 0x000fe2000f8e9696 */
[----:B------:R-:W-:Y:S01]  /*4a20*/  FFMA.FTZ R150, R7, c[0x0][0x23c], -R140 ;  /* 0x00008f0007967a23 */ /* 0x000fe2000001088c */
[----:B------:R-:W-:Y:S01]  /*4a30*/  LOP3.LUT R159, R161, UR5, R154, 0x96, !PT ;  /* 0x00000005a19f7c12 */ /* 0x000fe2000f8e969a */
[--C-:B------:R-:W-:Y:S01]  /*4a40*/  FFMA.FTZ R8, R8, c[0x0][0x23c], -R139.reuse ;  /* 0x00008f0008087a23 */ /* 0x100fe2000001088b */
[--C-:B------:R-:W-:Y:S01]  /*4a50*/  LOP3.LUT R153, R163, UR5, R156.reuse, 0x96, !PT ;  /* 0x00000005a3997c12 */ /* 0x100fe2000f8e969c */
[----:B------:R-:W-:Y:S01]  /*4a60*/  UIADD3 UR4, UR8, 0x32370b8f, URZ ;  /* 0x32370b8f08047890 */ /* 0x000fe2000fffe03f */
[-C--:B------:R-:W-:Y:S01]  /*4a70*/  @!P0 ISETP.GE.AND P2, PT, R2, R137.reuse, PT ;  /* 0x000000890200820c */ /* 0x080fe20003f46270 */
[----:B------:R4:W-:Y:S01]  /*4a80*/  MUFU.EX2 R220, R8 ;  /* 0x0000000800dc7308 */ /* 0x0009e20000000800 */
[----:B------:R-:W-:Y:S01]  /*4a90*/  FSETP.NEU.FTZ.AND P3, PT, R243, -INF , PT ;  /* 0xff800000f300780b */ /* 0x000fe20003f7d000 */
[----:B------:R-:W-:Y:S01]  /*4aa0*/  IMAD.WIDE.U32 R154, R155, -0x2daee0ad, RZ ;  /* 0xd2511f539b9a7825 */ /* 0x000fe200078e00ff */
[----:B------:R-:W-:Y:S04]  /*4ab0*/  @!P0 FSEL R9, R9, -INF , !P2 ;  /* 0xff80000009098808 */ /* 0x000fe80005000000 */
[----:B------:R-:W-:Y:S01]  /*4ac0*/  LOP3.LUT R156, R155, UR5, R156, 0x96, !PT ;  /* 0x000000059b9c7c12 */ /* 0x000fe2000f8e969c */
[----:B------:R-:W-:Y:S01]  /*4ad0*/  UIADD3 UR5, UR8, -0x126145ec, URZ ;  /* 0xed9eba1408057890 */ /* 0x000fe2000fffe03f */
[----:B------:R-:W-:Y:S01]  /*4ae0*/  LOP3.LUT R155, R165, UR4, R136, 0x96, !PT ;  /* 0x00000004a59b7c12 */ /* 0x000fe2000f8e9688 */
[----:B---3--:R-:W3:Y:S01]  /*4af0*/  LDSM.16.M88.4 R4, [R180+0xc800] ;  /* 0x00c80000b404783b */ /* 0x008ee20000000200 */
[----:B------:R-:W-:Y:S01]  /*4b00*/  @!P0 IADD3 R136, R149, 0x48, RZ ;  /* 0x0000004895888810 */ /* 0x000fe20007ffe0ff */
[--C-:B------:R-:W-:Y:S01]  /*4b10*/  FFMA.FTZ R149, R9, c[0x0][0x23c], -R139.reuse ;  /* 0x00008f0009957a23 */ /* 0x100fe2000001088b */
[----:B------:R-:W-:Y:S01]  /*4b20*/  @!P0 IADD3 R9, R0, 0x8, RZ ;  /* 0x0000000800098810 */ /* 0x000fe20007ffe0ff */
[----:B------:R1:W1:Y:S01]  /*4b30*/  MUFU.EX2 R217, R150 ;  /* 0x0000009600d97308 */ /* 0x0002620000000800 */
[----:B------:R-:W-:Y:S02]  /*4b40*/  @!P0 IMNMX R136, R136, UR16, PT ;  /* 0x0000001088888c17 */ /* 0x000fe4000b800200 */
[-C--:B------:R-:W-:Y:S02]  /*4b50*/  @!P0 ISETP.GE.AND P6, PT, R9, R137.reuse, PT ;  /* 0x000000890900820c */ /* 0x080fe40003fc6270 */
[-C--:B------:R-:W-:Y:S02]  /*4b60*/  @!P0 ISETP.GE.AND P2, PT, R2, R136.reuse, PT ;  /* 0x000000880200820c */ /* 0x080fe40003f46270 */
[-C--:B------:R-:W-:Y:S02]  /*4b70*/  @!P0 ISETP.GE.AND P4, PT, R0, R136.reuse, PT ;  /* 0x000000880000820c */ /* 0x080fe40003f86270 */
[----:B------:R-:W-:Y:S01]  /*4b80*/  @!P0 FSEL R11, R11, -INF , !P2 ;  /* 0xff8000000b0b8808 */ /* 0x000fe20005000000 */
[----:B----4-:R-:W-:Y:S01]  /*4b90*/  FMUL.FTZ R8, R243, 1.4426950216293334961 ;  /* 0x3fb8aa3bf3087820 */ /* 0x010fe20000410000 */
[----:B------:R-:W-:Y:S01]  /*4ba0*/  @!P0 FSEL R10, R10, -INF , !P4 ;  /* 0xff8000000a0a8808 */ /* 0x000fe20006000000 */
[----:B------:R-:W4:Y:S01]  /*4bb0*/  MUFU.EX2 R221, R149 ;  /* 0x0000009500dd7308 */ /* 0x000f220000000800 */
[C---:B------:R-:W-:Y:S02]  /*4bc0*/  @!P0 ISETP.GE.AND P2, PT, R9.reuse, R136, PT ;  /* 0x000000880900820c */ /* 0x040fe40003f46270 */
[----:B------:R-:W-:Y:S02]  /*4bd0*/  FSEL R2, R8, RZ, P3 ;  /* 0x000000ff08027208 */ /* 0x000fe40001800000 */
[----:B------:R-:W-:Y:S02]  /*4be0*/  @!P0 IADD3 R8, R0, 0x9, RZ ;  /* 0x0000000900088810 */ /* 0x000fe40007ffe0ff */
[----:B------:R-:W-:Y:S01]  /*4bf0*/  @!P0 ISETP.GE.AND P4, PT, R9, R148, PT ;  /* 0x000000940900820c */ /* 0x000fe20003f86270 */
[--C-:B------:R-:W-:Y:S01]  /*4c00*/  FFMA.FTZ R10, R10, c[0x0][0x23c], -R2.reuse ;  /* 0x00008f000a0a7a23 */ /* 0x100fe20000010802 */
[-C--:B------:R-:W-:Y:S01]  /*4c10*/  @!P0 ISETP.GE.AND P3, PT, R8, R137.reuse, PT ;  /* 0x000000890800820c */ /* 0x080fe20003f66270 */
[--C-:B------:R-:W-:Y:S01]  /*4c20*/  FFMA.FTZ R11, R11, c[0x0][0x23c], -R2.reuse ;  /* 0x00008f000b0b7a23 */ /* 0x100fe20000010802 */
[----:B------:R-:W-:Y:S01]  /*4c30*/  @!P0 ISETP.GE.AND P5, PT, R9, R138, PT ;  /* 0x0000008a0900820c */ /* 0x000fe20003fa6270 */
[----:B------:R-:W2:Y:S01]  /*4c40*/  MUFU.EX2 R225, R10 ;  /* 0x0000000a00e17308 */ /* 0x000ea20000000800 */
[----:B------:R-:W-:Y:S01]  /*4c50*/  @!P0 FSEL R12, R12, -INF , !P6 ;  /* 0xff8000000c0c8808 */ /* 0x000fe20007000000 */
[----:B-1----:R-:W-:Y:S01]  /*4c60*/  IMAD.WIDE.U32 R150, R151, -0x2daee0ad, RZ ;  /* 0xd2511f5397967825 */ /* 0x002fe200078e00ff */
[----:B------:R-:W-:Y:S02]  /*4c70*/  @!P0 ISETP.GE.AND P6, PT, R8, R136, PT ;  /* 0x000000880800820c */ /* 0x000fe40003fc6270 */
[----:B------:R-:W-:Y:S01]  /*4c80*/  @!P0 FSEL R13, R13, -INF , !P3 ;  /* 0xff8000000d0d8808 */ /* 0x000fe20005800000 */
[--C-:B------:R-:W-:Y:S01]  /*4c90*/  FFMA.FTZ R12, R12, c[0x0][0x23c], -R139.reuse ;  /* 0x00008f000c0c7a23 */ /* 0x100fe2000001088b */
[----:B------:R-:W-:Y:S02]  /*4ca0*/  @!P0 FSEL R15, R15, -INF , !P6 ;  /* 0xff8000000f0f8808 */ /* 0x000fe40007000000 */
[----:B------:R-:W-:Y:S01]  /*4cb0*/  @!P0 ISETP.GE.AND P3, PT, R8, R148, PT ;  /* 0x000000940800820c */ /* 0x000fe20003f66270 */
[----:B------:R1:W1:Y:S01]  /*4cc0*/  MUFU.EX2 R224, R11 ;  /* 0x0000000b00e07308 */ /* 0x0002620000000800 */
[----:B------:R-:W-:Y:S01]  /*4cd0*/  @!P0 FSEL R14, R14, -INF , !P2 ;  /* 0xff8000000e0e8808 */ /* 0x000fe20005000000 */
[-C--:B---3--:R-:W-:Y:S01]  /*4ce0*/  HMMA.16816.F32 R20, R132, R4.reuse, R20 ;  /* 0x000000048414723c */ /* 0x088fe20000001814 */
[----:B------:R-:W-:Y:S01]  /*4cf0*/  @!P0 ISETP.GE.AND P2, PT, R8, R138, PT ;  /* 0x0000008a0800820c */ /* 0x000fe20003f46270 */
[----:B------:R-:W-:Y:S01]  /*4d00*/  FFMA.FTZ R13, R13, c[0x0][0x23c], -R139 ;  /* 0x00008f000d0d7a23 */ /* 0x000fe2000001088b */
[----:B------:R-:W-:Y:S01]  /*4d10*/  @!P0 FSEL R16, R16, -INF , !P4 ;  /* 0xff80000010108808 */ /* 0x000fe20006000000 */
[--C-:B------:R-:W-:Y:S01]  /*4d20*/  FFMA.FTZ R14, R14, c[0x0][0x23c], -R2.reuse ;  /* 0x00008f000e0e7a23 */ /* 0x100fe20000010802 */
[----:B------:R-:W-:Y:S01]  /*4d30*/  @!P0 FSEL R19, R19, -INF , !P2 ;  /* 0xff80000013138808 */ /* 0x000fe20005000000 */
[----:B------:R-:W-:Y:S01]  /*4d40*/  FFMA.FTZ R15, R15, c[0x0][0x23c], -R2 ;  /* 0x00008f000f0f7a23 */ /* 0x000fe20000010802 */
[----:B------:R-:W-:Y:S01]  /*4d50*/  @!P0 FSEL R17, R17, -INF , !P3 ;  /* 0xff80000011118808 */ /* 0x000fe20005800000 */
[C---:B------:R-:W-:Y:S01]  /*4d60*/  HMMA.16816.F32 R24, R144.reuse, R4, R24 ;  /* 0x000000049018723c */ /* 0x040fe20000001818 */
[----:B------:R-:W-:Y:S01]  /*4d70*/  @!P0 FSEL R18, R18, -INF , !P5 ;  /* 0xff80000012128808 */ /* 0x000fe20006800000 */
[----:B------:R-:W-:Y:S02]  /*4d80*/  MUFU.EX2 R222, R14 ;  /* 0x0000000e00de7308 */ /* 0x000fe40000000800 */
[----:B------:R-:W-:Y:S01]  /*4d90*/  LOP3.LUT R160, R151, UR4, R160, 0x96, !PT ;  /* 0x0000000497a07c12 */ /* 0x000fe2000f8e96a0 */
[--C-:B------:R-:W-:Y:S02]  /*4da0*/  FFMA.FTZ R19, R19, c[0x0][0x23c], -R140.reuse ;  /* 0x00008f0013137a23 */ /* 0x100fe4000001088c */
[C---:B------:R-:W-:Y:S01]  /*4db0*/  @!P0 IADD3 R4, R0.reuse, 0x10, RZ ;  /* 0x0000001000048810 */ /* 0x040fe20007ffe0ff */
[-C--:B------:R-:W-:Y:S01]  /*4dc0*/  HMMA.16816.F32 R28, R144, R6.reuse, R28 ;  /* 0x00000006901c723c */ /* 0x080fe2000000181c */
[----:B------:R-:W-:Y:S02]  /*4dd0*/  @!P0 IADD3 R5, R0, 0x11, RZ ;  /* 0x0000001100058810 */ /* 0x000fe40007ffe0ff */
[----:B------:R-:W-:Y:S01]  /*4de0*/  @!P0 ISETP.GE.AND P6, PT, R4, R148, PT ;  /* 0x000000940400820c */ /* 0x000fe20003fc6270 */
[--C-:B------:R-:W-:Y:S01]  /*4df0*/  FFMA.FTZ R18, R18, c[0x0][0x23c], -R140.reuse ;  /* 0x00008f0012127a23 */ /* 0x100fe2000001088c */
[C---:B------:R-:W-:Y:S01]  /*4e00*/  @!P0 ISETP.GE.AND P4, PT, R4.reuse, R138, PT ;  /* 0x0000008a0400820c */ /* 0x040fe20003f86270 */
[----:B-1----:R-:W1:Y:S01]  /*4e10*/  LDSM.16.M88.4 R8, [R180+0xd000] ;  /* 0x00d00000b408783b */ /* 0x002e620000000200 */
[----:B------:R-:W-:Y:S01]  /*4e20*/  @!P0 ISETP.GE.AND P2, PT, R5, R148, PT ;  /* 0x000000940500820c */ /* 0x000fe20003f46270 */
[C---:B------:R-:W-:Y:S01]  /*4e30*/  HMMA.16816.F32 R32, R132.reuse, R6, R32 ;  /* 0x000000068420723c */ /* 0x040fe20000001820 */
[CC--:B------:R-:W-:Y:S01]  /*4e40*/  @!P0 ISETP.GE.AND P3, PT, R4.reuse, R137.reuse, PT ;  /* 0x000000890400820c */ /* 0x0c0fe20003f66270 */
[----:B------:R-:W-:Y:S01]  /*4e50*/  MUFU.EX2 R211, R18 ;  /* 0x0000001200d37308 */ /* 0x000fe20000000800 */
[----:B------:R-:W-:Y:S01]  /*4e60*/  @!P0 ISETP.GE.AND P5, PT, R4, R136, PT ;  /* 0x000000880400820c */ /* 0x000fe20003fa6270 */
[--C-:B------:R-:W-:Y:S01]  /*4e70*/  FFMA.FTZ R16, R16, c[0x0][0x23c], -R141.reuse ;  /* 0x00008f0010107a23 */ /* 0x100fe2000001088d */
[----:B------:R-:W-:Y:S01]  /*4e80*/  @!P0 FSEL R20, R20, -INF , !P6 ;  /* 0xff80000014148808 */ /* 0x000fe20007000000 */
[--C-:B------:R-:W-:Y:S01]  /*4e90*/  FFMA.FTZ R17, R17, c[0x0][0x23c], -R141.reuse ;  /* 0x00008f0011117a23 */ /* 0x100fe2000001088d */
[----:B------:R-:W-:Y:S02]  /*4ea0*/  @!P0 ISETP.GE.AND P6, PT, R5, R138, PT ;  /* 0x0000008a0500820c */ /* 0x000fe40003fc6270 */
[----:B------:R-:W-:Y:S02]  /*4eb0*/  @!P0 FSEL R21, R21, -INF , !P2 ;  /* 0xff80000015158808 */ /* 0x000fe40005000000 */
[-C--:B------:R-:W-:Y:S01]  /*4ec0*/  @!P0 ISETP.GE.AND P2, PT, R5, R137.reuse, PT ;  /* 0x000000890500820c */ /* 0x080fe20003f46270 */
[--C-:B------:R-:W-:Y:S01]  /*4ed0*/  FFMA.FTZ R20, R20, c[0x0][0x23c], -R141.reuse ;  /* 0x00008f0014147a23 */ /* 0x100fe2000001088d */
[----:B------:R-:W-:Y:S01]  /*4ee0*/  @!P0 FSEL R22, R22, -INF , !P4 ;  /* 0xff80000016168808 */ /* 0x000fe20006000000 */
[----:B------:R-:W-:Y:S01]  /*4ef0*/  FFMA.FTZ R21, R21, c[0x0][0x23c], -R141 ;  /* 0x00008f0015157a23 */ /* 0x000fe2000001088d */
[-C--:B------:R-:W-:Y:S01]  /*4f00*/  @!P0 ISETP.GE.AND P4, PT, R5, R136.reuse, PT ;  /* 0x000000880500820c */ /* 0x080fe20003f86270 */
[----:B------:R-:W-:Y:S01]  /*4f10*/  MUFU.EX2 R209, R19 ;  /* 0x0000001300d17308 */ /* 0x000fe20000000800 */
[----:B------:R-:W-:Y:S01]  /*4f20*/  @!P0 IADD3 R4, R0, 0x18, RZ ;  /* 0x0000001800048810 */ /* 0x000fe20007ffe0ff */
[--C-:B------:R-:W-:Y:S01]  /*4f30*/  FFMA.FTZ R22, R22, c[0x0][0x23c], -R140.reuse ;  /* 0x00008f0016167a23 */ /* 0x100fe2000001088c */
[----:B------:R-:W-:Y:S02]  /*4f40*/  @!P0 IADD3 R5, R0, 0x19, RZ ;  /* 0x0000001900058810 */ /* 0x000fe40007ffe0ff */
[----:B------:R-:W-:Y:S02]  /*4f50*/  @!P0 FSEL R23, R23, -INF , !P6 ;  /* 0xff80000017178808 */ /* 0x000fe40007000000 */
[-C--:B------:R-:W-:Y:S02]  /*4f60*/  @!P0 ISETP.GE.AND P6, PT, R4, R137.reuse, PT ;  /* 0x000000890400820c */ /* 0x080fe40003fc6270 */
[----:B------:R-:W-:Y:S01]  /*4f70*/  @!P0 FSEL R24, R24, -INF , !P3 ;  /* 0xff80000018188808 */ /* 0x000fe20005800000 */
[----:B------:R-:W-:Y:S01]  /*4f80*/  FFMA.FTZ R23, R23, c[0x0][0x23c], -R140 ;  /* 0x00008f0017177a23 */ /* 0x000fe2000001088c */
[----:B------:R-:W-:Y:S01]  /*4f90*/  @!P0 ISETP.GE.AND P3, PT, R4, R136, PT ;  /* 0x000000880400820c */ /* 0x000fe20003f66270 */
[----:B------:R-:W-:Y:S01]  /*4fa0*/  MUFU.EX2 R219, R12 ;  /* 0x0000000c00db7308 */ /* 0x000fe20000000800 */
[----:B------:R-:W-:Y:S01]  /*4fb0*/  @!P0 FSEL R27, R27, -INF , !P4 ;  /* 0xff8000001b1b8808 */ /* 0x000fe20006000000 */
[--C-:B------:R-:W-:Y:S01]  /*4fc0*/  FFMA.FTZ R24, R24, c[0x0][0x23c], -R139.reuse ;  /* 0x00008f0018187a23 */ /* 0x100fe2000001088b */
[-C--:B------:R-:W-:Y:S02]  /*4fd0*/  @!P0 ISETP.GE.AND P4, PT, R5, R137.reuse, PT ;  /* 0x000000890500820c */ /* 0x080fe40003f86270 */
[----:B------:R-:W-:Y:S01]  /*4fe0*/  @!P0 FSEL R25, R25, -INF , !P2 ;  /* 0xff80000019198808 */ /* 0x000fe20005000000 */
[--C-:B------:R-:W-:Y:S01]  /*4ff0*/  FFMA.FTZ R27, R27, c[0x0][0x23c], -R2.reuse ;  /* 0x00008f001b1b7a23 */ /* 0x100fe20000010802 */
[----:B------:R-:W-:Y:S02]  /*5000*/  @!P0 ISETP.GE.AND P2, PT, R4, R148, PT ;  /* 0x000000940400820c */ /* 0x000fe40003f46270 */
[----:B------:R-:W-:Y:S01]  /*5010*/  @!P0 FSEL R26, R26, -INF , !P5 ;  /* 0xff8000001a1a8808 */ /* 0x000fe20006800000 */
[-C--:B-1----:R-:W-:Y:S01]  /*5020*/  HMMA.16816.F32 R36, R132, R8.reuse, R36 ;  /* 0x000000088424723c */ /* 0x082fe20000001824 */
[----:B------:R-:W-:Y:S01]  /*5030*/  @!P0 ISETP.GE.AND P5, PT, R4, R138, PT ;  /* 0x0000008a0400820c */ /* 0x000fe20003fa6270 */
[--C-:B------:R-:W-:Y:S01]  /*5040*/  FFMA.FTZ R25, R25, c[0x0][0x23c], -R139.reuse ;  /* 0x00008f0019197a23 */ /* 0x100fe2000001088b */
[----:B------:R-:W-:Y:S01]  /*5050*/  @!P0 FSEL R28, R28, -INF , !P6 ;  /* 0xff8000001c1c8808 */ /* 0x000fe20007000000 */
[--C-:B------:R-:W-:Y:S01]  /*5060*/  FFMA.FTZ R26, R26, c[0x0][0x23c], -R2.reuse ;  /* 0x00008f001a1a7a23 */ /* 0x100fe20000010802 */
[----:B------:R-:W-:Y:S01]  /*5070*/  @!P0 ISETP.GE.AND P6, PT, R5, R136, PT ;  /* 0x000000880500820c */ /* 0x000fe20003fc6270 */
[----:B------:R1:W3:Y:S01]  /*5080*/  MUFU.EX2 R218, R13 ;  /* 0x0000000d00da7308 */ /* 0x0002e20000000800 */
[----:B------:R-:W-:Y:S01]  /*5090*/  @!P0 FSEL R29, R29, -INF , !P4 ;  /* 0xff8000001d1d8808 */ /* 0x000fe20006000000 */
[C---:B------:R-:W-:Y:S01]  /*50a0*/  HMMA.16816.F32 R40, R144.reuse, R8, R40 ;  /* 0x000000089028723c */ /* 0x040fe20000001828 */
[----:B------:R-:W-:Y:S02]  /*50b0*/  @!P0 FSEL R31, R31, -INF , !P6 ;  /* 0xff8000001f1f8808 */ /* 0x000fe40007000000 */
[----:B------:R-:W-:Y:S01]  /*50c0*/  @!P0 ISETP.GE.AND P4, PT, R5, R148, PT ;  /* 0x000000940500820c */ /* 0x000fe20003f86270 */
[--C-:B------:R-:W-:Y:S01]  /*50d0*/  FFMA.FTZ R28, R28, c[0x0][0x23c], -R139.reuse ;  /* 0x00008f001c1c7a23 */ /* 0x100fe2000001088b */
[----:B------:R-:W-:Y:S01]  /*50e0*/  @!P0 FSEL R30, R30, -INF , !P3 ;  /* 0xff8000001e1e8808 */ /* 0x000fe20005800000 */
[----:B------:R-:W-:Y:S01]  /*50f0*/  FFMA.FTZ R29, R29, c[0x0][0x23c], -R139 ;  /* 0x00008f001d1d7a23 */ /* 0x000fe2000001088b */
[----:B------:R-:W-:Y:S01]  /*5100*/  @!P0 IADD3 R8, R0, 0x20, RZ ;  /* 0x0000002000088810 */ /* 0x000fe20007ffe0ff */
[-C--:B------:R-:W-:Y:S01]  /*5110*/  HMMA.16816.F32 R44, R144, R10.reuse, R44 ;  /* 0x0000000a902c723c */ /* 0x080fe2000000182c */
[----:B------:R-:W-:Y:S01]  /*5120*/  @!P0 ISETP.GE.AND P3, PT, R5, R138, PT ;  /* 0x0000008a0500820c */ /* 0x000fe20003f66270 */
[----:B------:R-:W-:Y:S01]  /*5130*/  MUFU.EX2 R201, R29 ;  /* 0x0000001d00c97308 */ /* 0x000fe20000000800 */
[----:B------:R-:W-:Y:S01]  /*5140*/  @!P0 ISETP.GE.AND P6, PT, R8, R148, PT ;  /* 0x000000940800820c */ /* 0x000fe20003fc6270 */
[----:B------:R-:W2:Y:S01]  /*5150*/  LDSM.16.M88.4 R4, [R180+0xd800] ;  /* 0x00d80000b404783b */ /* 0x000ea20000000200 */
[----:B------:R-:W-:Y:S01]  /*5160*/  @!P0 FSEL R32, R32, -INF , !P2 ;  /* 0xff80000020208808 */ /* 0x000fe20005000000 */
[--C-:B------:R-:W-:Y:S01]  /*5170*/  FFMA.FTZ R30, R30, c[0x0][0x23c], -R2.reuse ;  /* 0x00008f001e1e7a23 */ /* 0x100fe20000010802 */
[----:B------:R-:W-:Y:S01]  /*5180*/  @!P0 IADD3 R9, R0, 0x21, RZ ;  /* 0x0000002100098810 */ /* 0x000fe20007ffe0ff */
[C---:B------:R-:W-:Y:S01]  /*5190*/  HMMA.16816.F32 R48, R132.reuse, R10, R48 ;  /* 0x0000000a8430723c */ /* 0x040fe20000001830 */
[C---:B------:R-:W-:Y:S03]  /*51a0*/  @!P0 ISETP.GE.AND P2, PT, R8.reuse, R138, PT ;  /* 0x0000008a0800820c */ /* 0x040fe60003f46270 */
[----:B------:R-:W-:Y:S01]  /*51b0*/  @!P0 FSEL R35, R35, -INF , !P3 ;  /* 0xff80000023238808 */ /* 0x000fe20005800000 */
[----:B------:R-:W-:Y:S01]  /*51c0*/  FFMA.FTZ R31, R31, c[0x0][0x23c], -R2 ;  /* 0x00008f001f1f7a23 */ /* 0x000fe20000010802 */
[----:B------:R-:W-:Y:S01]  /*51d0*/  @!P0 ISETP.GE.AND P3, PT, R9, R148, PT ;  /* 0x000000940900820c */ /* 0x000fe20003f66270 */
[----:B-1----:R-:W-:Y:S01]  /*51e0*/  IMAD.WIDE.U32 R12, R153, -0x326172a9, RZ ;  /* 0xcd9e8d57990c7825 */ /* 0x002fe200078e00ff */
[----:B------:R-:W-:Y:S01]  /*51f0*/  @!P0 FSEL R33, R33, -INF , !P4 ;  /* 0xff80000021218808 */ /* 0x000fe20006000000 */
[----:B------:R-:W1:Y:S01]  /*5200*/  MUFU.EX2 R207, R16 ;  /* 0x0000001000cf7308 */ /* 0x000e620000000800 */
[-C--:B------:R-:W-:Y:S02]  /*5210*/  @!P0 ISETP.GE.AND P4, PT, R8, R137.reuse, PT ;  /* 0x000000890800820c */ /* 0x080fe40003f86270 */
[----:B------:R-:W-:Y:S01]  /*5220*/  @!P0 FSEL R34, R34, -INF , !P5 ;  /* 0xff80000022228808 */ /* 0x000fe20006800000 */
[--C-:B------:R-:W-:Y:S01]  /*5230*/  FFMA.FTZ R35, R35, c[0x0][0x23c], -R140.reuse ;  /* 0x00008f0023237a23 */ /* 0x100fe2000001088c */
[----:B------:R-:W-:Y:S01]  /*5240*/  @!P0 ISETP.GE.AND P5, PT, R8, R136, PT ;  /* 0x000000880800820c */ /* 0x000fe20003fa6270 */
[--C-:B------:R-:W-:Y:S01]  /*5250*/  FFMA.FTZ R32, R32, c[0x0][0x23c], -R141.reuse ;  /* 0x00008f0020207a23 */ /* 0x100fe2000001088d */
[----:B------:R-:W-:Y:S01]  /*5260*/  @!P0 IADD3 R8, R0, 0x29, RZ ;  /* 0x0000002900088810 */ /* 0x000fe20007ffe0ff */
[--C-:B------:R-:W-:Y:S01]  /*5270*/  FFMA.FTZ R34, R34, c[0x0][0x23c], -R140.reuse ;  /* 0x00008f0022227a23 */ /* 0x100fe2000001088c */
[----:B------:R-:W-:Y:S01]  /*5280*/  @!P0 FSEL R36, R36, -INF , !P6 ;  /* 0xff80000024248808 */ /* 0x000fe20007000000 */
[----:B------:R-:W-:Y:S01]  /*5290*/  MUFU.EX2 R188, R35 ;  /* 0x0000002300bc7308 */ /* 0x000fe20000000800 */
[----:B------:R-:W-:Y:S01]  /*52a0*/  @!P0 ISETP.GE.AND P6, PT, R9, R138, PT ;  /* 0x0000008a0900820c */ /* 0x000fe20003fc6270 */
[--C-:B------:R-:W-:Y:S01]  /*52b0*/  FFMA.FTZ R33, R33, c[0x0][0x23c], -R141.reuse ;  /* 0x00008f0021217a23 */ /* 0x100fe2000001088d */
[----:B------:R-:W-:Y:S01]  /*52c0*/  @!P0 FSEL R37, R37, -INF , !P3 ;  /* 0xff80000025258808 */ /* 0x000fe20005800000 */
[--C-:B------:R-:W-:Y:S01]  /*52d0*/  FFMA.FTZ R36, R36, c[0x0][0x23c], -R141.reuse ;  /* 0x00008f0024247a23 */ /* 0x100fe2000001088d */
[-C--:B------:R-:W-:Y:S01]  /*52e0*/  @!P0 ISETP.GE.AND P3, PT, R9, R137.reuse, PT ;  /* 0x000000890900820c */ /* 0x080fe20003f66270 */
[----:B------:R-:W-:Y:S01]  /*52f0*/  IMAD.WIDE.U32 R10, R167, -0x2daee0ad, RZ ;  /* 0xd2511f53a70a7825 */ /* 0x000fe200078e00ff */
[----:B------:R-:W-:Y:S02]  /*5300*/  @!P0 FSEL R38, R38, -INF , !P2 ;  /* 0xff80000026268808 */ /* 0x000fe40005000000 */
[----:B------:R-:W-:Y:S01]  /*5310*/  @!P0 FSEL R41, R41, -INF , !P3 ;  /* 0xff80000029298808 */ /* 0x000fe20005800000 */
[----:B------:R-:W-:Y:S01]  /*5320*/  MUFU.EX2 R192, R34 ;  /* 0x0000002200c07308 */ /* 0x000fe20000000800 */
[----:B------:R-:W-:Y:S01]  /*5330*/  @!P0 ISETP.GE.AND P2, PT, R9, R136, PT ;  /* 0x000000880900820c */ /* 0x000fe20003f46270 */
[----:B------:R-:W-:Y:S01]  /*5340*/  FFMA.FTZ R37, R37, c[0x0][0x23c], -R141 ;  /* 0x00008f0025257a23 */ /* 0x000fe2000001088d */
[----:B------:R-:W-:Y:S01]  /*5350*/  @!P0 IADD3 R9, R0, 0x28, RZ ;  /* 0x0000002800098810 */ /* 0x000fe20007ffe0ff */
[--C-:B------:R-:W-:Y:S01]  /*5360*/  FFMA.FTZ R38, R38, c[0x0][0x23c], -R140.reuse ;  /* 0x00008f0026267a23 */ /* 0x100fe2000001088c */
[----:B------:R-:W-:Y:S01]  /*5370*/  @!P0 FSEL R39, R39, -INF , !P6 ;  /* 0xff80000027278808 */ /* 0x000fe20007000000 */
[--C-:B------:R-:W-:Y:S01]  /*5380*/  FFMA.FTZ R41, R41, c[0x0][0x23c], -R139.reuse ;  /* 0x00008f0029297a23 */ /* 0x100fe2000001088b */
[C---:B------:R-:W-:Y:S01]  /*5390*/  @!P0 ISETP.GE.AND P3, PT, R9.reuse, R148, PT ;  /* 0x000000940900820c */ /* 0x040fe20003f66270 */
[-C--:B--2---:R-:W-:Y:S01]  /*53a0*/  HMMA.16816.F32 R52, R132, R4.reuse, R52 ;  /* 0x000000048434723c */ /* 0x084fe20000001834 */
[-C--:B------:R-:W-:Y:S01]  /*53b0*/  @!P0 ISETP.GE.AND P6, PT, R9, R137.reuse, PT ;  /* 0x000000890900820c */ /* 0x080fe20003fc6270 */
[----:B------:R2:W-:Y:S01]  /*53c0*/  MUFU.EX2 R204, R17 ;  /* 0x0000001100cc7308 */ /* 0x0005e20000000800 */
[----:B------:R-:W-:Y:S01]  /*53d0*/  @!P0 FSEL R40, R40, -INF , !P4 ;  /* 0xff80000028288808 */ /* 0x000fe20006000000 */
[--C-:B------:R-:W-:Y:S01]  /*53e0*/  FFMA.FTZ R39, R39, c[0x0][0x23c], -R140.reuse ;  /* 0x00008f0027277a23 */ /* 0x100fe2000001088c */
[-C--:B------:R-:W-:Y:S01]  /*53f0*/  @!P0 ISETP.GE.AND P4, PT, R9, R136.reuse, PT ;  /* 0x000000880900820c */ /* 0x080fe20003f86270 */
[----:B------:R-:W-:Y:S01]  /*5400*/  IMAD.WIDE.U32 R18, R157, -0x2daee0ad, RZ ;  /* 0xd2511f539d127825 */ /* 0x000fe200078e00ff */
[----:B------:R-:W-:Y:S01]  /*5410*/  @!P0 FSEL R43, R43, -INF , !P2 ;  /* 0xff8000002b2b8808 */ /* 0x000fe20005000000 */
[C---:B------:R-:W-:Y:S01]  /*5420*/  HMMA.16816.F32 R56, R144.reuse, R4, R56 ;  /* 0x000000049038723c */ /* 0x040fe20000001838 */
[-C--:B------:R-:W-:Y:S03]  /*5430*/  @!P0 ISETP.GE.AND P2, PT, R8, R137.reuse, PT ;  /* 0x000000890800820c */ /* 0x080fe60003f46270 */
[----:B------:R-:W-:Y:S01]  /*5440*/  @!P0 FSEL R44, R44, -INF , !P6 ;  /* 0xff8000002c2c8808 */ /* 0x000fe20007000000 */
[----:B------:R-:W-:Y:S01]  /*5450*/  MUFU.EX2 R203, R22 ;  /* 0x0000001600cb7308 */ /* 0x000fe20000000800 */
[----:B------:R-:W-:Y:S01]  /*5460*/  @!P0 ISETP.GE.AND P6, PT, R8, R136, PT ;  /* 0x000000880800820c */ /* 0x000fe20003fc6270 */
[--C-:B------:R-:W-:Y:S01]  /*5470*/  FFMA.FTZ R40, R40, c[0x0][0x23c], -R139.reuse ;  /* 0x00008f0028287a23 */ /* 0x100fe2000001088b */
[----:B------:R-:W-:Y:S01]  /*5480*/  @!P0 FSEL R46, R46, -INF , !P4 ;  /* 0xff8000002e2e8808 */ /* 0x000fe20006000000 */
[-C--:B------:R-:W-:Y:S01]  /*5490*/  HMMA.16816.F32 R60, R144, R6.reuse, R60 ;  /* 0x00000006903c723c */ /* 0x080fe2000000183c */
[----:B------:R-:W-:Y:S02]  /*54a0*/  @!P0 ISETP.GE.AND P4, PT, R8, R138, PT ;  /* 0x0000008a0800820c */ /* 0x000fe40003f86270 */
[----:B------:R-:W-:Y:S01]  /*54b0*/  @!P0 FSEL R45, R45, -INF , !P2 ;  /* 0xff8000002d2d8808 */ /* 0x000fe20005000000 */
[----:B------:R-:W-:Y:S01]  /*54c0*/  FFMA.FTZ R44, R44, c[0x0][0x23c], -R139 ;  /* 0x00008f002c2c7a23 */ /* 0x000fe2000001088b */
[----:B------:R-:W-:Y:S01]  /*54d0*/  @!P0 FSEL R48, R48, -INF , !P3 ;  /* 0xff80000030308808 */ /* 0x000fe20005800000 */
[----:B------:R-:W-:Y:S01]  /*54e0*/  MUFU.EX2 R199, R20 ;  /* 0x0000001400c77308 */ /* 0x000fe20000000800 */
[----:B------:R-:W-:Y:S01]  /*54f0*/  @!P0 ISETP.GE.AND P2, PT, R8, R148, PT ;  /* 0x000000940800820c */ /* 0x000fe20003f46270 */
[----:B------:R-:W-:Y:S01]  /*5500*/  HMMA.16816.F32 R64, R132, R6, R64 ;  /* 0x000000068440723c */ /* 0x000fe20000001840 */
[----:B------:R-:W-:Y:S03]  /*5510*/  @!P0 FSEL R51, R51, -INF , !P4 ;  /* 0xff80000033338808 */ /* 0x000fe60006000000 */
[----:B------:R-:W-:Y:S01]  /*5520*/  @!P0 IADD3 R8, R0, 0x30, RZ ;  /* 0x0000003000088810 */ /* 0x000fe20007ffe0ff */
[--C-:B------:R-:W-:Y:S01]  /*5530*/  FFMA.FTZ R48, R48, c[0x0][0x23c], -R141.reuse ;  /* 0x00008f0030307a23 */ /* 0x100fe2000001088d */
[----:B------:R-:W-:Y:S01]  /*5540*/  @!P0 FSEL R49, R49, -INF , !P2 ;  /* 0xff80000031318808 */ /* 0x000fe20005000000 */
[----:B------:R-:W-:Y:S01]  /*5550*/  FFMA.FTZ R51, R51, c[0x0][0x23c], -R140 ;  /* 0x00008f0033337a23 */ /* 0x000fe2000001088c */
[----:B------:R-:W-:Y:S01]  /*5560*/  @!P0 IADD3 R4, R0, 0x31, RZ ;  /* 0x0000003100048810 */ /* 0x000fe20007ffe0ff */
[----:B------:R-:W-:Y:S01]  /*5570*/  MUFU.EX2 R200, R23 ;  /* 0x0000001700c87308 */ /* 0x000fe20000000800 */
[C---:B------:R-:W-:Y:S02]  /*5580*/  @!P0 ISETP.GE.AND P3, PT, R8.reuse, R138, PT ;  /* 0x0000008a0800820c */ /* 0x040fe40003f66270 */
[----:B------:R-:W-:Y:S01]  /*5590*/  @!P0 FSEL R47, R47, -INF , !P6 ;  /* 0xff8000002f2f8808 */ /* 0x000fe20007000000 */
[----:B------:R-:W-:Y:S01]  /*55a0*/  FFMA.FTZ R49, R49, c[0x0][0x23c], -R141 ;  /* 0x00008f0031317a23 */ /* 0x000fe2000001088d */
[CC--:B------:R-:W-:Y:S01]  /*55b0*/  @!P0 ISETP.GE.AND P2, PT, R8.reuse, R137.reuse, PT ;  /* 0x000000890800820c */ /* 0x0c0fe20003f46270 */
[----:B------:R-:W-:Y:S01]  /*55c0*/  FFMA.FTZ R45, R45, c[0x0][0x23c], -R139 ;  /* 0x00008f002d2d7a23 */ /* 0x000fe2000001088b */
[-C--:B------:R-:W-:Y:S01]  /*55d0*/  @!P0 ISETP.GE.AND P6, PT, R8, R148.reuse, PT ;  /* 0x000000940800820c */ /* 0x080fe20003fc6270 */
[--C-:B------:R-:W-:Y:S01]  /*55e0*/  FFMA.FTZ R46, R46, c[0x0][0x23c], -R2.reuse ;  /* 0x00008f002e2e7a23 */ /* 0x100fe20000010802 */
[----:B------:R-:W-:Y:S01]  /*55f0*/  @!P0 FSEL R54, R54, -INF , !P3 ;  /* 0xff80000036368808 */ /* 0x000fe20005800000 */
[----:B------:R-:W-:Y:S01]  /*5600*/  MUFU.EX2 R214, R24 ;  /* 0x0000001800d67308 */ /* 0x000fe20000000800 */
[----:B------:R-:W-:Y:S01]  /*5610*/  @!P0 ISETP.GE.AND P4, PT, R4, R148, PT ;  /* 0x000000940400820c */ /* 0x000fe20003f86270 */
[--C-:B------:R-:W-:Y:S01]  /*5620*/  FFMA.FTZ R43, R43, c[0x0][0x23c], -R2.reuse ;  /* 0x00008f002b2b7a23 */ /* 0x100fe20000010802 */
[----:B------:R-:W-:Y:S01]  /*5630*/  @!P0 FSEL R52, R52, -INF , !P6 ;  /* 0xff80000034348808 */ /* 0x000fe20007000000 */
[----:B------:R-:W-:Y:S01]  /*5640*/  FFMA.FTZ R47, R47, c[0x0][0x23c], -R2 ;  /* 0x00008f002f2f7a23 */ /* 0x000fe20000010802 */
[----:B------:R-:W-:Y:S01]  /*5650*/  @!P0 ISETP.GE.AND P3, PT, R4, R136, PT ;  /* 0x000000880400820c */ /* 0x000fe20003f66270 */
[----:B------:R-:W-:Y:S01]  /*5660*/  FFMA.FTZ R54, R54, c[0x0][0x23c], -R140 ;  /* 0x00008f0036367a23 */ /* 0x000fe2000001088c */
[-C--:B------:R-:W-:Y:S01]  /*5670*/  @!P0 ISETP.GE.AND P6, PT, R4, R138.reuse, PT ;  /* 0x0000008a0400820c */ /* 0x080fe20003fc6270 */
[--C-:B------:R-:W-:Y:S01]  /*5680*/  FFMA.FTZ R52, R52, c[0x0][0x23c], -R141.reuse ;  /* 0x00008f0034347a23 */ /* 0x100fe2000001088d */
[----:B------:R-:W-:Y:S01]  /*5690*/  @!P0 FSEL R59, R59, -INF , !P3 ;  /* 0xff8000003b3b8808 */ /* 0x000fe20005800000 */
[----:B------:R1:W-:Y:S01]  /*56a0*/  MUFU.EX2 R212, R25 ;  /* 0x0000001900d47308 */ /* 0x0003e20000000800 */
[----:B------:R-:W-:Y:S01]  /*56b0*/  @!P0 FSEL R53, R53, -INF , !P4 ;  /* 0xff80000035358808 */ /* 0x000fe20006000000 */
[----:B--2---:R-:W-:Y:S01]  /*56c0*/  IMAD.WIDE.U32 R16, R156, -0x326172a9, RZ ;  /* 0xcd9e8d579c107825 */ /* 0x004fe200078e00ff */
[-C--:B------:R-:W-:Y:S02]  /*56d0*/  @!P0 ISETP.GE.AND P4, PT, R4, R137.reuse, PT ;  /* 0x000000890400820c */ /* 0x080fe40003f86270 */
[----:B------:R-:W-:Y:S01]  /*56e0*/  @!P0 IADD3 R4, R0, 0x38, RZ ;  /* 0x0000003800048810 */ /* 0x000fe20007ffe0ff */
[--C-:B------:R-:W-:Y:S01]  /*56f0*/  FFMA.FTZ R59, R59, c[0x0][0x23c], -R2.reuse ;  /* 0x00008f003b3b7a23 */ /* 0x100fe20000010802 */
[----:B------:R-:W-:Y:S01]  /*5700*/  @!P0 FSEL R42, R42, -INF , !P5 ;  /* 0xff8000002a2a8808 */ /* 0x000fe20006800000 */
[----:B------:R-:W-:Y:S01]  /*5710*/  FFMA.FTZ R53, R53, c[0x0][0x23c], -R141 ;  /* 0x00008f0035357a23 */ /* 0x000fe2000001088d */
[----:B------:R-:W-:Y:S01]  /*5720*/  @!P0 IADD3 R0, R0, 0x39, RZ ;  /* 0x0000003900008810 */ /* 0x000fe20007ffe0ff */
[----:B------:R-:W-:Y:S01]  /*5730*/  MUFU.EX2 R216, R26 ;  /* 0x0000001a00d87308 */ /* 0x000fe20000000800 */
[----:B------:R-:W-:Y:S01]  /*5740*/  @!P0 ISETP.GE.AND P5, PT, R9, R138, PT ;  /* 0x0000008a0900820c */ /* 0x000fe20003fa6270 */
[----:B------:R-:W-:Y:S01]  /*5750*/  FFMA.FTZ R42, R42, c[0x0][0x23c], -R2 ;  /* 0x00008f002a2a7a23 */ /* 0x000fe20000010802 */
[----:B------:R-:W-:Y:S02]  /*5760*/  @!P0 ISETP.GE.AND P3, PT, R4, R148, PT ;  /* 0x000000940400820c */ /* 0x000fe40003f66270 */
[----:B------:R-:W-:Y:S02]  /*5770*/  LOP3.LUT R14, R11, UR4, R162, 0x96, !PT ;  /* 0x000000040b0e7c12 */ /* 0x000fe4000f8e96a2 */
[----:B------:R-:W-:Y:S01]  /*5780*/  LOP3.LUT R11, R19, UR4, R154, 0x96, !PT ;  /* 0x00000004130b7c12 */ /* 0x000fe2000f8e969a */
[----:B------:R-:W-:Y:S01]  /*5790*/  UIADD3 UR4, UR9, -0x255992d5, URZ ;  /* 0xdaa66d2b09047890 */ /* 0x000fe2000fffe03f */
[----:B------:R-:W-:Y:S01]  /*57a0*/  @!P0 FSEL R56, R56, -INF , !P2 ;  /* 0xff80000038388808 */ /* 0x000fe20005000000 */
[----:B------:R2:W-:Y:S01]  /*57b0*/  MUFU.EX2 R215, R27 ;  /* 0x0000001b00d77308 */ /* 0x0005e20000000800 */
[-C--:B------:R-:W-:Y:S02]  /*57c0*/  @!P0 ISETP.GE.AND P2, PT, R0, R137.reuse, PT ;  /* 0x000000890000820c */ /* 0x080fe40003f46270 */
[----:B------:R-:W-:Y:S01]  /*57d0*/  @!P0 FSEL R50, R50, -INF , !P5 ;  /* 0xff80000032328808 */ /* 0x000fe20006800000 */
[----:B-1----:R-:W-:Y:S01]  /*57e0*/  IMAD.WIDE.U32 R24, R160, -0x326172a9, RZ ;  /* 0xcd9e8d57a0187825 */ /* 0x002fe200078e00ff */
[-C--:B------:R-:W-:Y:S02]  /*57f0*/  @!P0 ISETP.GE.AND P5, PT, R8, R136.reuse, PT ;  /* 0x000000880800820c */ /* 0x080fe40003fa6270 */
[----:B------:R-:W-:Y:S01]  /*5800*/  @!P0 FSEL R55, R55, -INF , !P6 ;  /* 0xff80000037378808 */ /* 0x000fe20007000000 */
[----:B------:R-:W-:Y:S01]  /*5810*/  IMAD.WIDE.U32 R8, R166, -0x326172a9, RZ ;  /* 0xcd9e8d57a6087825 */ /* 0x000fe200078e00ff */
[----:B------:R-:W-:Y:S01]  /*5820*/  @!P0 ISETP.GE.AND P6, PT, R4, R137, PT ;  /* 0x000000890400820c */ /* 0x000fe20003fc6270 */
[----:B------:R1:W1:Y:S01]  /*5830*/  MUFU.EX2 R223, R15 ;  /* 0x0000000f00df7308 */ /* 0x0002620000000800 */
[----:B------:R-:W-:Y:S01]  /*5840*/  @!P0 FSEL R57, R57, -INF , !P4 ;  /* 0xff80000039398808 */ /* 0x000fe20006000000 */
[----:B------:R-:W-:Y:S01]  /*5850*/  FFMA.FTZ R50, R50, c[0x0][0x23c], -R140 ;  /* 0x00008f0032327a23 */ /* 0x000fe2000001088c */
[----:B------:R-:W-:Y:S01]  /*5860*/  LOP3.LUT R20, R9, UR4, R158, 0x96, !PT ;  /* 0x0000000409147c12 */ /* 0x000fe2000f8e969e */
[----:B------:R-:W-:Y:S01]  /*5870*/  FFMA.FTZ R55, R55, c[0x0][0x23c], -R140 ;  /* 0x00008f0037377a23 */ /* 0x000fe2000001088c */
[----:B------:R-:W-:Y:S01]  /*5880*/  @!P0 ISETP.GE.AND P4, PT, R4, R136, PT ;  /* 0x000000880400820c */ /* 0x000fe20003f86270 */
[--C-:B------:R-:W-:Y:S01]  /*5890*/  FFMA.FTZ R57, R57, c[0x0][0x23c], -R139.reuse ;  /* 0x00008f0039397a23 */ /* 0x100fe2000001088b */
[----:B------:R-:W-:Y:S01]  /*58a0*/  @!P0 FSEL R61, R61, -INF , !P2 ;  /* 0xff8000003d3d8808 */ /* 0x000fe20005000000 */
[----:B------:R-:W-:Y:S01]  /*58b0*/  FFMA.FTZ R56, R56, c[0x0][0x23c], -R139 ;  /* 0x00008f0038387a23 */ /* 0x000fe2000001088b */
[----:B------:R-:W-:Y:S01]  /*58c0*/  @!P0 ISETP.GE.AND P2, PT, R4, R138, PT ;  /* 0x0000008a0400820c */ /* 0x000fe20003f46270 */
[----:B------:R3:W3:Y:S01]  /*58d0*/  MUFU.EX2 R198, R21 ;  /* 0x0000001500c67308 */ /* 0x0006e20000000800 */
[----:B------:R-:W-:Y:S01]  /*58e0*/  LOP3.LUT R22, R13, UR4, R152, 0x96, !PT ;  /* 0x000000040d167c12 */ /* 0x000fe2000f8e9698 */
[----:B------:R-:W-:Y:S01]  /*58f0*/  IMAD.WIDE.U32 R4, R159, -0x326172a9, RZ ;  /* 0xcd9e8d579f047825 */ /* 0x000fe200078e00ff */
[----:B------:R-:W-:Y:S02]  /*5900*/  @!P0 FSEL R58, R58, -INF , !P5 ;  /* 0xff8000003a3a8808 */ /* 0x000fe40006800000 */
[----:B------:R-:W-:Y:S01]  /*5910*/  @!P0 ISETP.GE.AND P5, PT, R0, R136, PT ;  /* 0x000000880000820c */ /* 0x000fe20003fa6270 */
[----:B--2---:R-:W-:Y:S01]  /*5920*/  IMAD.WIDE.U32 R26, R155, -0x326172a9, RZ ;  /* 0xcd9e8d579b1a7825 */ /* 0x004fe200078e00ff */
[----:B------:R-:W-:Y:S02]  /*5930*/  LOP3.LUT R9, R5, UR4, R158, 0x96, !PT ;  /* 0x0000000405097c12 */ /* 0x000fe4000f8e969e */
[----:B------:R-:W-:Y:S01]  /*5940*/  LOP3.LUT R5, R17, UR4, R152, 0x96, !PT ;  /* 0x0000000411057c12 */ /* 0x000fe2000f8e9698 */
[----:B------:R2:W-:Y:S01]  /*5950*/  MUFU.EX2 R206, R28 ;  /* 0x0000001c00ce7308 */ /* 0x0005e20000000800 */
[----:B------:R-:W-:Y:S01]  /*5960*/  @!P0 FSEL R62, R62, -INF , !P4 ;  /* 0xff8000003e3e8808 */ /* 0x000fe20006000000 */
[----:B------:R-:W-:Y:S01]  /*5970*/  UIADD3 UR4, UR9, 0x78dde6e4, URZ ;  /* 0x78dde6e409047890 */ /* 0x000fe2000fffe03f */
[----:B------:R-:W-:Y:S01]  /*5980*/  @!P0 ISETP.GE.AND P4, PT, R0, R138, PT ;  /* 0x0000008a0000820c */ /* 0x000fe20003f86270 */
[----:B------:R-:W-:Y:S01]  /*5990*/  IMAD.WIDE.U32 R22, R22, -0x2daee0ad, RZ ;  /* 0xd2511f5316167825 */ /* 0x000fe200078e00ff */
[----:B------:R-:W-:Y:S02]  /*59a0*/  @!P0 FSEL R60, R60, -INF , !P6 ;  /* 0xff8000003c3c8808 */ /* 0x000fe40007000000 */
[----:B------:R-:W-:Y:S01]  /*59b0*/  @!P0 ISETP.GE.AND P6, PT, R0, R148, PT ;  /* 0x000000940000820c */ /* 0x000fe20003fc6270 */
[----:B-1----:R-:W-:Y:S01]  /*59c0*/  IMAD.WIDE.U32 R14, R14, -0x326172a9, RZ ;  /* 0xcd9e8d570e0e7825 */ /* 0x002fe200078e00ff */
[----:B------:R-:W-:Y:S01]  /*59d0*/  LOP3.LUT R19, R27, UR4, R8, 0x96, !PT ;  /* 0x000000041b137c12 */ /* 0x000fe2000f8e9608 */
[----:B------:R-:W-:Y:S01]  /*59e0*/  MUFU.EX2 R160, R49 ;  /* 0x0000003100a07308 */ /* 0x000fe20000000800 */
[----:B------:R-:W-:Y:S01]  /*59f0*/  LOP3.LUT R136, R25, UR4, R4, 0x96, !PT ;  /* 0x0000000419887c12 */ /* 0x000fe2000f8e9604 */
[----:B------:R-:W-:Y:S01]  /*5a00*/  FFMA.FTZ R62, R62, c[0x0][0x23c], -R2 ;  /* 0x00008f003e3e7a23 */ /* 0x000fe20000010802 */
[----:B------:R-:W-:Y:S01]  /*5a10*/  LOP3.LUT R17, R15, UR4, R12, 0x96, !PT ;  /* 0x000000040f117c12 */ /* 0x000fe2000f8e960c */
[----:B---3--:R-:W-:Y:S01]  /*5a20*/  IMAD.WIDE.U32 R20, R20, -0x2daee0ad, RZ ;  /* 0xd2511f5314147825 */ /* 0x008fe200078e00ff */
[----:B------:R-:W-:Y:S02]  /*5a30*/  @!P0 FSEL R66, R66, -INF , !P2 ;  /* 0xff80000042428808 */ /* 0x000fe40005000000 */
[----:B------:R-:W-:Y:S01]  /*5a40*/  @!P0 FSEL R64, R64, -INF , !P3 ;  /* 0xff80000040408808 */ /* 0x000fe20005800000 */
[----:B------:R-:W-:Y:S01]  /*5a50*/  IMAD.WIDE.U32 R136, R136, -0x2daee0ad, RZ ;  /* 0xd2511f5388887825 */ /* 0x000fe200078e00ff */
[----:B------:R-:W-:Y:S01]  /*5a60*/  LOP3.LUT R13, R21, UR5, R164, 0x96, !PT ;  /* 0x00000005150d7c12 */ /* 0x000fe2000f8e96a4 */
[----:B------:R-:W-:Y:S01]  /*5a70*/  MUFU.EX2 R161, R48 ;  /* 0x0000003000a17308 */ /* 0x000fe20000000800 */
[----:B------:R-:W-:Y:S01]  /*5a80*/  @!P0 FSEL R67, R67, -INF , !P4 ;  /* 0xff80000043438808 */ /* 0x000fe20006000000 */
[--C-:B------:R-:W-:Y:S01]  /*5a90*/  FFMA.FTZ R64, R64, c[0x0][0x23c], -R141.reuse ;  /* 0x00008f0040407a23 */ /* 0x100fe2000001088d */
[----:B------:R-:W-:Y:S01]  /*5aa0*/  @!P0 FSEL R65, R65, -INF , !P6 ;  /* 0xff80000041418808 */ /* 0x000fe20007000000 */
[----:B------:R-:W-:Y:S01]  /*5ab0*/  FFMA.FTZ R66, R66, c[0x0][0x23c], -R140 ;  /* 0x00008f0042427a23 */ /* 0x000fe2000001088c */
[----:B--2---:R-:W-:Y:S01]  /*5ac0*/  LOP3.LUT R28, R23, UR5, R10, 0x96, !PT ;  /* 0x00000005171c7c12 */ /* 0x004fe2000f8e960a */
[----:B------:R-:W-:Y:S01]  /*5ad0*/  IMAD.WIDE.U32 R10, R11, -0x326172a9, RZ ;  /* 0xcd9e8d570b0a7825 */ /* 0x000fe200078e00ff */
[----:B------:R-:W-:Y:S03]  /*5ae0*/  @!P0 FSEL R63, R63, -INF , !P5 ;  /* 0xff8000003f3f8808 */ /* 0x000fe60006800000 */
[----:B------:R-:W-:Y:S01]  /*5af0*/  IMAD.WIDE.U32 R4, R5, -0x2daee0ad, RZ ;  /* 0xd2511f5305047825 */ /* 0x000fe200078e00ff */
[----:B------:R-:W-:Y:S01]  /*5b00*/  LOP3.LUT R23, R11, UR4, R16, 0x96, !PT ;  /* 0x000000040b177c12 */ /* 0x000fe2000f8e9610 */
[----:B------:R-:W-:Y:S01]  /*5b10*/  MUFU.EX2 R193, R32 ;  /* 0x0000002000c17308 */ /* 0x000fe20000000800 */
[----:B------:R-:W-:Y:S01]  /*5b20*/  UIADD3 UR4, UR8, -0x56f99767, URZ ;  /* 0xa906689908047890 */ /* 0x000fe2000fffe03f */
[----:B------:R-:W-:Y:S01]  /*5b30*/  IMAD.WIDE.U32 R8, R9, -0x2daee0ad, RZ ;  /* 0xd2511f5309087825 */ /* 0x000fe200078e00ff */
[----:B------:R-:W-:Y:S03]  /*5b40*/  LOP3.LUT R21, R5, UR5, R18, 0x96, !PT ;  /* 0x0000000505157c12 */ /* 0x000fe6000f8e9612 */
[----:B------:R-:W-:Y:S01]  /*5b50*/  FFMA.FTZ R141, R65, c[0x0][0x23c], -R141 ;  /* 0x00008f00418d7a23 */ /* 0x000fe2000001088d */
[----:B------:R-:W-:Y:S01]  /*5b60*/  LOP3.LUT R15, R9, UR5, R150, 0x96, !PT ;  /* 0x00000005090f7c12 */ /* 0x000fe2000f8e9696 */
[----:B------:R-:W-:Y:S01]  /*5b70*/  UIADD3 UR5, UR9, 0x1715609d, URZ ;  /* 0x1715609d09057890 */ /* 0x000fe2000fffe03f */
[----:B------:R-:W-:Y:S01]  /*5b80*/  LOP3.LUT R0, R137, UR4, R8, 0x96, !PT ;  /* 0x0000000489007c12 */ /* 0x000fe2000f8e9608 */
[----:B------:R1:W-:Y:S01]  /*5b90*/  MUFU.EX2 R213, R30 ;  /* 0x0000001e00d57308 */ /* 0x0003e20000000800 */
[----:B------:R-:W-:Y:S04]  /*5ba0*/  IMAD.WIDE.U32 R28, R28, -0x326172a9, RZ ;  /* 0xcd9e8d571c1c7825 */ /* 0x000fe800078e00ff */
[----:B------:R-:W-:Y:S01]  /*5bb0*/  IMAD.WIDE.U32 R18, R19, -0x2daee0ad, RZ ;  /* 0xd2511f5313127825 */ /* 0x000fe200078e00ff */
[----:B------:R-:W-:Y:S03]  /*5bc0*/  LOP3.LUT R5, R29, UR5, R14, 0x96, !PT ;  /* 0x000000051d057c12 */ /* 0x000fe6000f8e960e */
[----:B------:R-:W-:Y:S01]  /*5bd0*/  IMAD.WIDE.U32 R16, R17, -0x2daee0ad, RZ ;  /* 0xd2511f5311107825 */ /* 0x000fe200078e00ff */
[----:B------:R-:W-:Y:S01]  /*5be0*/  LOP3.LUT R9, R19, UR4, R20, 0x96, !PT ;  /* 0x0000000413097c12 */ /* 0x000fe2000f8e9614 */
[----:B------:R2:W3:Y:S02]  /*5bf0*/  MUFU.EX2 R210, R31 ;  /* 0x0000001f00d27308 */ /* 0x0004e40000000800 */
[----:B------:R-:W-:Y:S04]  /*5c00*/  IMAD.WIDE.U32 R12, R13, -0x326172a9, RZ ;  /* 0xcd9e8d570d0c7825 */ /* 0x000fe800078e00ff */
[----:B------:R-:W-:Y:S01]  /*5c10*/  IMAD.WIDE.U32 R14, R15, -0x326172a9, RZ ;  /* 0xcd9e8d570f0e7825 */ /* 0x000fe200078e00ff */
[----:B------:R-:W-:Y:S02]  /*5c20*/  LOP3.LUT R11, R13, UR5, R26, 0x96, !PT ;  /* 0x000000050d0b7c12 */ /* 0x000fe4000f8e961a */
[----:B------:R-:W-:Y:S01]  /*5c30*/  LOP3.LUT R13, R17, UR4, R22, 0x96, !PT ;  /* 0x00000004110d7c12 */ /* 0x000fe2000f8e9616 */
[----:B------:R-:W-:Y:S01]  /*5c40*/  IMAD.WIDE.U32 R20, R21, -0x326172a9, RZ ;  /* 0xcd9e8d5715147825 */ /* 0x000fe200078e00ff */
[----:B------:R-:W-:Y:S01]  /*5c50*/  LOP3.LUT R142, R15, UR5, R24, 0x96, !PT ;  /* 0x000000050f8e7c12 */ /* 0x000fe2000f8e9618 */
[----:B------:R-:W-:Y:S02]  /*5c60*/  MUFU.EX2 R164, R51 ;  /* 0x0000003300a47308 */ /* 0x000fe40000000800 */
[----:B------:R-:W-:Y:S01]  /*5c70*/  IMAD.WIDE.U32 R22, R23, -0x2daee0ad, RZ ;  /* 0xd2511f5317167825 */ /* 0x000fe200078e00ff */
[----:B------:R-:W-:Y:S01]  /*5c80*/  LOP3.LUT R138, R21, UR5, R10, 0x96, !PT ;  /* 0x00000005158a7c12 */ /* 0x000fe2000f8e960a */
[----:B------:R-:W-:Y:S02]  /*5c90*/  UIADD3 UR5, UR8, 0x646e171e, URZ ;  /* 0x646e171e08057890 */ /* 0x000fe4000fffe03f */
[----:B------:R-:W-:Y:S01]  /*5ca0*/  FFMA.FTZ R140, R67, c[0x0][0x23c], -R140 ;  /* 0x00008f00438c7a23 */ /* 0x000fe2000001088c */
[----:B------:R-:W-:Y:S01]  /*5cb0*/  LOP3.LUT R137, R23, UR4, R4, 0x96, !PT ;  /* 0x0000000417897c12 */ /* 0x000fe2000f8e9604 */
[----:B------:R-:W-:Y:S01]  /*5cc0*/  IMAD.WIDE.U32 R8, R9, -0x326172a9, RZ ;  /* 0xcd9e8d5709087825 */ /* 0x000fe200078e00ff */
[----:B------:R-:W-:Y:S01]  /*5cd0*/  ULDC.U8 UR4, c[0x0][0x2d8] ;  /* 0x0000b60000047ab9 */ /* 0x000fe20000000000 */
[----:B------:R1:W1:Y:S02]  /*5ce0*/  MUFU.EX2 R189, R33 ;  /* 0x0000002100bd7308 */ /* 0x0002640000000800 */
[----:B------:R-:W-:Y:S01]  /*5cf0*/  IMAD.WIDE.U32 R4, R5, -0x2daee0ad, RZ ;  /* 0xd2511f5305047825 */ /* 0x000fe200078e00ff */
[C---:B------:R-:W-:Y:S02]  /*5d00*/  LOP3.LUT R15, R8.reuse, 0xff, RZ, 0xc0, !PT ;  /* 0x000000ff080f7812 */ /* 0x040fe400078ec0ff */
[----:B------:R-:W-:Y:S01]  /*5d10*/  LOP3.LUT R19, R8, 0xffff, RZ, 0xc0, !PT ;  /* 0x0000ffff08137812 */ /* 0x000fe200078ec0ff */
[--C-:B------:R-:W-:Y:S01]  /*5d20*/  FFMA.FTZ R60, R60, c[0x0][0x23c], -R139.reuse ;  /* 0x00008f003c3c7a23 */ /* 0x100fe2000001088b */
[----:B------:R-:W-:Y:S01]  /*5d30*/  LOP3.LUT R26, R4, 0xffff, RZ, 0xc0, !PT ;  /* 0x0000ffff041a7812 */ /* 0x000fe200078ec0ff */
[----:B------:R-:W-:Y:S01]  /*5d40*/  FFMA.FTZ R139, R61, c[0x0][0x23c], -R139 ;  /* 0x00008f003d8b7a23 */ /* 0x000fe2000001088b */
[----:B------:R-:W-:Y:S01]  /*5d50*/  SHF.R.U32.HI R23, RZ, 0x18, R8 ;  /* 0x00000018ff177819 */ /* 0x000fe20000011608 */
[----:B------:R-:W-:Y:S01]  /*5d60*/  MUFU.EX2 R165, R50 ;  /* 0x0000003200a57308 */ /* 0x000fe20000000800 */
[----:B------:R-:W-:Y:S01]  /*5d70*/  SHF.R.U32.HI R29, RZ, 0x10, R4 ;  /* 0x00000010ff1d7819 */ /* 0x000fe20000011604 */
[----:B------:R-:W-:Y:S01]  /*5d80*/  IMAD.WIDE.U32 R6, R0, -0x326172a9, RZ ;  /* 0xcd9e8d5700067825 */ /* 0x000fe200078e00ff */
[----:B------:R-:W-:Y:S02]  /*5d90*/  SHF.R.U32.HI R21, RZ, 0x10, R8 ;  /* 0x00000010ff157819 */ /* 0x000fe40000011608 */
[----:B------:R-:W-:Y:S01]  /*5da0*/  LOP3.LUT R8, R5, UR5, R16, 0x96, !PT ;  /* 0x0000000505087c12 */ /* 0x000fe2000f8e9610 */
[--C-:B------:R-:W-:Y:S01]  /*5db0*/  FFMA.FTZ R58, R58, c[0x0][0x23c], -R2.reuse ;  /* 0x00008f003a3a7a23 */ /* 0x100fe20000010802 */
[----:B------:R-:W-:Y:S01]  /*5dc0*/  LOP3.LUT R25, R6, 0xff, RZ, 0xc0, !PT ;  /* 0x000000ff06197812 */ /* 0x000fe200078ec0ff */
[----:B------:R-:W-:Y:S01]  /*5dd0*/  FFMA.FTZ R2, R63, c[0x0][0x23c], -R2 ;  /* 0x00008f003f027a23 */ /* 0x000fe20000010802 */
[----:B------:R-:W-:Y:S01]  /*5de0*/  LOP3.LUT R16, R4, 0xff, RZ, 0xc0, !PT ;  /* 0x000000ff04107812 */ /* 0x000fe200078ec0ff */
[----:B------:R-:W-:Y:S01]  /*5df0*/  MUFU.EX2 R152, R141 ;  /* 0x0000008d00987308 */ /* 0x000fe20000000800 */
[----:B------:R-:W-:Y:S01]  /*5e00*/  SHF.R.U32.HI R27, RZ, 0x18, R6 ;  /* 0x00000018ff1b7819 */ /* 0x000fe20000011606 */
[----:B------:R-:W-:Y:S01]  /*5e10*/  IMAD.WIDE.U32 R10, R11, -0x2daee0ad, RZ ;  /* 0xd2511f530b0a7825 */ /* 0x000fe200078e00ff */
[----:B------:R-:W-:Y:S02]  /*5e20*/  SHF.R.U32.HI R17, RZ, 0x18, R4 ;  /* 0x00000018ff117819 */ /* 0x000fe40000011604 */
[----:B------:R-:W-:Y:S01]  /*5e30*/  LOP3.LUT R12, R9, UR6, R12, 0x96, !PT ;  /* 0x00000006090c7c12 */ /* 0x000fe2000f8e960c */
[----:B------:R-:W-:Y:S01]  /*5e40*/  IMAD.WIDE.U32 R4, R13, -0x326172a9, RZ ;  /* 0xcd9e8d570d047825 */ /* 0x000fe200078e00ff */
[----:B------:R-:W-:Y:S02]  /*5e50*/  SHF.R.U32.HI R24, RZ, 0x18, R10 ;  /* 0x00000018ff187819 */ /* 0x000fe4000001160a */
[----:B------:R-:W-:Y:S01]  /*5e60*/  LOP3.LUT R9, R11, UR5, R18, 0x96, !PT ;  /* 0x000000050b097c12 */ /* 0x000fe2000f8e9612 */
[----:B------:R-:W-:Y:S01]  /*5e70*/  MUFU.EX2 R153, R64 ;  /* 0x0000004000997308 */ /* 0x000fe20000000800 */
[C---:B-1----:R-:W-:Y:S02]  /*5e80*/  LOP3.LUT R30, R10.reuse, 0xffff, RZ, 0xc0, !PT ;  /* 0x0000ffff0a1e7812 */ /* 0x042fe400078ec0ff */
[----:B------:R-:W-:Y:S02]  /*5e90*/  LOP3.LUT R18, R10, 0xff, RZ, 0xc0, !PT ;  /* 0x000000ff0a127812 */ /* 0x000fe400078ec0ff */
[----:B--2---:R-:W-:Y:S02]  /*5ea0*/  SHF.R.U32.HI R31, RZ, 0x10, R10 ;  /* 0x00000010ff1f7819 */ /* 0x004fe4000001160a */
[----:B------:R-:W-:Y:S02]  /*5eb0*/  LOP3.LUT R10, R7, UR6, R14, 0x96, !PT ;  /* 0x00000006070a7c12 */ /* 0x000fe4000f8e960e */
[----:B------:R-:W-:Y:S01]  /*5ec0*/  SHF.R.U32.HI R11, RZ, 0x10, R4 ;  /* 0x00000010ff0b7819 */ /* 0x000fe20000011604 */
[----:B------:R-:W-:Y:S01]  /*5ed0*/  MUFU.EX2 R151, R66 ;  /* 0x0000004200977308 */ /* 0x000fe20000000800 */
[----:B------:R-:W-:Y:S02]  /*5ee0*/  LOP3.LUT R32, R6, 0xffff, RZ, 0xc0, !PT ;  /* 0x0000ffff06207812 */ /* 0x000fe400078ec0ff */
[----:B------:R-:W-:Y:S02]  /*5ef0*/  LOP3.LUT R0, R5, UR6, R28, 0x96, !PT ;  /* 0x0000000605007c12 */ /* 0x000fe4000f8e961c */
[C---:B------:R-:W-:Y:S02]  /*5f00*/  LOP3.LUT R7, R4.reuse, 0xffff, RZ, 0xc0, !PT ;  /* 0x0000ffff04077812 */ /* 0x040fe400078ec0ff */
[----:B------:R-:W-:Y:S02]  /*5f10*/  LOP3.LUT R13, R4, 0xff, RZ, 0xc0, !PT ;  /* 0x000000ff040d7812 */ /* 0x000fe400078ec0ff */
[----:B------:R-:W-:Y:S01]  /*5f20*/  SHF.R.U32.HI R14, RZ, 0x18, R4 ;  /* 0x00000018ff0e7819 */ /* 0x000fe20000011604 */
[----:B------:R-:W-:Y:S01]  /*5f30*/  MUFU.EX2 R150, R140 ;  /* 0x0000008c00967308 */ /* 0x000fe20000000800 */
[C---:B------:R-:W-:Y:S02]  /*5f40*/  LOP3.LUT R4, R12.reuse, 0xffff, RZ, 0xc0, !PT ;  /* 0x0000ffff0c047812 */ /* 0x040fe400078ec0ff */
[----:B------:R-:W-:Y:S02]  /*5f50*/  LOP3.LUT R5, R12, 0xff, RZ, 0xc0, !PT ;  /* 0x000000ff0c057812 */ /* 0x000fe400078ec0ff */
[----:B------:R-:W-:Y:S02]  /*5f60*/  SHF.R.U32.HI R4, RZ, 0x8, R4 ;  /* 0x00000008ff047819 */ /* 0x000fe40000011604 */
[----:B------:R-:W-:Y:S02]  /*5f70*/  SHF.R.U32.HI R33, RZ, 0x10, R6 ;  /* 0x00000010ff217819 */ /* 0x000fe40000011606 */
[----:B------:R-:W-:Y:S01]  /*5f80*/  LOP3.LUT R4, R4, 0xffff, RZ, 0xc0, !PT ;  /* 0x0000ffff04047812 */ /* 0x000fe200078ec0ff */
[----:B------:R-:W-:Y:S01]  /*5f90*/  MUFU.EX2 R155, R60 ;  /* 0x0000003c009b7308 */ /* 0x000fe20000000800 */
[----:B------:R-:W-:Y:S02]  /*5fa0*/  ISETP.LE.U32.AND P3, PT, R5, UR4, PT ;  /* 0x0000000405007c0c */ /* 0x000fe4000bf63070 */
[----:B------:R-:W-:Y:S02]  /*5fb0*/  ISETP.LE.U32.AND P2, PT, R4, UR4, PT ;  /* 0x0000000404007c0c */ /* 0x000fe4000bf43070 */
[C---:B------:R-:W-:Y:S02]  /*5fc0*/  LOP3.LUT R4, R0.reuse, 0xffff, RZ, 0xc0, !PT ;  /* 0x0000ffff00047812 */ /* 0x040fe400078ec0ff */
[--C-:B------:R-:W-:Y:S02]  /*5fd0*/  SHF.R.U32.HI R5, RZ, 0x18, R12.reuse ;  /* 0x00000018ff057819 */ /* 0x100fe4000001160c */
[----:B------:R-:W-:Y:S01]  /*5fe0*/  SHF.R.U32.HI R12, RZ, 0x10, R12 ;  /* 0x00000010ff0c7819 */ /* 0x000fe2000001160c */
[----:B------:R-:W-:Y:S01]  /*5ff0*/  MUFU.EX2 R154, R139 ;  /* 0x0000008b009a7308 */ /* 0x000fe20000000800 */
[----:B------:R-:W-:Y:S02]  /*6000*/  LOP3.LUT R6, R0, 0xff, RZ, 0xc0, !PT ;  /* 0x000000ff00067812 */ /* 0x000fe400078ec0ff */
[----:B------:R-:W-:Y:S01]  /*6010*/  LOP3.LUT R12, R12, 0xff, RZ, 0xc0, !PT ;  /* 0x000000ff0c0c7812 */ /* 0x000fe200078ec0ff */
[----:B------:R-:W-:Y:S01]  /*6020*/  @!P3 FADD.FTZ R208, -R208, -RZ ;  /* 0x800000ffd0d0b221 */ /* 0x000fe20000010100 */
[----:B------:R-:W-:Y:S01]  /*6030*/  SHF.R.U32.HI R4, RZ, 0x8, R4 ;  /* 0x00000008ff047819 */ /* 0x000fe20000011604 */
[----:B------:R-:W-:Y:S01]  /*6040*/  @!P2 FADD.FTZ R205, -R205, -RZ ;  /* 0x800000ffcdcda221 */ /* 0x000fe20000010100 */
[----:B------:R-:W-:Y:S02]  /*6050*/  ISETP.LE.U32.AND P6, PT, R5, UR4, PT ;  /* 0x0000000405007c0c */ /* 0x000fe4000bfc3070 */
[----:B------:R-:W-:Y:S01]  /*6060*/  ISETP.LE.U32.AND P4, PT, R6, UR4, PT ;  /* 0x0000000406007c0c */ /* 0x000fe2000bf83070 */
[----:B------:R-:W-:Y:S01]  /*6070*/  MUFU.EX2 R163, R62 ;  /* 0x0000003e00a37308 */ /* 0x000fe20000000800 */
[----:B------:R-:W-:Y:S02]  /*6080*/  ISETP.LE.U32.AND P0, PT, R12, UR4, PT ;  /* 0x000000040c007c0c */ /* 0x000fe4000bf03070 */
[--C-:B------:R-:W-:Y:S02]  /*6090*/  SHF.R.U32.HI R5, RZ, 0x10, R0.reuse ;  /* 0x00000010ff057819 */ /* 0x100fe40000011600 */
        /* <DEDUP_REMOVED lines=14> */
[----:B------:R-:W-:Y:S01]  /*6180*/  LOP3.LUT R4, R11, 0xff, RZ, 0xc0, !PT ;  /* 0x000000ff0b047812 */ /* 0x000fe200078ec0ff */
[----:B----4-:R-:W-:Y:S01]  /*6190*/  @!P2 FADD.FTZ R221, -R221, -RZ ;  /* 0x800000ffdddda221 */ /* 0x010fe20000010100 */
[----:B------:R-:W-:Y:S02]  /*61a0*/  ISETP.LE.U32.AND P4, PT, R0, UR4, PT ;  /* 0x0000000400007c0c */ /* 0x000fe4000bf83070 */
[----:B------:R-:W-:Y:S01]  /*61b0*/  SHF.R.U32.HI R11, RZ, 0x8, R30 ;  /* 0x00000008ff0b7819 */ /* 0x000fe2000001161e */
[----:B------:R-:W-:Y:S01]  /*61c0*/  MUFU.EX2 R157, R52 ;  /* 0x00000034009d7308 */ /* 0x000fe20000000800 */
[----:B------:R-:W-:Y:S01]  /*61d0*/  SHF.R.U32.HI R0, RZ, 0x8, R19 ;  /* 0x00000008ff007819 */ /* 0x000fe20000011613 */
[----:B------:R-:W-:Y:S01]  /*61e0*/  @!P3 FADD.FTZ R225, -R225, -RZ ;  /* 0x800000ffe1e1b221 */ /* 0x000fe20000010100 */
[----:B------:R-:W-:Y:S02]  /*61f0*/  ISETP.LE.U32.AND P5, PT, R15, UR4, PT ;  /* 0x000000040f007c0c */ /* 0x000fe4000bfa3070 */
[----:B------:R-:W-:Y:S01]  /*6200*/  ISETP.LE.U32.AND P3, PT, R14, UR4, PT ;  /* 0x000000040e007c0c */ /* 0x000fe2000bf63070 */
[----:B------:R-:W-:Y:S01]  /*6210*/  @!P0 FADD.FTZ R224, -R224, -RZ ;  /* 0x800000ffe0e08221 */ /* 0x000fe20000010100 */
[----:B------:R-:W-:Y:S02]  /*6220*/  LOP3.LUT R0, R0, 0xffff, RZ, 0xc0, !PT ;  /* 0x0000ffff00007812 */ /* 0x000fe400078ec0ff */
[----:B------:R-:W-:Y:S01]  /*6230*/  ISETP.LE.U32.AND P2, PT, R4, UR4, PT ;  /* 0x0000000404007c0c */ /* 0x000fe2000bf43070 */
[----:B------:R-:W-:Y:S01]  /*6240*/  @!P4 FADD.FTZ R218, -R218, -RZ ;  /* 0x800000ffdadac221 */ /* 0x000fe20000010100 */
[----:B------:R-:W-:Y:S01]  /*6250*/  ISETP.LE.U32.AND P4, PT, R0, UR4, PT ;  /* 0x0000000400007c0c */ /* 0x000fe2000bf83070 */
[----:B------:R-:W-:Y:S01]  /*6260*/  MUFU.EX2 R162, R54 ;  /* 0x0000003600a27308 */ /* 0x000fe20000000800 */
[----:B------:R-:W-:Y:S02]  /*6270*/  ISETP.LE.U32.AND P0, PT, R23, UR4, PT ;  /* 0x0000000417007c0c */ /* 0x000fe4000bf03070 */
[----:B------:R-:W-:Y:S01]  /*6280*/  LOP3.LUT R4, R9, 0xff, RZ, 0xc0, !PT ;  /* 0x000000ff09047812 */ /* 0x000fe200078ec0ff */
[----:B------:R-:W-:Y:S01]  /*6290*/  @!P5 FADD.FTZ R207, -R207, -RZ ;  /* 0x800000ffcfcfd221 */ /* 0x000fe20000010100 */
[----:B------:R-:W-:Y:S01]  /*62a0*/  LOP3.LUT R0, R21, 0xff, RZ, 0xc0, !PT ;  /* 0x000000ff15007812 */ /* 0x000fe200078ec0ff */
[----:B------:R-:W-:Y:S01]  /*62b0*/  @!P3 FADD.FTZ R223, -R223, -RZ ;  /* 0x800000ffdfdfb221 */ /* 0x000fe20000010100 */
[----:B------:R-:W-:Y:S02]  /*62c0*/  ISETP.LE.U32.AND P5, PT, R4, UR4, PT ;  /* 0x0000000404007c0c */ /* 0x000fe4000bfa3070 */
[----:B------:R-:W-:Y:S01]  /*62d0*/  ISETP.LE.U32.AND P3, PT, R0, UR4, PT ;  /* 0x0000000400007c0c */ /* 0x000fe2000bf63070 */
[----:B------:R-:W-:Y:S01]  /*62e0*/  @!P2 FADD.FTZ R222, -R222, -RZ ;  /* 0x800000ffdedea221 */ /* 0x000fe20000010100 */
[----:B------:R-:W-:Y:S01]  /*62f0*/  LOP3.LUT R0, R9, 0xffff, RZ, 0xc0, !PT ;  /* 0x0000ffff09007812 */ /* 0x000fe200078ec0ff */
[----:B------:R-:W-:Y:S01]  /*6300*/  @!P4 FADD.FTZ R204, -R204, -RZ ;  /* 0x800000ffccccc221 */ /* 0x000fe20000010100 */
[--C-:B------:R-:W-:Y:S01]  /*6310*/  SHF.R.U32.HI R4, RZ, 0x18, R9.reuse ;  /* 0x00000018ff047819 */ /* 0x100fe20000011609 */
[----:B------:R-:W-:Y:S01]  /*6320*/  @!P0 FADD.FTZ R209, -R209, -RZ ;  /* 0x800000ffd1d18221 */ /* 0x000fe20000010100 */
[----:B------:R-:W-:Y:S01]  /*6330*/  SHF.R.U32.HI R9, RZ, 0x10, R9 ;  /* 0x00000010ff097819 */ /* 0x000fe20000011609 */
[----:B------:R-:W-:Y:S01]  /*6340*/  MUFU.EX2 R166, R57 ;  /* 0x0000003900a67308 */ /* 0x000fe20000000800 */
[----:B------:R-:W-:Y:S02]  /*6350*/  ISETP.LE.U32.AND P4, PT, R4, UR4, PT ;  /* 0x0000000404007c0c */ /* 0x000fe4000bf83070 */
[----:B------:R-:W-:Y:S01]  /*6360*/  LOP3.LUT R4, R9, 0xff, RZ, 0xc0, !PT ;  /* 0x000000ff09047812 */ /* 0x000fe200078ec0ff */
[----:B------:R-:W-:Y:S01]  /*6370*/  @!P5 FADD.FTZ R199, -R199, -RZ ;  /* 0x800000ffc7c7d221 */ /* 0x000fe20000010100 */
[----:B------:R-:W-:Y:S01]  /*6380*/  SHF.R.U32.HI R0, RZ, 0x8, R0 ;  /* 0x00000008ff007819 */ /* 0x000fe20000011600 */
[----:B------:R-:W-:Y:S01]  /*6390*/  @!P3 FADD.FTZ R211, -R211, -RZ ;  /* 0x800000ffd3d3b221 */ /* 0x000fe20000010100 */
[----:B------:R-:W-:Y:S02]  /*63a0*/  ISETP.LE.U32.AND P0, PT, R4, UR4, PT ;  /* 0x0000000404007c0c */ /* 0x000fe4000bf03070 */
[----:B------:R-:W-:Y:S01]  /*63b0*/  LOP3.LUT R4, R8, 0xff, RZ, 0xc0, !PT ;  /* 0x000000ff08047812 */ /* 0x000fe200078ec0ff */
[----:B------:R-:W-:Y:S01]  /*63c0*/  MUFU.EX2 R168, R59 ;  /* 0x0000003b00a87308 */ /* 0x000fe20000000800 */
[----:B------:R-:W-:Y:S02]  /*63d0*/  LOP3.LUT R0, R0, 0xffff, RZ, 0xc0, !PT ;  /* 0x0000ffff00007812 */ /* 0x000fe400078ec0ff */
[----:B------:R-:W-:Y:S01]  /*63e0*/  ISETP.LE.U32.AND P5, PT, R4, UR4, PT ;  /* 0x0000000404007c0c */ /* 0x000fe2000bfa3070 */
[----:B------:R-:W-:Y:S01]  /*63f0*/  @!P4 FADD.FTZ R200, -R200, -RZ ;  /* 0x800000ffc8c8c221 */ /* 0x000fe20000010100 */
[----:B------:R-:W-:Y:S02]  /*6400*/  ISETP.LE.U32.AND P3, PT, R0, UR4, PT ;  /* 0x0000000400007c0c */ /* 0x000fe4000bf63070 */
[----:B------:R-:W-:Y:S02]  /*6410*/  SHF.R.U32.HI R5, RZ, 0x10, R8 ;  /* 0x00000010ff057819 */ /* 0x000fe40000011608 */
[----:B------:R-:W-:Y:S01]  /*6420*/  LOP3.LUT R0, R8, 0xffff, RZ, 0xc0, !PT ;  /* 0x0000ffff08007812 */ /* 0x000fe200078ec0ff */
[----:B------:R-:W-:Y:S01]  /*6430*/  @!P0 FADD.FTZ R203, -R203, -RZ ;  /* 0x800000ffcbcb8221 */ /* 0x000fe20000010100 */
[----:B------:R-:W-:Y:S01]  /*6440*/  LOP3.LUT R4, R5, 0xff, RZ, 0xc0, !PT ;  /* 0x000000ff05047812 */ /* 0x000fe200078ec0ff */
[----:B------:R-:W-:Y:S01]  /*6450*/  MUFU.EX2 R156, R53 ;  /* 0x00000035009c7308 */ /* 0x000fe20000000800 */
[----:B------:R-:W-:Y:S02]  /*6460*/  SHF.R.U32.HI R0, RZ, 0x8, R0 ;  /* 0x00000008ff007819 */ /* 0x000fe40000011600 */
[----:B------:R-:W-:Y:S01]  /*6470*/  ISETP.LE.U32.AND P0, PT, R4, UR4, PT ;  /* 0x0000000404007c0c */ /* 0x000fe2000bf03070 */
[----:B------:R-:W-:Y:S01]  /*6480*/  IMAD.WIDE.U32 R4, R137, -0x326172a9, RZ ;  /* 0xcd9e8d5789047825 */ /* 0x000fe200078e00ff */
[----:B------:R-:W-:Y:S02]  /*6490*/  LOP3.LUT R0, R0, 0xffff, RZ, 0xc0, !PT ;  /* 0x0000ffff00007812 */ /* 0x000fe400078ec0ff */
[----:B------:R-:W-:Y:S01]  /*64a0*/  SHF.R.U32.HI R8, RZ, 0x18, R8 ;  /* 0x00000018ff087819 */ /* 0x000fe20000011608 */
[----:B------:R-:W-:Y:S01]  /*64b0*/  @!P5 FADD.FTZ R214, -R214, -RZ ;  /* 0x800000ffd6d6d221 */ /* 0x000fe20000010100 */
[----:B------:R-:W-:Y:S01]  /*64c0*/  ISETP.LE.U32.AND P2, PT, R17, UR4, PT ;  /* 0x0000000411007c0c */ /* 0x000fe2000bf43070 */
[----:B------:R-:W-:Y:S01]  /*64d0*/  @!P3 FADD.FTZ R198, -R198, -RZ ;  /* 0x800000ffc6c6b221 */ /* 0x000fe20000010100 */
[----:B------:R-:W-:Y:S01]  /*64e0*/  ISETP.LE.U32.AND P3, PT, R0, UR4, PT ;  /* 0x0000000400007c0c */ /* 0x000fe2000bf63070 */
[----:B------:R-:W-:Y:S01]  /*64f0*/  MUFU.EX2 R159, R55 ;  /* 0x00000037009f7308 */ /* 0x000fe20000000800 */
[----:B------:R-:W-:Y:S02]  /*6500*/  ISETP.LE.U32.AND P5, PT, R8, UR4, PT ;  /* 0x0000000408007c0c */ /* 0x000fe4000bfa3070 */
[----:B------:R-:W-:Y:S01]  /*6510*/  SHF.R.U32.HI R0, RZ, 0x8, R26 ;  /* 0x00000008ff007819 */ /* 0x000fe2000001161a */
[----:B------:R-:W-:Y:S01]  /*6520*/  @!P0 FADD.FTZ R216, -R216, -RZ ;  /* 0x800000ffd8d88221 */ /* 0x000fe20000010100 */
[----:B------:R-:W-:Y:S02]  /*6530*/  ISETP.LE.U32.AND P4, PT, R18, UR4, PT ;  /* 0x0000000412007c0c */ /* 0x000fe4000bf83070 */
[----:B------:R-:W-:Y:S02]  /*6540*/  LOP3.LUT R0, R0, 0xffff, RZ, 0xc0, !PT ;  /* 0x0000ffff00007812 */ /* 0x000fe400078ec0ff */
[----:B------:R-:W-:Y:S01]  /*6550*/  LOP3.LUT R11, R11, 0xffff, RZ, 0xc0, !PT ;  /* 0x0000ffff0b0b7812 */ /* 0x000fe200078ec0ff */
[----:B------:R-:W1:Y:S01]  /*6560*/  MUFU.EX2 R171, R36 ;  /* 0x0000002400ab7308 */ /* 0x000e620000000800 */
[----:B------:R-:W-:Y:S01]  /*6570*/  ISETP.LE.U32.AND P0, PT, R0, UR4, PT ;  /* 0x0000000400007c0c */ /* 0x000fe2000bf03070 */
[----:B---3--:R-:W-:Y:S01]  /*6580*/  @!P2 FADD.FTZ R210, -R210, -RZ ;  /* 0x800000ffd2d2a221 */ /* 0x008fe20000010100 */
[----:B------:R-:W-:Y:S01]  /*6590*/  LOP3.LUT R0, R29, 0xff, RZ, 0xc0, !PT ;  /* 0x000000ff1d007812 */ /* 0x000fe200078ec0ff */
[----:B------:R-:W-:Y:S01]  /*65a0*/  @!P5 FADD.FTZ R215, -R215, -RZ ;  /* 0x800000ffd7d7d221 */ /* 0x000fe20000010100 */
[----:B------:R-:W-:Y:S01]  /*65b0*/  ISETP.LE.U32.AND P2, PT, R11, UR4, PT ;  /* 0x000000040b007c0c */ /* 0x000fe2000bf43070 */
[----:B------:R-:W-:Y:S01]  /*65c0*/  @!P3 FADD.FTZ R212, -R212, -RZ ;  /* 0x800000ffd4d4b221 */ /* 0x000fe20000010100 */
[----:B------:R-:W-:Y:S01]  /*65d0*/  ISETP.LE.U32.AND P5, PT, R0, UR4, PT ;  /* 0x0000000400007c0c */ /* 0x000fe2000bfa3070 */
[----:B------:R-:W-:Y:S01]  /*65e0*/  @!P4 FADD.FTZ R193, -R193, -RZ ;  /* 0x800000ffc1c1c221 */ /* 0x000fe20000010100 */
[----:B------:R-:W-:Y:S01]  /*65f0*/  ISETP.LE.U32.AND P3, PT, R24, UR4, PT ;  /* 0x0000000418007c0c */ /* 0x000fe2000bf63070 */
[----:B------:R-:W2:Y:S01]  /*6600*/  MUFU.EX2 R172, R39 ;  /* 0x0000002700ac7308 */ /* 0x000ea20000000800 */
[----:B------:R-:W-:Y:S02]  /*6610*/  LOP3.LUT R11, R10, 0xffff, RZ, 0xc0, !PT ;  /* 0x0000ffff0a0b7812 */ /* 0x000fe400078ec0ff */
[C---:B------:R-:W-:Y:S01]  /*6620*/  LOP3.LUT R19, R6.reuse, 0xff, RZ, 0xc0, !PT ;  /* 0x000000ff06137812 */ /* 0x040fe200078ec0ff */
[----:B------:R-:W-:Y:S01]  /*6630*/  @!P0 FADD.FTZ R201, -R201, -RZ ;  /* 0x800000ffc9c98221 */ /* 0x000fe20000010100 */
[----:B------:R-:W-:Y:S02]  /*6640*/  LOP3.LUT R18, R6, 0xffff, RZ, 0xc0, !PT ;  /* 0x0000ffff06127812 */ /* 0x000fe400078ec0ff */
[----:B------:R-:W-:Y:S01]  /*6650*/  SHF.R.U32.HI R17, RZ, 0x10, R6 ;  /* 0x00000010ff117819 */ /* 0x000fe20000011606 */
[----:B------:R-:W-:Y:S01]  /*6660*/  @!P2 FADD.FTZ R189, -R189, -RZ ;  /* 0x800000ffbdbda221 */ /* 0x000fe20000010100 */
[----:B------:R-:W-:Y:S01]  /*6670*/  LOP3.LUT R9, R5, UR6, R20, 0x96, !PT ;  /* 0x0000000605097c12 */ /* 0x000fe2000f8e9614 */
[----:B------:R-:W-:Y:S01]  /*6680*/  @!P5 FADD.FTZ R213, -R213, -RZ ;  /* 0x800000ffd5d5d221 */ /* 0x000fe20000010100 */
[----:B------:R-:W-:Y:S01]  /*6690*/  ISETP.LE.U32.AND P5, PT, R12, UR4, PT ;  /* 0x000000040c007c0c */ /* 0x000fe2000bfa3070 */
[----:B------:R-:W-:Y:S01]  /*66a0*/  MUFU.EX2 R170, R37 ;  /* 0x0000002500aa7308 */ /* 0x000fe20000000800 */
[----:B------:R-:W-:Y:S01]  /*66b0*/  LOP3.LUT R12, R10, 0xff, RZ, 0xc0, !PT ;  /* 0x000000ff0a0c7812 */ /* 0x000fe200078ec0ff */
[----:B------:R-:W-:Y:S01]  /*66c0*/  @!P3 FADD.FTZ R188, -R188, -RZ ;  /* 0x800000ffbcbcb221 */ /* 0x000fe20000010100 */
[----:B------:R-:W-:Y:S02]  /*66d0*/  SHF.R.U32.HI R20, RZ, 0x18, R6 ;  /* 0x00000018ff147819 */ /* 0x000fe40000011606 */
[----:B------:R-:W-:Y:S02]  /*66e0*/  ISETP.LE.U32.AND P4, PT, R12, UR4, PT ;  /* 0x000000040c007c0c */ /* 0x000fe4000bf83070 */
[----:B------:R-:W-:Y:S02]  /*66f0*/  SHF.R.U32.HI R6, RZ, 0x10, R10 ;  /* 0x00000010ff067819 */ /* 0x000fe4000001160a */
[----:B------:R-:W-:Y:S01]  /*6700*/  LOP3.LUT R8, R7, UR5, R136, 0x96, !PT ;  /* 0x0000000507087c12 */ /* 0x000fe2000f8e9688 */
[----:B------:R-:W3:Y:S01]  /*6710*/  MUFU.EX2 R175, R38 ;  /* 0x0000002600af7308 */ /* 0x000ee20000000800 */
[----:B------:R-:W-:Y:S01]  /*6720*/  SHF.R.U32.HI R7, RZ, 0x8, R11 ;  /* 0x00000008ff077819 */ /* 0x000fe2000001160b */
[----:B------:R-:W-:Y:S01]  /*6730*/  @!P5 FADD.FTZ R192, -R192, -RZ ;  /* 0x800000ffc0c0d221 */ /* 0x000fe20000010100 */
[----:B------:R-:W-:Y:S02]  /*6740*/  SHF.R.U32.HI R11, RZ, 0x18, R10 ;  /* 0x00000018ff0b7819 */ /* 0x000fe4000001160a */
[----:B------:R-:W-:Y:S02]  /*6750*/  LOP3.LUT R6, R6, 0xff, RZ, 0xc0, !PT ;  /* 0x000000ff06067812 */ /* 0x000fe400078ec0ff */
[----:B------:R-:W-:Y:S01]  /*6760*/  ISETP.LE.U32.AND P6, PT, R13, UR4, PT ;  /* 0x000000040d007c0c */ /* 0x000fe2000bfc3070 */
[----:B-1----:R-:W-:Y:S01]  /*6770*/  @!P4 FADD.FTZ R171, -R171, -RZ ;  /* 0x800000ffababc221 */ /* 0x002fe20000010100 */
[----:B------:R-:W-:Y:S01]  /*6780*/  ISETP.LE.U32.AND P2, PT, R11, UR4, PT ;  /* 0x000000040b007c0c */ /* 0x000fe2000bf43070 */
[----:B------:R-:W1:Y:S01]  /*6790*/  MUFU.EX2 R190, R41 ;  /* 0x0000002900be7308 */ /* 0x000e620000000800 */
[----:B------:R-:W-:Y:S02]  /*67a0*/  ISETP.LE.U32.AND P3, PT, R6, UR4, PT ;  /* 0x0000000406007c0c */ /* 0x000fe4000bf63070 */
[C---:B------:R-:W-:Y:S02]  /*67b0*/  LOP3.LUT R6, R9.reuse, 0xff, RZ, 0xc0, !PT ;  /* 0x000000ff09067812 */ /* 0x040fe400078ec0ff */
[----:B------:R-:W-:Y:S02]  /*67c0*/  LOP3.LUT R10, R9, 0xffff, RZ, 0xc0, !PT ;  /* 0x0000ffff090a7812 */ /* 0x000fe400078ec0ff */
[----:B------:R-:W-:Y:S02]  /*67d0*/  LOP3.LUT R7, R7, 0xffff, RZ, 0xc0, !PT ;  /* 0x0000ffff07077812 */ /* 0x000fe400078ec0ff */
[----:B------:R-:W-:Y:S01]  /*67e0*/  ISETP.LE.U32.AND P4, PT, R6, UR4, PT ;  /* 0x0000000406007c0c */ /* 0x000fe2000bf83070 */
[----:B------:R-:W-:Y:S01]  /*67f0*/  MUFU.EX2 R197, R42 ;  /* 0x0000002a00c57308 */ /* 0x000fe20000000800 */
[----:B------:R-:W-:Y:S01]  /*6800*/  ISETP.LE.U32.AND P5, PT, R7, UR4, PT ;  /* 0x0000000407007c0c */ /* 0x000fe2000bfa3070 */
[----:B------:R-:W-:Y:S01]  /*6810*/  @!P6 FADD.FTZ R219, -R219, -RZ ;  /* 0x800000ffdbdbe221 */ /* 0x000fe20000010100 */
[----:B------:R-:W-:Y:S01]  /*6820*/  SHF.R.U32.HI R6, RZ, 0x8, R10 ;  /* 0x00000008ff067819 */ /* 0x000fe2000001160a */
[----:B--2---:R-:W-:Y:S01]  /*6830*/  @!P2 FADD.FTZ R172, -R172, -RZ ;  /* 0x800000ffacaca221 */ /* 0x004fe20000010100 */
[--C-:B------:R-:W-:Y:S01]  /*6840*/  SHF.R.U32.HI R7, RZ, 0x10, R9.reuse ;  /* 0x00000010ff077819 */ /* 0x100fe20000011609 */
[----:B---3--:R-:W-:Y:S01]  /*6850*/  @!P3 FADD.FTZ R175, -R175, -RZ ;  /* 0x800000ffafafb221 */ /* 0x008fe20000010100 */
[----:B------:R-:W-:Y:S02]  /*6860*/  LOP3.LUT R6, R6, 0xffff, RZ, 0xc0, !PT ;  /* 0x0000ffff06067812 */ /* 0x000fe400078ec0ff */
[----:B------:R-:W-:Y:S01]  /*6870*/  ISETP.LE.U32.AND P6, PT, R16, UR4, PT ;  /* 0x0000000410007c0c */ /* 0x000fe2000bfc3070 */
[----:B------:R-:W2:Y:S01]  /*6880*/  MUFU.EX2 R191, R40 ;  /* 0x0000002800bf7308 */ /* 0x000ea20000000800 */
[--C-:B------:R-:W-:Y:S02]  /*6890*/  SHF.R.U32.HI R16, RZ, 0x10, R4.reuse ;  /* 0x00000010ff107819 */ /* 0x100fe40000011604 */
[----:B------:R-:W-:Y:S01]  /*68a0*/  LOP3.LUT R13, R4, 0xffff, RZ, 0xc0, !PT ;  /* 0x0000ffff040d7812 */ /* 0x000fe200078ec0ff */
[----:B------:R-:W-:Y:S01]  /*68b0*/  @!P5 FADD.FTZ R170, -R170, -RZ ;  /* 0x800000ffaaaad221 */ /* 0x000fe20000010100 */
[----:B------:R-:W-:Y:S02]  /*68c0*/  LOP3.LUT R14, R4, 0xff, RZ, 0xc0, !PT ;  /* 0x000000ff040e7812 */ /* 0x000fe400078ec0ff */
[----:B------:R-:W-:Y:S01]  /*68d0*/  SHF.R.U32.HI R15, RZ, 0x18, R4 ;  /* 0x00000018ff0f7819 */ /* 0x000fe20000011604 */
[----:B------:R-:W-:Y:S01]  /*68e0*/  IMAD.WIDE.U32 R4, R138, -0x2daee0ad, RZ ;  /* 0xd2511f538a047825 */ /* 0x000fe200078e00ff */
[----:B------:R-:W-:Y:S01]  /*68f0*/  ISETP.LE.U32.AND P2, PT, R6, UR4, PT ;  /* 0x0000000406007c0c */ /* 0x000fe2000bf43070 */
[----:B------:R-:W3:Y:S01]  /*6900*/  MUFU.EX2 R174, R45 ;  /* 0x0000002d00ae7308 */ /* 0x000ee20000000800 */
[----:B------:R-:W-:Y:S01]  /*6910*/  SHF.R.U32.HI R11, RZ, 0x18, R9 ;  /* 0x00000018ff0b7819 */ /* 0x000fe20000011609 */
[----:B------:R-:W-:Y:S01]  /*6920*/  @!P6 FADD.FTZ R206, -R206, -RZ ;  /* 0x800000ffcecee221 */ /* 0x000fe20000010100 */
[----:B------:R-:W-:Y:S02]  /*6930*/  LOP3.LUT R7, R7, 0xff, RZ, 0xc0, !PT ;  /* 0x000000ff07077812 */ /* 0x000fe400078ec0ff */
[----:B------:R-:W-:Y:S02]  /*6940*/  LOP3.LUT R0, R5, UR5, R22, 0x96, !PT ;  /* 0x0000000505007c12 */ /* 0x000fe4000f8e9616 */
[----:B------:R-:W-:Y:S02]  /*6950*/  ISETP.LE.U32.AND P5, PT, R11, UR4, PT ;  /* 0x000000040b007c0c */ /* 0x000fe4000bfa3070 */
[----:B------:R-:W-:Y:S01]  /*6960*/  LOP3.LUT R11, R4, 0xffff, RZ, 0xc0, !PT ;  /* 0x0000ffff040b7812 */ /* 0x000fe200078ec0ff */
[----:B------:R-:W4:Y:S01]  /*6970*/  MUFU.EX2 R173, R44 ;  /* 0x0000002c00ad7308 */ /* 0x000f220000000800 */
[----:B------:R-:W-:Y:S01]  /*6980*/  SHF.R.U32.HI R5, RZ, 0x8, R13 ;  /* 0x00000008ff057819 */ /* 0x000fe2000001160d */
[----:B-1----:R-:W-:Y:S01]  /*6990*/  @!P2 FADD.FTZ R190, -R190, -RZ ;  /* 0x800000ffbebea221 */ /* 0x002fe20000010100 */
[----:B------:R-:W-:Y:S01]  /*69a0*/  ISETP.LE.U32.AND P3, PT, R7, UR4, PT ;  /* 0x0000000407007c0c */ /* 0x000fe2000bf63070 */
[----:B--2---:R-:W-:Y:S01]  /*69b0*/  @!P4 FADD.FTZ R191, -R191, -RZ ;  /* 0x800000ffbfbfc221 */ /* 0x004fe20000010100 */
[----:B------:R-:W-:Y:S02]  /*69c0*/  LOP3.LUT R5, R5, 0xffff, RZ, 0xc0, !PT ;  /* 0x0000ffff05057812 */ /* 0x000fe400078ec0ff */
[----:B------:R-:W-:Y:S02]  /*69d0*/  LOP3.LUT R10, R4, 0xff, RZ, 0xc0, !PT ;  /* 0x000000ff040a7812 */ /* 0x000fe400078ec0ff */
[----:B------:R-:W-:Y:S01]  /*69e0*/  ISETP.LE.U32.AND P2, PT, R5, UR4, PT ;  /* 0x0000000405007c0c */ /* 0x000fe2000bf43070 */
[----:B------:R-:W1:Y:S01]  /*69f0*/  MUFU.EX2 R195, R46 ;  /* 0x0000002e00c37308 */ /* 0x000e620000000800 */
[--C-:B------:R-:W-:Y:S02]  /*6a00*/  SHF.R.U32.HI R7, RZ, 0x18, R4.reuse ;  /* 0x00000018ff077819 */ /* 0x100fe40000011604 */
[----:B------:R-:W-:Y:S02]  /*6a10*/  SHF.R.U32.HI R9, RZ, 0x10, R4 ;  /* 0x00000010ff097819 */ /* 0x000fe40000011604 */
[----:B------:R-:W-:Y:S01]  /*6a20*/  LOP3.LUT R4, R16, 0xff, RZ, 0xc0, !PT ;  /* 0x000000ff10047812 */ /* 0x000fe200078ec0ff */
[----:B------:R-:W-:Y:S01]  /*6a30*/  @!P3 FADD.FTZ R197, -R197, -RZ ;  /* 0x800000ffc5c5b221 */ /* 0x000fe20000010100 */
[----:B------:R-:W-:Y:S02]  /*6a40*/  ISETP.LE.U32.AND P4, PT, R14, UR4, PT ;  /* 0x000000040e007c0c */ /* 0x000fe4000bf83070 */
[----:B------:R-:W-:Y:S01]  /*6a50*/  ISETP.LE.U32.AND P3, PT, R4, UR4, PT ;  /* 0x0000000404007c0c */ /* 0x000fe2000bf63070 */
[----:B------:R-:W2:Y:S01]  /*6a60*/  MUFU.EX2 R196, R43 ;  /* 0x0000002b00c47308 */ /* 0x000ea20000000800 */
[----:B------:R-:W-:Y:S01]  /*6a70*/  SHF.R.U32.HI R4, RZ, 0x8, R32 ;  /* 0x00000008ff047819 */ /* 0x000fe20000011620 */
[----:B---3--:R-:W-:Y:S01]  /*6a80*/  @!P2 FADD.FTZ R174, -R174, -RZ ;  /* 0x800000ffaeaea221 */ /* 0x008fe20000010100 */
[----:B------:R-:W-:Y:S02]  /*6a90*/  LOP3.LUT R5, R33, 0xff, RZ, 0xc0, !PT ;  /* 0x000000ff21057812 */ /* 0x000fe400078ec0ff */
[----:B------:R-:W-:Y:S02]  /*6aa0*/  LOP3.LUT R4, R4, 0xffff, RZ, 0xc0, !PT ;  /* 0x0000ffff04047812 */ /* 0x000fe400078ec0ff */
[----:B------:R-:W-:Y:S02]  /*6ab0*/  ISETP.LE.U32.AND P6, PT, R25, UR4, PT ;  /* 0x0000000419007c0c */ /* 0x000fe4000bfc3070 */
[----:B------:R-:W-:Y:S01]  /*6ac0*/  ISETP.LE.U32.AND P2, PT, R4, UR4, PT ;  /* 0x0000000404007c0c */ /* 0x000fe2000bf43070 */
[----:B------:R-:W3:Y:S01]  /*6ad0*/  MUFU.EX2 R194, R47 ;  /* 0x0000002f00c27308 */ /* 0x000ee20000000800 */
[C---:B------:R-:W-:Y:S01]  /*6ae0*/  LOP3.LUT R4, R8.reuse, 0xffff, RZ, 0xc0, !PT ;  /* 0x0000ffff08047812 */ /* 0x040fe200078ec0ff */
[----:B----4-:R-:W-:Y:S01]  /*6af0*/  @!P4 FADD.FTZ R173, -R173, -RZ ;  /* 0x800000ffadadc221 */ /* 0x010fe20000010100 */
[----:B------:R-:W-:Y:S01]  /*6b00*/  ISETP.LE.U32.AND P4, PT, R5, UR4, PT ;  /* 0x0000000405007c0c */ /* 0x000fe2000bf83070 */
[----:B-1----:R-:W-:Y:S01]  /*6b10*/  @!P3 FADD.FTZ R195, -R195, -RZ ;  /* 0x800000ffc3c3b221 */ /* 0x002fe20000010100 */
[----:B------:R-:W-:Y:S02]  /*6b20*/  SHF.R.U32.HI R4, RZ, 0x8, R4 ;  /* 0x00000008ff047819 */ /* 0x000fe40000011604 */
[----:B------:R-:W-:Y:S02]  /*6b30*/  LOP3.LUT R5, R8, 0xff, RZ, 0xc0, !PT ;  /* 0x000000ff08057812 */ /* 0x000fe400078ec0ff */
[----:B------:R-:W-:Y:S01]  /*6b40*/  LOP3.LUT R4, R4, 0xffff, RZ, 0xc0, !PT ;  /* 0x0000ffff04047812 */ /* 0x000fe200078ec0ff */
[----:B------:R-:W-:Y:S01]  /*6b50*/  @!P6 FADD.FTZ R161, -R161, -RZ ;  /* 0x800000ffa1a1e221 */ /* 0x000fe20000010100 */
[----:B------:R-:W-:Y:S01]  /*6b60*/  ISETP.LE.U32.AND P3, PT, R5, UR4, PT ;  /* 0x0000000405007c0c */ /* 0x000fe2000bf63070 */
[----:B------:R-:W-:Y:S01]  /*6b70*/  @!P2 FADD.FTZ R160, -R160, -RZ ;  /* 0x800000ffa0a0a221 */ /* 0x000fe20000010100 */
[----:B------:R-:W-:Y:S01]  /*6b80*/  ISETP.LE.U32.AND P2, PT, R4, UR4, PT ;  /* 0x0000000404007c0c */ /* 0x000fe2000bf43070 */
[----:B--2---:R-:W-:Y:S01]  /*6b90*/  @!P5 FADD.FTZ R196, -R196, -RZ ;  /* 0x800000ffc4c4d221 */ /* 0x004fe20000010100 */
[--C-:B------:R-:W-:Y:S01]  /*6ba0*/  SHF.R.U32.HI R5, RZ, 0x18, R8.reuse ;  /* 0x00000018ff057819 */ /* 0x100fe20000011608 */
[----:B------:R-:W-:Y:S01]  /*6bb0*/  @!P4 FADD.FTZ R165, -R165, -RZ ;  /* 0x800000ffa5a5c221 */ /* 0x000fe20000010100 */
[----:B------:R-:W-:Y:S01]  /*6bc0*/  LOP3.LUT R4, R0, 0xffff, RZ, 0xc0, !PT ;  /* 0x0000ffff00047812 */ /* 0x000fe200078ec0ff */
[----:B------:R-:W-:Y:S01]  /*6bd0*/  MUFU.EX2 R167, R56 ;  /* 0x0000003800a77308 */ /* 0x000fe20000000800 */
[----:B------:R-:W-:Y:S02]  /*6be0*/  SHF.R.U32.HI R8, RZ, 0x10, R8 ;  /* 0x00000010ff087819 */ /* 0x000fe40000011608 */
[----:B------:R-:W-:Y:S02]  /*6bf0*/  SHF.R.U32.HI R4, RZ, 0x8, R4 ;  /* 0x00000008ff047819 */ /* 0x000fe40000011604 */
[----:B------:R-:W-:Y:S01]  /*6c00*/  ISETP.LE.U32.AND P5, PT, R15, UR4, PT ;  /* 0x000000040f007c0c */ /* 0x000fe2000bfa3070 */
[----:B------:R-:W-:Y:S01]  /*6c10*/  @!P3 FADD.FTZ R157, -R157, -RZ ;  /* 0x800000ff9d9db221 */ /* 0x000fe20000010100 */
[----:B------:R-:W-:Y:S01]  /*6c20*/  LOP3.LUT R8, R8, 0xff, RZ, 0xc0, !PT ;  /* 0x000000ff08087812 */ /* 0x000fe200078ec0ff */
[----:B------:R-:W-:Y:S01]  /*6c30*/  @!P2 FADD.FTZ R156, -R156, -RZ ;  /* 0x800000ff9c9ca221 */ /* 0x000fe20000010100 */
[----:B------:R-:W-:Y:S01]  /*6c40*/  LOP3.LUT R4, R4, 0xffff, RZ, 0xc0, !PT ;  /* 0x0000ffff04047812 */ /* 0x000fe200078ec0ff */
[----:B------:R-:W1:Y:S01]  /*6c50*/  MUFU.EX2 R169, R58 ;  /* 0x0000003a00a97308 */ /* 0x000e620000000800 */
[----:B------:R-:W-:Y:S02]  /*6c60*/  ISETP.LE.U32.AND P6, PT, R8, UR4, PT ;  /* 0x0000000408007c0c */ /* 0x000fe4000bfc3070 */
[----:B------:R-:W-:Y:S02]  /*6c70*/  ISETP.LE.U32.AND P3, PT, R4, UR4, PT ;  /* 0x0000000404007c0c */ /* 0x000fe4000bf63070 */
[----:B------:R-:W-:Y:S02]  /*6c80*/  SHF.R.U32.HI R4, RZ, 0x8, R18 ;  /* 0x00000008ff047819 */ /* 0x000fe40000011612 */
[----:B------:R-:W-:Y:S01]  /*6c90*/  LOP3.LUT R6, R0, 0xff, RZ, 0xc0, !PT ;  /* 0x000000ff00067812 */ /* 0x000fe200078ec0ff */
[----:B---3--:R-:W-:Y:S01]  /*6ca0*/  @!P5 FADD.FTZ R194, -R194, -RZ ;  /* 0x800000ffc2c2d221 */ /* 0x008fe20000010100 */
[----:B------:R-:W-:Y:S02]  /*6cb0*/  ISETP.LE.U32.AND P0, PT, R27, UR4, PT ;  /* 0x000000041b007c0c */ /* 0x000fe4000bf03070 */
[----:B------:R-:W-:Y:S02]  /*6cc0*/  ISETP.LE.U32.AND P5, PT, R5, UR4, PT ;  /* 0x0000000405007c0c */ /* 0x000fe4000bfa3070 */
[--C-:B------:R-:W-:Y:S01]  /*6cd0*/  SHF.R.U32.HI R5, RZ, 0x10, R0.reuse ;  /* 0x00000010ff057819 */ /* 0x100fe20000011600 */
[----:B------:R-:W-:Y:S01]  /*6ce0*/  @!P6 FADD.FTZ R162, -R162, -RZ ;  /* 0x800000ffa2a2e221 */ /* 0x000fe20000010100 */
[----:B------:R-:W-:Y:S01]  /*6cf0*/  SHF.R.U32.HI R0, RZ, 0x18, R0 ;  /* 0x00000018ff007819 */ /* 0x000fe20000011600 */
[----:B------:R-:W-:Y:S01]  /*6d00*/  @!P3 FADD.FTZ R166, -R166, -RZ ;  /* 0x800000ffa6a6b221 */ /* 0x000fe20000010100 */
[----:B------:R-:W-:Y:S02]  /*6d10*/  LOP3.LUT R5, R5, 0xff, RZ, 0xc0, !PT ;  /* 0x000000ff05057812 */ /* 0x000fe400078ec0ff */
        /* <DEDUP_REMOVED lines=12> */
[----:B-1----:R-:W-:Y:S01]  /*6de0*/  @!P0 FADD.FTZ R169, -R169, -RZ ;  /* 0x800000ffa9a98221 */ /* 0x002fe20000010100 */
        /* <DEDUP_REMOVED lines=135> */
[----:B------:R-:W-:Y:S02]  /*7660*/  LEA.HI.X.SX32 R149, R237, R147, 0x2, P0 ;  /* 0x00000093ed957211 */ /* 0x000fe400000f16ff */
[----:B------:R-:W-:Y:S04]  /*7670*/  FSETP.GE.FTZ.AND P0, PT, R202, RZ, PT ;  /* 0x000000ffca00720b */ /* 0x000fe80003f16000 */
[----:B------:R-:W2:Y:S08]  /*7680*/  LDSM.16.M88.4 R136, [R145+0xa000] ;  /* 0x00a000009188783b */ /* 0x000eb00000000200 */
        /* <DEDUP_REMOVED lines=33> */
[----:B------:R-:W-:Y:S01]  /*78a0*/  FSEL R4, R4, R146, P2 ;  /* 0x0000009204047208 */ /* 0x000fe20001000000 */
[----:B------:R-:W-:Y:S01]  /*78b0*/  FMUL.FTZ R208, R208, R5 ;  /* 0x00000005d0d07220 */ /* 0x000fe20000410000 */
[----:B------:R-:W-:Y:S01]  /*78c0*/  FSETP.GE.FTZ.AND P0, PT, R198, RZ, PT ;  /* 0x000000ffc600720b */ /* 0x000fe20003f16000 */
[----:B------:R-:W-:Y:S01]  /*78d0*/  FMUL.FTZ R202, R202, R2 ;  /* 0x00000002caca7220 */ /* 0x000fe20000410000 */
[----:B------:R-:W-:Y:S01]  /*78e0*/  FSETP.GE.FTZ.AND P3, PT, R204, RZ, PT ;  /* 0x000000ffcc00720b */ /* 0x000fe20003f76000 */
[----:B------:R-:W-:Y:S01]  /*78f0*/  FMUL.FTZ R205, R205, R4 ;  /* 0x00000004cdcd7220 */ /* 0x000fe20000410000 */
[----:B------:R-:W-:Y:S01]  /*7900*/  FSETP.GE.FTZ.AND P2, PT, R199, RZ, PT ;  /* 0x000000ffc700720b */ /* 0x000fe20003f56000 */
[----:B------:R3:W4:Y:S04]  /*7910*/  LDG.E R2, [R148.64+0x100] ;  /* 0x0001000c94027981 */ /* 0x000728000c1e1900 */
[----:B-1----:R3:W4:Y:S01]  /*7920*/  LDG.E R0, [R148.64+0x120] ;  /* 0x0001200c94007981 */ /* 0x002722000c1e1900 */
[C---:B--2---:R-:W-:Y:S01]  /*7930*/  HMMA.16816.F32 R8, R140.reuse, R136, R8 ;  /* 0x000000888c08723c */ /* 0x044fe20000001808 */
[----:B---3--:R-:W-:Y:S07]  /*7940*/  IMAD.MOV.U32 R148, RZ, RZ, R236 ;  /* 0x000000ffff947224 */ /* 0x008fee00078e00ec */
[-C--:B------:R-:W-:Y:S01]  /*7950*/  HMMA.16816.F32 R12, R140, R138.reuse, R12 ;  /* 0x0000008a8c0c723c */ /* 0x080fe2000000180c */
[----:B------:R-:W-:Y:S07]  /*7960*/  IMAD.MOV.U32 R149, RZ, RZ, R235 ;  /* 0x000000ffff957224 */ /* 0x000fee00078e00eb */
        /* <DEDUP_REMOVED lines=110> */
[----:B----4-:R-:W-:Y:S01]  /*8050*/  FADD.FTZ R4, -R2, R8 ;  /* 0x0000000802047221 */ /* 0x010fe20000010100 */
        /* <DEDUP_REMOVED lines=11> */
[----:B------:R-:W-:Y:S01]  /*8110*/  FADD.FTZ R45, -R2, R45 ;  /* 0x0000002d022d7221 */ /* 0x000fe20000010100 */
[----:B------:R-:W-:Y:S01]  /*8120*/  FSETP.GE.FTZ.AND P2, PT, R150, RZ, PT ;  /* 0x000000ff9600720b */ /* 0x000fe20003f56000 */
[----:B------:R-:W-:Y:S01]  /*8130*/  FADD.FTZ R10, -R0, R10 ;  /* 0x0000000a000a7221 */ /* 0x000fe20000010100 */
        /* <DEDUP_REMOVED lines=80> */
[C---:B------:R-:W-:Y:S01]  /*8640*/  FSETP.GE.FTZ.AND P0, PT, R215.reuse, RZ, PT ;  /* 0x000000ffd700720b */ /* 0x040fe20003f16000 */
        /* <DEDUP_REMOVED lines=31> */
[C---:B------:R-:W-:Y:S01]  /*8840*/  FADD.FTZ R4, -R0.reuse, R59 ;  /* 0x0000003b00047221 */ /* 0x040fe20000010100 */
        /* <DEDUP_REMOVED lines=28> */
[----:B------:R-:W-:Y:S02]  /*8a10*/  IADD3 R6, P2, R8, R10, RZ ;  /* 0x0000000a08067210 */ /* 0x000fe40007f5e0ff */
[----:B------:R-:W-:Y:S01]  /*8a20*/  SHF.L.U64.HI R0, R2, R4, c[0x0][0x194] ;  /* 0x0000650002007619 */ /* 0x000fe20000010204 */
        /* <DEDUP_REMOVED lines=16> */
.L_x_1021:
        /* <DEDUP_REMOVED lines=192> */
.L_x_1022:
[----:B------:R-:W-:Y:S01]  /*9730*/  LDSM.16.M88.4 R32, [R182+0x14000] ;  /* 0x01400000b620783b */ /* 0x000fe20000000200 */
[----:B------:R-:W-:Y:S01]  /*9740*/  IMAD.IADD R144, R177, 0x1, R183 ;  /* 0x00000001b1907824 */ /* 0x000fe200078e02b7 */
[----:B------:R-:W-:Y:S01]  /*9750*/  ULOP3.LUT UR4, UR7, 0x1, URZ, 0xc0, !UPT ;  /* 0x0000000107047892 */ /* 0x000fe2000f8ec03f */
[----:B------:R-:W-:Y:S01]  /*9760*/  IMAD.MOV.U32 R150, RZ, RZ, 0x4 ;  /* 0x00000004ff967424 */ /* 0x000fe200078e00ff */
[----:B------:R-:W-:Y:S01]  /*9770*/  UISETP.GT.AND UP2, UPT, UR7, UR17, UPT ;  /* 0x000000110700728c */ /* 0x000fe2000bf44270 */
[----:B------:R-:W2:Y:S01]  /*9780*/  LDSM.16.MT88.4 R16, [R0+0xc000] ;  /* 0x00c000000010783b */ /* 0x000ea20000004200 */
[----:B------:R-:W-:Y:S01]  /*9790*/  IMAD.MOV.U32 R151, RZ, RZ, c[0x0][0x22c] ;  /* 0x00008b00ff977624 */ /* 0x000fe200078e00ff */
[----:B------:R-:W-:Y:S01]  /*97a0*/  UISETP.NE.U32.AND UP0, UPT, UR4, 0x1, UPT ;  /* 0x000000010400788c */ /* 0x000fe2000bf05070 */
[----:B------:R-:W-:Y:S01]  /*97b0*/  IMAD.MOV.U32 R153, RZ, RZ, c[0x0][0x22c] ;  /* 0x00008b00ff997624 */ /* 0x000fe200078e00ff */
[----:B------:R-:W-:Y:S01]  /*97c0*/  @UP3 UIADD3 UR5, UP1, UR10, -0x200, URZ ;  /* 0xfffffe000a053890 */ /* 0x000fe2000ff3e03f */
[----:B------:R-:W3:Y:S01]  /*97d0*/  LDSM.16.M88.4 R28, [R182+0x16000] ;  /* 0x01600000b61c783b */ /* 0x000ee20000000200 */
[----:B------:R-:W-:Y:S01]  /*97e0*/  IMAD R151, R151, c[0x0][0x1c0], RZ ;  /* 0x0000700097977a24 */ /* 0x000fe200078e02ff */
[----:B------:R-:W-:Y:S01]  /*97f0*/  UIADD3 UR6, UR7, -0x1, URZ ;  /* 0xffffffff07067890 */ /* 0x000fe2000fffe03f */
[----:B------:R-:W-:Y:S01]  /*9800*/  IMAD R153, R153, c[0x0][0x1c0], RZ ;  /* 0x0000700099997a24 */ /* 0x000fe200078e02ff */
[----:B------:R-:W-:Y:S01]  /*9810*/  @UP3 UIADD3.X UR4, UR11, -0x1, URZ, UP1, !UPT ;  /* 0xffffffff0b043890 */ /* 0x000fe20008ffe43f */
[----:B------:R-:W4:Y:S01]  /*9820*/  LDSM.16.MT88.4 R36, [R2+0xc000] ;  /* 0x00c000000224783b */ /* 0x000f220000004200 */
[----:B------:R-:W-:Y:S02]  /*9830*/  IMAD.SHL.U32 R151, R151, 0x10, RZ ;  /* 0x0000001097977824 */ /* 0x000fe400078e00ff */
[----:B------:R-:W-:Y:S01]  /*9840*/  IMAD R153, R153, 0x18, RZ ;  /* 0x0000001899997824 */ /* 0x000fe200078e02ff */
[----:B------:R-:W-:Y:S01]  /*9850*/  UMOV UR7, UR6 ;  /* 0x0000000600077c82 */ /* 0x000fe20008000000 */
[----:B------:R-:W-:Y:S01]  /*9860*/  LDSM.16.M88.4 R40, [R183+0x14000] ;  /* 0x01400000b728783b */ /* 0x000fe20000000200 */
[----:B------:R-:W-:Y:S02]  /*9870*/  IMAD.MOV.U32 R152, RZ, RZ, c[0x0][0x22c] ;  /* 0x00008b00ff987624 */ /* 0x000fe400078e00ff */
[----:B------:R-:W-:Y:S02]  /*9880*/  IMAD.MOV.U32 R147, RZ, RZ, c[0x0][0x22c] ;  /* 0x00008b00ff937624 */ /* 0x000fe400078e00ff */
[----:B------:R-:W1:Y:S01]  /*9890*/  LDSM.16.MT88.4 R44, [R0+0xc800] ;  /* 0x00c80000002c783b */ /* 0x000e620000004200 */
[----:B------:R-:W-:Y:S02]  /*98a0*/  IMAD R152, R152, c[0x0][0x1c0], RZ ;  /* 0x0000700098987a24 */ /* 0x000fe400078e02ff */
[----:B------:R-:W-:Y:S02]  /*98b0*/  IMAD R147, R147, c[0x0][0x1c0], RZ ;  /* 0x0000700093937a24 */ /* 0x000fe400078e02ff */
[----:B------:R-:W1:Y:S01]  /*98c0*/  LDSM.16.M88.4 R48, [R183+0x16000] ;  /* 0x01600000b730783b */ /* 0x000e620000000200 */
[----:B------:R-:W-:Y:S02]  /*98d0*/  IMAD.SHL.U32 R152, R152, 0x20, RZ ;  /* 0x0000002098987824 */ /* 0x000fe400078e00ff */
[----:B------:R-:W-:Y:S02]  /*98e0*/  IMAD.U32 R147, R147, -0x80, RZ ;  /* 0xffffff8093937824 */ /* 0x000fe400078e00ff */
[----:B------:R-:W1:Y:S03]  /*98f0*/  LDSM.16.MT88.4 R52, [R2+0xc800] ;  /* 0x00c800000234783b */ /* 0x000e660000004200 */
[C---:B------:R-:W-:Y:S02]  /*9900*/  LEA R236, P2, R147.reuse, R148, 0x2 ;  /* 0x0000009493ec7211 */ /* 0x040fe400078410ff */
[----:B------:R-:W-:Y:S02]  /*9910*/  LDSM.16.M88.4 R56, [R145+0x14000] ;  /* 0x014000009138783b */ /* 0x000fe40000000200 */
[----:B------:R-:W-:Y:S01]  /*9920*/  LEA.HI.X.SX32 R235, R147, R149, 0x2, P2 ;  /* 0x0000009593eb7211 */ /* 0x000fe200010f16ff */
[----:B------:R-:W-:Y:S01]  /*9930*/  IMAD.MOV.U32 R147, RZ, RZ, c[0x0][0x22c] ;  /* 0x00008b00ff937624 */ /* 0x000fe200078e00ff */
[-C--:B-12---:R-:W-:Y:S01]  /*9940*/  HMMA.16816.F32 R4, R32, R16.reuse, RZ ;  /* 0x000000102004723c */ /* 0x086fe200000018ff */
[----:B------:R-:W1:Y:S02]  /*9950*/  LDSM.16.MT88.4 R60, [R0+0xd000] ;  /* 0x00d00000003c783b */ /* 0x000e640000004200 */
[----:B------:R-:W-:Y:S03]  /*9960*/  IMAD R147, R147, c[0x0][0x1c0], RZ ;  /* 0x0000700093937a24 */ /* 0x000fe600078e02ff */
[----:B------:R-:W2:Y:S01]  /*9970*/  LDSM.16.M88.4 R64, [R145+0x16000] ;  /* 0x016000009140783b */ /* 0x000ea20000000200 */
[----:B------:R-:W-:Y:S01]  /*9980*/  IMAD.SHL.U32 R147, R147, 0x8, RZ ;  /* 0x0000000893937824 */ /* 0x000fe200078e00ff */
[C---:B---3--:R-:W-:Y:S03]  /*9990*/  HMMA.16816.F32 R8, R28.reuse, R16, RZ ;  /* 0x000000101c08723c */ /* 0x048fe600000018ff */
[----:B------:R-:W3:Y:S05]  /*99a0*/  LDSM.16.MT88.4 R132, [R2+0xd000] ;  /* 0x00d000000284783b */ /* 0x000eea0000004200 */
        /* <DEDUP_REMOVED lines=78> */
[----:B------:R-:W-:Y:S02]  /*9e90*/  IMAD R47, R47, 0x48, RZ ;  /* 0x000000482f2f7824 */ /* 0x000fe400078e02ff */
[----:B------:R-:W-:Y:S02]  /*9ea0*/  IMAD R46, R46, 0x50, RZ ;  /* 0x000000502e2e7824 */ /* 0x000fe400078e02ff */
[-C--:B------:R-:W-:Y:S01]  /*9eb0*/  HMMA.16816.F32 R12, R136, R50.reuse, R12 ;  /* 0x00000032880c723c */ /* 0x080fe2000000180c */
[----:B------:R-:W-:Y:S04]  /*9ec0*/  IMAD.MOV.U32 R48, RZ, RZ, c[0x0][0x22c] ;  /* 0x00008b00ff307624 */ /* 0x000fe800078e00ff */
[----:B------:R-:W-:Y:S03]  /*9ed0*/  IMAD R48, R48, c[0x0][0x1c0], RZ ;  /* 0x0000700030307a24 */ /* 0x000fe600078e02ff */
[C---:B------:R-:W-:Y:S04]  /*9ee0*/  HMMA.16816.F32 R16, R36.reuse, R50, R16 ;  /* 0x000000322410723c */ /* 0x040fe80000001810 */
[----:B------:R-:W-:Y:S04]  /*9ef0*/  IMAD R48, R48, 0x58, RZ ;  /* 0x0000005830307824 */ /* 0x000fe800078e02ff */
[-C--:B------:R-:W-:Y:S08]  /*9f00*/  HMMA.16816.F32 R20, R36, R140.reuse, R20 ;  /* 0x0000008c2414723c */ /* 0x080ff00000001814 */
[C---:B------:R-:W-:Y:S08]  /*9f10*/  HMMA.16816.F32 R24, R136.reuse, R140, R24 ;  /* 0x0000008c8818723c */ /* 0x040ff00000001818 */
[-C--:B------:R-:W-:Y:S08]  /*9f20*/  HMMA.16816.F32 R28, R136, R142.reuse, R28 ;  /* 0x0000008e881c723c */ /* 0x080ff0000000181c */
[----:B------:R-:W-:Y:S07]  /*9f30*/  HMMA.16816.F32 R32, R36, R142, R32 ;  /* 0x0000008e2420723c */ /* 0x000fee0000001820 */
[----:B------:R-:W-:Y:S01]  /*9f40*/  IMAD.MOV.U32 R36, RZ, RZ, R236 ;  /* 0x000000ffff247224 */ /* 0x000fe200078e00ec */
[-C--:B----4-:R-:W-:Y:S05]  /*9f50*/  HMMA.16816.F32 R4, R40, R52.reuse, R4 ;  /* 0x000000342804723c */ /* 0x090fea0000001804 */
[----:B------:R-:W-:Y:S01]  /*9f60*/  IMAD.MOV.U32 R37, RZ, RZ, R235 ;  /* 0x000000ffff257224 */ /* 0x000fe200078e00eb */
[----:B------:R-:W-:Y:S02]  /*9f70*/  LEA R44, P2, R147, R36, 0x2 ;  /* 0x00000024932c7211 */ /* 0x000fe400078410ff */
[C---:B-1----:R-:W-:Y:S01]  /*9f80*/  HMMA.16816.F32 R8, R56.reuse, R52, R8 ;  /* 0x000000343808723c */ /* 0x042fe20000001808 */
[----:B------:R-:W2:Y:S03]  /*9f90*/  LDL R53, [R1+0xc] ;  /* 0x00000c0001357983 */ /* 0x000ea60000100800 */
[----:B------:R-:W-:Y:S02]  /*9fa0*/  @P0 IADD3 R38, R237, -0x80, RZ ;  /* 0xffffff80ed260810 */ /* 0x000fe40007ffe0ff */
[----:B------:R-:W3:Y:S01]  /*9fb0*/  LDL R52, [R1+0x4] ;  /* 0x0000040001347983 */ /* 0x000ee20000100800 */
[-C--:B------:R-:W-:Y:S01]  /*9fc0*/  LEA.HI.X.SX32 R45, R147, R37.reuse, 0x2, P2 ;  /* 0x00000025932d7211 */ /* 0x080fe200010f16ff */
[-C--:B------:R-:W-:Y:S04]  /*9fd0*/  HMMA.16816.F32 R12, R56, R54.reuse, R12 ;  /* 0x00000036380c723c */ /* 0x080fe8000000180c */
[----:B------:R-:W-:Y:S01]  /*9fe0*/  @P0 IMAD.WIDE R38, R38, R150, UR10 ;  /* 0x0000000a26260e25 */ /* 0x000fe2000f8e0296 */
[----:B------:R-:W-:Y:S02]  /*9ff0*/  @UP3 UMOV UR10, UR5 ;  /* 0x00000005000a3c82 */ /* 0x000fe40008000000 */
[----:B------:R-:W-:Y:S01]  /*a000*/  @UP3 UMOV UR11, UR4 ;  /* 0x00000004000b3c82 */ /* 0x000fe20008000000 */
[C---:B------:R-:W-:Y:S01]  /*a010*/  HMMA.16816.F32 R16, R40.reuse, R54, R16 ;  /* 0x000000362810723c */ /* 0x040fe20000001810 */
[----:B------:R1:W5:Y:S03]  /*a020*/  @P0 LDG.E R244, [R38.64] ;  /* 0x0000000c26f40981 */ /* 0x000366000c1e1900 */
[----:B------:R-:W-:Y:S02]  /*a030*/  IMAD.MOV.U32 R150, RZ, RZ, c[0x0][0x22c] ;  /* 0x00008b00ff967624 */ /* 0x000fe400078e00ff */
[----:B------:R1:W5:Y:S01]  /*a040*/  @P0 LDG.E R245, [R38.64+0x20] ;  /* 0x0000200c26f50981 */ /* 0x000362000c1e1900 */
[C---:B------:R-:W-:Y:S01]  /*a050*/  IADD3 R55, R151.reuse, 0x20, RZ ;  /* 0x0000002097377810 */ /* 0x040fe20007ffe0ff */
[-C--:B------:R-:W-:Y:S03]  /*a060*/  HMMA.16816.F32 R20, R40, R60.reuse, R20 ;  /* 0x0000003c2814723c */ /* 0x080fe60000001814 */
[----:B------:R1:W5:Y:S01]  /*a070*/  @P0 LDG.E R242, [R38.64+0x100] ;  /* 0x0001000c26f20981 */ /* 0x000362000c1e1900 */
[----:B------:R-:W-:Y:S01]  /*a080*/  IMAD R150, R150, c[0x0][0x1c0], RZ ;  /* 0x0000700096967a24 */ /* 0x000fe200078e02ff */
[C---:B------:R-:W-:Y:S03]  /*a090*/  IADD3 R54, R151.reuse, 0x20, RZ ;  /* 0x0000002097367810 */ /* 0x040fe60007ffe0ff */
[C---:B------:R-:W-:Y:S01]  /*a0a0*/  HMMA.16816.F32 R24, R56.reuse, R60, R24 ;  /* 0x0000003c3818723c */ /* 0x040fe20000001818 */
[----:B------:R1:W5:Y:S03]  /*a0b0*/  @P0 LDG.E R243, [R38.64+0x120] ;  /* 0x0001200c26f30981 */ /* 0x000366000c1e1900 */
[----:B------:R-:W-:Y:S02]  /*a0c0*/  IMAD R150, R150, 0x28, RZ ;  /* 0x0000002896967824 */ /* 0x000fe400078e02ff */
[----:B------:R4:W-:Y:S02]  /*a0d0*/  RED.E.ADD.F32.FTZ.RN.STRONG.GPU [R36.64], R4 ;  /* 0x000000042400798e */ /* 0x0009e4000c10e78c */
[-C--:B------:R-:W-:Y:S03]  /*a0e0*/  HMMA.16816.F32 R28, R56, R62.reuse, R28 ;  /* 0x0000003e381c723c */ /* 0x080fe6000000181c */
[----:B------:R4:W-:Y:S04]  /*a0f0*/  RED.E.ADD.F32.FTZ.RN.STRONG.GPU [R44.64], R5 ;  /* 0x000000052c00798e */ /* 0x0009e8000c10e78c */
[C---:B------:R-:W-:Y:S01]  /*a100*/  IADD3 R57, R151.reuse, 0x20, RZ ;  /* 0x0000002097397810 */ /* 0x040fe20007ffe0ff */
[----:B------:R-:W-:Y:S04]  /*a110*/  HMMA.16816.F32 R32, R40, R62, R32 ;  /* 0x0000003e2820723c */ /* 0x000fe80000001820 */
[----:B------:R-:W-:Y:S03]  /*a120*/  IADD3 R56, R151, 0x20, RZ ;  /* 0x0000002097387810 */ /* 0x000fe60007ffe0ff */
[-C--:B------:R-:W-:Y:S01]  /*a130*/  LEA R40, P2, R153, R36.reuse, 0x2 ;  /* 0x0000002499287211 */ /* 0x080fe200078410ff */
[----:B------:R-:W-:Y:S01]  /*a140*/  IMAD.MOV.U32 R43, RZ, RZ, c[0x0][0x22c] ;  /* 0x00008b00ff2b7624 */ /* 0x000fe200078e00ff */
[-C--:B-1----:R-:W-:Y:S03]  /*a150*/  LEA R38, P0, R151, R36.reuse, 0x2 ;  /* 0x0000002497267211 */ /* 0x082fe600078010ff */
[----:B------:R-:W-:Y:S01]  /*a160*/  IMAD R43, R43, c[0x0][0x1c0], RZ ;  /* 0x000070002b2b7a24 */ /* 0x000fe200078e02ff */
[-C--:B------:R-:W-:Y:S01]  /*a170*/  LEA.HI.X.SX32 R41, R153, R37.reuse, 0x2, P2 ;  /* 0x0000002599297211 */ /* 0x080fe200010f16ff */
[----:B------:R-:W-:Y:S01]  /*a180*/  IMAD.MOV.U32 R42, RZ, RZ, c[0x0][0x22c] ;  /* 0x00008b00ff2a7624 */ /* 0x000fe200078e00ff */
[-C--:B------:R-:W-:Y:S01]  /*a190*/  LEA.HI.X.SX32 R39, R151, R37.reuse, 0x2, P0 ;  /* 0x0000002597277211 */ /* 0x080fe200000f16ff */
[----:B------:R-:W-:Y:S01]  /*a1a0*/  IMAD R43, R43, 0x70, RZ ;  /* 0x000000702b2b7824 */ /* 0x000fe200078e02ff */
[-C--:B----4-:R-:W-:Y:S01]  /*a1b0*/  LEA R4, P0, R152, R36.reuse, 0x2 ;  /* 0x0000002498047211 */ /* 0x090fe200078010ff */
[----:B------:R-:W-:Y:S02]  /*a1c0*/  IMAD R42, R42, c[0x0][0x1c0], RZ ;  /* 0x000070002a2a7a24 */ /* 0x000fe400078e02ff */
[----:B------:R1:W-:Y:S01]  /*a1d0*/  RED.E.ADD.F32.FTZ.RN.STRONG.GPU [R38.64], R6 ;  /* 0x000000062600798e */ /* 0x0003e2000c10e78c */
[-C--:B------:R-:W-:Y:S01]  /*a1e0*/  LEA.HI.X.SX32 R5, R152, R37.reuse, 0x2, P0 ;  /* 0x0000002598057211 */ /* 0x080fe200000f16ff */
[----:B------:R-:W-:Y:S03]  /*a1f0*/  IMAD R42, R42, 0x78, RZ ;  /* 0x000000782a2a7824 */ /* 0x000fe600078e02ff */
[----:B------:R4:W-:Y:S05]  /*a200*/  RED.E.ADD.F32.FTZ.RN.STRONG.GPU [R40.64], R7 ;  /* 0x000000072800798e */ /* 0x0009ea000c10e78c */
[----:B------:R4:W-:Y:S01]  /*a210*/  RED.E.ADD.F32.FTZ.RN.STRONG.GPU [R4.64], R8 ;  /* 0x000000080400798e */ /* 0x0009e2000c10e78c */
[-C--:B-1----:R-:W-:Y:S02]  /*a220*/  LEA R38, P2, R150, R36.reuse, 0x2 ;  /* 0x0000002496267211 */ /* 0x082fe400078410ff */
[-C--:B------:R-:W-:Y:S02]  /*a230*/  LEA R6, P0, R0, R36.reuse, 0x2 ;  /* 0x0000002400067211 */ /* 0x080fe400078010ff */
[-C--:B------:R-:W-:Y:S01]  /*a240*/  LEA.HI.X.SX32 R39, R150, R37.reuse, 0x2, P2 ;  /* 0x0000002596277211 */ /* 0x080fe200010f16ff */
[----:B------:R-:W-:Y:S01]  /*a250*/  IMAD.MOV.U32 R150, RZ, RZ, c[0x0][0x22c] ;  /* 0x00008b00ff967624 */ /* 0x000fe200078e00ff */
[-C--:B----4-:R-:W-:Y:S01]  /*a260*/  LEA.HI.X.SX32 R7, R0, R37.reuse, 0x2, P0 ;  /* 0x0000002500077211 */ /* 0x090fe200000f16ff */
[----:B------:R-:W-:Y:S02]  /*a270*/  IMAD.MOV.U32 R0, RZ, RZ, c[0x0][0x22c] ;  /* 0x00008b00ff007624 */ /* 0x000fe400078e00ff */
[----:B------:R1:W-:Y:S01]  /*a280*/  RED.E.ADD.F32.FTZ.RN.STRONG.GPU [R38.64], R9 ;  /* 0x000000092600798e */ /* 0x0003e2000c10e78c */
[-C--:B------:R-:W-:Y:S01]  /*a290*/  LEA R4, P2, R2, R36.reuse, 0x2 ;  /* 0x0000002402047211 */ /* 0x080fe200078410ff */
[----:B------:R-:W-:Y:S02]  /*a2a0*/  IMAD R0, R0, c[0x0][0x1c0], RZ ;  /* 0x0000700000007a24 */ /* 0x000fe400078e02ff */
[----:B------:R-:W-:Y:S01]  /*a2b0*/  IMAD R150, R150, c[0x0][0x1c0], RZ ;  /* 0x0000700096967a24 */ /* 0x000fe200078e02ff */
[-C--:B------:R-:W-:Y:S01]  /*a2c0*/  LEA.HI.X.SX32 R5, R2, R37.reuse, 0x2, P2 ;  /* 0x0000002502057211 */ /* 0x080fe200010f16ff */
[----:B------:R-:W-:Y:S01]  /*a2d0*/  IMAD.SHL.U32 R0, R0, 0x40, RZ ;  /* 0x0000004000007824 */ /* 0x000fe200078e00ff */
[----:B------:R-:W4:Y:S01]  /*a2e0*/  LDL R2, [R1] ;  /* 0x0000000001027983 */ /* 0x000f220000100800 */
[----:B------:R-:W-:Y:S03]  /*a2f0*/  IMAD.SHL.U32 R150, R150, 0x8, RZ ;  /* 0x0000000896967824 */ /* 0x000fe600078e00ff */
[-C--:B------:R-:W-:Y:S01]  /*a300*/  LEA R8, P0, R0, R36.reuse, 0x2 ;  /* 0x0000002400087211 */ /* 0x080fe200078010ff */
[----:B------:R1:W-:Y:S01]  /*a310*/  RED.E.ADD.F32.FTZ.RN.STRONG.GPU [R6.64], R10 ;  /* 0x0000000a0600798e */ /* 0x0003e2000c10e78c */
[C---:B------:R-:W-:Y:S02]  /*a320*/  IMAD.IADD R56, R150.reuse, 0x1, R56 ;  /* 0x0000000196387824 */ /* 0x040fe400078e0238 */
[C---:B------:R-:W-:Y:S02]  /*a330*/  IMAD.IADD R55, R150.reuse, 0x1, R55 ;  /* 0x0000000196377824 */ /* 0x040fe400078e0237 */
[----:B------:R1:W-:Y:S01]  /*a340*/  RED.E.ADD.F32.FTZ.RN.STRONG.GPU [R4.64], R11 ;  /* 0x0000000b0400798e */ /* 0x0003e2000c10e78c */
[C---:B------:R-:W-:Y:S02]  /*a350*/  IMAD.IADD R54, R150.reuse, 0x1, R54 ;  /* 0x0000000196367824 */ /* 0x040fe400078e0236 */
[C---:B------:R-:W-:Y:S02]  /*a360*/  IMAD.IADD R55, R150.reuse, 0x1, R55 ;  /* 0x0000000196377824 */ /* 0x040fe400078e0237 */
[C---:B------:R-:W-:Y:S04]  /*a370*/  IMAD.IADD R54, R150.reuse, 0x1, R54 ;  /* 0x0000000196367824 */ /* 0x040fe800078e0236 */
[----:B------:R-:W-:Y:S01]  /*a380*/  IMAD.IADD R54, R150, 0x1, R54 ;  /* 0x0000000196367824 */ /* 0x000fe200078e0236 */
[-C--:B-1----:R-:W-:Y:S02]  /*a390*/  LEA.HI.X.SX32 R9, R0, R37.reuse, 0x2, P0 ;  /* 0x0000002500097211 */ /* 0x082fe400000f16ff */
[----:B------:R-:W4:Y:S05]  /*a3a0*/  LDL R0, [R1+0x8] ;  /* 0x0000080001007983 */ /* 0x000f2a0000100800 */
[----:B------:R1:W-:Y:S01]  /*a3b0*/  RED.E.ADD.F32.FTZ.RN.STRONG.GPU [R8.64], R16 ;  /* 0x000000100800798e */ /* 0x0003e2000c10e78c */
[CC--:B------:R-:W-:Y:S04]  /*a3c0*/  LEA R6, P2, R47.reuse, R36.reuse, 0x2 ;  /* 0x000000242f067211 */ /* 0x0c0fe800078410ff */
[-C--:B------:R-:W-:Y:S01]  /*a3d0*/  LEA.HI.X.SX32 R7, R47, R37.reuse, 0x2, P2 ;  /* 0x000000252f077211 */ /* 0x080fe200010f16ff */
[----:B------:R-:W-:Y:S01]  /*a3e0*/  IMAD.MOV.U32 R47, RZ, RZ, c[0x0][0x22c] ;  /* 0x00008b00ff2f7624 */ /* 0x000fe200078e00ff */
[CC--:B------:R-:W-:Y:S03]  /*a3f0*/  LEA R4, P0, R46.reuse, R36.reuse, 0x2 ;  /* 0x000000242e047211 */ /* 0x0c0fe600078010ff */
[----:B------:R1:W-:Y:S01]  /*a400*/  RED.E.ADD.F32.FTZ.RN.STRONG.GPU [R6.64], R17 ;  /* 0x000000110600798e */ /* 0x0003e2000c10e78c */
[-C--:B------:R-:W-:Y:S01]  /*a410*/  LEA.HI.X.SX32 R5, R46, R37.reuse, 0x2, P0 ;  /* 0x000000252e057211 */ /* 0x080fe200000f16ff */
[----:B------:R-:W-:Y:S02]  /*a420*/  IMAD R47, R47, c[0x0][0x1c0], RZ ;  /* 0x000070002f2f7a24 */ /* 0x000fe400078e02ff */
[----:B------:R-:W-:Y:S02]  /*a430*/  IMAD.MOV.U32 R46, RZ, RZ, c[0x0][0x22c] ;  /* 0x00008b00ff2e7624 */ /* 0x000fe400078e00ff */
[----:B------:R1:W-:Y:S01]  /*a440*/  RED.E.ADD.F32.FTZ.RN.STRONG.GPU [R4.64], R18 ;  /* 0x000000120400798e */ /* 0x0003e2000c10e78c */
[----:B------:R-:W-:Y:S02]  /*a450*/  IMAD R47, R47, 0x60, RZ ;  /* 0x000000602f2f7824 */ /* 0x000fe400078e02ff */
[----:B------:R-:W-:Y:S03]  /*a460*/  IMAD R46, R46, c[0x0][0x1c0], RZ ;  /* 0x000070002e2e7a24 */ /* 0x000fe600078e02ff */
[CC--:B------:R-:W-:Y:S01]  /*a470*/  LEA R10, P0, R47.reuse, R36.reuse, 0x2 ;  /* 0x000000242f0a7211 */ /* 0x0c0fe200078010ff */
[----:B------:R-:W-:Y:S01]  /*a480*/  IMAD R46, R46, 0x68, RZ ;  /* 0x000000682e2e7824 */ /* 0x000fe200078e02ff */
[-C--:B-1----:R-:W-:Y:S02]  /*a490*/  LEA R16, P2, R48, R36.reuse, 0x2 ;  /* 0x0000002430107211 */ /* 0x082fe400078410ff */
[-C--:B------:R-:W-:Y:S02]  /*a4a0*/  LEA.HI.X.SX32 R11, R47, R37.reuse, 0x2, P0 ;  /* 0x000000252f0b7211 */ /* 0x080fe400000f16ff */
[CC--:B------:R-:W-:Y:S04]  /*a4b0*/  LEA R8, P3, R46.reuse, R36.reuse, 0x2 ;  /* 0x000000242e087211 */ /* 0x0c0fe800078610ff */
[-C--:B------:R-:W-:Y:S02]  /*a4c0*/  LEA.HI.X.SX32 R9, R46, R37.reuse, 0x2, P3 ;  /* 0x000000252e097211 */ /* 0x080fe400018f16ff */
[-C--:B------:R-:W-:Y:S02]  /*a4d0*/  LEA R46, P6, R55, R36.reuse, 0x2 ;  /* 0x00000024372e7211 */ /* 0x080fe400078c10ff */
[-C--:B------:R-:W-:Y:S02]  /*a4e0*/  LEA.HI.X.SX32 R17, R48, R37.reuse, 0x2, P2 ;  /* 0x0000002530117211 */ /* 0x080fe400010f16ff */
[-C--:B------:R-:W-:Y:S02]  /*a4f0*/  LEA R6, P2, R43, R36.reuse, 0x2 ;  /* 0x000000242b067211 */ /* 0x080fe400078410ff */
[-C--:B------:R-:W-:Y:S01]  /*a500*/  LEA.HI.X.SX32 R47, R55, R37.reuse, 0x2, P6 ;  /* 0x00000025372f7211 */ /* 0x080fe200030f16ff */
[----:B------:R-:W-:Y:S01]  /*a510*/  RED.E.ADD.F32.FTZ.RN.STRONG.GPU [R16.64], R19 ;  /* 0x000000131000798e */ /* 0x000fe2000c10e78c */
[-C--:B------:R-:W-:Y:S02]  /*a520*/  LEA.HI.X.SX32 R7, R43, R37.reuse, 0x2, P2 ;  /* 0x000000252b077211 */ /* 0x080fe400010f16ff */
[CC--:B------:R-:W-:Y:S02]  /*a530*/  LEA R4, P0, R42.reuse, R36.reuse, 0x2 ;  /* 0x000000242a047211 */ /* 0x0c0fe400078010ff */
[----:B------:R1:W-:Y:S01]  /*a540*/  RED.E.ADD.F32.FTZ.RN.STRONG.GPU [R10.64], R12 ;  /* 0x0000000c0a00798e */ /* 0x0003e2000c10e78c */
[CC--:B------:R-:W-:Y:S02]  /*a550*/  LEA R50, P2, R57.reuse, R36.reuse, 0x2 ;  /* 0x0000002439327211 */ /* 0x0c0fe400078410ff */
        /* <DEDUP_REMOVED lines=8> */
[-C--:B------:R-:W-:Y:S04]  /*a5e0*/  LEA.HI.X.SX32 R43, R54, R37.reuse, 0x2, P5 ;  /* 0x00000025362b7211 */ /* 0x080fe800028f16ff */
[----:B------:R-:W-:Y:S05]  /*a5f0*/  RED.E.ADD.F32.FTZ.RN.STRONG.GPU [R36.64+0x80], R20 ;  /* 0x000080142400798e */ /* 0x000fea000c10e78c */
[----:B------:R-:W-:Y:S01]  /*a600*/  RED.E.ADD.F32.FTZ.RN.STRONG.GPU [R44.64+0x80], R21 ;  /* 0x000080152c00798e */ /* 0x000fe2000c10e78c */
[CC--:B-1----:R-:W-:Y:S04]  /*a610*/  LEA R12, P5, R251.reuse, R36.reuse, 0x2 ;  /* 0x00000024fb0c7211 */ /* 0x0c2fe800078a10ff */
[----:B------:R-:W-:Y:S01]  /*a620*/  RED.E.ADD.F32.FTZ.RN.STRONG.GPU [R50.64], R22 ;  /* 0x000000163200798e */ /* 0x000fe2000c10e78c */
[-C--:B------:R-:W-:Y:S04]  /*a630*/  LEA.HI.X.SX32 R13, R251, R37.reuse, 0x2, P5 ;  /* 0x00000025fb0d7211 */ /* 0x080fe800028f16ff */
[----:B------:R-:W-:Y:S01]  /*a640*/  RED.E.ADD.F32.FTZ.RN.STRONG.GPU [R48.64], R23 ;  /* 0x000000173000798e */ /* 0x000fe2000c10e78c */
[CC--:B------:R-:W-:Y:S04]  /*a650*/  LEA R14, P6, R252.reuse, R36.reuse, 0x2 ;  /* 0x00000024fc0e7211 */ /* 0x0c0fe800078c10ff */
[----:B------:R-:W-:Y:S01]  /*a660*/  RED.E.ADD.F32.FTZ.RN.STRONG.GPU [R46.64], R24 ;  /* 0x000000182e00798e */ /* 0x000fe2000c10e78c */
[-C--:B------:R-:W-:Y:S04]  /*a670*/  LEA.HI.X.SX32 R15, R252, R37.reuse, 0x2, P6 ;  /* 0x00000025fc0f7211 */ /* 0x080fe800030f16ff */
[----:B------:R-:W-:Y:S05]  /*a680*/  RED.E.ADD.F32.FTZ.RN.STRONG.GPU [R42.64], R25 ;  /* 0x000000192a00798e */ /* 0x000fea000c10e78c */
[----:B------:R-:W-:Y:S01]  /*a690*/  LDSM.16.MT88.4 R20, [R3+0x14800] ;  /* 0x014800000314783b */ /* 0x000fe20000004200 */
[CC--:B--2---:R-:W-:Y:S04]  /*a6a0*/  LEA R40, P4, R53.reuse, R36.reuse, 0x2 ;  /* 0x0000002435287211 */ /* 0x0c4fe800078810ff */
[-C--:B------:R-:W-:Y:S02]  /*a6b0*/  LEA.HI.X.SX32 R41, R53, R37.reuse, 0x2, P4 ;  /* 0x0000002535297211 */ /* 0x080fe400020f16ff */
[-C--:B---3--:R-:W-:Y:S02]  /*a6c0*/  LEA R18, P2, R52, R36.reuse, 0x2 ;  /* 0x0000002434127211 */ /* 0x088fe400078410ff */
[-C--:B------:R-:W-:Y:S01]  /*a6d0*/  LEA R10, P4, R250, R36.reuse, 0x2 ;  /* 0x00000024fa0a7211 */ /* 0x080fe200078810ff */
[----:B------:R-:W-:Y:S01]  /*a6e0*/  RED.E.ADD.F32.FTZ.RN.STRONG.GPU [R40.64], R26 ;  /* 0x0000001a2800798e */ /* 0x000fe2000c10e78c */
[-C--:B------:R-:W-:Y:S02]  /*a6f0*/  LEA.HI.X.SX32 R19, R52, R37.reuse, 0x2, P2 ;  /* 0x0000002534137211 */ /* 0x080fe400010f16ff */
[-C--:B------:R-:W-:Y:S02]  /*a700*/  LEA.HI.X.SX32 R11, R250, R37.reuse, 0x2, P4 ;  /* 0x00000025fa0b7211 */ /* 0x080fe400020f16ff */
[CC--:B------:R-:W-:Y:S04]  /*a710*/  LEA R6, P2, R248.reuse, R36.reuse, 0x2 ;  /* 0x00000024f8067211 */ /* 0x0c0fe800078410ff */
[-C--:B------:R-:W-:Y:S02]  /*a720*/  LEA.HI.X.SX32 R7, R248, R37.reuse, 0x2, P2 ;  /* 0x00000025f8077211 */ /* 0x080fe400010f16ff */
[----:B------:R-:W-:Y:S01]  /*a730*/  PLOP3.LUT P2, PT, PT, PT, UP0, 0x80, 0x0 ;  /* 0x000000000000781c */ /* 0x000fe20003f4f008 */
[----:B------:R-:W-:Y:S04]  /*a740*/  @UP3 UIADD3 UR15, UP0, UR15, -0x200, URZ ;  /* 0xfffffe000f0f3890 */ /* 0x000fe8000ff1e03f */
[----:B------:R-:W-:Y:S01]  /*a750*/  @UP3 UIADD3.X UR14, UR14, -0x1, URZ, UP0, !UPT ;  /* 0xffffffff0e0e3890 */ /* 0x000fe200087fe43f */
[CC--:B----4-:R-:W-:Y:S04]  /*a760*/  LEA R16, P0, R2.reuse, R36.reuse, 0x2 ;  /* 0x0000002402107211 */ /* 0x0d0fe800078010ff */
[-C--:B------:R-:W-:Y:S02]  /*a770*/  LEA.HI.X.SX32 R17, R2, R37.reuse, 0x2, P0 ;  /* 0x0000002502117211 */ /* 0x080fe400000f16ff */
[CC--:B------:R-:W-:Y:S04]  /*a780*/  LEA R38, P3, R0.reuse, R36.reuse, 0x2 ;  /* 0x0000002400267211 */ /* 0x0c0fe800078610ff */
        /* <DEDUP_REMOVED lines=305> */
.L_x_1024:
        /* <DEDUP_REMOVED lines=18> */
.L_x_1025:
[----:B------:R-:W-:Y:S01]  /*bbc0*/  BAR.SYNC.DEFER_BLOCKING 0x0 ;  /* 0x0000000000007b1d */ /* 0x000fe20000010000 */
[----:B-1----:R-:W-:Y:S01]  /*bbd0*/  LEA.HI R2, R30, R29, RZ, 0x3 ;  /* 0x0000001d1e027211 */ /* 0x002fe200078f18ff */
[----:B------:R-:W-:-:S03]  /*bbe0*/  USHF.L.U32 UR5, UR19, 0x7, URZ ;  /* 0x0000000713057899 */ /* 0x000fc6000800063f */
[----:B------:R-:W-:Y:S01]  /*bbf0*/  LOP3.LUT R0, R2, 0xfffffff8, RZ, 0xc0, !PT ;  /* 0xfffffff802007812 */ /* 0x000fe200078ec0ff */
[----:B------:R-:W-:Y:S01]  /*bc00*/  USHF.R.S32.HI UR8, URZ, 0x1f, UR5 ;  /* 0x0000001f3f087899 */ /* 0x000fe20008011405 */
[----:B------:R-:W-:Y:S01]  /*bc10*/  BSSY B0, `(.L_x_1026) ;  /* 0x0000028000007945 */ /* 0x000fe20003800000 */
[----:B------:R-:W-:Y:S01]  /*bc20*/  ULDC.64 UR6, c[0x0][0x3a0] ;  /* 0x0000e80000067ab9 */ /* 0x000fe20000000a00 */
[----:B------:R-:W-:Y:S01]  /*bc30*/  IMAD.U32 R13, RZ, RZ, UR5 ;  /* 0x00000005ff0d7e24 */ /* 0x000fe2000f8e00ff */
[----:B------:R-:W-:Y:S01]  /*bc40*/  UIMAD UR4, UR8, UR6, URZ ;  /* 0x00000006080472a4 */ /* 0x000fe2000f8e023f */
[----:B------:R-:W-:-:S03]  /*bc50*/  IMAD.IADD R0, R29, 0x1, -R0 ;  /* 0x000000011d007824 */ /* 0x000fc600078e0a00 */
[----:B------:R-:W-:Y:S01]  /*bc60*/  UIMAD UR4, UR5, UR7, UR4 ;  /* 0x00000007050472a4 */ /* 0x000fe2000f8e0204 */
[----:B------:R-:W-:Y:S02]  /*bc70*/  IMAD.SHL.U32 R6, R0, 0x8, RZ ;  /* 0x0000000800067824 */ /* 0x000fe400078e00ff */
[----:B------:R-:W-:Y:S02]  /*bc80*/  ULDC.64 UR6, c[0x0][0x3b8] ;  /* 0x0000ee0000067ab9 */ /* 0x000fe40000000a00 */
[----:B------:R-:W-:Y:S01]  /*bc90*/  UIMAD UR6, UR59, UR6, URZ ;  /* 0x000000063b0672a4 */ /* 0x000fe2000f8e023f */
[--C-:B------:R-:W-:Y:S01]  /*bca0*/  SHF.R.S32.HI R7, RZ, 0x1f, R6.reuse ;  /* 0x0000001fff077819 */ /* 0x100fe20000011406 */
[----:B------:R-:W-:Y:S01]  /*bcb0*/  IMAD.U32 R0, RZ, RZ, UR4 ;  /* 0x00000004ff007e24 */ /* 0x000fe2000f8e00ff */
[----:B------:R-:W-:Y:S01]  /*bcc0*/  UIMAD UR4, UR19, -0x80, UR16 ;  /* 0xffffff80130478a4 */ /* 0x000fe2000f8e0210 */
[----:B------:R1:W2:Y:S02]  /*bcd0*/  LDS.128 R20, [R146+0xd000] ;  /* 0x00d0000092147984 */ /* 0x0002a40000000c00 */
[----:B------:R-:W-:Y:S01]  /*bce0*/  IMAD.WIDE.U32 R4, R13, c[0x0][0x3a0], R6 ;  /* 0x0000e8000d047a25 */ /* 0x000fe200078e0006 */
[----:B------:R-:W-:Y:S01]  /*bcf0*/  UIMAD UR6, UR36, UR7, UR6 ;  /* 0x00000007240672a4 */ /* 0x000fe2000f8e0206 */
[----:B------:R1:W3:Y:S03]  /*bd00*/  LDS.128 R24, [R146+0xe000] ;  /* 0x00e0000092187984 */ /* 0x0002e60000000c00 */
[----:B------:R-:W-:Y:S01]  /*bd10*/  IADD3 R4, P0, R4, UR11, RZ ;  /* 0x0000000b04047c10 */ /* 0x000fe2000ff1e0ff */
[----:B------:R1:W4:Y:S03]  /*bd20*/  LDS.128 R28, [R146+0xf000] ;  /* 0x00f00000921c7984 */ /* 0x0003260000000c00 */
[----:B------:R-:W-:Y:S01]  /*bd30*/  IADD3.X R5, R5, UR14, R0, P0, !PT ;  /* 0x0000000e05057c10 */ /* 0x000fe200087fe400 */
[----:B------:R1:W1:Y:S01]  /*bd40*/  LDS.128 R32, [R146+0x10000] ;  /* 0x0100000092207984 */ /* 0x0002620000000c00 */
[----:B------:R-:W-:Y:S01]  /*bd50*/  SHF.R.S32.HI R0, RZ, 0x3, R2 ;  /* 0x00000003ff007819 */ /* 0x000fe20000011402 */
[----:B------:R-:W-:-:S02]  /*bd60*/  IMAD.U32 R2, RZ, RZ, UR36 ;  /* 0x00000024ff027e24 */ /* 0x000fc4000f8e00ff */
[----:B------:R1:W1:Y:S01]  /*bd70*/  LDS.128 R36, [R146+0x11000] ;  /* 0x0110000092247984 */ /* 0x0002620000000c00 */
[----:B------:R-:W-:Y:S01]  /*bd80*/  ISETP.GE.AND P4, PT, R0, UR4, PT ;  /* 0x0000000400007c0c */ /* 0x000fe2000bf86270 */
[----:B------:R-:W-:Y:S01]  /*bd90*/  IMAD.WIDE.U32 R4, R2, c[0x0][0x3b8], R4 ;  /* 0x0000ee0002047a25 */ /* 0x000fe200078e0004 */
[----:B------:R-:W-:Y:S01]  /*bda0*/  SHF.R.S32.HI R14, RZ, 0x1f, R0 ;  /* 0x0000001fff0e7819 */ /* 0x000fe20000011400 */
[----:B------:R1:W1:Y:S03]  /*bdb0*/  LDS.128 R40, [R146+0x12000] ;  /* 0x0120000092287984 */ /* 0x0002660000000c00 */
[----:B------:R-:W-:Y:S01]  /*bdc0*/  IADD3 R12, R5, UR6, RZ ;  /* 0x00000006050c7c10 */ /* 0x000fe2000fffe0ff */
[----:B------:R1:W1:Y:S06]  /*bdd0*/  LDS.128 R44, [R146+0x13000] ;  /* 0x01300000922c7984 */ /* 0x00026c0000000c00 */
        /* <DEDUP_REMOVED lines=11> */
.L_x_1027:
[----:B------:R-:W-:Y:S05]  /*be90*/  BSYNC B0 ;  /* 0x0000000000007941 */ /* 0x000fea0003800000 */
.L_x_1026:
        /* <DEDUP_REMOVED lines=15> */
.L_x_1029:
[----:B------:R-:W-:Y:S05]  /*bf90*/  BSYNC B0 ;  /* 0x0000000000007941 */ /* 0x000fea0003800000 */
.L_x_1028:
        /* <DEDUP_REMOVED lines=15> */
.L_x_1031:
[----:B------:R-:W-:Y:S05]  /*c090*/  BSYNC B0 ;  /* 0x0000000000007941 */ /* 0x000fea0003800000 */
.L_x_1030:
        /* <DEDUP_REMOVED lines=8> */
[----:B--2-4-:R-:W-:-:S04]  /*c120*/  IMAD.WIDE.U32 R10, R2, c[0x0][0x3a0], R4 ;  /* 0x0000e800020a7a25 */ /* 0x014fc800078e0004 */
[----:B------:R-:W-:Y:S01]  /*c130*/  IMAD R2, R2, c[0x0][0x3a4], R8 ;  /* 0x0000e90002027a24 */ /* 0x000fe200078e0208 */
[----:B------:R-:W-:-:S04]  /*c140*/  LEA R4, P0, R10, c[0x0][0x340], 0x1 ;  /* 0x0000d0000a047a11 */ /* 0x000fc800078008ff */
[----:B------:R-:W-:-:S04]  /*c150*/  IADD3 R2, R2, R11, RZ ;  /* 0x0000000b02027210 */ /* 0x000fc80007ffe0ff */
[----:B------:R-:W-:-:S05]  /*c160*/  LEA.HI.X R5, R10, c[0x0][0x344], R2, 0x1, P0 ;  /* 0x0000d1000a057a11 */ /* 0x000fca00000f0c02 */
[----:B------:R2:W-:Y:S02]  /*c170*/  STG.E.128 [R4.64], R28 ;  /* 0x0000001c04007986 */ /* 0x0005e4000c101d0c */
.L_x_1033:
[----:B------:R-:W-:Y:S05]  /*c180*/  BSYNC B0 ;  /* 0x0000000000007941 */ /* 0x000fea0003800000 */
.L_x_1032:
        /* <DEDUP_REMOVED lines=24> */
.L_x_1035:
[----:B------:R-:W-:Y:S05]  /*c310*/  BSYNC B0 ;  /* 0x0000000000007941 */ /* 0x000fea0003800000 */
.L_x_1034:
        /* <DEDUP_REMOVED lines=13> */
.L_x_1037:
[----:B------:R-:W-:Y:S05]  /*c3f0*/  BSYNC B0 ;  /* 0x0000000000007941 */ /* 0x000fea0003800000 */
.L_x_1036:
        /* <DEDUP_REMOVED lines=13> */
.L_x_1039:
[----:B------:R-:W-:Y:S05]  /*c4d0*/  BSYNC B0 ;  /* 0x0000000000007941 */ /* 0x000fea0003800000 */
.L_x_1038:
        /* <DEDUP_REMOVED lines=11> */
.L_x_1020:
[----:B------:R-:W-:Y:S05]  /*c590*/  BSYNC B1 ;  /* 0x0000000000017941 */ /* 0x000fea0003800000 */
.L_x_998:
        /* <DEDUP_REMOVED lines=11> */
.L_x_1040:
[----:B------:R-:W-:Y:S05]  /*c650*/  EXIT ;  /* 0x000000000000794d */ /* 0x000fea0003800000 */
.L_x_1042:
        /* <DEDUP_REMOVED lines=10> */
.L_x_1275:


//--------------------- .text._ZN5flash44flash_bwd_dq_dk_dv_loop_seqk_parallel_kernelI23Flash_bwd_kernel_traitsILi64ELi128ELi128ELi8ELi4ELi4ELi4ELb0ELb0EN7cutlass6half_tE19Flash_kernel_traitsILi64ELi128ELi128ELi8ES3_EELb0ELb1ELb0ELb0ELb0ELb1ELb1EEEvNS_16Flash_bwd_paramsE --------------------------
	.section	.text._ZN5flash44flash_bwd_dq_dk_dv_loop_seqk_parallel_kernelI23Flash_bwd_kernel_traitsILi64ELi128ELi128ELi8ELi4ELi4ELi4ELb0ELb0EN7cutlass6half_tE19Flash_kernel_traitsILi64ELi128ELi128ELi8ES3_EELb0ELb1ELb0ELb0ELb0ELb1ELb1EEEvNS_16Flash_bwd_paramsE,"ax",@progbits
	.sectioninfo	@"SHI_REGISTERS=255"
	.align	128
        .global         _ZN5flash44flash_bwd_dq_dk_dv_loop_seqk_parallel_kernelI23Flash_bwd_kernel_traitsILi64ELi128ELi128ELi8ELi4ELi4ELi4ELb0ELb0EN7cutlass6half_tE19Flash_kernel_traitsILi64ELi128ELi128ELi8ES3_EELb0ELb1ELb0ELb0ELb0ELb1ELb1EEEvNS_16Flash_bwd_paramsE
        .type           _ZN5flash44flash_bwd_dq_dk_dv_loop_seqk_parallel_kernelI23Flash_bwd_kernel_traitsILi64ELi128ELi128ELi8ELi4ELi4ELi4ELb0ELb0EN7cutlass6half_tE19Flash_kernel_traitsILi64ELi128ELi128ELi8ES3_EELb0ELb1ELb0ELb0ELb0ELb1ELb1EEEvNS_16Flash_bwd_paramsE,@function
        .size           _ZN5flash44flash_bwd_dq_dk_dv_loop_seqk_parallel_kernelI23Flash_bwd_kernel_traitsILi64ELi128ELi128ELi8ELi4ELi4ELi4ELb0ELb0EN7cutlass6half_tE19Flash_kernel_traitsILi64ELi128ELi128ELi8ES3_EELb0ELb1ELb0ELb0ELb0ELb1ELb1EEEvNS_16Flash_bwd_paramsE,(.L_x_1276 - _ZN5flash44flash_bwd_dq_dk_dv_loop_seqk_parallel_kernelI23Flash_bwd_kernel_traitsILi64ELi128ELi128ELi8ELi4ELi4ELi4ELb0ELb0EN7cutlass6half_tE19Flash_kernel_traitsILi64ELi128ELi128ELi8ES3_EELb0ELb1ELb0ELb0ELb0ELb1ELb1EEEvNS_16Flash_bwd_paramsE)
        .other          _ZN5flash44flash_bwd_dq_dk_dv_loop_seqk_parallel_kernelI23Flash_bwd_kernel_traitsILi64ELi128ELi128ELi8ELi4ELi4ELi4ELb0ELb0EN7cutlass6half_tE19Flash_kernel_traitsILi64ELi128ELi128ELi8ES3_EELb0ELb1ELb0ELb0ELb0ELb1ELb1EEEvNS_16Flash_bwd_paramsE,@"STO_CUDA_ENTRY STV_DEFAULT"
_ZN5flash44flash_bwd_dq_dk_dv_loop_seqk_parallel_kernelI23Flash_bwd_kernel_traitsILi64ELi128ELi128ELi8ELi4ELi4ELi4ELb0ELb0EN7cutlass6half_tE19Flash_kernel_traitsILi64ELi128ELi128ELi8ES3_EELb0ELb1ELb0ELb0ELb0ELb1ELb1EEEvNS_16Flash_bwd_paramsE:
.text._ZN5flash44flash_bwd_dq_dk_dv_loop_seqk_parallel_kernelI23Flash_bwd_kernel_traitsILi64ELi128ELi128ELi8ELi4ELi4ELi4ELb0ELb0EN7cutlass6half_tE19Flash_kernel_traitsILi64ELi128ELi128ELi8ES3_EELb0ELb1ELb0ELb0ELb0ELb1ELb1EEEvNS_16Flash_bwd_paramsE:
        /* <DEDUP_REMOVED lines=22> */
[----:B------:R-:W-:Y:S02]  /*0160*/  ULDC UR12, c[0x0][0x1c0] ;  /* 0x00007000000c7ab9 */ /* 0x000fe40000000800 */
[----:B------:R-:W-:Y:S01]  /*0170*/  UIMAD.WIDE UR36, UR46, UR36, URZ ;  /* 0x000000242e2472a5 */ /* 0x000fe2000f8e023f */
[----:B------:R-:W4:Y:S01]  /*0180*/  S2UR UR60, SR_CTAID.X ;  /* 0x00000000003c79c3 */ /* 0x000f220000002500 */
[----:B------:R-:W-:Y:S02]  /*0190*/  UMOV UR8, 0x80 ;  /* 0x0000008000087882 */ /* 0x000fe40000000000 */
[----:B------:R-:W-:Y:S02]  /*01a0*/  ULDC UR6, c[0x0][0x210] ;  /* 0x0000840000067ab9 */ /* 0x000fe40000000800 */
[----:B------:R-:W-:Y:S01]  /*01b0*/  ULDC UR55, c[0x0][0x234] ;  /* 0x00008d0000377ab9 */ /* 0x000fe20000000800 */
[----:B-1----:R-:W-:Y:S01]  /*01c0*/  SHF.R.S32.HI R9, RZ, 0x1f, R13 ;  /* 0x0000001fff097819 */ /* 0x002fe2000001140d */
[----:B--2---:R-:W-:-:S02]  /*01d0*/  UIMAD.WIDE.U32 UR44, UR29, UR14, URZ ;  /* 0x0000000e1d2c72a5 */ /* 0x004fc4000f8e003f */
[----:B------:R-:W-:Y:S01]  /*01e0*/  USHF.L.U32 UR14, UR29, 0x7, URZ ;  /* 0x000000071d0e7899 */ /* 0x000fe2000800063f */
[CC--:B------:R-:W-:Y:S01]  /*01f0*/  LEA.HI R8, R9.reuse, R13.reuse, RZ, 0x4 ;  /* 0x0000000d09087211 */ /* 0x0c0fe200078f20ff */
[----:B------:R-:W-:Y:S01]  /*0200*/  ULDC UR13, c[0x0][0x1c0] ;  /* 0x00007000000d7ab9 */ /* 0x000fe20000000800 */
[CC--:B------:R-:W-:Y:S01]  /*0210*/  LEA.HI R4, R9.reuse, R13.reuse, RZ, 0x5 ;  /* 0x0000000d09047211 */ /* 0x0c0fe200078f28ff */
[----:B------:R-:W-:Y:S01]  /*0220*/  ULDC UR11, c[0x0][0x1c0] ;  /* 0x00007000000b7ab9 */ /* 0x000fe20000000800 */
[----:B------:R-:W-:Y:S01]  /*0230*/  SHF.R.S32.HI R2, RZ, 0x4, R8 ;  /* 0x00000004ff027819 */ /* 0x000fe20000011408 */
[----:B---3--:R-:W-:Y:S01]  /*0240*/  UIMAD UR47, UR35, UR46, URZ ;  /* 0x0000002e232f72a4 */ /* 0x008fe2000f8e023f */
[CC--:B------:R-:W-:Y:S01]  /*0250*/  LEA.HI R15, R9.reuse, R13.reuse, RZ, 0x2 ;  /* 0x0000000d090f7211 */ /* 0x0c0fe200078f10ff */
[----:B------:R-:W-:Y:S01]  /*0260*/  UIMAD UR46, UR46, UR12, URZ ;  /* 0x0000000c2e2e72a4 */ /* 0x000fe2000f8e023f */
[----:B------:R-:W-:Y:S01]  /*0270*/  LEA.HI R0, R8, R2, RZ, 0x1 ;  /* 0x0000000208007211 */ /* 0x000fe200078f08ff */
[----:B------:R-:W-:Y:S01]  /*0280*/  UIMAD UR55, UR8, UR6, UR55 ;  /* 0x00000006083772a4 */ /* 0x000fe2000f8e0237 */
[----:B------:R-:W-:Y:S01]  /*0290*/  SHF.R.S32.HI R6, RZ, 0x5, R4 ;  /* 0x00000005ff067819 */ /* 0x000fe20000011404 */
[----:B------:R-:W-:Y:S01]  /*02a0*/  UIMAD UR52, UR7, UR29, URZ ;  /* 0x0000001d073472a4 */ /* 0x000fe2000f8e023f */
[----:B------:R-:W-:Y:S01]  /*02b0*/  LOP3.LUT R0, R0, 0xfffffffe, RZ, 0xc0, !PT ;  /* 0xfffffffe00007812 */ /* 0x000fe200078ec0ff */
[----:B------:R-:W-:Y:S01]  /*02c0*/  UIMAD UR6, UR29, UR11, UR35 ;  /* 0x0000000b1d0672a4 */ /* 0x000fe2000f8e0223 */
[--C-:B------:R-:W-:Y:S01]  /*02d0*/  SHF.R.S32.HI R5, RZ, 0x2, R15.reuse ;  /* 0x00000002ff057819 */ /* 0x100fe2000001140f */
[----:B------:R-:W-:Y:S01]  /*02e0*/  @!UP5 UIMAD UR7, UR29, UR13, UR35 ;  /* 0x0000000d1d07d2a4 */ /* 0x000fe2000f8e0223 */
[----:B------:R-:W-:Y:S01]  /*02f0*/  SHF.R.S32.HI R3, RZ, 0x1f, R15 ;  /* 0x0000001fff037819 */ /* 0x000fe2000001140f */
[----:B------:R-:W-:Y:S01]  /*0300*/  IMAD.IADD R11, R2, 0x1, -R0 ;  /* 0x00000001020b7824 */ /* 0x000fe200078e0a00 */
[----:B------:R-:W-:Y:S01]  /*0310*/  SHF.R.S32.HI R0, RZ, 0x1f, R4 ;  /* 0x0000001fff007819 */ /* 0x000fe20000011404 */
[----:B------:R-:W-:Y:S01]  /*0320*/  USHF.L.U32 UR41, UR46, 0x7, URZ ;  /* 0x000000072e297899 */ /* 0x000fe2000800063f */
[----:B------:R-:W-:Y:S01]  /*0330*/  LEA.HI R14, R9, R13, RZ, 0x3 ;  /* 0x0000000d090e7211 */ /* 0x000fe200078f18ff */
[----:B------:R-:W-:Y:S01]  /*0340*/  ULDC UR49, c[0x0][0x214] ;  /* 0x0000850000317ab9 */ /* 0x000fe20000000800 */
[----:B------:R-:W-:Y:S01]  /*0350*/  LEA.HI R2, R0, R6, RZ, 0x2 ;  /* 0x0000000600027211 */ /* 0x000fe200078f10ff */
[----:B------:R-:W-:Y:S01]  /*0360*/  ULDC UR56, c[0x0][0x1c8] ;  /* 0x0000720000387ab9 */ /* 0x000fe20000000800 */
[----:B------:R-:W-:Y:S01]  /*0370*/  LEA.HI R0, R3, R5, RZ, 0x3 ;  /* 0x0000000503007211 */ /* 0x000fe200078f18ff */
[----:B------:R-:W-:Y:S01]  /*0380*/  ULDC.U8 UR10, c[0x0][0x3d0] ;  /* 0x0000f400000a7ab9 */ /* 0x000fe20000000000 */
[----:B------:R-:W-:Y:S01]  /*0390*/  LOP3.LUT R2, R2, 0xfffffffc, RZ, 0xc0, !PT ;  /* 0xfffffffc02027812 */ /* 0x000fe200078ec0ff */
[----:B------:R-:W-:Y:S01]  /*03a0*/  ULDC UR50, c[0x0][0x224] ;  /* 0x0000890000327ab9 */ /* 0x000fe20000000800 */
[----:B------:R-:W-:Y:S01]  /*03b0*/  LOP3.LUT R0, R0, 0xfffffff8, RZ, 0xc0, !PT ;  /* 0xfffffff800007812 */ /* 0x000fe200078ec0ff */
[----:B------:R-:W-:-:S02]  /*03c0*/  @UP5 UIMAD UR54, UR29, UR49, URZ ;  /* 0x000000311d3652a4 */ /* 0x000fc4000f8e023f */
[----:B------:R-:W-:Y:S01]  /*03d0*/  IMAD.IADD R191, R6, 0x1, -R2 ;  /* 0x0000000106bf7824 */ /* 0x000fe200078e0a02 */
[----:B------:R-:W-:Y:S01]  /*03e0*/  SHF.R.S32.HI R2, RZ, 0x3, R14 ;  /* 0x00000003ff027819 */ /* 0x000fe2000001140e */
[----:B------:R-:W-:Y:S01]  /*03f0*/  IMAD.IADD R7, R5, 0x1, -R0 ;  /* 0x0000000105077824 */ /* 0x000fe200078e0a00 */
[----:B------:R-:W-:Y:S01]  /*0400*/  LOP3.LUT R0, R4, 0xffffffe0, RZ, 0xc0, !PT ;  /* 0xffffffe004007812 */ /* 0x000fe200078ec0ff */
[----:B------:R-:W-:Y:S01]  /*0410*/  ULDC.64 UR4, c[0x0][0x118] ;  /* 0x0000460000047ab9 */ /* 0x000fe20000000a00 */
[----:B------:R-:W-:Y:S01]  /*0420*/  LOP3.LUT R4, R14, 0xfffffff8, RZ, 0xc0, !PT ;  /* 0xfffffff80e047812 */ /* 0x000fe200078ec0ff */
[----:B------:R-:W-:Y:S01]  /*0430*/  IMAD.SHL.U32 R2, R2, 0x40, RZ ;  /* 0x0000004002027824 */ /* 0x000fe200078e00ff */
[----:B------:R-:W-:Y:S01]  /*0440*/  UMOV UR61, 0x4 ;  /* 0x00000004003d7882 */ /* 0x000fe20000000000 */
[C---:B------:R-:W-:Y:S01]  /*0450*/  IMAD.IADD R3, R13.reuse, 0x1, -R0 ;  /* 0x000000010d037824 */ /* 0x040fe200078e0a00 */
[----:B------:R-:W-:Y:S01]  /*0460*/  LOP3.LUT R0, R8, 0xfffffff0, RZ, 0xc0, !PT ;  /* 0xfffffff008007812 */ /* 0x000fe200078ec0ff */
[C---:B------:R-:W-:Y:S01]  /*0470*/  IMAD.IADD R4, R13.reuse, 0x1, -R4 ;  /* 0x000000010d047824 */ /* 0x040fe200078e0a04 */
[----:B------:R-:W-:Y:S01]  /*0480*/  LOP3.LUT R2, R2, 0x1c0, RZ, 0xc0, !PT ;  /* 0x000001c002027812 */ /* 0x000fe200078ec0ff */
[----:B------:R-:W-:Y:S01]  /*0490*/  ULOP3.LUT UR56, UR35, UR56, URZ, 0x3c, !UPT ;  /* 0x0000003823387292 */ /* 0x000fe2000f8e3c3f */
[----:B------:R-:W-:Y:S01]  /*04a0*/  SHF.R.S32.HI R6, RZ, 0x1f, R3 ;  /* 0x0000001fff067819 */ /* 0x000fe20000011403 */
[----:B------:R-:W-:Y:S01]  /*04b0*/  IMAD.IADD R0, R13, 0x1, -R0 ;  /* 0x000000010d007824 */ /* 0x000fe200078e0a00 */
[C---:B------:R-:W-:Y:S01]  /*04c0*/  LOP3.LUT P4, RZ, R4.reuse, 0x2, RZ, 0xc0, !PT ;  /* 0x0000000204ff7812 */ /* 0x040fe2000788c0ff */
[----:B------:R-:W-:Y:S01]  /*04d0*/  IMAD.SHL.U32 R5, R4, 0x8, RZ ;  /* 0x0000000804057824 */ /* 0x000fe200078e00ff */
[----:B------:R-:W-:Y:S01]  /*04e0*/  LEA.HI R8, R6, R3, RZ, 0x2 ;  /* 0x0000000306087211 */ /* 0x000fe200078f10ff */
[----:B------:R-:W-:Y:S01]  /*04f0*/  USHF.R.S32.HI UR57, URZ, 0x1f, UR35 ;  /* 0x0000001f3f397899 */ /* 0x000fe20008011423 */
[----:B------:R-:W-:Y:S01]  /*0500*/  SHF.R.S32.HI R6, RZ, 0x1f, R0 ;  /* 0x0000001fff067819 */ /* 0x000fe20000011400 */
[----:B------:R-:W-:Y:S01]  /*0510*/  UISETP.NE.AND UP6, UPT, UR10, URZ, UPT ;  /* 0x0000003f0a00728c */ /* 0x000fe2000bfc5270 */
[----:B------:R-:W-:Y:S01]  /*0520*/  LOP3.LUT R3, R2, 0x38, R5, 0xf8, !PT ;  /* 0x0000003802037812 */ /* 0x000fe200078ef805 */
[----:B------:R-:W-:Y:S01]  /*0530*/  USHF.R.S32.HI UR59, URZ, 0x1f, UR29 ;  /* 0x0000001f3f3b7899 */ /* 0x000fe2000801141d */
[----:B------:R-:W-:Y:S01]  /*0540*/  SHF.R.U32.HI R2, RZ, 0x3, R2 ;  /* 0x00000003ff027819 */ /* 0x000fe20000011602 */
[----:B------:R-:W-:Y:S01]  /*0550*/  USHF.R.S32.HI UR58, URZ, 0x1f, UR35 ;  /* 0x0000001f3f3a7899 */ /* 0x000fe20008011423 */
[----:B------:R-:W-:Y:S01]  /*0560*/  LEA.HI R10, R6, R0, RZ, 0x3 ;  /* 0x00000000060a7211 */ /* 0x000fe200078f18ff */
[----:B------:R-:W-:Y:S01]  /*0570*/  IMAD.SHL.U32 R6, R11, 0x200, RZ ;  /* 0x000002000b067824 */ /* 0x000fe200078e00ff */
[----:B------:R-:W-:Y:S01]  /*0580*/  LOP3.LUT R3, R3, R2, RZ, 0x3c, !PT ;  /* 0x0000000203037212 */ /* 0x000fe200078e3cff */
[----:B------:R-:W-:Y:S01]  /*0590*/  UIMAD.WIDE.U32 UR42, UR36, UR44, URZ ;  /* 0x0000002c242a72a5 */ /* 0x000fe2000f8e003f */
[----:B------:R-:W-:Y:S01]  /*05a0*/  LOP3.LUT R2, R10, 0xfffffff8, RZ, 0xc0, !PT ;  /* 0xfffffff80a027812 */ /* 0x000fe200078ec0ff */
[----:B------:R-:W-:Y:S01]  /*05b0*/  UIMAD UR51, UR37, UR44, URZ ;  /* 0x0000002c253372a4 */ /* 0x000fe2000f8e023f */
[-C--:B------:R-:W-:Y:S01]  /*05c0*/  LEA.HI R5, R9, R13.reuse, RZ, 0x6 ;  /* 0x0000000d09057211 */ /* 0x080fe200078f30ff */
[----:B------:R-:W-:Y:S01]  /*05d0*/  USHF.R.S32.HI UR53, URZ, 0x1f, UR47 ;  /* 0x0000001f3f357899 */ /* 0x000fe2000801142f */
[----:B------:R-:W-:Y:S01]  /*05e0*/  LOP3.LUT P3, RZ, R4, 0x4, RZ, 0xc0, !PT ;  /* 0x0000000404ff7812 */ /* 0x000fe2000786c0ff */
[----:B------:R-:W-:Y:S01]  /*05f0*/  IMAD.IADD R12, R0, 0x1, -R2 ;  /* 0x00000001000c7824 */ /* 0x000fe200078e0a02 */
[----:B------:R-:W-:Y:S01]  /*0600*/  SEL R184, R197, 0xffffffe0, !P4 ;  /* 0xffffffe0c5b87807 */ /* 0x000fe20006000000 */
[----:B------:R-:W-:Y:S01]  /*0610*/  IMAD.SHL.U32 R0, R5, 0x8, RZ ;  /* 0x0000000805007824 */ /* 0x000fe200078e00ff */
[----:B------:R-:W-:Y:S01]  /*0620*/  UIMAD UR50, UR6, UR50, URZ ;  /* 0x00000032063272a4 */ /* 0x000fe2000f8e023f */
[----:B------:R-:W-:Y:S01]  /*0630*/  IMAD.SHL.U32 R2, R4, 0x40, RZ ;  /* 0x0000004004027824 */ /* 0x000fe200078e00ff */
[----:B------:R-:W-:Y:S01]  /*0640*/  LEA.HI R4, R9, R13, RZ, 0x7 ;  /* 0x0000000d09047211 */ /* 0x000fe200078f38ff */
[----:B------:R-:W-:Y:S01]  /*0650*/  @!UP5 UIMAD UR49, UR7, UR49, URZ ;  /* 0x000000310731d2a4 */ /* 0x000fe2000f8e023f */
[----:B------:R-:W-:Y:S01]  /*0660*/  LOP3.LUT R0, R3, 0xfffffe00, R0, 0xf8, !PT ;  /* 0xfffffe0003007812 */ /* 0x000fe200078ef800 */
[----:B------:R-:W-:Y:S01]  /*0670*/  USHF.R.S32.HI UR48, URZ, 0x1f, UR41 ;  /* 0x0000001f3f307899 */ /* 0x000fe20008011429 */
[----:B------:R-:W-:Y:S01]  /*0680*/  SHF.R.S32.HI R4, RZ, 0x7, R4 ;  /* 0x00000007ff047819 */ /* 0x000fe20000011404 */
[----:B------:R-:W-:-:S02]  /*0690*/  UMOV UR40, 0xffffc000 ;  /* 0xffffc00000287882 */ /* 0x000fc40000000000 */
[----:B------:R1:W-:Y:S02]  /*06a0*/  STL [R1+0x54], R0 ;  /* 0x0000540001007387 */ /* 0x0003e40000100800 */
[----:B-1----:R-:W-:-:S04]  /*06b0*/  LOP3.LUT R0, R7, 0x1, RZ, 0xc0, !PT ;  /* 0x0000000107007812 */ /* 0x002fc800078ec0ff */
[----:B------:R-:W-:Y:S02]  /*06c0*/  ISETP.NE.U32.AND P0, PT, R0, 0x1, PT ;  /* 0x000000010000780c */ /* 0x000fe40003f05070 */
[----:B------:R-:W-:Y:S01]  /*06d0*/  LOP3.LUT R0, R2, 0x1c0, RZ, 0xc0, !PT ;  /* 0x000001c002007812 */ /* 0x000fe200078ec0ff */
[----:B------:R-:W-:Y:S01]  /*06e0*/  IMAD.SHL.U32 R2, R191, 0x10, RZ ;  /* 0x00000010bf027824 */ /* 0x000fe200078e00ff */
[----:B------:R-:W-:Y:S02]  /*06f0*/  R2P PR, R7, 0x6 ;  /* 0x0000000607007804 */ /* 0x000fe40000000000 */
[C---:B------:R-:W-:Y:S02]  /*0700*/  LOP3.LUT R182, R0.reuse, 0x8, R14, 0xf8, !PT ;  /* 0x0000000800b67812 */ /* 0x040fe400078ef80e */
[----:B------:R-:W-:Y:S02]  /*0710*/  SHF.R.U32.HI R5, RZ, 0x3, R0 ;  /* 0x00000003ff057819 */ /* 0x000fe40000011600 */
[----:B------:R-:W-:Y:S01]  /*0720*/  LOP3.LUT R3, R0, 0x30, R2, 0xf8, !PT ;  /* 0x0000003000037812 */ /* 0x000fe200078ef802 */
[----:B------:R-:W-:Y:S01]  /*0730*/  IMAD R0, R4, 0x1000, R6 ;  /* 0x0000100004007824 */ /* 0x000fe200078e0206 */
[----:B------:R-:W-:-:S02]  /*0740*/  LOP3.LUT R182, R182, R5, RZ, 0x3c, !PT ;  /* 0x00000005b6b67212 */ /* 0x000fc400078e3cff */
[----:B------:R-:W-:Y:S02]  /*0750*/  LOP3.LUT R3, R3, 0x8, R14, 0xf8, !PT ;  /* 0x0000000803037812 */ /* 0x000fe400078ef80e */
[----:B------:R-:W-:Y:S01]  /*0760*/  LEA.HI.SX32 R16, R8, R2, 0x1e ;  /* 0x0000000208107211 */ /* 0x000fe200078ff2ff */
[----:B------:R-:W-:Y:S01]  /*0770*/  IMAD.IADD R182, R0, 0x1, R182 ;  /* 0x0000000100b67824 */ /* 0x000fe200078e02b6 */
[----:B------:R-:W-:Y:S01]  /*0780*/  LOP3.LUT R0, R15, 0x7ffffffc, RZ, 0xc0, !PT ;  /* 0x7ffffffc0f007812 */ /* 0x000fe200078ec0ff */
[----:B------:R-:W-:Y:S01]  /*0790*/  IMAD.U32 R2, RZ, RZ, UR14 ;  /* 0x0000000eff027e24 */ /* 0x000fe2000f8e00ff */
        /* <DEDUP_REMOVED lines=8> */
[----:B------:R-:W-:Y:S01]  /*0820*/  SEL R195, R195, 0x10, !P0 ;  /* 0x00000010c3c37807 */ /* 0x000fe20004000000 */
[----:B------:R-:W-:Y:S01]  /*0830*/  IMAD.SHL.U32 R8, R0, 0x2, RZ ;  /* 0x0000000200087824 */ /* 0x000fe200078e00ff */
[----:B------:R-:W-:Y:S01]  /*0840*/  LOP3.LUT R0, R2, 0x1c0, RZ, 0xc0, !PT ;  /* 0x000001c002007812 */ /* 0x000fe200078ec0ff */
        /* <DEDUP_REMOVED lines=9> */
[----:B------:R-:W-:Y:S02]  /*08e0*/  IMAD.SHL.U32 R2, R12, 0x40, RZ ;  /* 0x000000400c027824 */ /* 0x000fe400078e00ff */
[----:B------:R-:W-:Y:S02]  /*08f0*/  IMAD R5, R191, 0x400, R5 ;  /* 0x00000400bf057824 */ /* 0x000fe400078e0205 */
[----:B------:R-:W-:Y:S01]  /*0900*/  IMAD.IADD R185, R182, 0x1, R184 ;  /* 0x00000001b6b97824 */ /* 0x000fe200078e02b8 */
[----:B------:R-:W-:Y:S01]  /*0910*/  LOP3.LUT R2, R2, 0x1c0, RZ, 0xc0, !PT ;  /* 0x000001c002027812 */ /* 0x000fe200078ec0ff */
[----:B------:R-:W-:Y:S01]  /*0920*/  IMAD.SHL.U32 R3, R3, 0x2, RZ ;  /* 0x0000000203037824 */ /* 0x000fe200078e00ff */
        /* <DEDUP_REMOVED lines=11> */
[----:B------:R-:W-:Y:S01]  /*09e0*/  IMAD.SHL.U32 R193, R193, 0x2, RZ ;  /* 0x00000002c1c17824 */ /* 0x000fe200078e00ff */
[----:B------:R-:W-:Y:S01]  /*09f0*/  LOP3.LUT R5, R5, R4, RZ, 0x3c, !PT ;  /* 0x0000000405057212 */ /* 0x000fe200078e3cff */
[----:B------:R-:W-:Y:S01]  /*0a00*/  IMAD.MOV.U32 R4, RZ, RZ, 0x40 ;  /* 0x00000040ff047424 */ /* 0x000fe200078e00ff */
[----:B------:R-:W-:Y:S01]  /*0a10*/  LOP3.LUT R190, R2, R0, RZ, 0xfc, !PT ;  /* 0x0000000002be7212 */ /* 0x000fe200078efcff */
[----:B------:R-:W-:Y:S01]  /*0a20*/  IMAD.IADD R196, R193, 0x1, R195 ;  /* 0x00000001c1c47824 */ /* 0x000fe200078e02c3 */
[----:B------:R-:W-:Y:S01]  /*0a30*/  IADD3 R0, R16, -0x80, RZ ;  /* 0xffffff8010007810 */ /* 0x000fe20007ffe0ff */
[----:B------:R-:W-:Y:S01]  /*0a40*/  IMAD.IADD R191, R191, 0x1, R5 ;  /* 0x00000001bfbf7824 */ /* 0x000fe200078e0205 */
[C---:B------:R-:W-:Y:S01]  /*0a50*/  SEL R183, R4.reuse, 0xffffffc0, !P3 ;  /* 0xffffffc004b77807 */ /* 0x040fe20005800000 */
[----:B------:R-:W-:Y:S01]  /*0a60*/  IMAD.MOV.U32 R5, RZ, RZ, 0x440 ;  /* 0x00000440ff057424 */ /* 0x000fe200078e00ff */
[----:B------:R-:W-:Y:S01]  /*0a70*/  SHF.R.S32.HI R2, RZ, 0x1f, R0 ;  /* 0x0000001fff027819 */ /* 0x000fe20000011400 */
[----:B------:R-:W-:Y:S01]  /*0a80*/  IMAD.IADD R200, R193, 0x1, R197 ;  /* 0x00000001c1c87824 */ /* 0x000fe200078e02c5 */
[----:B------:R-:W-:Y:S01]  /*0a90*/  SEL R4, R4, 0xffffffc0, !P2 ;  /* 0xffffffc004047807 */ /* 0x000fe20005000000 */
[----:B------:R-:W-:Y:S01]  /*0aa0*/  IMAD.IADD R183, R182, 0x1, R183 ;  /* 0x00000001b6b77824 */ /* 0x000fe200078e02b7 */
[----:B------:R-:W-:Y:S01]  /*0ab0*/  LEA R8, R6, 0xc000, 0x1 ;  /* 0x0000c00006087811 */ /* 0x000fe200078e08ff */
[----:B------:R-:W-:Y:S01]  /*0ac0*/  IMAD.IADD R199, R196, 0x1, R197 ;  /* 0x00000001c4c77824 */ /* 0x000fe200078e02c5 */
[C---:B------:R-:W-:Y:S01]  /*0ad0*/  SHF.L.U64.HI R2, R0.reuse, 0x2, R2 ;  /* 0x0000000200027819 */ /* 0x040fe20000010202 */
[----:B------:R-:W-:Y:S01]  /*0ae0*/  IMAD.SHL.U32 R0, R0, 0x4, RZ ;  /* 0x0000000400007824 */ /* 0x000fe200078e00ff */
[----:B------:R-:W-:Y:S01]  /*0af0*/  SEL R5, R5, 0x3c0, !P2 ;  /* 0x000003c005057807 */ /* 0x000fe20005000000 */
[--C-:B------:R-:W-:Y:S01]  /*0b00*/  IMAD.IADD R7, R4, 0x1, R8.reuse ;  /* 0x0000000104077824 */ /* 0x100fe200078e0208 */
[C---:B------:R-:W-:Y:S01]  /*0b10*/  IADD3 R11, R8.reuse, 0x420, RZ ;  /* 0x00000420080b7810 */ /* 0x040fe20007ffe0ff */
[----:B------:R1:W-:Y:S01]  /*0b20*/  STL [R1+0x5c], R2 ;  /* 0x00005c0201007387 */ /* 0x0003e20000100800 */
[----:B------:R-:W-:Y:S01]  /*0b30*/  IMAD.IADD R6, R197, 0x1, R8 ;  /* 0x00000001c5067824 */ /* 0x000fe200078e0208 */
[C---:B------:R-:W-:Y:S01]  /*0b40*/  @P1 IADD3 R11, R8.reuse, 0x3e0, RZ ;  /* 0x000003e0080b1810 */ /* 0x040fe20007ffe0ff */
[----:B------:R-:W-:Y:S01]  /*0b50*/  IMAD.IADD R194, R193, 0x1, R4 ;  /* 0x00000001c1c27824 */ /* 0x000fe200078e0204 */
[----:B------:R2:W-:Y:S01]  /*0b60*/  STL [R1+0x58], R0 ;  /* 0x0000580001007387 */ /* 0x0005e20000100800 */
[----:B------:R-:W-:Y:S01]  /*0b70*/  IADD3 R10, R8, 0x2420, RZ ;  /* 0x00002420080a7810 */ /* 0x000fe20007ffe0ff */
[----:B------:R-:W-:Y:S01]  /*0b80*/  IMAD.IADD R184, R184, 0x1, R183 ;  /* 0x00000001b8b87824 */ /* 0x000fe200078e02b7 */
[C---:B------:R-:W-:Y:S01]  /*0b90*/  IADD3 R9, R8.reuse, 0x2040, RZ ;  /* 0x0000204008097810 */ /* 0x040fe20007ffe0ff */
[----:B------:R-:W-:Y:S01]  /*0ba0*/  STL [R1+0x68], R8 ;  /* 0x0000680801007387 */ /* 0x000fe20000100800 */
[C---:B------:R-:W-:Y:S01]  /*0bb0*/  @P1 IADD3 R10, R8.reuse, 0x23e0, RZ ;  /* 0x000023e0080a1810 */ /* 0x040fe20007ffe0ff */
[--C-:B------:R-:W-:Y:S01]  /*0bc0*/  IMAD.IADD R195, R195, 0x1, R194.reuse ;  /* 0x00000001c3c37824 */ /* 0x100fe200078e02c2 */
[----:B------:R-:W-:Y:S01]  /*0bd0*/  @P2 IADD3 R9, R8, 0x1fc0, RZ ;  /* 0x00001fc008092810 */ /* 0x000fe20007ffe0ff */
[----:B------:R-:W-:Y:S01]  /*0be0*/  STL [R1+0x7c], R7 ;  /* 0x00007c0701007387 */ /* 0x000fe20000100800 */
[----:B------:R-:W-:-:S03]  /*0bf0*/  IMAD.IADD R198, R197, 0x1, R194 ;  /* 0x00000001c5c67824 */ /* 0x000fc600078e02c2 */
[----:B------:R3:W-:Y:S01]  /*0c00*/  STL [R1+0x98], R6 ;  /* 0x0000980601007387 */ /* 0x0007e20000100800 */
[C---:B-1----:R-:W-:Y:S02]  /*0c10*/  IADD3 R2, R8.reuse, 0x2020, RZ ;  /* 0x0000202008027810 */ /* 0x042fe40007ffe0ff */
[C---:B------:R-:W-:Y:S01]  /*0c20*/  @P1 IADD3 R2, R8.reuse, 0x1fe0, RZ ;  /* 0x00001fe008021810 */ /* 0x040fe20007ffe0ff */
[----:B--2---:R-:W-:-:S04]  /*0c30*/  IMAD.IADD R0, R8, 0x1, R5 ;  /* 0x0000000108007824 */ /* 0x004fc800078e0205 */
[----:B------:R-:W-:Y:S01]  /*0c40*/  IMAD.IADD R4, R4, 0x1, R2 ;  /* 0x0000000104047824 */ /* 0x000fe200078e0202 */
[----:B------:R1:W-:Y:S04]  /*0c50*/  STL [R1+0x78], R0 ;  /* 0x0000780001007387 */ /* 0x0003e80000100800 */
[----:B------:R-:W-:Y:S01]  /*0c60*/  STL [R1+0x84], R11 ;  /* 0x0000840b01007387 */ /* 0x000fe20000100800 */
[----:B---3--:R-:W-:-:S03]  /*0c70*/  IADD3 R6, R8, 0x2440, RZ ;  /* 0x0000244008067810 */ /* 0x008fc60007ffe0ff */
[----:B------:R-:W-:Y:S01]  /*0c80*/  STL [R1+0x6c], R2 ;  /* 0x00006c0201007387 */ /* 0x000fe20000100800 */
[----:B------:R-:W-:-:S03]  /*0c90*/  @P2 IADD3 R6, R8, 0x23c0, RZ ;  /* 0x000023c008062810 */ /* 0x000fc60007ffe0ff */
[----:B------:R-:W-:Y:S04]  /*0ca0*/  STL [R1+0x80], R10 ;  /* 0x0000800a01007387 */ /* 0x000fe80000100800 */
[----:B------:R-:W-:Y:S04]  /*0cb0*/  STL [R1+0x74], R9 ;  /* 0x0000740901007387 */ /* 0x000fe80000100800 */
[----:B------:R2:W-:Y:S01]  /*0cc0*/  STL [R1+0x70], R6 ;  /* 0x0000700601007387 */ /* 0x0005e20000100800 */
[C---:B-1----:R-:W-:Y:S02]  /*0cd0*/  IMAD.IADD R0, R197.reuse, 0x1, R0 ;  /* 0x00000001c5007824 */ /* 0x042fe400078e0200 */
[----:B--2---:R-:W-:-:S02]  /*0ce0*/  IMAD.IADD R6, R197, 0x1, R7 ;  /* 0x00000001c5067824 */ /* 0x004fc400078e0207 */
[----:B------:R-:W-:-:S03]  /*0cf0*/  IMAD.IADD R197, R197, 0x1, R195 ;  /* 0x00000001c5c57824 */ /* 0x000fc600078e02c3 */
[----:B------:R-:W-:Y:S04]  /*0d00*/  STL [R1+0x94], R6 ;  /* 0x0000940601007387 */ /* 0x000fe80000100800 */
[----:B------:R1:W-:Y:S04]  /*0d10*/  STL [R1+0x90], R0 ;  /* 0x0000900001007387 */ /* 0x0003e80000100800 */
[----:B------:R2:W-:Y:S01]  /*0d20*/  STL [R1+0x8c], R4 ;  /* 0x00008c0401007387 */ /* 0x0005e20000100800 */
[----:B-1----:R-:W-:-:S05]  /*0d30*/  IMAD.IADD R0, R5, 0x1, R2 ;  /* 0x0000000105007824 */ /* 0x002fca00078e0202 */
[----:B----4-:R2:W-:Y:S02]  /*0d40*/  STL [R1+0x88], R0 ;  /* 0x0000880001007387 */ /* 0x0105e40000100800 */
.L_x_1087:
        /* <DEDUP_REMOVED lines=12> */
[----:B-123--:R-:W-:Y:S01]  /*0e10*/  IMAD.U32 R4, RZ, RZ, UR6 ;  /* 0x00000006ff047e24 */ /* 0x00efe2000f8e00ff */
        /* <DEDUP_REMOVED lines=9> */
[----:B------:R1:W3:Y:S01]  /*0eb0*/  @P2 LDG.E R2, [R4.64+0x4] ;  /* 0x0000040404022981 */ /* 0x0002e2000c1e1900 */
        /* <DEDUP_REMOVED lines=30> */
.L_x_1043:
        /* <DEDUP_REMOVED lines=22> */
[----:B-1----:R-:W-:Y:S02]  /*1200*/  UISETP.NE.AND UP0, UPT, UR25, -0x1, UPT ;  /* 0xffffffff1900788c */ /* 0x002fe4000bf05270 */
[----:B------:R-:W-:Y:S02]  /*1210*/  UIMAD.WIDE.U32 UR8, UR15, UR6, URZ ;  /* 0x000000060f0872a5 */ /* 0x000fe4000f8e003f */
[----:B------:R-:W-:Y:S02]  /*1220*/  UIADD3 UR6, UR26, 0x7f, URZ ;  /* 0x0000007f1a067890 */ /* 0x000fe4000fffe03f */
[----:B------:R-:W-:Y:S01]  /*1230*/  ULDC.64 UR16, c[0x0][0x178] ;  /* 0x00005e0000107ab9 */ /* 0x000fe20000000a00 */
[----:B------:R-:W-:Y:S01]  /*1240*/  PLOP3.LUT P0, PT, PT, PT, UP0, 0x80, 0x0 ;  /* 0x000000000000781c */ /* 0x000fe20003f0f008 */
[----:B------:R-:W-:-:S02]  /*1250*/  USHF.R.S32.HI UR12, URZ, 0x1f, UR6 ;  /* 0x0000001f3f0c7899 */ /* 0x000fc40008011406 */
[----:B------:R-:W-:Y:S02]  /*1260*/  UIMAD UR22, UR39, UR16, URZ ;  /* 0x00000010271672a4 */ /* 0x000fe4000f8e023f */
[----:B------:R-:W-:Y:S02]  /*1270*/  ULEA.HI UR12, UR12, UR6, URZ, 0x7 ;  /* 0x000000060c0c7291 */ /* 0x000fe4000f8f383f */
[----:B------:R-:W-:Y:S02]  /*1280*/  UISETP.NE.AND UP2, UPT, UR15, -0x1, UPT ;  /* 0xffffffff0f00788c */ /* 0x000fe4000bf45270 */
[----:B------:R-:W-:Y:S02]  /*1290*/  @UP0 UIADD3 UR13, UR19, UR25, URZ ;  /* 0x00000019130d0290 */ /* 0x000fe4000fffe03f */
[----:B------:R-:W-:Y:S02]  /*12a0*/  ULDC.64 UR20, c[0x0][0x198] ;  /* 0x0000660000147ab9 */ /* 0x000fe40000000a00 */
[----:B------:R-:W-:-:S02]  /*12b0*/  UIMAD.WIDE.U32 UR10, UR29, UR16, URZ ;  /* 0x000000101d0a72a5 */ /* 0x000fc4000f8e003f */
[----:B------:R-:W-:Y:S02]  /*12c0*/  UIMAD UR17, UR29, UR17, UR22 ;  /* 0x000000111d1172a4 */ /* 0x000fe4000f8e0216 */
[----:B------:R-:W-:Y:S02]  /*12d0*/  USHF.R.S32.HI UR33, URZ, 0x7, UR12 ;  /* 0x000000073f217899 */ /* 0x000fe4000801140c */
[----:B------:R-:W-:Y:S02]  /*12e0*/  UIMAD UR23, UR15, UR7, URZ ;  /* 0x000000070f1772a4 */ /* 0x000fe4000f8e023f */
[----:B------:R-:W-:Y:S02]  /*12f0*/  ULOP3.LUT UR12, UR12, 0xffffff80, URZ, 0xc0, !UPT ;  /* 0xffffff800c0c7892 */ /* 0x000fe4000f8ec03f */
[----:B------:R-:W-:Y:S02]  /*1300*/  @UP0 UIMAD.WIDE.U32 UR6, UR13, UR20, URZ ;  /* 0x000000140d0602a5 */ /* 0x000fe4000f8e003f */
[----:B------:R-:W-:-:S02]  /*1310*/  UIADD3 UR31, UR11, UR17, URZ ;  /* 0x000000110b1f7290 */ /* 0x000fc4000fffe03f */
[----:B------:R-:W-:Y:S02]  /*1320*/  UIADD3 UR17, UR12, -0x80, URZ ;  /* 0xffffff800c117890 */ /* 0x000fe4000fffe03f */
[----:B------:R-:W-:Y:S02]  /*1330*/  @UP0 UIMAD UR34, UR13, UR21, UR7 ;  /* 0x000000150d2202a4 */ /* 0x000fe4000f8e0207 */
[----:B------:R-:W-:Y:S02]  /*1340*/  USEL UR38, UR10, UR8, !UP2 ;  /* 0x000000080a267287 */ /* 0x000fe4000d000000 */
        /* <DEDUP_REMOVED lines=16> */
.L_x_1045:
        /* <DEDUP_REMOVED lines=18> */
.L_x_1046:
        /* <DEDUP_REMOVED lines=8> */
[----:B------:R-:W-:-:S02]  /*15f0*/  USHF.R.S32.HI UR21, URZ, 0x1f, UR24 ;  /* 0x0000001f3f157899 */ /* 0x000fc40008011418 */
[----:B------:R-:W-:Y:S02]  /*1600*/  @UP2 UMOV UR22, UR6 ;  /* 0x0000000600162c82 */ /* 0x000fe40008000000 */
        /* <DEDUP_REMOVED lines=36> */
[----:B------:R-:W-:-:S03]  /*1850*/  IMAD R2, R6, R4, R2 ;  /* 0x0000000406027224 */ /* 0x000fc600078e0202 */
        /* <DEDUP_REMOVED lines=23> */
.L_x_1047:
[----:B------:R-:W-:Y:S02]  /*19d0*/  UMOV UR10, UR50 ;  /* 0x00000032000a7c82 */ /* 0x000fe40008000000 */
.L_x_1048:
[----:B------:R-:W1:Y:S01]  /*19e0*/  S2R R29, SR_TID.X ;  /* 0x00000000001d7919 */ /* 0x000e620000002100 */
[----:B------:R-:W-:Y:S01]  /*19f0*/  UIADD3 UR6, UP4, UP3, UR6, UR41, UR47 ;  /* 0x0000002906067290 */ /* 0x000fe2000fb9e02f */
[----:B------:R-:W-:Y:S01]  /*1a00*/  IMAD.U32 R11, RZ, RZ, UR35 ;  /* 0x00000023ff0b7e24 */ /* 0x000fe2000f8e00ff */
[----:B------:R-:W-:Y:S01]  /*1a10*/  BSSY B1, `(.L_x_1044) ;  /* 0x0000a9d000017945 */ /* 0x000fe20003800000 */
[----:B------:R-:W-:Y:S01]  /*1a20*/  IMAD.MOV.U32 R31, RZ, RZ, c[0x0][0x190] ;  /* 0x00006400ff1f7624 */ /* 0x000fe200078e00ff */
[----:B------:R-:W-:Y:S02]  /*1a30*/  UIADD3 UR20, UP2, UP1, UR16, UR6, UR20 ;  /* 0x0000000610147290 */ /* 0x000fe4000f95e014 */
[----:B------:R-:W-:Y:S01]  /*1a40*/  UIADD3.X UR6, UR9, UR48, UR53, UP4, UP3 ;  /* 0x0000003009067290 */ /* 0x000fe2000a7e6435 */
[----:B------:R-:W-:Y:S01]  /*1a50*/  IMAD.SHL.U32 R13, R31, 0x20, RZ ;  /* 0x000000201f0d7824 */ /* 0x000fe200078e00ff */
[----:B------:R-:W-:-:S02]  /*1a60*/  UIADD3 UR16, UR17, UR10, URZ ;  /* 0x0000000a11107290 */ /* 0x000fc4000fffe03f */
[----:B------:R-:W-:Y:S02]  /*1a70*/  UIADD3.X UR15, UR11, UR6, UR13, UP2, UP1 ;  /* 0x000000060b0f7290 */ /* 0x000fe400097e240d */
[----:B------:R-:W-:Y:S02]  /*1a80*/  UIADD3 UR9, UR17, UR12, URZ ;  /* 0x0000000c11097290 */ /* 0x000fe4000fffe03f */
[----:B------:R-:W-:Y:S02]  /*1a90*/  ULDC.64 UR6, c[0x0][0x1a8] ;  /* 0x00006a0000067ab9 */ /* 0x000fe40000000a00 */
[----:B------:R-:W-:Y:S02]  /*1aa0*/  UIMAD UR6, UR57, UR6, URZ ;  /* 0x00000006390672a4 */ /* 0x000fe4000f8e023f */
[----:B------:R-:W-:Y:S02]  /*1ab0*/  ULDC UR13, c[0x0][0x2e8] ;  /* 0x0000ba00000d7ab9 */ /* 0x000fe40000000800 */
[----:B------:R-:W-:Y:S01]  /*1ac0*/  UIMAD UR11, UR35, UR7, UR6 ;  /* 0x00000007230b72a4 */ /* 0x000fe2000f8e0206 */
[----:B-1----:R-:W-:-:S02]  /*1ad0*/  SHF.R.S32.HI R30, RZ, 0x1f, R29 ;  /* 0x0000001fff1e7819 */ /* 0x002fc4000001141d */
[----:B------:R-:W-:Y:S02]  /*1ae0*/  ULDC.64 UR6, c[0x0][0x378] ;  /* 0x0000de0000067ab9 */ /* 0x000fe40000000a00 */
[----:B------:R-:W-:Y:S01]  /*1af0*/  UIMAD UR6, UR57, UR6, URZ ;  /* 0x00000006390672a4 */ /* 0x000fe2000f8e023f */
[----:B------:R-:W-:-:S03]  /*1b00*/  LEA.HI R4, R30, R29, RZ, 0x3 ;  /* 0x0000001d1e047211 */ /* 0x000fc600078f18ff */
[----:B------:R-:W-:Y:S01]  /*1b10*/  UIMAD UR8, UR35, UR7, UR6 ;  /* 0x00000007230872a4 */ /* 0x000fe2000f8e0206 */
[----:B------:R-:W-:Y:S02]  /*1b20*/  SHF.R.S32.HI R0, RZ, 0x3, R4 ;  /* 0x00000003ff007819 */ /* 0x000fe40000011404 */
        /* <DEDUP_REMOVED lines=8> */
[----:B------:R-:W-:-:S04]  /*1bb0*/  IMAD.SHL.U32 R4, R4, 0x8, RZ ;  /* 0x0000000804047824 */ /* 0x000fc800078e00ff */
[----:B------:R-:W-:Y:S01]  /*1bc0*/  IMAD R7, R7, c[0x0][0x190], RZ ;  /* 0x0000640007077a24 */ /* 0x000fe200078e02ff */
[----:B------:R-:W-:Y:S02]  /*1bd0*/  SHF.R.S32.HI R5, RZ, 0x1f, R4 ;  /* 0x0000001fff057819 */ /* 0x000fe40000011404 */
[----:B------:R-:W-:-:S03]  /*1be0*/  IADD3 R6, P1, R4, UR22, RZ ;  /* 0x0000001604067c10 */ /* 0x000fc6000ff3e0ff */
[----:B------:R-:W-:-:S04]  /*1bf0*/  IMAD.WIDE.U32 R8, R2, c[0x0][0x190], R4 ;  /* 0x0000640002087a25 */ /* 0x000fc800078e0004 */
[----:B------:R-:W-:Y:S01]  /*1c00*/  IMAD R2, R2, c[0x0][0x194], R7 ;  /* 0x0000650002027a24 */ /* 0x000fe200078e0207 */
[----:B------:R-:W-:Y:S02]  /*1c10*/  IADD3 R8, P2, R8, UR38, RZ ;  /* 0x0000002608087c10 */ /* 0x000fe4000ff5e0ff */
[----:B------:R-:W-:Y:S01]  /*1c20*/  IADD3.X R7, R5, UR23, RZ, P1, !PT ;  /* 0x0000001705077c10 */ /* 0x000fe20008ffe4ff */
[----:B------:R-:W-:Y:S01]  /*1c30*/  ULDC.64 UR22, c[0x0][0x3c8] ;  /* 0x0000f20000167ab9 */ /* 0x000fe20000000a00 */
[----:B------:R-:W-:Y:S01]  /*1c40*/  IADD3.X R9, R9, UR31, R2, P2, !PT ;  /* 0x0000001f09097c10 */ /* 0x000fe200097fe402 */
[----:B------:R-:W-:Y:S01]  /*1c50*/  IMAD.U32 R2, RZ, RZ, UR17 ;  /* 0x00000011ff027e24 */ /* 0x000fe2000f8e00ff */
[----:B------:R-:W-:-:S03]  /*1c60*/  UIMAD.WIDE UR16, UR16, UR61, UR22 ;  /* 0x0000003d101072a5 */ /* 0x000fc6000f8e0216 */
[----:B------:R-:W-:Y:S01]  /*1c70*/  IMAD.WIDE.U32 R6, R2, c[0x0][0x370], R6 ;  /* 0x0000dc0002067a25 */ /* 0x000fe200078e0006 */
[----:B------:R-:W-:-:S03]  /*1c80*/  LEA.HI R2, R30, R29, RZ, 0x5 ;  /* 0x0000001d1e027211 */ /* 0x000fc600078f28ff */
[----:B------:R-:W-:Y:S01]  /*1c90*/  IMAD.WIDE.U32 R8, R11, c[0x0][0x1a8], R8 ;  /* 0x00006a000b087a25 */ /* 0x000fe200078e0008 */
[----:B------:R-:W-:Y:S01]  /*1ca0*/  LOP3.LUT R10, R2, 0xffffffe0, RZ, 0xc0, !PT ;  /* 0xffffffe0020a7812 */ /* 0x000fe200078ec0ff */
[----:B------:R-:W-:Y:S01]  /*1cb0*/  UMOV UR12, UR16 ;  /* 0x00000010000c7c82 */ /* 0x000fe20008000000 */
[----:B------:R-:W-:Y:S01]  /*1cc0*/  IADD3 R7, R7, UR6, RZ ;  /* 0x0000000607077c10 */ /* 0x000fe2000fffe0ff */
[----:B------:R-:W-:Y:S01]  /*1cd0*/  UIADD3 UR6, -UR14, UR26, UR24 ;  /* 0x0000001a0e067290 */ /* 0x000fe2000fffe118 */
[----:B------:R-:W-:Y:S01]  /*1ce0*/  SHF.R.S32.HI R2, RZ, 0x5, R2 ;  /* 0x00000005ff027819 */ /* 0x000fe20000011402 */
[----:B------:R-:W-:Y:S01]  /*1cf0*/  IMAD.IADD R10, R29, 0x1, -R10 ;  /* 0x000000011d0a7824 */ /* 0x000fe200078e0a0a */
[----:B------:R-:W-:Y:S01]  /*1d00*/  IADD3 R9, R9, UR11, RZ ;  /* 0x0000000b09097c10 */ /* 0x000fe2000fffe0ff */
[----:B------:R-:W-:Y:S01]  /*1d10*/  UIADD3 UR6, UR6, -UR13, URZ ;  /* 0x8000000d06067290 */ /* 0x000fe2000fffe03f */
[----:B------:R-:W-:Y:S01]  /*1d20*/  IMAD.WIDE.U32 R6, R11, c[0x0][0x378], R6 ;  /* 0x0000de000b067a25 */ /* 0x000fe200078e0006 */
[----:B------:R-:W-:Y:S01]  /*1d30*/  LEA R32, P2, R8, c[0x0][0x160], 0x1 ;  /* 0x0000580008207a11 */ /* 0x000fe200078408ff */
[----:B------:R-:W-:-:S02]  /*1d40*/  ULDC.64 UR10, c[0x0][0x200] ;  /* 0x00008000000a7ab9 */ /* 0x000fc40000000a00 */
[----:B------:R-:W-:Y:S01]  /*1d50*/  IMAD R10, R2, UR46, R10 ;  /* 0x0000002e020a7c24 */ /* 0x000fe2000f8e020a */
[----:B------:R-:W-:Y:S01]  /*1d60*/  USHF.R.S32.HI UR13, URZ, 0x1f, UR6 ;  /* 0x0000001f3f0d7899 */ /* 0x000fe20008011406 */
[----:B------:R-:W-:Y:S01]  /*1d70*/  IADD3 R7, R7, UR8, RZ ;  /* 0x0000000807077c10 */ /* 0x000fe2000fffe0ff */
[----:B------:R-:W-:Y:S01]  /*1d80*/  IMAD R11, R28, c[0x0][0x370], RZ ;  /* 0x0000dc001c0b7a24 */ /* 0x000fe200078e02ff */
[----:B------:R-:W-:Y:S01]  /*1d90*/  LEA.HI.X R33, R8, c[0x0][0x164], R9, 0x1, P2 ;  /* 0x0000590008217a11 */ /* 0x000fe200010f0c09 */
[----:B------:R-:W-:Y:S01]  /*1da0*/  ULEA.HI UR13, UR13, UR6, URZ, 0x7 ;  /* 0x000000060d0d7291 */ /* 0x000fe2000f8f383f */
[----:B------:R-:W-:Y:S01]  /*1db0*/  IADD3 R2, P1, R10, UR20, RZ ;  /* 0x000000140a027c10 */ /* 0x000fe2000ff3e0ff */
[C---:B------:R-:W-:Y:S01]  /*1dc0*/  IMAD R11, R0.reuse, c[0x0][0x374], R11 ;  /* 0x0000dd00000b7a24 */ /* 0x040fe200078e020b */
[----:B------:R1:W-:Y:S01]  /*1dd0*/  STL [R1+0xc], R32 ;  /* 0x00000c2001007387 */ /* 0x0003e20000100800 */
[----:B------:R-:W-:Y:S01]  /*1de0*/  IMAD.WIDE.U32 R6, R0, c[0x0][0x370], R6 ;  /* 0x0000dc0000067a25 */ /* 0x000fe200078e0006 */
[----:B------:R-:W-:Y:S01]  /*1df0*/  LEA.HI.X.SX32 R10, R10, UR15, 0x1, P1 ;  /* 0x0000000f0a0a7c11 */ /* 0x000fe200088f0eff */
[----:B------:R-:W-:Y:S01]  /*1e00*/  USHF.R.S32.HI UR13, URZ, 0x7, UR13 ;  /* 0x000000073f0d7899 */ /* 0x000fe2000801140d */
[----:B------:R-:W-:Y:S01]  /*1e10*/  LEA R202, P1, R2, c[0x0][0x350], 0x2 ;  /* 0x0000d40002ca7a11 */ /* 0x000fe200078210ff */
[----:B------:R-:W-:-:S02]  /*1e20*/  UIMAD.WIDE UR8, UR9, UR61, UR10 ;  /* 0x0000003d090872a5 */ /* 0x000fc4000f8e020a */
[----:B------:R-:W-:Y:S01]  /*1e30*/  UISETP.LT.AND UP1, UPT, URZ, UR13, UPT ;  /* 0x0000000d3f00728c */ /* 0x000fe2000bf21270 */
[----:B------:R-:W-:Y:S01]  /*1e40*/  LEA.HI.X R201, R2, c[0x0][0x354], R10, 0x2, P1 ;  /* 0x0000d50002c97a11 */ /* 0x000fe200008f140a */
[----:B------:R-:W-:Y:S01]  /*1e50*/  IMAD.IADD R2, R7, 0x1, R11 ;  /* 0x0000000107027824 */ /* 0x000fe200078e020b */
[C---:B------:R-:W-:Y:S01]  /*1e60*/  LEA R18, P1, R6.reuse, c[0x0][0x330], 0x1 ;  /* 0x0000cc0006127a11 */ /* 0x040fe200078208ff */
[----:B------:R-:W-:Y:S01]  /*1e70*/  USEL UR13, URZ, UR13, !UP1 ;  /* 0x0000000d3f0d7287 */ /* 0x000fe2000c800000 */
[----:B------:R-:W-:Y:S01]  /*1e80*/  IMAD.MOV.U32 R10, RZ, RZ, c[0x0][0x370] ;  /* 0x0000dc00ff0a7624 */ /* 0x000fe200078e00ff */
[----:B------:R-:W-:Y:S01]  /*1e90*/  UIADD3 UR6, UR33, -0x1, URZ ;  /* 0xffffffff21067890 */ /* 0x000fe2000fffe03f */
[----:B------:R-:W-:Y:S01]  /*1ea0*/  LEA.HI.X R19, R6, c[0x0][0x334], R2, 0x1, P1 ;  /* 0x0000cd0006137a11 */ /* 0x000fe200008f0c02 */
[----:B------:R1:W-:Y:S01]  /*1eb0*/  STL [R1+0x8], R18 ;  /* 0x0000081201007387 */ /* 0x0003e20000100800 */
[----:B------:R-:W-:Y:S01]  /*1ec0*/  UISETP.GT.AND UP1, UPT, UR33, UR13, UPT ;  /* 0x0000000d2100728c */ /* 0x000fe2000bf24270 */
[----:B------:R-:W-:Y:S01]  /*1ed0*/  IMAD.MOV.U32 R6, RZ, RZ, 0x5 ;  /* 0x00000005ff067424 */ /* 0x000fe200078e00ff */
[----:B------:R-:W-:Y:S01]  /*1ee0*/  UMOV UR10, UR8 ;  /* 0x00000008000a7c82 */ /* 0x000fe20008000000 */
[----:B------:R1:W-:Y:S01]  /*1ef0*/  STL [R1+0x4], R33 ;  /* 0x0000042101007387 */ /* 0x0003e20000100800 */
[----:B------:R-:W-:Y:S01]  /*1f00*/  UMOV UR11, UR17 ;  /* 0x00000011000b7c82 */ /* 0x000fe20008000000 */
[----:B------:R-:W-:Y:S01]  /*1f10*/  IMAD.SHL.U32 R7, R10, 0x20, RZ ;  /* 0x000000200a077824 */ /* 0x000fe200078e00ff */
[----:B------:R-:W-:Y:S01]  /*1f20*/  PLOP3.LUT P1, PT, PT, PT, UP1, 0x80, 0x0 ;  /* 0x000000000000781c */ /* 0x000fe20003f2f018 */
[----:B------:R1:W-:Y:S01]  /*1f30*/  STL [R1], R19 ;  /* 0x0000001301007387 */ /* 0x0003e20000100800 */
[----:B------:R-:W-:-:S02]  /*1f40*/  SHF.L.U64.HI R9, R31, R6, c[0x0][0x194] ;  /* 0x000065001f097619 */ /* 0x000fc40000010206 */
[----:B------:R-:W-:-:S09]  /*1f50*/  SHF.L.U64.HI R6, R10, R6, c[0x0][0x374] ;  /* 0x0000dd000a067619 */ /* 0x000fd20000010206 */
        /* <DEDUP_REMOVED lines=19> */
.L_x_1050:
        /* <DEDUP_REMOVED lines=18> */
.L_x_1051:
        /* <DEDUP_REMOVED lines=27> */
.L_x_1053:
[----:B------:R-:W-:Y:S05]  /*2360*/  BSYNC B0 ;  /* 0x0000000000007941 */ /* 0x000fea0003800000 */
.L_x_1052:
        /* <DEDUP_REMOVED lines=14> */
[----:B------:R2:W-:Y:S02]  /*2450*/  STG.E.128 [R10.64], RZ ;  /* 0x000000ff0a007986 */ /* 0x0005e4000c101d04 */
.L_x_1055:
[----:B------:R-:W-:Y:S05]  /*2460*/  BSYNC B0 ;  /* 0x0000000000007941 */ /* 0x000fea0003800000 */
.L_x_1054:
        /* <DEDUP_REMOVED lines=15> */
.L_x_1057:
[----:B------:R-:W-:Y:S05]  /*2560*/  BSYNC B0 ;  /* 0x0000000000007941 */ /* 0x000fea0003800000 */
.L_x_1056:
        /* <DEDUP_REMOVED lines=13> */
[----:B------:R2:W-:Y:S02]  /*2640*/  STG.E.128 [R6.64], RZ ;  /* 0x000000ff06007986 */ /* 0x0005e4000c101d04 */
.L_x_1059:
[----:B------:R-:W-:Y:S05]  /*2650*/  BSYNC B0 ;  /* 0x0000000000007941 */ /* 0x000fea0003800000 */
.L_x_1058:
        /* <DEDUP_REMOVED lines=24> */
.L_x_1061:
[----:B------:R-:W-:Y:S05]  /*27e0*/  BSYNC B0 ;  /* 0x0000000000007941 */ /* 0x000fea0003800000 */
.L_x_1060:
[----:B------:R-:W-:Y:S01]  /*27f0*/  BSSY B0, `(.L_x_1062) ;  /* 0x000000d000007945 */ /* 0x000fe20003800000 */
        /* <DEDUP_REMOVED lines=12> */
.L_x_1063:
[----:B------:R-:W-:Y:S05]  /*28c0*/  BSYNC B0 ;  /* 0x0000000000007941 */ /* 0x000fea0003800000 */
.L_x_1062:
        /* <DEDUP_REMOVED lines=13> */
.L_x_1065:
[----:B------:R-:W-:Y:S05]  /*29a0*/  BSYNC B0 ;  /* 0x0000000000007941 */ /* 0x000fea0003800000 */
.L_x_1064:
        /* <DEDUP_REMOVED lines=12> */
.L_x_1049:
[----:B------:R-:W2:Y:S01]  /*2a70*/  LDL R26, [R1+0x54] ;  /* 0x00005400011a7983 */ /* 0x000ea20000100800 */
[----:B------:R-:W-:Y:S01]  /*2a80*/  PLOP3.LUT P2, PT, PT, PT, UP6, 0x80, 0x0 ;  /* 0x000000000000781c */ /* 0x000fe20003f4f068 */
[----:B------:R-:W-:Y:S01]  /*2a90*/  ULEA.HI UR7, UR6, UR6, URZ, 0x1 ;  /* 0x0000000606077291 */ /* 0x000fe2000f8f083f */
[C---:B------:R-:W-:Y:S01]  /*2aa0*/  IADD3 R2, R0.reuse, 0x20, RZ ;  /* 0x0000002000027810 */ /* 0x040fe20007ffe0ff */
[----:B------:R-:W-:Y:S01]  /*2ab0*/  ULDC.64 UR16, c[0x0][0x198] ;  /* 0x0000660000107ab9 */ /* 0x000fe20000000a00 */
[C---:B------:R-:W-:Y:S01]  /*2ac0*/  IADD3 R24, R0.reuse, 0x40, RZ ;  /* 0x0000004000187810 */ /* 0x040fe20007ffe0ff */
[----:B------:R-:W-:Y:S01]  /*2ad0*/  ULOP3.LUT UR8, UR7, 0xfffffffe, URZ, 0xc0, !UPT ;  /* 0xfffffffe07087892 */ /* 0x000fe2000f8ec03f */
[----:B------:R-:W-:Y:S01]  /*2ae0*/  IADD3 R25, R0, 0x60, RZ ;  /* 0x0000006000197810 */ /* 0x000fe20007ffe0ff */
[----:B------:R-:W-:Y:S01]  /*2af0*/  UIMAD UR7, UR6, -0x80, UR26 ;  /* 0xffffff80060778a4 */ /* 0x000fe2000f8e021a */
[----:B------:R-:W-:Y:S01]  /*2b00*/  IMAD.U32 R22, RZ, RZ, UR24 ;  /* 0x00000018ff167e24 */ /* 0x000fe2000f8e00ff */
[----:B------:R-:W-:-:S04]  /*2b10*/  UIADD3 UR8, UR6, -UR8, URZ ;  /* 0x8000000806087290 */ /* 0x000fc8000fffe03f */
[----:B------:R-:W-:Y:S01]  /*2b20*/  ISETP.GE.AND P0, PT, R2, UR7, PT ;  /* 0x0000000702007c0c */ /* 0x000fe2000bf06270 */
[----:B------:R-:W-:Y:S01]  /*2b30*/  UISETP.NE.AND UP0, UPT, UR8, 0x1, UPT ;  /* 0x000000010800788c */ /* 0x000fe2000bf05270 */
[----:B------:R-:W-:Y:S01]  /*2b40*/  ISETP.GE.AND P3, PT, R0, UR7, PT ;  /* 0x0000000700007c0c */ /* 0x000fe2000bf66270 */
[----:B------:R-:W-:Y:S01]  /*2b50*/  UIMAD UR8, UR21, UR16, URZ ;  /* 0x00000010150872a4 */ /* 0x000fe2000f8e023f */
[----:B------:R-:W-:Y:S02]  /*2b60*/  ISETP.GE.AND P1, PT, R24, UR7, PT ;  /* 0x0000000718007c0c */ /* 0x000fe4000bf26270 */
[----:B------:R-:W-:Y:S01]  /*2b70*/  ISETP.GE.AND P6, PT, R25, UR7, PT ;  /* 0x0000000719007c0c */ /* 0x000fe2000bfc6270 */
[----:B------:R-:W-:Y:S02]  /*2b80*/  UIMAD UR15, UR24, UR17, UR8 ;  /* 0x00000011180f72a4 */ /* 0x000fe4000f8e0208 */
[----:B------:R-:W-:Y:S02]  /*2b90*/  UIMAD UR8, UR18, -0x80, UR14 ;  /* 0xffffff80120878a4 */ /* 0x000fe4000f8e020e */
[----:B------:R-:W-:-:S02]  /*2ba0*/  ULDC.64 UR16, c[0x0][0x1a0] ;  /* 0x0000680000107ab9 */ /* 0x000fc40000000a00 */
[CC--:B------:R-:W-:Y:S02]  /*2bb0*/  @!P0 LEA R16, P5, R7.reuse, R18.reuse, 0x1 ;  /* 0x0000001207108211 */ /* 0x0c0fe400078a08ff */
[----:B------:R-:W-:Y:S02]  /*2bc0*/  ISETP.GE.AND P4, PT, R2, UR8, PT ;  /* 0x0000000802007c0c */ /* 0x000fe4000bf86270 */
[-C--:B------:R-:W-:Y:S01]  /*2bd0*/  @!P0 LEA.HI.X R17, R7, R19.reuse, R6, 0x1, P5 ;  /* 0x0000001307118211 */ /* 0x080fe200028f0c06 */
[----:B------:R-:W-:Y:S01]  /*2be0*/  @!P1 IMAD.MOV.U32 R8, RZ, RZ, c[0x0][0x374] ;  /* 0x0000dd00ff089624 */ /* 0x000fe200078e00ff */
[C---:B------:R-:W-:Y:S01]  /*2bf0*/  @!P1 LEA R14, P5, R10.reuse, R18, 0x7 ;  /* 0x000000120a0e9211 */ /* 0x040fe200078a38ff */
[----:B------:R-:W-:Y:S01]  /*2c00*/  @!P6 IMAD.MOV.U32 R6, RZ, RZ, R18 ;  /* 0x000000ffff06e224 */ /* 0x000fe200078e0012 */
[-C--:B------:R-:W-:Y:S01]  /*2c10*/  @!P6 MOV R7, R19.reuse ;  /* 0x000000130007e202 */ /* 0x080fe20000000f00 */
[----:B------:R-:W-:Y:S01]  /*2c20*/  @!P6 IMAD.MOV.U32 R21, RZ, RZ, c[0x0][0x374] ;  /* 0x0000dd00ff15e624 */ /* 0x000fe200078e00ff */
[----:B------:R-:W-:-:S02]  /*2c30*/  @!P1 LEA.HI.X R15, R10, R19, R8, 0x7, P5 ;  /* 0x000000130a0f9211 */ /* 0x000fc400028f3c08 */
[----:B------:R-:W-:Y:S01]  /*2c40*/  @!P0 LEA R12, P5, R13, R32, 0x1 ;  /* 0x000000200d0c8211 */ /* 0x000fe200078a08ff */
[----:B------:R-:W-:-:S03]  /*2c50*/  @!P6 IMAD.WIDE.U32 R10, R10, 0xc0, R6 ;  /* 0x000000c00a0ae825 */ /* 0x000fc600078e0006 */
[----:B------:R-:W-:Y:S01]  /*2c60*/  @!P0 LEA.HI.X R13, R13, R33, R9, 0x1, P5 ;  /* 0x000000210d0d8211 */ /* 0x000fe200028f0c09 */
[----:B------:R-:W-:Y:S01]  /*2c70*/  IMAD.WIDE.U32 R6, R22, c[0x0][0x198], R4 ;  /* 0x0000660016067a25 */ /* 0x000fe200078e0004 */
[----:B------:R-:W-:Y:S03]  /*2c80*/  @P2 BAR.SYNC.DEFER_BLOCKING 0x0 ;  /* 0x0000000000002b1d */ /* 0x000fe60000010000 */
[----:B------:R-:W-:Y:S01]  /*2c90*/  @!P6 IMAD R21, R21, 0xc0, RZ ;  /* 0x000000c01515e824 */ /* 0x000fe200078e02ff */
[----:B------:R-:W-:Y:S01]  /*2ca0*/  IADD3 R8, P2, R6, UR32, RZ ;  /* 0x0000002006087c10 */ /* 0x000fe2000ff5e0ff */
[----:B------:R-:W-:-:S05]  /*2cb0*/  IMAD.U32 R6, RZ, RZ, UR15 ;  /* 0x0000000fff067e24 */ /* 0x000fca000f8e00ff */
[----:B------:R-:W-:Y:S01]  /*2cc0*/  IADD3.X R9, R7, UR34, R6, P2, !PT ;  /* 0x0000002207097c10 */ /* 0x000fe200097fe406 */
[----:B------:R-:W-:Y:S01]  /*2cd0*/  @!P6 IMAD.IADD R7, R11, 0x1, R21 ;  /* 0x000000010b07e824 */ /* 0x000fe200078e0215 */
[----:B------:R-:W-:Y:S02]  /*2ce0*/  PLOP3.LUT P2, PT, PT, PT, UP0, 0x80, 0x0 ;  /* 0x000000000000781c */ /* 0x000fe40003f4f008 */
[----:B------:R-:W-:Y:S01]  /*2cf0*/  ISETP.GE.AND P5, PT, R0, UR8, PT ;  /* 0x0000000800007c0c */ /* 0x000fe2000bfa6270 */
        /* <DEDUP_REMOVED lines=13> */
[----:B---3--:R-:W3:Y:S01]  /*2dd0*/  LDL R17, [R1+0x64] ;  /* 0x0000640001117983 */ /* 0x008ee20000100800 */
[----:B------:R-:W-:Y:S01]  /*2de0*/  @!P6 IMAD.MOV.U32 R6, RZ, RZ, R10 ;  /* 0x000000ffff06e224 */ /* 0x000fe200078e000a */
[----:B------:R-:W-:Y:S01]  /*2df0*/  SHF.L.U32 R192, R11, 0x1, RZ ;  /* 0x000000010bc07819 */ /* 0x000fe200000006ff */
[----:B------:R-:W-:Y:S01]  /*2e00*/  @!P1 IMAD.MOV.U32 R11, RZ, RZ, c[0x0][0x194] ;  /* 0x00006500ff0b9624 */ /* 0x000fe200078e00ff */
[----:B------:R-:W-:Y:S01]  /*2e10*/  @P1 STS.128 [R2+0xa000], RZ ;  /* 0x00a000ff02001388 */ /* 0x000fe20000000c00 */
[----:B------:R-:W-:-:S03]  /*2e20*/  IMAD.WIDE.U32 R4, R22, c[0x0][0x1a0], R4 ;  /* 0x0000680016047a25 */ /* 0x000fc600078e0004 */
[----:B------:R-:W-:Y:S01]  /*2e30*/  @!PT LDS RZ, [RZ] ;  /* 0x00000000fffff984 */ /* 0x000fe20000000800 */
[----:B------:R-:W-:Y:S01]  /*2e40*/  @!PT LDS RZ, [RZ] ;  /* 0x00000000fffff984 */ /* 0x000fe20000000800 */
[----:B------:R-:W-:Y:S01]  /*2e50*/  @!PT LDS RZ, [RZ] ;  /* 0x00000000fffff984 */ /* 0x000fe20000000800 */
[----:B------:R4:W-:Y:S01]  /*2e60*/  @!P1 LDGSTS.E.BYPASS.LTC128B.128 [R2+0xa000], [R14.64] ;  /* 0x0a0000000e029fae */ /* 0x0009e2000b901d44 */
[----:B------:R-:W-:-:S03]  /*2e70*/  IMAD.MOV.U32 R21, RZ, RZ, 0x7f800000 ;  /* 0x7f800000ff157424 */ /* 0x000fc600078e00ff */
[----:B------:R-:W-:Y:S04]  /*2e80*/  @P6 STS.128 [R2+0xb000], RZ ;  /* 0x00b000ff02006388 */ /* 0x000fe80000000c00 */
        /* <DEDUP_REMOVED lines=8> */
[----:B-----5:R-:W-:-:S02]  /*2f10*/  @!P3 IMAD.MOV.U32 R6, RZ, RZ, R32 ;  /* 0x000000ffff06b224 */ /* 0x020fc400078e0020 */
[----:B------:R-:W-:-:S05]  /*2f20*/  @!P3 IMAD.MOV.U32 R7, RZ, RZ, R33 ;  /* 0x000000ffff07b224 */ /* 0x000fca00078e0021 */
[----:B------:R-:W-:Y:S01]  /*2f30*/  @!PT LDS RZ, [RZ] ;  /* 0x00000000fffff984 */ /* 0x000fe20000000800 */
[----:B------:R-:W-:Y:S01]  /*2f40*/  @!PT LDS RZ, [RZ] ;  /* 0x00000000fffff984 */ /* 0x000fe20000000800 */
[----:B------:R-:W-:Y:S01]  /*2f50*/  @!PT LDS RZ, [RZ] ;  /* 0x00000000fffff984 */ /* 0x000fe20000000800 */
[----:B------:R5:W-:Y:S04]  /*2f60*/  @!P3 LDGSTS.E.BYPASS.LTC128B.128 [R192], [R6.64] ;  /* 0x0000000006c0bfae */ /* 0x000be8000b901d44 */
        /* <DEDUP_REMOVED lines=8> */
[----:B----4-:R-:W-:-:S03]  /*2ff0*/  @!P4 IADD3 R14, P0, R0, 0x20, RZ ;  /* 0x00000020000ec810 */ /* 0x010fc60007f1e0ff */
[----:B------:R-:W-:Y:S01]  /*3000*/  @P1 STS [R192+0x2000], RZ ;  /* 0x002000ffc0001388 */ /* 0x000fe20000000800 */
[----:B-----5:R-:W-:-:S03]  /*3010*/  IMAD R6, R23, c[0x0][0x1b0], RZ ;  /* 0x00006c0017067a24 */ /* 0x020fc600078e02ff */
[----:B------:R-:W-:Y:S01]  /*3020*/  @P1 STS [R192+0x2004], RZ ;  /* 0x002004ffc0001388 */ /* 0x000fe20000000800 */
[----:B------:R-:W-:-:S03]  /*3030*/  IMAD R10, R20, c[0x0][0x1b4], R6 ;  /* 0x00006d00140a7a24 */ /* 0x000fc600078e0206 */
[----:B------:R-:W-:Y:S01]  /*3040*/  @P1 STS [R192+0x2008], RZ ;  /* 0x002008ffc0001388 */ /* 0x000fe20000000800 */
[----:B------:R-:W-:-:S03]  /*3050*/  IMAD.WIDE.U32 R6, R20, c[0x0][0x1b0], R8 ;  /* 0x00006c0014067a25 */ /* 0x000fc600078e0008 */
[----:B------:R-:W-:Y:S01]  /*3060*/  @P1 STS [R192+0x200c], RZ ;  /* 0x00200cffc0001388 */ /* 0x000fe20000000800 */
[----:B------:R-:W-:Y:S01]  /*3070*/  @!P4 IMAD.X R8, RZ, RZ, R28, P0 ;  /* 0x000000ffff08c224 */ /* 0x000fe200000e061c */
[----:B------:R-:W-:Y:S01]  /*3080*/  IADD3 R7, R7, R10, RZ ;  /* 0x0000000a07077210 */ /* 0x000fe20007ffe0ff */
[----:B------:R-:W-:Y:S02]  /*3090*/  @!P5 IMAD R9, R28, c[0x0][0x198], RZ ;  /* 0x000066001c09da24 */ /* 0x000fe400078e02ff */
[----:B------:R-:W-:Y:S02]  /*30a0*/  @!P4 IMAD R8, R8, c[0x0][0x198], RZ ;  /* 0x000066000808ca24 */ /* 0x000fe400078e02ff */
[----:B------:R-:W-:Y:S02]  /*30b0*/  @!P5 IMAD R16, R0, c[0x0][0x19c], R9 ;  /* 0x000067000010da24 */ /* 0x000fe400078e0209 */
[----:B------:R-:W-:Y:S01]  /*30c0*/  @!P4 IMAD R15, R14, c[0x0][0x19c], R8 ;  /* 0x000067000e0fca24 */ /* 0x000fe200078e0208 */
[----:B-1----:R-:W-:Y:S01]  /*30d0*/  @!P1 LEA R12, P3, R31, R32, 0x7 ;  /* 0x000000201f0c9211 */ /* 0x002fe200078638ff */
[----:B------:R-:W-:-:S02]  /*30e0*/  @!P4 IMAD.MOV.U32 R8, RZ, RZ, R6 ;  /* 0x000000ffff08c224 */ /* 0x000fc400078e0006 */
[----:B------:R-:W-:Y:S01]  /*30f0*/  @!P4 IMAD.MOV.U32 R9, RZ, RZ, R7 ;  /* 0x000000ffff09c224 */ /* 0x000fe200078e0007 */
[----:B------:R-:W-:Y:S01]  /*3100*/  @!P1 LEA.HI.X R13, R31, R33, R11, 0x7, P3 ;  /* 0x000000211f0d9211 */ /* 0x000fe200018f3c0b */
[----:B------:R-:W-:Y:S01]  /*3110*/  @!P5 IMAD.WIDE.U32 R10, R0, c[0x0][0x198], R6 ;  /* 0x00006600000ada25 */ /* 0x000fe200078e0006 */
[----:B------:R-:W-:-:S03]  /*3120*/  ISETP.GE.AND P3, PT, R24, UR8, PT ;  /* 0x0000000818007c0c */ /* 0x000fc6000bf66270 */
        /* <DEDUP_REMOVED lines=18> */
[----:B------:R-:W-:Y:S02]  /*3250*/  @P6 STS [R192+0x3004], RZ ;  /* 0x003004ffc0006388 */ /* 0x000fe40000000800 */
[----:B------:R-:W-:Y:S02]  /*3260*/  @!P3 IADD3.X R8, RZ, R28, RZ, P0, !PT ;  /* 0x0000001cff08b210 */ /* 0x000fe400007fe4ff */
[----:B------:R-:W-:Y:S01]  /*3270*/  @!P1 IADD3 R11, P0, R0, 0x60, RZ ;  /* 0x00000060000b9810 */ /* 0x000fe20007f1e0ff */
[----:B------:R-:W-:Y:S02]  /*3280*/  @P6 STS [R192+0x3008], RZ ;  /* 0x003008ffc0006388 */ /* 0x000fe40000000800 */
[----:B------:R-:W-:Y:S02]  /*3290*/  @!P3 IMAD R8, R8, c[0x0][0x198], RZ ;  /* 0x000066000808ba24 */ /* 0x000fe400078e02ff */
[----:B------:R-:W-:Y:S01]  /*32a0*/  @!P1 IMAD.X R9, RZ, RZ, R28, P0 ;  /* 0x000000ffff099224 */ /* 0x000fe200000e061c */
[----:B------:R-:W-:Y:S01]  /*32b0*/  IADD3 R4, P0, R4, UR28, RZ ;  /* 0x0000001c04047c10 */ /* 0x000fe2000ff1e0ff */
[----:B------:R-:W-:Y:S01]  /*32c0*/  @P6 STS [R192+0x300c], RZ ;  /* 0x00300cffc0006388 */ /* 0x000fe20000000800 */
        /* <DEDUP_REMOVED lines=10> */
[C---:B------:R-:W-:Y:S01]  /*3370*/  @!P3 LEA R22, P0, R8.reuse, c[0x0][0x168], 0x1 ;  /* 0x00005a000816ba11 */ /* 0x040fe200078008ff */
[----:B------:R-:W-:Y:S02]  /*3380*/  IMAD R10, R23, c[0x0][0x1b8], RZ ;  /* 0x00006e00170a7a24 */ /* 0x000fe400078e02ff */
[----:B------:R-:W-:Y:S01]  /*3390*/  @!P1 IMAD.IADD R7, R7, 0x1, R12 ;  /* 0x0000000107079824 */ /* 0x000fe200078e020c */
[----:B------:R-:W-:Y:S01]  /*33a0*/  @!P3 LEA.HI.X R23, R8, c[0x0][0x16c], R9, 0x1, P0 ;  /* 0x00005b000817ba11 */ /* 0x000fe200000f0c09 */
[----:B------:R-:W-:Y:S01]  /*33b0*/  IMAD R10, R20, c[0x0][0x1bc], R10 ;  /* 0x00006f00140a7a24 */ /* 0x000fe200078e020a */
[----:B--2---:R-:W-:Y:S01]  /*33c0*/  @!P1 LEA R18, P0, R6, c[0x0][0x168], 0x1 ;  /* 0x00005a0006129a11 */ /* 0x004fe200078008ff */
[----:B------:R-:W-:Y:S01]  /*33d0*/  IMAD.WIDE.U32 R4, R20, c[0x0][0x1b8], R4 ;  /* 0x00006e0014047a25 */ /* 0x000fe200078e0004 */
[----:B------:R-:W-:-:S02]  /*33e0*/  MOV R20, 0x7f800000 ;  /* 0x7f80000000147802 */ /* 0x000fc40000000f00 */
[----:B------:R-:W-:Y:S01]  /*33f0*/  @!P1 LEA.HI.X R19, R6, c[0x0][0x16c], R7, 0x1, P0 ;  /* 0x00005b0006139a11 */ /* 0x000fe200000f0c07 */
[----:B------:R-:W-:Y:S02]  /*3400*/  @!P5 IMAD R8, R28, c[0x0][0x1a0], RZ ;  /* 0x000068001c08da24 */ /* 0x000fe400078e02ff */
[----:B------:R-:W-:Y:S01]  /*3410*/  IMAD.IADD R5, R5, 0x1, R10 ;  /* 0x0000000105057824 */ /* 0x000fe200078e020a */
[C---:B------:R-:W-:Y:S01]  /*3420*/  @!P4 IADD3 R10, P0, R0.reuse, 0x20, RZ ;  /* 0x00000020000ac810 */ /* 0x040fe20007f1e0ff */
[C---:B------:R-:W-:Y:S02]  /*3430*/  @!P5 IMAD R8, R0.reuse, c[0x0][0x1a4], R8 ;  /* 0x000069000008da24 */ /* 0x040fe400078e0208 */
[----:B------:R-:W-:-:S04]  /*3440*/  @!P5 IMAD.WIDE.U32 R6, R0, c[0x0][0x1a0], R4 ;  /* 0x000068000006da25 */ /* 0x000fc800078e0004 */
[----:B------:R-:W-:Y:S01]  /*3450*/  @!P4 IMAD.X R11, RZ, RZ, R28, P0 ;  /* 0x000000ffff0bc224 */ /* 0x000fe200000e061c */
[----:B------:R-:W-:Y:S01]  /*3460*/  @!P5 IADD3 R13, R7, R8, RZ ;  /* 0x00000008070dd210 */ /* 0x000fe20007ffe0ff */
[----:B------:R-:W-:Y:S01]  /*3470*/  @!P6 IMAD.MOV.U32 R8, RZ, RZ, R32 ;  /* 0x000000ffff08e224 */ /* 0x000fe200078e0020 */
[C---:B------:R-:W-:Y:S01]  /*3480*/  @!P5 LEA R12, P0, R6.reuse, c[0x0][0x170], 0x1 ;  /* 0x00005c00060cda11 */ /* 0x040fe200078008ff */
[----:B------:R-:W-:Y:S02]  /*3490*/  @!P4 IMAD R7, R11, c[0x0][0x1a0], RZ ;  /* 0x000068000b07ca24 */ /* 0x000fe400078e02ff */
[----:B------:R-:W-:Y:S01]  /*34a0*/  @!P6 IMAD.MOV.U32 R9, RZ, RZ, R33 ;  /* 0x000000ffff09e224 */ /* 0x000fe200078e0021 */
[----:B------:R-:W-:Y:S01]  /*34b0*/  @!P5 LEA.HI.X R13, R6, c[0x0][0x174], R13, 0x1, P0 ;  /* 0x00005d00060dda11 */ /* 0x000fe200000f0c0d */
[----:B------:R-:W-:Y:S01]  /*34c0*/  @!P4 IMAD R16, R10, c[0x0][0x1a4], R7 ;  /* 0x000069000a10ca24 */ /* 0x000fe200078e0207 */
[----:B------:R-:W-:Y:S01]  /*34d0*/  @!P3 IADD3 R14, P0, R0, 0x40, RZ ;  /* 0x00000040000eb810 */ /* 0x000fe20007f1e0ff */
[----:B------:R-:W-:-:S02]  /*34e0*/  @!P4 IMAD.MOV.U32 R6, RZ, RZ, R4 ;  /* 0x000000ffff06c224 */ /* 0x000fc400078e0004 */
[----:B------:R-:W-:Y:S01]  /*34f0*/  @!P4 IMAD.MOV.U32 R7, RZ, RZ, R5 ;  /* 0x000000ffff07c224 */ /* 0x000fe200078e0005 */
[----:B------:R-:W-:Y:S01]  /*3500*/  @!P3 IADD3.X R11, RZ, R28, RZ, P0, !PT ;  /* 0x0000001cff0bb210 */ /* 0x000fe200007fe4ff */
[----:B------:R-:W-:-:S04]  /*3510*/  @!P6 IMAD.WIDE.U32 R8, R31, 0xc0, R8 ;  /* 0x000000c01f08e825 */ /* 0x000fc800078e0008 */
[----:B------:R-:W-:-:S04]  /*3520*/  @!P4 IMAD.WIDE.U32 R6, R10, c[0x0][0x1a0], R6 ;  /* 0x000068000a06ca25 */ /* 0x000fc800078e0006 */
[----:B------:R-:W-:Y:S01]  /*3530*/  @!P6 IMAD.IADD R9, R9, 0x1, R15 ;  /* 0x000000010909e824 */ /* 0x000fe200078e020f */
[C---:B------:R-:W-:Y:S01]  /*3540*/  @!P4 LEA R10, P0, R6.reuse, c[0x0][0x170], 0x1 ;  /* 0x00005c00060aca11 */ /* 0x040fe200078008ff */
[----:B------:R-:W-:Y:S02]  /*3550*/  @!P4 IMAD.IADD R15, R7, 0x1, R16 ;  /* 0x00000001070fc824 */ /* 0x000fe400078e0210 */
[----:B------:R-:W-:Y:S01]  /*3560*/  @!P3 IMAD R7, R11, c[0x0][0x1a0], RZ ;  /* 0x000068000b07ba24 */ /* 0x000fe200078e02ff */
[----:B------:R-:W-:Y:S01]  /*3570*/  @!PT LDS RZ, [RZ] ;  /* 0x00000000fffff984 */ /* 0x000fe20000000800 */
[----:B------:R-:W-:Y:S01]  /*3580*/  @!PT LDS RZ, [RZ] ;  /* 0x00000000fffff984 */ /* 0x000fe20000000800 */
[----:B------:R-:W-:Y:S01]  /*3590*/  @!PT LDS RZ, [RZ] ;  /* 0x00000000fffff984 */ /* 0x000fe20000000800 */
[----:B------:R1:W-:Y:S01]  /*35a0*/  @!P6 LDGSTS.E.BYPASS.LTC128B.128 [R192+0x3000], [R8.64] ;  /* 0x0300000008c0efae */ /* 0x0003e2000b901d44 */
[----:B------:R-:W-:Y:S01]  /*35b0*/  IMAD.MOV.U32 R33, RZ, RZ, 0x7f800000 ;  /* 0x7f800000ff217424 */ /* 0x000fe200078e00ff */
[----:B------:R-:W-:Y:S01]  /*35c0*/  @!P4 LEA.HI.X R11, R6, c[0x0][0x174], R15, 0x1, P0 ;  /* 0x00005d00060bca11 */ /* 0x000fe200000f0c0f */
[----:B------:R-:W-:Y:S01]  /*35d0*/  @!P3 IMAD R16, R14, c[0x0][0x1a4], R7 ;  /* 0x000069000e10ba24 */ /* 0x000fe200078e0207 */
[----:B------:R-:W-:Y:S01]  /*35e0*/  @!P3 MOV R7, R5 ;  /* 0x000000050007b202 */ /* 0x000fe20000000f00 */
[----:B------:R-:W-:Y:S01]  /*35f0*/  @!P3 IMAD.MOV.U32 R6, RZ, RZ, R4 ;  /* 0x000000ffff06b224 */ /* 0x000fe200078e0004 */
[----:B------:R-:W-:Y:S01]  /*3600*/  @!P1 IADD3 R0, P0, R0, 0x60, RZ ;  /* 0x0000006000009810 */ /* 0x000fe20007f1e0ff */
[----:B------:R-:W-:Y:S01]  /*3610*/  @P5 STS.128 [R2+0xc000], RZ ;  /* 0x00c000ff02005388 */ /* 0x000fe20000000c00 */
[----:B------:R-:W-:-:S02]  /*3620*/  IMAD.MOV.U32 R32, RZ, RZ, 0x7f800000 ;  /* 0x7f800000ff207424 */ /* 0x000fc400078e00ff */
[----:B------:R-:W-:Y:S01]  /*3630*/  @!P3 IMAD.WIDE.U32 R6, R14, c[0x0][0x1a0], R6 ;  /* 0x000068000e06ba25 */ /* 0x000fe200078e0006 */
[----:B------:R-:W-:Y:S01]  /*3640*/  @!PT LDS RZ, [RZ] ;  /* 0x00000000fffff984 */ /* 0x000fe20000000800 */
[----:B------:R-:W-:Y:S01]  /*3650*/  @!PT LDS RZ, [RZ] ;  /* 0x00000000fffff984 */ /* 0x000fe20000000800 */
[----:B------:R-:W-:Y:S01]  /*3660*/  @!PT LDS RZ, [RZ] ;  /* 0x00000000fffff984 */ /* 0x000fe20000000800 */
[----:B------:R2:W-:Y:S03]  /*3670*/  @!P5 LDGSTS.E.BYPASS.LTC128B.128 [R2+0xc000], [R26.64] ;  /* 0x0c0000001a02dfae */ /* 0x0005e6000b901d44 */
[----:B------:R-:W-:Y:S01]  /*3680*/  @!P1 IMAD.X R15, RZ, RZ, R28, P0 ;  /* 0x000000ffff0f9224 */ /* 0x000fe200000e061c */
[----:B------:R-:W-:Y:S01]  /*3690*/  @P4 STS.128 [R2+0xd000], RZ ;  /* 0x00d000ff02004388 */ /* 0x000fe20000000c00 */
[----:B------:R-:W-:Y:S02]  /*36a0*/  @!P3 IMAD.IADD R16, R7, 0x1, R16 ;  /* 0x000000010710b824 */ /* 0x000fe400078e0210 */
[----:B------:R-:W-:Y:S01]  /*36b0*/  @!P1 IMAD.WIDE.U32 R4, R0, c[0x0][0x1a0], R4 ;  /* 0x0000680000049a25 */ /* 0x000fe200078e0004 */
        /* <DEDUP_REMOVED lines=11> */
[----:B------:R-:W-:Y:S02]  /*3770*/  @!P3 LEA.HI.X R9, R6, c[0x0][0x174], R16, 0x1, P0 ;  /* 0x00005d000609ba11 */ /* 0x000fe400000f0c10 */
[----:B------:R-:W-:Y:S01]  /*3780*/  @!P1 LEA R6, P0, R4, c[0x0][0x170], 0x1 ;  /* 0x00005c0004069a11 */ /* 0x000fe200078008ff */
        /* <DEDUP_REMOVED lines=20> */
[----:B---3--:R-:W-:-:S02]  /*38d0*/  IADD3 R14, R17, 0x8, RZ ;  /* 0x00000008110e7810 */ /* 0x008fc40007ffe0ff */
        /* <DEDUP_REMOVED lines=10> */
[----:B------:R-:W-:Y:S02]  /*3980*/  @!P1 LEA.HI.X R7, R4, c[0x0][0x174], R5, 0x1, P0 ;  /* 0x00005d0004079a11 */ /* 0x000fe400000f0c05 */
[C---:B------:R-:W-:Y:S02]  /*3990*/  SHF.L.U32 R4, R17.reuse, 0x2, RZ ;  /* 0x0000000211047819 */ /* 0x040fe400000006ff */
[----:B------:R-:W-:Y:S01]  /*39a0*/  SHF.L.U64.HI R5, R17, 0x2, R8 ;  /* 0x0000000211057819 */ /* 0x000fe20000010208 */
[----:B------:R-:W-:Y:S01]  /*39b0*/  @!PT LDS RZ, [RZ] ;  /* 0x00000000fffff984 */ /* 0x000fe20000000800 */
[----:B------:R-:W-:Y:S01]  /*39c0*/  @!PT LDS RZ, [RZ] ;  /* 0x00000000fffff984 */ /* 0x000fe20000000800 */
[----:B------:R-:W-:Y:S01]  /*39d0*/  @!PT LDS RZ, [RZ] ;  /* 0x00000000fffff984 */ /* 0x000fe20000000800 */
[----:B------:R2:W-:Y:S01]  /*39e0*/  @!P1 LDGSTS.E.BYPASS.LTC128B.128 [R2+0x13000], [R6.64] ;  /* 0x1300000006029fae */ /* 0x0005e2000b901d44 */
[----:B------:R-:W-:-:S03]  /*39f0*/  IADD3 R4, P1, R4, UR10, RZ ;  /* 0x0000000a04047c10 */ /* 0x000fc6000ff3e0ff */
[----:B------:R-:W0:Y:S01]  /*3a00*/  LDGDEPBAR ;  /* 0x00000000000079af */ /* 0x000e220000000000 */
[----:B------:R-:W-:-:S05]  /*3a10*/  IADD3.X R5, R5, UR9, RZ, P1, !PT ;  /* 0x0000000905057c10 */ /* 0x000fca0008ffe4ff */
[----:B------:R1:W3:Y:S04]  /*3a20*/  @!P3 LDG.E R33, [R4.64] ;  /* 0x000000040421b981 */ /* 0x0002e8000c1e1900 */
[----:B------:R1:W4:Y:S04]  /*3a30*/  @!P6 LDG.E R32, [R4.64+0x20] ;  /* 0x000020040420e981 */ /* 0x000328000c1e1900 */
[----:B------:R1:W5:Y:S01]  /*3a40*/  @!P5 LDG.E R21, [R4.64+0x100] ;  /* 0x000100040415d981 */ /* 0x000362000c1e1900 */
[----:B--2---:R-:W-:Y:S02]  /*3a50*/  SHF.R.S32.HI R2, RZ, 0x1f, R0 ;  /* 0x0000001fff027819 */ /* 0x004fe40000011400 */
[----:B------:R-:W-:-:S04]  /*3a60*/  @!P4 LEA R6, P0, R0, UR10, 0x2 ;  /* 0x0000000a0006cc11 */ /* 0x000fc8000f8010ff */
[----:B------:R-:W-:-:S05]  /*3a70*/  @!P4 LEA.HI.X R7, R0, UR9, R2, 0x2, P0 ;  /* 0x000000090007cc11 */ /* 0x000fca00080f1402 */
[----:B------:R2:W5:Y:S01]  /*3a80*/  @!P4 LDG.E R20, [R6.64] ;  /* 0x000000040614c981 */ /* 0x000562000c1e1900 */
[----:B------:R-:W-:-:S04]  /*3a90*/  LEA.HI R0, R30, R29, RZ, 0x4 ;  /* 0x0000001d1e007211 */ /* 0x000fc800078f20ff */
[----:B------:R-:W-:-:S05]  /*3aa0*/  LOP3.LUT R0, R0, 0xfffffff0, RZ, 0xc0, !PT ;  /* 0xfffffff000007812 */ /* 0x000fca00078ec0ff */
[----:B------:R-:W-:-:S05]  /*3ab0*/  IMAD.IADD R0, R29, 0x1, -R0 ;  /* 0x000000011d007824 */ /* 0x000fca00078e0a00 */
[----:B------:R-:W-:-:S04]  /*3ac0*/  SHF.R.S32.HI R2, RZ, 0x1f, R0 ;  /* 0x0000001fff027819 */ /* 0x000fc80000011400 */
[----:B------:R-:W-:-:S04]  /*3ad0*/  LEA.HI R2, R2, R0, RZ, 0x3 ;  /* 0x0000000002027211 */ /* 0x000fc800078f18ff */
[----:B------:R-:W-:-:S05]  /*3ae0*/  LOP3.LUT R2, R2, 0xfffffff8, RZ, 0xc0, !PT ;  /* 0xfffffff802027812 */ /* 0x000fca00078ec0ff */
[----:B------:R-:W-:-:S05]  /*3af0*/  IMAD.IADD R0, R0, 0x1, -R2 ;  /* 0x0000000100007824 */ /* 0x000fca00078e0a02 */
[C---:B------:R-:W-:Y:S02]  /*3b00*/  LOP3.LUT P0, RZ, R0.reuse, 0x2, RZ, 0xc0, !PT ;  /* 0x0000000200ff7812 */ /* 0x040fe4000780c0ff */
[----:B------:R-:W-:Y:S02]  /*3b10*/  LOP3.LUT P1, RZ, R0, 0x4, RZ, 0xc0, !PT ;  /* 0x0000000400ff7812 */ /* 0x000fe4000782c0ff */
[----:B------:R-:W-:Y:S01]  /*3b20*/  IADD3 R0, R190, 0x2000, RZ ;  /* 0x00002000be007810 */ /* 0x000fe20007ffe0ff */
[----:B-1----:R-:W-:Y:S01]  /*3b30*/  IMAD.U32 R4, RZ, RZ, UR26 ;  /* 0x0000001aff047e24 */ /* 0x002fe2000f8e00ff */
[----:B------:R-:W-:Y:S02]  /*3b40*/  IADD3 R5, R17, 0x1, RZ ;  /* 0x0000000111057810 */ /* 0x000fe40007ffe0ff */
[----:B------:R-:W-:Y:S02]  /*3b50*/  SEL R0, R0, R190, !P2 ;  /* 0x000000be00007207 */ /* 0x000fe40005000000 */
[----:B------:R-:W-:-:S03]  /*3b60*/  IADD3 R2, R5, UR14, -R4 ;  /* 0x0000000e05027c10 */ /* 0x000fc6000fffe804 */
[----:B------:R-:W-:Y:S01]  /*3b70*/  IMAD.SHL.U32 R180, R0, 0x2, RZ ;  /* 0x0000000200b47824 */ /* 0x000fe200078e00ff */
[----:B------:R-:W-:Y:S01]  /*3b80*/  MOV R0, c[0x0][0x22c] ;  /* 0x00008b0000007a02 */ /* 0x000fe20000000f00 */
[----:B------:R1:W-:Y:S04]  /*3b90*/  STL [R1+0x50], R2 ;  /* 0x0000500201007387 */ /* 0x0003e80000100800 */
[----:B------:R-:W-:-:S04]  /*3ba0*/  IMAD R0, R0, c[0x0][0x1c0], RZ ;  /* 0x0000700000007a24 */ /* 0x000fc800078e02ff */
[C---:B--2---:R-:W-:Y:S02]  /*3bb0*/  IMAD.SHL.U32 R7, R0.reuse, 0x10, RZ ;  /* 0x0000001000077824 */ /* 0x044fe400078e00ff */
[----:B------:R-:W-:Y:S01]  /*3bc0*/  IMAD.SHL.U32 R6, R0, 0x8, RZ ;  /* 0x0000000800067824 */ /* 0x000fe200078e00ff */
[----:B-1----:R-:W-:-:S04]  /*3bd0*/  IADD3 R2, R191, 0x2000, RZ ;  /* 0x00002000bf027810 */ /* 0x002fc80007ffe0ff */
[----:B------:R-:W-:-:S05]  /*3be0*/  SEL R2, R2, R191, !P2 ;  /* 0x000000bf02027207 */ /* 0x000fca0005000000 */
[----:B------:R-:W-:Y:S01]  /*3bf0*/  IMAD.SHL.U32 R188, R2, 0x2, RZ ;  /* 0x0000000202bc7824 */ /* 0x000fe200078e00ff */
[----:B------:R-:W-:-:S05]  /*3c00*/  IADD3 R2, R7, 0x20, RZ ;  /* 0x0000002007027810 */ /* 0x000fca0007ffe0ff */
[----:B------:R-:W-:-:S05]  /*3c10*/  IMAD.IADD R0, R6, 0x1, R2 ;  /* 0x0000000106007824 */ /* 0x000fca00078e0202 */
[----:B------:R-:W-:-:S05]  /*3c20*/  IADD3 R0, R6, R0, RZ ;  /* 0x0000000006007210 */ /* 0x000fca0007ffe0ff */
[----:B------:R-:W-:-:S04]  /*3c30*/  IMAD.IADD R0, R6, 0x1, R0 ;  /* 0x0000000106007824 */ /* 0x000fc800078e0200 */
[C---:B------:R-:W-:Y:S01]  /*3c40*/  IMAD.IADD R0, R6.reuse, 0x1, R0 ;  /* 0x0000000106007824 */ /* 0x040fe200078e0200 */
[C---:B------:R-:W-:Y:S01]  /*3c50*/  SHF.L.U64.HI R2, R17.reuse, 0x2, R8 ;  /* 0x0000000211027819 */ /* 0x040fe20000010208 */
[----:B------:R-:W-:Y:S01]  /*3c60*/  IMAD.SHL.U32 R4, R17, 0x4, RZ ;  /* 0x0000000411047824 */ /* 0x000fe200078e00ff */
[----:B------:R-:W-:Y:S01]  /*3c70*/  MOV R189, 0x20 ;  /* 0x0000002000bd7802 */ /* 0x000fe20000000f00 */
[----:B------:R-:W-:Y:S02]  /*3c80*/  IMAD.MOV.U32 R181, RZ, RZ, 0x40 ;  /* 0x00000040ffb57424 */ /* 0x000fe400078e00ff */
[----:B------:R-:W-:Y:S01]  /*3c90*/  IMAD.SHL.U32 R186, R191, 0x2, RZ ;  /* 0x00000002bfba7824 */ /* 0x000fe200078e00ff */
        /* <DEDUP_REMOVED lines=37> */
[----:B---3--:R-:W-:Y:S04]  /*3ef0*/  STL [R1+0x18], R33 ;  /* 0x0000182101007387 */ /* 0x008fe80000100800 */
[----:B----4-:R-:W-:Y:S04]  /*3f00*/  STL [R1+0x1c], R32 ;  /* 0x00001c2001007387 */ /* 0x010fe80000100800 */
[----:B-----5:R-:W-:Y:S04]  /*3f10*/  STL [R1+0x10], R21 ;  /* 0x0000101501007387 */ /* 0x020fe80000100800 */
[----:B------:R-:W-:Y:S04]  /*3f20*/  STL [R1+0x14], R20 ;  /* 0x0000141401007387 */ /* 0x000fe80000100800 */
[----:B------:R1:W-:Y:S02]  /*3f30*/  STL [R1+0x40], R0 ;  /* 0x0000400001007387 */ /* 0x0003e40000100800 */
[----:B-1----:R-:W-:-:S05]  /*3f40*/  IMAD.IADD R0, R6, 0x1, R0 ;  /* 0x0000000106007824 */ /* 0x002fca00078e0200 */
[----:B------:R1:W-:Y:S02]  /*3f50*/  STL [R1+0x3c], R0 ;  /* 0x00003c0001007387 */ /* 0x0003e40000100800 */
[----:B-1----:R-:W-:-:S05]  /*3f60*/  IADD3 R0, R6, R0, RZ ;  /* 0x0000000006007210 */ /* 0x002fca0007ffe0ff */
[----:B------:R1:W-:Y:S04]  /*3f70*/  STL [R1+0x38], R0 ;  /* 0x0000380001007387 */ /* 0x0003e80000100800 */
[----:B------:R2:W-:Y:S01]  /*3f80*/  STL [R1+0x4c], R2 ;  /* 0x00004c0201007387 */ /* 0x0005e20000100800 */
[----:B-1----:R-:W-:-:S05]  /*3f90*/  IMAD.IADD R0, R6, 0x1, R0 ;  /* 0x0000000106007824 */ /* 0x002fca00078e0200 */
[C---:B--2---:R-:W-:Y:S01]  /*3fa0*/  IADD3 R2, R6.reuse, R0, RZ ;  /* 0x0000000006027210 */ /* 0x044fe20007ffe0ff */
[----:B------:R-:W-:Y:S04]  /*3fb0*/  STL [R1+0x34], R0 ;  /* 0x0000340001007387 */ /* 0x000fe80000100800 */
[----:B------:R-:W-:Y:S04]  /*3fc0*/  STL [R1+0x48], R4 ;  /* 0x0000480401007387 */ /* 0x000fe80000100800 */
[----:B------:R1:W-:Y:S02]  /*3fd0*/  STL [R1+0x30], R2 ;  /* 0x0000300201007387 */ /* 0x0003e40000100800 */
[----:B-1----:R-:W-:-:S05]  /*3fe0*/  IMAD.IADD R2, R6, 0x1, R2 ;  /* 0x0000000106027824 */ /* 0x002fca00078e0202 */
[----:B------:R1:W-:Y:S02]  /*3ff0*/  STL [R1+0x2c], R2 ;  /* 0x00002c0201007387 */ /* 0x0003e40000100800 */
[----:B-1----:R-:W-:-:S05]  /*4000*/  IMAD.IADD R2, R6, 0x1, R2 ;  /* 0x0000000106027824 */ /* 0x002fca00078e0202 */
[----:B------:R1:W-:Y:S02]  /*4010*/  STL [R1+0x28], R2 ;  /* 0x0000280201007387 */ /* 0x0003e40000100800 */
[----:B-1----:R-:W-:-:S05]  /*4020*/  IADD3 R2, R6, R2, RZ ;  /* 0x0000000206027210 */ /* 0x002fca0007ffe0ff */
[----:B------:R1:W-:Y:S02]  /*4030*/  STL [R1+0x24], R2 ;  /* 0x0000240201007387 */ /* 0x0003e40000100800 */
[----:B-1----:R-:W-:-:S04]  /*4040*/  IMAD.IADD R2, R6, 0x1, R2 ;  /* 0x0000000106027824 */ /* 0x002fc800078e0202 */
[----:B------:R-:W-:Y:S01]  /*4050*/  IMAD.IADD R0, R6, 0x1, R2 ;  /* 0x0000000106007824 */ /* 0x000fe200078e0202 */
[----:B------:R1:W-:Y:S04]  /*4060*/  STL [R1+0x20], R2 ;  /* 0x0000200201007387 */ /* 0x0003e80000100800 */
[----:B------:R1:W-:Y:S02]  /*4070*/  STL [R1+0x44], R0 ;  /* 0x0000440001007387 */ /* 0x0003e40000100800 */
.L_x_1069:
        /* <DEDUP_REMOVED lines=66> */
[----:B------:R-:W1:Y:S08]  /*44a0*/  LDSM.16.M88.4 R60, [R188+0x2000] ;  /* 0x00200000bc3c783b */ /* 0x000e700000000200 */
[----:B------:R-:W2:Y:S08]  /*44b0*/  LDSM.16.M88.4 R32, [R182+0xc800] ;  /* 0x00c80000b620783b */ /* 0x000eb00000000200 */
[----:B------:R-:W2:Y:S08]  /*44c0*/  LDSM.16.M88.4 R48, [R182+0xd000] ;  /* 0x00d00000b630783b */ /* 0x000eb00000000200 */
[----:B------:R-:W2:Y:S01]  /*44d0*/  LDSM.16.M88.4 R132, [R182+0xd800] ;  /* 0x00d80000b684783b */ /* 0x000ea20000000200 */
[-C--:B-1----:R-:W-:Y:S07]  /*44e0*/  HMMA.16816.F32 R4, R64, R16.reuse, RZ ;  /* 0x000000104004723c */ /* 0x082fee00000018ff */
[----:B------:R-:W-:Y:S01]  /*44f0*/  LDSM.16.M88.4 R136, [R0] ;  /* 0x000000000088783b */ /* 0x000fe20000000200 */
[C---:B------:R-:W-:Y:S07]  /*4500*/  HMMA.16816.F32 R8, R60.reuse, R16, RZ ;  /* 0x000000103c08723c */ /* 0x040fee00000018ff */
[----:B------:R-:W1:Y:S01]  /*4510*/  LDSM.16.M88.4 R140, [R185+0xc000] ;  /* 0x00c00000b98c783b */ /* 0x000e620000000200 */
[-C--:B------:R-:W-:Y:S07]  /*4520*/  HMMA.16816.F32 R12, R60, R18.reuse, RZ ;  /* 0x000000123c0c723c */ /* 0x080fee00000018ff */
[----:B------:R1:W1:Y:S01]  /*4530*/  LDSM.16.M88.4 R144, [R0+0x2000] ;  /* 0x002000000090783b */ /* 0x0002620000000200 */
[----:B---3--:R-:W-:Y:S01]  /*4540*/  @!P0 IADD3 R2, R2, UR7, RZ ;  /* 0x0000000702028c10 */ /* 0x008fe2000fffe0ff */
[C---:B------:R-:W-:Y:S06]  /*4550*/  HMMA.16816.F32 R16, R64.reuse, R18, RZ ;  /* 0x000000124010723c */ /* 0x040fec00000018ff */
[----:B------:R-:W3:Y:S01]  /*4560*/  LDSM.16.M88.4 R148, [R185+0xc800] ;  /* 0x00c80000b994783b */ /* 0x000ee20000000200 */
[----:B----4-:R-:W-:Y:S01]  /*4570*/  FSETP.NEU.FTZ.AND P2, PT, R204, -INF , PT ;  /* 0xff800000cc00780b */ /* 0x010fe20003f5d000 */
[-C--:B--2---:R-:W-:Y:S06]  /*4580*/  HMMA.16816.F32 R20, R64, R32.reuse, RZ ;  /* 0x000000204014723c */ /* 0x084fec00000018ff */
[----:B------:R-:W-:Y:S02]  /*4590*/  LDSM.16.M88.4 R152, [R185+0xd800] ;  /* 0x00d80000b998783b */ /* 0x000fe40000000200 */
[C---:B------:R-:W-:Y:S06]  /*45a0*/  HMMA.16816.F32 R24, R60.reuse, R32, RZ ;  /* 0x000000203c18723c */ /* 0x040fec00000018ff */
[----:B------:R-:W-:Y:S01]  /*45b0*/  LDSM.16.M88.4 R156, [R164] ;  /* 0x00000000a49c783b */ /* 0x000fe20000000200 */
[----:B-1----:R-:W-:Y:S01]  /*45c0*/  IADD3 R0, R0, R181, RZ ;  /* 0x000000b500007210 */ /* 0x002fe20007ffe0ff */
        /* <DEDUP_REMOVED lines=14> */
[----:B------:R-:W-:Y:S01]  /*46b0*/  HMMA.16816.F32 R64, R64, R134, RZ ;  /* 0x000000864040723c */ /* 0x000fe200000018ff */
[----:B------:R-:W1:Y:S07]  /*46c0*/  LDSM.16.M88.4 R132, [R185+0xd000] ;  /* 0x00d00000b984783b */ /* 0x000e6e0000000200 */
[-C--:B------:R-:W-:Y:S08]  /*46d0*/  HMMA.16816.F32 R4, R136, R140.reuse, R4 ;  /* 0x0000008c8804723c */ /* 0x080ff00000001804 */
[C---:B------:R-:W-:Y:S08]  /*46e0*/  HMMA.16816.F32 R8, R144.reuse, R140, R8 ;  /* 0x0000008c9008723c */ /* 0x040ff00000001808 */
[-C--:B------:R-:W-:Y:S08]  /*46f0*/  HMMA.16816.F32 R12, R144, R142.reuse, R12 ;  /* 0x0000008e900c723c */ /* 0x080ff0000000180c */
[C---:B------:R-:W-:Y:S01]  /*4700*/  HMMA.16816.F32 R16, R136.reuse, R142, R16 ;  /* 0x0000008e8810723c */ /* 0x040fe20000001810 */
[----:B------:R-:W2:Y:S07]  /*4710*/  LDSM.16.M88.4 R140, [R183+0xc800] ;  /* 0x00c80000b78c783b */ /* 0x000eae0000000200 */
[-C--:B---3--:R-:W-:Y:S08]  /*4720*/  HMMA.16816.F32 R20, R136, R148.reuse, R20 ;  /* 0x000000948814723c */ /* 0x088ff00000001814 */
[C---:B------:R-:W-:Y:S08]  /*4730*/  HMMA.16816.F32 R24, R144.reuse, R148, R24 ;  /* 0x000000949018723c */ /* 0x040ff00000001818 */
[-C--:B------:R-:W-:Y:S08]  /*4740*/  HMMA.16816.F32 R28, R144, R150.reuse, R28 ;  /* 0x00000096901c723c */ /* 0x080ff0000000181c */
[C---:B------:R-:W-:Y:S01]  /*4750*/  HMMA.16816.F32 R32, R136.reuse, R150, R32 ;  /* 0x000000968820723c */ /* 0x040fe20000001820 */
[----:B------:R-:W3:Y:S07]  /*4760*/  LDSM.16.M88.4 R148, [R0] ;  /* 0x000000000094783b */ /* 0x000eee0000000200 */
[-C--:B-1----:R-:W-:Y:S08]  /*4770*/  HMMA.16816.F32 R36, R136, R132.reuse, R36 ;  /* 0x000000848824723c */ /* 0x082ff00000001824 */
[C---:B------:R-:W-:Y:S08]  /*4780*/  HMMA.16816.F32 R40, R144.reuse, R132, R40 ;  /* 0x000000849028723c */ /* 0x040ff00000001828 */
[-C--:B------:R-:W-:Y:S08]  /*4790*/  HMMA.16816.F32 R44, R144, R134.reuse, R44 ;  /* 0x00000086902c723c */ /* 0x080ff0000000182c */
[C---:B------:R-:W-:Y:S01]  /*47a0*/  HMMA.16816.F32 R48, R136.reuse, R134, R48 ;  /* 0x000000868830723c */ /* 0x040fe20000001830 */
[----:B------:R1:W4:Y:S07]  /*47b0*/  LDSM.16.M88.4 R132, [R0+0x2000] ;  /* 0x002000000084783b */ /* 0x00032e0000000200 */
[-C--:B------:R-:W-:Y:S08]  /*47c0*/  HMMA.16816.F32 R52, R136, R152.reuse, R52 ;  /* 0x000000988834723c */ /* 0x080ff00000001834 */
[C---:B------:R-:W-:Y:S08]  /*47d0*/  HMMA.16816.F32 R56, R144.reuse, R152, R56 ;  /* 0x000000989038723c */ /* 0x040ff00000001838 */
[-C--:B------:R-:W-:Y:S01]  /*47e0*/  HMMA.16816.F32 R60, R144, R154.reuse, R60 ;  /* 0x0000009a903c723c */ /* 0x080fe2000000183c */
[----:B-1----:R-:W-:Y:S04]  /*47f0*/  MOV R0, UR18 ;  /* 0x0000001200007c02 */ /* 0x002fe80008000f00 */
[----:B------:R-:W-:Y:S03]  /*4800*/  @!P0 LEA R0, R0, R205, 0x7 ;  /* 0x000000cd00008211 */ /* 0x000fe600078e38ff */
[----:B------:R-:W-:Y:S08]  /*4810*/  HMMA.16816.F32 R64, R136, R154, R64 ;  /* 0x0000009a8840723c */ /* 0x000ff00000001840 */
[-C--:B------:R-:W-:Y:S08]  /*4820*/  HMMA.16816.F32 R4, R156, R160.reuse, R4 ;  /* 0x000000a09c04723c */ /* 0x080ff00000001804 */
[C---:B------:R-:W-:Y:S08]  /*4830*/  HMMA.16816.F32 R8, R164.reuse, R160, R8 ;  /* 0x000000a0a408723c */ /* 0x040ff00000001808 */
[-C--:B------:R-:W-:Y:S08]  /*4840*/  HMMA.16816.F32 R12, R164, R162.reuse, R12 ;  /* 0x000000a2a40c723c */ /* 0x080ff0000000180c */
[C---:B------:R-:W-:Y:S08]  /*4850*/  HMMA.16816.F32 R16, R156.reuse, R162, R16 ;  /* 0x000000a29c10723c */ /* 0x040ff00000001810 */
        /* <DEDUP_REMOVED lines=41> */
[----:B----4-:R-:W4:Y:S09]  /*4af0*/  LDL R17, [R1+0x10] ;  /* 0x0000100001117983 */ /* 0x010f320000100800 */
        /* <DEDUP_REMOVED lines=63> */
[----:B------:R-:W-:Y:S10]  /*4ef0*/  MUFU.EX2 R19, R5 ;  /* 0x0000000500137308 */ /* 0x000ff40000000800 */
[----:B------:R2:W-:Y:S10]  /*4f00*/  MUFU.EX2 R3, R4 ;  /* 0x0000000400037308 */ /* 0x0005f40000000800 */
[----:B------:R-:W-:Y:S10]  /*4f10*/  MUFU.TANH R176, R33 ;  /* 0x0000002100b07308 */ /* 0x000ff40000002400 */
[----:B------:R-:W3:Y:S01]  /*4f20*/  MUFU.TANH R154, R20 ;  /* 0x00000014009a7308 */ /* 0x000ee20000002400 */
[----:B--2---:R-:W-:Y:S02]  /*4f30*/  MOV R4, R106 ;  /* 0x0000006a00047202 */ /* 0x004fe40000000f00 */
[----:B------:R-:W-:Y:S02]  /*4f40*/  @!P0 FSEL R4, R106, -INF , !P3 ;  /* 0xff8000006a048808 */ /* 0x000fe40005800000 */
[----:B------:R-:W-:Y:S05]  /*4f50*/  @!P0 ISETP.GE.AND P3, PT, R0, R9, PT ;  /* 0x000000090000820c */ /* 0x000fea0003f66270 */
[----:B------:R-:W-:Y:S10]  /*4f60*/  MUFU.TANH R215, R34 ;  /* 0x0000002200d77308 */ /* 0x000ff40000002400 */
[----:B------:R-:W2:Y:S10]  /*4f70*/  MUFU.TANH R153, R21 ;  /* 0x0000001500997308 */ /* 0x000eb40000002400 */
        /* <DEDUP_REMOVED lines=19> */
[C---:B------:R-:W-:Y:S01]  /*50b0*/  FMUL.FTZ R5, R16.reuse, 1.4426950216293334961 ;  /* 0x3fb8aa3b10057820 */ /* 0x040fe20000410000 */
        /* <DEDUP_REMOVED lines=175> */
[C---:B----4-:R-:W-:Y:S09]  /*5bb0*/  @!P0 IADD3 R16, R0.reuse, 0x21, RZ ;  /* 0x0000002100108810 */ /* 0x050ff20007ffe0ff */
[----:B------:R-:W4:Y:S01]  /*5bc0*/  MUFU.TANH R250, R46 ;  /* 0x0000002e00fa7308 */ /* 0x000f220000002400 */
[----:B---3--:R-:W-:Y:S04]  /*5bd0*/  @!P0 IADD3 R15, R0, 0x20, RZ ;  /* 0x00000020000f8810 */ /* 0x008fe80007ffe0ff */
[-C--:B------:R-:W-:Y:S05]  /*5be0*/  @!P0 ISETP.GE.AND P2, PT, R15, R14.reuse, PT ;  /* 0x0000000e0f00820c */ /* 0x080fea0003f46270 */
[----:B------:R-:W3:Y:S01]  /*5bf0*/  MUFU.TANH R249, R47 ;  /* 0x0000002f00f97308 */ /* 0x000ee20000002400 */
        /* <DEDUP_REMOVED lines=29> */
[----:B------:R-:W-:Y:S01]  /*5dd0*/  FMUL.FTZ R60, R60, c[0x0][0x2ec] ;  /* 0x0000bb003c3c7a20 */ /* 0x000fe20000410000 */
[----:B----4-:R-:W-:Y:S01]  /*5de0*/  MOV R6, R250 ;  /* 0x000000fa00067202 */ /* 0x010fe20000000f00 */
        /* <DEDUP_REMOVED lines=47> */
[----:B----4-:R-:W-:Y:S03]  /*60e0*/  @!P0 IADD3 R4, R0, 0x29, RZ ;  /* 0x0000002900048810 */ /* 0x010fe60007ffe0ff */
[--C-:B------:R-:W-:Y:S01]  /*60f0*/  FFMA.FTZ R16, R15, c[0x0][0x23c], -R8.reuse ;  /* 0x00008f000f107a23 */ /* 0x100fe20000010808 */
[----:B------:R-:W-:Y:S02]  /*6100*/  @!P0 ISETP.GE.AND P2, PT, R4, R10, PT ;  /* 0x0000000a0400820c */ /* 0x000fe40003f46270 */
[----:B------:R-:W-:Y:S01]  /*6110*/  MOV R15, R222 ;  /* 0x000000de000f7202 */ /* 0x000fe20000000f00 */
[----:B------:R-:W4:Y:S01]  /*6120*/  MUFU.TANH R208, R57 ;  /* 0x0000003900d07308 */ /* 0x000f220000002400 */
        /* <DEDUP_REMOVED lines=9> */
[----:B---3--:R-:W-:Y:S02]  /*61c0*/  MOV R6, R249 ;  /* 0x000000f900067202 */ /* 0x008fe40000000f00 */
[----:B------:R-:W-:Y:S02]  /*61d0*/  @!P0 FSEL R6, R249, -INF , !P2 ;  /* 0xff800000f9068808 */ /* 0x000fe40005000000 */
[-C--:B------:R-:W-:Y:S04]  /*61e0*/  @!P0 ISETP.GE.AND P2, PT, R5, R14.reuse, PT ;  /* 0x0000000e0500820c */ /* 0x080fe80003f46270 */
[----:B------:R-:W-:Y:S01]  /*61f0*/  MUFU.EX2 R74, R7 ;  /* 0x00000007004a7308 */ /* 0x000fe20000000800 */
[----:B------:R-:W-:Y:S09]  /*6200*/  FFMA.FTZ R6, R6, c[0x0][0x23c], -R2 ;  /* 0x00008f0006067a23 */ /* 0x000ff20000010802 */
[----:B------:R1:W-:Y:S10]  /*6210*/  MUFU.EX2 R73, R6 ;  /* 0x0000000600497308 */ /* 0x0003f40000000800 */
[----:B------:R-:W3:Y:S10]  /*6220*/  MUFU.TANH R230, R58 ;  /* 0x0000003a00e67308 */ /* 0x000ef40000002400 */
        /* <DEDUP_REMOVED lines=48> */
[----:B----4-:R-:W-:Y:S02]  /*6530*/  MOV R6, R208 ;  /* 0x000000d000067202 */ /* 0x010fe40000000f00 */
        /* <DEDUP_REMOVED lines=209> */
[----:B------:R2:W3:Y:S01]  /*7250*/  LDG.E R4, [R146.64+0x20] ;  /* 0x0000200492047981 */ /* 0x0004e2000c1e1900 */
        /* <DEDUP_REMOVED lines=69> */
[----:B--2---:R-:W-:Y:S02]  /*76b0*/  FMUL.FTZ R146, R17, R5 ;  /* 0x0000000511927220 */ /* 0x004fe40000410000 */
[----:B------:R-:W-:Y:S01]  /*76c0*/  FFMA.FTZ R5, -R158, R158, 1 ;  /* 0x3f8000009e057423 */ /* 0x000fe2000001019e */
[----:B------:R-:W-:Y:S01]  /*76d0*/  MOV R158, R202 ;  /* 0x000000ca009e7202 */ /* 0x000fe20000000f00 */
        /* <DEDUP_REMOVED lines=14> */
[C---:B---3--:R-:W-:Y:S02]  /*77c0*/  FADD.FTZ R7, -R4.reuse, R7 ;  /* 0x0000000704077221 */ /* 0x048fe40000010100 */
[----:B------:R-:W-:Y:S02]  /*77d0*/  FADD.FTZ R16, -R4, R6 ;  /* 0x0000000604107221 */ /* 0x000fe40000010100 */
[----:B------:R-:W-:Y:S02]  /*77e0*/  FFMA.FTZ R6, -R240, R240, 1 ;  /* 0x3f800000f0067423 */ /* 0x000fe400000101f0 */
[----:B------:R-:W-:Y:S02]  /*77f0*/  FMUL.FTZ R7, R235, R7 ;  /* 0x00000007eb077220 */ /* 0x000fe40000410000 */
[----:B------:R-:W-:Y:S02]  /*7800*/  FADD.FTZ R36, -R144, R52 ;  /* 0x0000003490247221 */ /* 0x000fe40000010100 */
[----:B------:R-:W-:Y:S02]  /*7810*/  FMUL.FTZ R33, R168, R33 ;  /* 0x00000021a8217220 */ /* 0x000fe40000410000 */
        /* <DEDUP_REMOVED lines=132> */
[----:B------:R-:W-:Y:S02]  /*8060*/  FMUL.FTZ R5, R5, c[0x0][0x2ec] ;  /* 0x0000bb0005057a20 */ /* 0x000fe40000410000 */
[----:B------:R-:W-:Y:S02]  /*8070*/  FMUL.FTZ R51, R13, R7 ;  /* 0x000000070d337220 */ /* 0x000fe40000410000 */
[----:B------:R-:W-:Y:S02]  /*8080*/  FADD.FTZ R13, -R2, R40 ;  /* 0x00000028020d7221 */ /* 0x000fe40000010100 */
[----:B------:R-:W-:Y:S02]  /*8090*/  FMUL.FTZ R4, R4, c[0x0][0x2ec] ;  /* 0x0000bb0004047a20 */ /* 0x000fe40000410000 */
[----:B------:R-:W-:Y:S02]  /*80a0*/  FMUL.FTZ R18, R12, R6 ;  /* 0x000000060c127220 */ /* 0x000fe40000410000 */
[----:B------:R-:W-:Y:S02]  /*80b0*/  FMUL.FTZ R50, R9, R5 ;  /* 0x0000000509327220 */ /* 0x000fe40000410000 */
[C---:B------:R-:W-:Y:S02]  /*80c0*/  FADD.FTZ R12, -R2.reuse, R41 ;  /* 0x00000029020c7221 */ /* 0x040fe40000010100 */
[----:B------:R-:W-:Y:S02]  /*80d0*/  FADD.FTZ R9, -R2, R44 ;  /* 0x0000002c02097221 */ /* 0x000fe40000010100 */
[----:B------:R-:W-:Y:S02]  /*80e0*/  FMUL.FTZ R13, R96, R13 ;  /* 0x0000000d600d7220 */ /* 0x000fe40000410000 */
[----:B------:R-:W-:Y:S01]  /*80f0*/  FFMA.FTZ R5, -R223, R223, 1 ;  /* 0x3f800000df057423 */ /* 0x000fe200000101df */
[----:B------:R1:W5:Y:S01]  /*8100*/  LDL.LU R96, [R1+0x110] ;  /* 0x0001100001607983 */ /* 0x0003620000300800 */
[----:B------:R-:W-:Y:S02]  /*8110*/  FMUL.FTZ R49, R8, R4 ;  /* 0x0000000408317220 */ /* 0x000fe40000410000 */
[----:B------:R-:W-:Y:S02]  /*8120*/  FADD.FTZ R8, -R2, R45 ;  /* 0x0000002d02087221 */ /* 0x000fe40000010100 */
[----:B------:R-:W-:Y:S02]  /*8130*/  FMUL.FTZ R12, R95, R12 ;  /* 0x0000000c5f0c7220 */ /* 0x000fe40000410000 */
[----:B------:R-:W-:Y:S01]  /*8140*/  FMUL.FTZ R9, R94, R9 ;  /* 0x000000095e097220 */ /* 0x000fe20000410000 */
[----:B------:R1:W5:Y:S01]  /*8150*/  LDL.LU R95, [R1+0x10c] ;  /* 0x00010c00015f7983 */ /* 0x0003620000300800 */
[----:B------:R-:W-:Y:S02]  /*8160*/  FFMA.FTZ R4, -R222, R222, 1 ;  /* 0x3f800000de047423 */ /* 0x000fe400000101de */
[----:B------:R-:W-:Y:S01]  /*8170*/  FMUL.FTZ R5, R5, c[0x0][0x2ec] ;  /* 0x0000bb0005057a20 */ /* 0x000fe20000410000 */
[----:B------:R1:W5:Y:S01]  /*8180*/  LDL.LU R94, [R1+0x108] ;  /* 0x00010800015e7983 */ /* 0x0003620000300800 */
[----:B------:R-:W-:Y:S02]  /*8190*/  FMUL.FTZ R8, R93, R8 ;  /* 0x000000085d087220 */ /* 0x000fe40000410000 */
[----:B------:R-:W-:Y:S01]  /*81a0*/  FFMA.FTZ R7, -R227, R227, 1 ;  /* 0x3f800000e3077423 */ /* 0x000fe200000101e3 */
[----:B------:R1:W5:Y:S01]  /*81b0*/  LDL.LU R93, [R1+0x104] ;  /* 0x00010400015d7983 */ /* 0x0003620000300800 */
[----:B------:R-:W-:Y:S02]  /*81c0*/  FFMA.FTZ R6, -R226, R226, 1 ;  /* 0x3f800000e2067423 */ /* 0x000fe400000101e2 */
[----:B------:R-:W-:Y:S02]  /*81d0*/  FMUL.FTZ R4, R4, c[0x0][0x2ec] ;  /* 0x0000bb0004047a20 */ /* 0x000fe40000410000 */
[----:B------:R-:W-:Y:S02]  /*81e0*/  FMUL.FTZ R44, R9, R5 ;  /* 0x00000005092c7220 */ /* 0x000fe40000410000 */
[----:B------:R-:W-:Y:S02]  /*81f0*/  FADD.FTZ R9, -R2, R57 ;  /* 0x0000003902097221 */ /* 0x000fe40000010100 */
[----:B------:R-:W-:Y:S02]  /*8200*/  FFMA.FTZ R5, -R208, R208, 1 ;  /* 0x3f800000d0057423 */ /* 0x000fe400000101d0 */
[----:B------:R-:W-:Y:S02]  /*8210*/  FMUL.FTZ R7, R7, c[0x0][0x2ec] ;  /* 0x0000bb0007077a20 */ /* 0x000fe40000410000 */
[----:B------:R-:W-:Y:S02]  /*8220*/  FMUL.FTZ R6, R6, c[0x0][0x2ec] ;  /* 0x0000bb0006067a20 */ /* 0x000fe40000410000 */
[----:B------:R-:W-:Y:S02]  /*8230*/  FMUL.FTZ R41, R8, R4 ;  /* 0x0000000408297220 */ /* 0x000fe40000410000 */
[----:B------:R-:W-:Y:S02]  /*8240*/  FADD.FTZ R8, -R2, R60 ;  /* 0x0000003c02087221 */ /* 0x000fe40000010100 */
[----:B------:R-:W-:Y:S02]  /*8250*/  FMUL.FTZ R9, R251, R9 ;  /* 0x00000009fb097220 */ /* 0x000fe40000410000 */
[----:B------:R-:W-:Y:S02]  /*8260*/  FFMA.FTZ R4, -R206, R206, 1 ;  /* 0x3f800000ce047423 */ /* 0x000fe400000101ce */
[----:B------:R-:W-:Y:S02]  /*8270*/  FMUL.FTZ R5, R5, c[0x0][0x2ec] ;  /* 0x0000bb0005057a20 */ /* 0x000fe40000410000 */
[----:B----4-:R-:W-:Y:S02]  /*8280*/  FADD.FTZ R10, -R0, R10 ;  /* 0x0000000a000a7221 */ /* 0x010fe40000010100 */
[----:B------:R-:W-:Y:S02]  /*8290*/  FMUL.FTZ R48, R13, R7 ;  /* 0x000000070d307220 */ /* 0x000fe40000410000 */
[----:B------:R-:W-:Y:S02]  /*82a0*/  FMUL.FTZ R45, R12, R6 ;  /* 0x000000060c2d7220 */ /* 0x000fe40000410000 */
[C---:B------:R-:W-:Y:S02]  /*82b0*/  FADD.FTZ R12, -R2.reuse, R56 ;  /* 0x00000038020c7221 */ /* 0x040fe40000010100 */
        /* <DEDUP_REMOVED lines=20> */
[----:B------:R-:W-:Y:S02]  /*8400*/  FMUL.FTZ R6, R6, c[0x0][0x2ec] ;  /* 0x0000bb0006067a20 */ /* 0x000fe40000410000 */
        /* <DEDUP_REMOVED lines=39> */
[----:B------:R-:W-:Y:S02]  /*8680*/  FMUL.FTZ R12, R8, R4 ;  /* 0x00000004080c7220 */ /* 0x000fe40000410000 */
[C---:B------:R-:W-:Y:S01]  /*8690*/  FADD.FTZ R8, -R0.reuse, R42 ;  /* 0x0000002a00087221 */ /* 0x040fe20000010100 */
[----:B------:R1:W5:Y:S01]  /*86a0*/  LDL.LU R78, [R1+0xc8] ;  /* 0x0000c800014e7983 */ /* 0x0003620000300800 */
[----:B------:R-:W-:Y:S02]  /*86b0*/  FMUL.FTZ R13, R7, R2 ;  /* 0x00000002070d7220 */ /* 0x000fe40000410000 */
[----:B------:R-:W-:Y:S01]  /*86c0*/  FADD.FTZ R7, -R0, R43 ;  /* 0x0000002b00077221 */ /* 0x000fe20000010100 */
        /* <DEDUP_REMOVED lines=8> */
[----:B------:R-:W-:Y:S01]  /*8750*/  FMUL.FTZ R6, R6, c[0x0][0x2ec] ;  /* 0x0000bb0006067a20 */ /* 0x000fe20000410000 */
[----:B------:R1:W5:Y:S01]  /*8760*/  LDL.LU R74, [R1+0xb8] ;  /* 0x0000b800014a7983 */ /* 0x0003620000300800 */
[----:B------:R-:W-:Y:S02]  /*8770*/  FMUL.FTZ R29, R73, R29 ;  /* 0x0000001d491d7220 */ /* 0x000fe40000410000 */
[----:B------:R-:W-:Y:S01]  /*8780*/  FMUL.FTZ R5, R5, c[0x0][0x2ec] ;  /* 0x0000bb0005057a20 */ /* 0x000fe20000410000 */
[----:B------:R1:W5:Y:S01]  /*8790*/  LDL.LU R73, [R1+0xb4] ;  /* 0x0000b40001497983 */ /* 0x0003620000300800 */
[----:B------:R-:W-:Y:S02]  /*87a0*/  FMUL.FTZ R14, R10, R6 ;  /* 0x000000060a0e7220 */ /* 0x000fe40000410000 */
[----:B------:R-:W-:Y:S02]  /*87b0*/  FFMA.FTZ R6, -R72, R72, 1 ;  /* 0x3f80000048067423 */ /* 0x000fe40000010148 */
[----:B------:R-:W-:Y:S01]  /*87c0*/  FMUL.FTZ R17, R9, R5 ;  /* 0x0000000509117220 */ /* 0x000fe20000410000 */
[----:B------:R1:W5:Y:S01]  /*87d0*/  LDL.LU R72, [R1+0xb0] ;  /* 0x0000b00001487983 */ /* 0x0003620000300800 */
[----:B------:R-:W-:Y:S02]  /*87e0*/  FFMA.FTZ R5, -R71, R71, 1 ;  /* 0x3f80000047057423 */ /* 0x000fe40000010147 */
[C---:B------:R-:W-:Y:S01]  /*87f0*/  FADD.FTZ R33, -R0.reuse, R58 ;  /* 0x0000003a00217221 */ /* 0x040fe20000010100 */
[----:B------:R1:W5:Y:S01]  /*8800*/  LDL.LU R71, [R1+0xac] ;  /* 0x0000ac0001477983 */ /* 0x0003620000300800 */
[----:B------:R-:W-:Y:S02]  /*8810*/  FADD.FTZ R30, -R0, R59 ;  /* 0x0000003b001e7221 */ /* 0x000fe40000010100 */
[----:B------:R-:W-:Y:S02]  /*8820*/  FMUL.FTZ R33, R70, R33 ;  /* 0x0000002146217220 */ /* 0x000fe40000410000 */
[C---:B------:R-:W-:Y:S01]  /*8830*/  FADD.FTZ R34, -R0.reuse, R62 ;  /* 0x0000003e00227221 */ /* 0x040fe20000010100 */
[----:B------:R1:W5:Y:S01]  /*8840*/  LDL.LU R70, [R1+0xa8] ;  /* 0x0000a80001467983 */ /* 0x0003620000300800 */
[----:B------:R-:W-:Y:S02]  /*8850*/  FMUL.FTZ R30, R69, R30 ;  /* 0x0000001e451e7220 */ /* 0x000fe40000410000 */
[----:B------:R-:W-:Y:S01]  /*8860*/  FADD.FTZ R32, -R0, R63 ;  /* 0x0000003f00207221 */ /* 0x000fe20000010100 */
[----:B------:R1:W5:Y:S01]  /*8870*/  LDL.LU R69, [R1+0xa4] ;  /* 0x0000a40001457983 */ /* 0x0003620000300800 */
[----:B------:R-:W-:Y:S02]  /*8880*/  FMUL.FTZ R34, R68, R34 ;  /* 0x0000002244227220 */ /* 0x000fe40000410000 */
[----:B------:R-:W-:Y:S01]  /*8890*/  FMUL.FTZ R32, R3, R32 ;  /* 0x0000002003207220 */ /* 0x000fe20000410000 */
[----:B------:R1:W5:Y:S01]  /*88a0*/  LDL.LU R68, [R1+0xa0] ;  /* 0x0000a00001447983 */ /* 0x0003620000300800 */
[----:B------:R-:W-:Y:S02]  /*88b0*/  FFMA.FTZ R4, -R250, R250, 1 ;  /* 0x3f800000fa047423 */ /* 0x000fe400000101fa */
[----:B------:R-:W-:Y:S01]  /*88c0*/  FFMA.FTZ R2, -R249, R249, 1 ;  /* 0x3f800000f9027423 */ /* 0x000fe200000101f9 */
[----:B------:R1:W5:Y:S01]  /*88d0*/  LDL.LU R3, [R1+0x9c] ;  /* 0x00009c0001037983 */ /* 0x0003620000300800 */
[----:B------:R-:W-:Y:S02]  /*88e0*/  FMUL.FTZ R5, R5, c[0x0][0x2ec] ;  /* 0x0000bb0005057a20 */ /* 0x000fe40000410000 */
[----:B------:R-:W-:Y:S02]  /*88f0*/  FMUL.FTZ R4, R4, c[0x0][0x2ec] ;  /* 0x0000bb0004047a20 */ /* 0x000fe40000410000 */
        /* <DEDUP_REMOVED lines=19> */
[----:B-1----:R-:W2:Y:S01]  /*8a30*/  LDL.LU R10, [R1+0x4] ;  /* 0x00000400010a7983 */ /* 0x002ea20000300800 */
[----:B------:R-:W-:Y:S01]  /*8a40*/  IMAD.MOV.U32 R2, RZ, RZ, c[0x0][0x190] ;  /* 0x00006400ff027624 */ /* 0x000fe200078e00ff */
[----:B------:R-:W-:Y:S02]  /*8a50*/  ULOP3.LUT UR7, UR6, 0x1, URZ, 0xc0, !UPT ;  /* 0x0000000106077892 */ /* 0x000fe4000f8ec03f */
[----:B------:R-:W3:Y:S01]  /*8a60*/  LDL.LU R9, [R1+0xc] ;  /* 0x00000c0001097983 */ /* 0x000ee20000300800 */
[----:B------:R-:W-:Y:S01]  /*8a70*/  IMAD.U32 R0, R2, -0x80, RZ ;  /* 0xffffff8002007824 */ /* 0x000fe200078e00ff */
[----:B------:R-:W-:Y:S04]  /*8a80*/  UISETP.NE.U32.AND UP0, UPT, UR7, 0x1, UPT ;  /* 0x000000010700788c */ /* 0x000fe8000bf05070 */
[----:B------:R-:W-:Y:S06]  /*8a90*/  USEL UR7, UR40, 0x4000, !UP0 ;  /* 0x0000400028077887 */ /* 0x000fec000c000000 */
[----:B------:R-:W-:Y:S02]  /*8aa0*/  IADD3 R192, R192, UR7, RZ ;  /* 0x00000007c0c07c10 */ /* 0x000fe4000fffe0ff */
[----:B------:R-:W-:Y:S01]  /*8ab0*/  IADD3 R188, R188, UR7, RZ ;  /* 0x00000007bcbc7c10 */ /* 0x000fe2000fffe0ff */
[----:B---3--:R-:W-:Y:S01]  /*8ac0*/  IMAD.MOV.U32 R4, RZ, RZ, R9 ;  /* 0x000000ffff047224 */ /* 0x008fe200078e0009 */
[----:B--2---:R-:W-:Y:S01]  /*8ad0*/  MOV R5, R10 ;  /* 0x0000000a00057202 */ /* 0x004fe20000000f00 */
[----:B------:R-:W-:Y:S03]  /*8ae0*/  IMAD.SHL.U32 R10, R2, 0x40, RZ ;  /* 0x00000040020a7824 */ /* 0x000fe600078e00ff */
[C---:B------:R-:W-:Y:S01]  /*8af0*/  LEA R6, P2, R0.reuse, R4, 0x1 ;  /* 0x0000000400067211 */ /* 0x040fe200078408ff */
[----:B------:R-:W-:Y:S03]  /*8b00*/  IMAD.MOV.U32 R4, RZ, RZ, 0x6 ;  /* 0x00000006ff047424 */ /* 0x000fe600078e00ff */
[----:B------:R-:W-:Y:S01]  /*8b10*/  LEA.HI.X.SX32 R8, R0, R5, 0x1, P2 ;  /* 0x0000000500087211 */ /* 0x000fe200010f0eff */
[----:B------:R-:W-:Y:S01]  /*8b20*/  STL [R1+0xc], R6 ;  /* 0x00000c0601007387 */ /* 0x000fe20000100800 */
[----:B------:R-:W-:Y:S02]  /*8b30*/  SHF.L.U64.HI R0, R2, R4, c[0x0][0x194] ;  /* 0x0000650002007619 */ /* 0x000fe40000010204 */
[----:B------:R-:W-:Y:S01]  /*8b40*/  MOV R9, R8 ;  /* 0x0000000800097202 */ /* 0x000fe20000000f00 */
[----:B------:R1:W-:Y:S02]  /*8b50*/  STL [R1+0x4], R8 ;  /* 0x0000040801007387 */ /* 0x0003e40000100800 */
[----:B-1----:R-:W-:Y:S05]  /*8b60*/  IMAD.MOV.U32 R8, RZ, RZ, R6 ;  /* 0x000000ffff087224 */ /* 0x002fea00078e0006 */
[----:B------:R-:W-:Y:S01]  /*8b70*/  @!PT LDS RZ, [RZ] ;  /* 0x00000000fffff984 */ /* 0x000fe20000000800 */
[----:B------:R-:W-:Y:S01]  /*8b80*/  @!PT LDS RZ, [RZ] ;  /* 0x00000000fffff984 */ /* 0x000fe20000000800 */
[----:B------:R-:W-:Y:S01]  /*8b90*/  @!PT LDS RZ, [RZ] ;  /* 0x00000000fffff984 */ /* 0x000fe20000000800 */
[----:B------:R1:W-:Y:S01]  /*8ba0*/  LDGSTS.E.BYPASS.LTC128B.128 [R192], [R8.64] ;  /* 0x0000000008c07fae */ /* 0x0003e2000b901d44 */
[-C--:B------:R-:W-:Y:S04]  /*8bb0*/  IADD3 R6, P2, R8, R10.reuse, RZ ;  /* 0x0000000a08067210 */ /* 0x080fe80007f5e0ff */
[-C--:B------:R-:W-:Y:S01]  /*8bc0*/  IADD3 R4, P3, R6, R10.reuse, RZ ;  /* 0x0000000a06047210 */ /* 0x080fe20007f7e0ff */
[--C-:B------:R-:W-:Y:S03]  /*8bd0*/  IMAD.X R7, R9, 0x1, R0.reuse, P2 ;  /* 0x0000000109077824 */ /* 0x100fe600010e0600 */
[----:B------:R-:W-:Y:S02]  /*8be0*/  IADD3 R10, P2, R4, R10, RZ ;  /* 0x0000000a040a7210 */ /* 0x000fe40007f5e0ff */
[----:B------:R1:W-:Y:S01]  /*8bf0*/  LDGSTS.E.BYPASS.LTC128B.128 [R192+0x1000], [R6.64] ;  /* 0x0100000006c07fae */ /* 0x0003e2000b901d44 */
[----:B------:R-:W-:Y:S05]  /*8c00*/  IADD3.X R5, R7, R0, RZ, P3, !PT ;  /* 0x0000000007057210 */ /* 0x000fea0001ffe4ff */
[----:B------:R1:W-:Y:S01]  /*8c10*/  LDGSTS.E.BYPASS.LTC128B.128 [R192+0x2000], [R4.64] ;  /* 0x0200000004c07fae */ /* 0x0003e2000b901d44 */
[----:B------:R-:W-:Y:S05]  /*8c20*/  IMAD.X R11, R5, 0x1, R0, P2 ;  /* 0x00000001050b7824 */ /* 0x000fea00010e0600 */
[----:B------:R1:W-:Y:S04]  /*8c30*/  LDGSTS.E.BYPASS.LTC128B.128 [R192+0x3000], [R10.64] ;  /* 0x030000000ac07fae */ /* 0x0003e8000b901d44 */
[----:B------:R-:W0:Y:S02]  /*8c40*/  LDGDEPBAR ;  /* 0x00000000000079af */ /* 0x000e240000000000 */
.L_x_1067:
[----:B-1----:R-:W-:Y:S01]  /*8c50*/  F2FP.PACK_AB R28, R156, R157 ;  /* 0x0000009d9c1c723e */ /* 0x002fe200000000ff */
        /* <DEDUP_REMOVED lines=69> */
[----:B------:R-:W3:Y:S04]  /*90b0*/  LDSM.16.MT88.4 R12, [R3+0x20000] ;  /* 0x02000000030c783b */ /* 0x000ee80000004200 */
[----:B------:R-:W4:Y:S04]  /*90c0*/  LDSM.16.MT88.4 R16, [R2+0x8000] ;  /* 0x008000000210783b */ /* 0x000f280000004200 */
[----:B------:R-:W-:Y:S04]  /*90d0*/  LDSM.16.MT88.4 R20, [R3+0x1c800] ;  /* 0x01c800000314783b */ /* 0x000fe80000004200 */
[----:B------:R-:W4:Y:S04]  /*90e0*/  LDSM.16.MT88.4 R24, [R0+0x8800] ;  /* 0x008800000018783b */ /* 0x000f280000004200 */
        /* <DEDUP_REMOVED lines=14> */
[-C--:B------:R-:W-:Y:S08]  /*91d0*/  HMMA.16816.F32 R68, R20, R24.reuse, R68 ;  /* 0x000000181444723c */ /* 0x080ff00000001844 */
        /* <DEDUP_REMOVED lines=78> */
[----:B------:R-:W2:Y:S01]  /*96c0*/  LDL.LU R43, [R1] ;  /* 0x00000000012b7983 */ /* 0x000ea20000300800 */
[----:B------:R-:W-:Y:S03]  /*96d0*/  IMAD.MOV.U32 R11, RZ, RZ, c[0x0][0x370] ;  /* 0x0000dc00ff0b7624 */ /* 0x000fe600078e00ff */
[----:B------:R-:W3:Y:S01]  /*96e0*/  LDL.LU R42, [R1+0x8] ;  /* 0x00000800012a7983 */ /* 0x000ee20000300800 */
[C---:B------:R-:W-:Y:S02]  /*96f0*/  IMAD.U32 R6, R11.reuse, -0x80, RZ ;  /* 0xffffff800b067824 */ /* 0x040fe400078e00ff */
[C---:B------:R-:W-:Y:S02]  /*9700*/  IMAD.SHL.U32 R10, R11.reuse, 0x40, RZ ;  /* 0x000000400b0a7824 */ /* 0x040fe400078e00ff */
[----:B---3--:R-:W-:Y:S01]  /*9710*/  IMAD.MOV.U32 R4, RZ, RZ, R42 ;  /* 0x000000ffff047224 */ /* 0x008fe200078e002a */
[----:B--2---:R-:W-:Y:S04]  /*9720*/  MOV R5, R43 ;  /* 0x0000002b00057202 */ /* 0x004fe80000000f00 */
[C---:B------:R-:W-:Y:S01]  /*9730*/  LEA R8, P2, R6.reuse, R4, 0x1 ;  /* 0x0000000406087211 */ /* 0x040fe200078408ff */
[----:B------:R-:W-:Y:S03]  /*9740*/  IMAD.MOV.U32 R4, RZ, RZ, 0x6 ;  /* 0x00000006ff047424 */ /* 0x000fe600078e00ff */
[----:B------:R-:W-:Y:S01]  /*9750*/  LEA.HI.X.SX32 R9, R6, R5, 0x1, P2 ;  /* 0x0000000506097211 */ /* 0x000fe200010f0eff */
[----:B------:R1:W-:Y:S01]  /*9760*/  STL [R1+0x8], R8 ;  /* 0x0000080801007387 */ /* 0x0003e20000100800 */
[----:B------:R-:W-:Y:S02]  /*9770*/  IADD3 R6, P2, R8, R10, RZ ;  /* 0x0000000a08067210 */ /* 0x000fe40007f5e0ff */
[----:B------:R-:W-:Y:S01]  /*9780*/  SHF.L.U64.HI R11, R11, R4, c[0x0][0x374] ;  /* 0x0000dd000b0b7619 */ /* 0x000fe20000010204 */
[----:B------:R-:W-:Y:S01]  /*9790*/  @!PT LDS RZ, [RZ] ;  /* 0x00000000fffff984 */ /* 0x000fe20000000800 */
[----:B------:R-:W-:Y:S01]  /*97a0*/  @!PT LDS RZ, [RZ] ;  /* 0x00000000fffff984 */ /* 0x000fe20000000800 */
[----:B------:R-:W-:Y:S01]  /*97b0*/  @!PT LDS RZ, [RZ] ;  /* 0x00000000fffff984 */ /* 0x000fe20000000800 */
[----:B------:R1:W-:Y:S01]  /*97c0*/  LDGSTS.E.BYPASS.LTC128B.128 [R146+0x8000], [R8.64] ;  /* 0x0800000008927fae */ /* 0x0003e2000b901d44 */
[-C--:B------:R-:W-:Y:S02]  /*97d0*/  IADD3 R4, P3, R6, R10.reuse, RZ ;  /* 0x0000000a06047210 */ /* 0x080fe40007f7e0ff */
[-C--:B------:R-:W-:Y:S01]  /*97e0*/  IADD3.X R7, R9, R11.reuse, RZ, P2, !PT ;  /* 0x0000000b09077210 */ /* 0x080fe200017fe4ff */
[----:B------:R1:W-:Y:S01]  /*97f0*/  STL [R1], R9 ;  /* 0x0000000901007387 */ /* 0x0003e20000100800 */
[----:B------:R-:W-:Y:S03]  /*9800*/  IADD3 R10, P2, R4, R10, RZ ;  /* 0x0000000a040a7210 */ /* 0x000fe60007f5e0ff */
[----:B------:R1:W-:Y:S01]  /*9810*/  LDGSTS.E.BYPASS.LTC128B.128 [R146+0x9000], [R6.64] ;  /* 0x0900000006927fae */ /* 0x0003e2000b901d44 */
[----:B------:R-:W-:Y:S05]  /*9820*/  IMAD.X R5, R7, 0x1, R11, P3 ;  /* 0x0000000107057824 */ /* 0x000fea00018e060b */
[----:B------:R1:W-:Y:S01]  /*9830*/  LDGSTS.E.BYPASS.LTC128B.128 [R146+0xa000], [R4.64] ;  /* 0x0a00000004927fae */ /* 0x0003e2000b901d44 */
[----:B------:R-:W-:Y:S05]  /*9840*/  IADD3.X R11, R5, R11, RZ, P2, !PT ;  /* 0x0000000b050b7210 */ /* 0x000fea00017fe4ff */
[----:B------:R1:W-:Y:S04]  /*9850*/  LDGSTS.E.BYPASS.LTC128B.128 [R146+0xb000], [R10.64] ;  /* 0x0b0000000a927fae */ /* 0x0003e8000b901d44 */
[----:B------:R-:W0:Y:S02]  /*9860*/  LDGDEPBAR ;  /* 0x00000000000079af */ /* 0x000e240000000000 */
.L_x_1068:
        /* <DEDUP_REMOVED lines=16> */
[----:B------:R-:W-:Y:S02]  /*9970*/  IMAD.MOV.U32 R147, RZ, RZ, c[0x0][0x22c] ;  /* 0x00008b00ff937624 */ /* 0x000fe400078e00ff */
        /* <DEDUP_REMOVED lines=126> */
[----:B----4-:R3:W-:Y:S04]  /*a160*/  @P0 STL [R1+0x10], R150 ;  /* 0x0000109601000387 */ /* 0x0107e80000100800 */
        /* <DEDUP_REMOVED lines=374> */
.L_x_1070:
        /* <DEDUP_REMOVED lines=18> */
.L_x_1071:
        /* <DEDUP_REMOVED lines=47> */
.L_x_1073:
[----:B--234-:R-:W-:Y:S05]  /*bce0*/  BSYNC B0 ;  /* 0x0000000000007941 */ /* 0x01cfea0003800000 */
.L_x_1072:
        /* <DEDUP_REMOVED lines=15> */
.L_x_1075:
[----:B------:R-:W-:Y:S05]  /*bde0*/  BSYNC B0 ;  /* 0x0000000000007941 */ /* 0x000fea0003800000 */
.L_x_1074:
        /* <DEDUP_REMOVED lines=15> */
.L_x_1077:
[----:B------:R-:W-:Y:S05]  /*bee0*/  BSYNC B0 ;  /* 0x0000000000007941 */ /* 0x000fea0003800000 */
.L_x_1076:
        /* <DEDUP_REMOVED lines=14> */
.L_x_1079:
[----:B------:R-:W-:Y:S05]  /*bfd0*/  BSYNC B0 ;  /* 0x0000000000007941 */ /* 0x000fea0003800000 */
.L_x_1078:
        /* <DEDUP_REMOVED lines=24> */
.L_x_1081:
[----:B------:R-:W-:Y:S05]  /*c160*/  BSYNC B0 ;  /* 0x0000000000007941 */ /* 0x000fea0003800000 */
.L_x_1080:
        /* <DEDUP_REMOVED lines=13> */
.L_x_1083:
[----:B------:R-:W-:Y:S05]  /*c240*/  BSYNC B0 ;  /* 0x0000000000007941 */ /* 0x000fea0003800000 */
.L_x_1082:
        /* <DEDUP_REMOVED lines=13> */
.L_x_1085:
[----:B------:R-:W-:Y:S05]  /*c320*/  BSYNC B0 ;  /* 0x0000000000007941 */ /* 0x000fea0003800000 */
.L_x_1084:
        /* <DEDUP_REMOVED lines=11> */
.L_x_1066:
[----:B------:R-:W-:Y:S05]  /*c3e0*/  BSYNC B1 ;  /* 0x0000000000017941 */ /* 0x000fea0003800000 */
.L_x_1044:
        /* <DEDUP_REMOVED lines=11> */
.L_x_1086:
[----:B------:R-:W-:Y:S05]  /*c4a0*/  EXIT ;  /* 0x000000000000794d */ /* 0x000fea0003800000 */
.L_x_1088:
        /* <DEDUP_REMOVED lines=13> */
.L_x_1276:


//--------------------- .text._ZN5flash44flash_bwd_dq_dk_dv_loop_seqk_parallel_kernelI23Flash_bwd_kernel_traitsILi64ELi128ELi128ELi8ELi4ELi4ELi4ELb0ELb0EN7cutlass6half_tE19Flash_kernel_traitsILi64ELi128ELi128ELi8ES3_EELb1ELb1ELb0ELb1ELb0ELb0ELb0EEEvNS_16Flash_bwd_paramsE --------------------------
	.section	.text._ZN5flash44flash_bwd_dq_dk_dv_loop_seqk_parallel_kernelI23Flash_bwd_kernel_traitsILi64ELi128ELi128ELi8ELi4ELi4ELi4ELb0ELb0EN7cutlass6half_tE19Flash_kernel_traitsILi64ELi128ELi128ELi8ES3_EELb1ELb1ELb0ELb1ELb0ELb0ELb0EEEvNS_16Flash_bwd_paramsE,"ax",@progbits
	.sectioninfo	@"SHI_REGISTERS=255"
	.align	128
        .global         _ZN5flash44flash_bwd_dq_dk_dv_loop_seqk_parallel_kernelI23Flash_bwd_kernel_traitsILi64ELi128ELi128ELi8ELi4ELi4ELi4ELb0ELb0EN7cutlass6half_tE19Flash_kernel_traitsILi64ELi128ELi128ELi8ES3_EELb1ELb1ELb0ELb1ELb0ELb0ELb0EEEvNS_16Flash_bwd_paramsE
        .type           _ZN5flash44flash_bwd_dq_dk_dv_loop_seqk_parallel_kernelI23Flash_bwd_kernel_traitsILi64ELi128ELi128ELi8ELi4ELi4ELi4ELb0ELb0EN7cutlass6half_tE19Flash_kernel_traitsILi64ELi128ELi128ELi8ES3_EELb1ELb1ELb0ELb1ELb0ELb0ELb0EEEvNS_16Flash_bwd_paramsE,@function
        .size           _ZN5flash44flash_bwd_dq_dk_dv_loop_seqk_parallel_kernelI23Flash_bwd_kernel_traitsILi64ELi128ELi128ELi8ELi4ELi4ELi4ELb0ELb0EN7cutlass6half_tE19Flash_kernel_traitsILi64ELi128ELi128ELi8ES3_EELb1ELb1ELb0ELb1ELb0ELb0ELb0EEEvNS_16Flash_bwd_paramsE,(.L_x_1277 - _ZN5flash44flash_bwd_dq_dk_dv_loop_seqk_parallel_kernelI23Flash_bwd_kernel_traitsILi64ELi128ELi128ELi8ELi4ELi4ELi4ELb0ELb0EN7cutlass6half_tE19Flash_kernel_traitsILi64ELi128ELi128ELi8ES3_EELb1ELb1ELb0ELb1ELb0ELb0ELb0EEEvNS_16Flash_bwd_paramsE)
        .other          _ZN5flash44flash_bwd_dq_dk_dv_loop_seqk_parallel_kernelI23Flash_bwd_kernel_traitsILi64ELi128ELi128ELi8ELi4ELi4ELi4ELb0ELb0EN7cutlass6half_tE19Flash_kernel_traitsILi64ELi128ELi128ELi8ES3_EELb1ELb1ELb0ELb1ELb0ELb0ELb0EEEvNS_16Flash_bwd_paramsE,@"STO_CUDA_ENTRY STV_DEFAULT"
_ZN5flash44flash_bwd_dq_dk_dv_loop_seqk_parallel_kernelI23Flash_bwd_kernel_traitsILi64ELi128ELi128ELi8ELi4ELi4ELi4ELb0ELb0EN7cutlass6half_tE19Flash_kernel_traitsILi64ELi128ELi128ELi8ES3_EELb1ELb1ELb0ELb1ELb0ELb0ELb0EEEvNS_16Flash_bwd_paramsE:
.text._ZN5flash44flash_bwd_dq_dk_dv_loop_seqk_parallel_kernelI23Flash_bwd_kernel_traitsILi64ELi128ELi128ELi8ELi4ELi4ELi4ELb0ELb0EN7cutlass6half_tE19Flash_kernel_traitsILi64ELi128ELi128ELi8ES3_EELb1ELb1ELb0ELb1ELb0ELb0ELb0EEEvNS_16Flash_bwd_paramsE:
        /* <DEDUP_REMOVED lines=24> */
[----:B------:R-:W-:Y:S02]  /*0180*/  ULDC UR13, c[0x0][0x194] ;  /* 0x00006500000d7ab9 */ /* 0x000fe40000000800 */
[----:B------:R-:W-:Y:S02]  /*0190*/  ULDC.U8 UR9, c[0x0][0x3d0] ;  /* 0x0000f40000097ab9 */ /* 0x000fe40000000000 */
[----:B------:R-:W-:Y:S01]  /*01a0*/  UISETP.NE.AND UP6, UPT, UR9, URZ, UPT ;  /* 0x0000003f0900728c */ /* 0x000fe2000bfc5270 */
[----:B-1----:R-:W-:Y:S01]  /*01b0*/  SHF.R.S32.HI R3, RZ, 0x1f, R10 ;  /* 0x0000001fff037819 */ /* 0x002fe2000001140a */
[----:B--2---:R-:W-:-:S02]  /*01c0*/  UIMAD.WIDE.U32 UR46, UR37, UR16, URZ ;  /* 0x00000010252e72a5 */ /* 0x004fc4000f8e003f */
[----:B------:R-:W-:Y:S01]  /*01d0*/  USHF.L.U32 UR16, UR37, 0x7, URZ ;  /* 0x0000000725107899 */ /* 0x000fe2000800063f */
[CC--:B------:R-:W-:Y:S01]  /*01e0*/  LEA.HI R2, R3.reuse, R10.reuse, RZ, 0x5 ;  /* 0x0000000a03027211 */ /* 0x0c0fe200078f28ff */
[----:B------:R-:W-:Y:S01]  /*01f0*/  USHF.R.S32.HI UR9, URZ, 0x1f, UR37 ;  /* 0x0000001f3f097899 */ /* 0x000fe20008011425 */
[CC--:B------:R-:W-:Y:S01]  /*0200*/  LEA.HI R9, R3.reuse, R10.reuse, RZ, 0x3 ;  /* 0x0000000a03097211 */ /* 0x0c0fe200078f18ff */
[----:B------:R-:W-:Y:S01]  /*0210*/  ULDC.U8 UR8, c[0x0][0x328] ;  /* 0x0000ca0000087ab9 */ /* 0x000fe20000000000 */
[----:B------:R-:W-:Y:S01]  /*0220*/  LOP3.LUT R0, R2, 0xffffffe0, RZ, 0xc0, !PT ;  /* 0xffffffe002007812 */ /* 0x000fe200078ec0ff */
[----:B------:R-:W-:Y:S01]  /*0230*/  UISETP.NE.AND UP5, UPT, UR8, URZ, UPT ;  /* 0x0000003f0800728c */ /* 0x000fe2000bfa5270 */
[--C-:B------:R-:W-:Y:S01]  /*0240*/  SHF.R.S32.HI R4, RZ, 0x5, R2.reuse ;  /* 0x00000005ff047819 */ /* 0x100fe20000011402 */
[----:B---3--:R-:W-:Y:S01]  /*0250*/  USHF.R.S32.HI UR8, URZ, 0x1f, UR38 ;  /* 0x0000001f3f087899 */ /* 0x008fe20008011426 */
[----:B------:R-:W-:Y:S01]  /*0260*/  SHF.R.S32.HI R2, RZ, 0x1f, R2 ;  /* 0x0000001fff027819 */ /* 0x000fe20000011402 */
[----:B------:R-:W-:Y:S01]  /*0270*/  IMAD.IADD R0, R10, 0x1, -R0 ;  /* 0x000000010a007824 */ /* 0x000fe200078e0a00 */
[CC--:B------:R-:W-:Y:S01]  /*0280*/  LEA.HI R6, R3.reuse, R10.reuse, RZ, 0x4 ;  /* 0x0000000a03067211 */ /* 0x0c0fe200078f20ff */
[----:B------:R-:W-:Y:S01]  /*0290*/  ULDC UR49, c[0x0][0x22c] ;  /* 0x00008b0000317ab9 */ /* 0x000fe20000000800 */
[CC--:B------:R-:W-:Y:S01]  /*02a0*/  LEA.HI R14, R3.reuse, R10.reuse, RZ, 0x7 ;  /* 0x0000000a030e7211 */ /* 0x0c0fe200078f38ff */
[----:B------:R-:W-:Y:S01]  /*02b0*/  ULDC UR40, c[0x0][0x1c0] ;  /* 0x0000700000287ab9 */ /* 0x000fe20000000800 */
[CC--:B------:R-:W-:Y:S01]  /*02c0*/  LEA.HI R13, R3.reuse, R10.reuse, RZ, 0x6 ;  /* 0x0000000a030d7211 */ /* 0x0c0fe200078f30ff */
[----:B------:R-:W-:Y:S01]  /*02d0*/  ULDC UR11, c[0x0][0x1c0] ;  /* 0x00007000000b7ab9 */ /* 0x000fe20000000800 */
[----:B------:R-:W-:Y:S01]  /*02e0*/  LEA.HI R3, R3, R10, RZ, 0x2 ;  /* 0x0000000a03037211 */ /* 0x000fe200078f10ff */
[----:B------:R-:W-:Y:S01]  /*02f0*/  ULDC UR14, c[0x0][0x1c0] ;  /* 0x00007000000e7ab9 */ /* 0x000fe20000000800 */
[----:B------:R-:W-:Y:S01]  /*0300*/  LEA.HI R2, R2, R4, RZ, 0x2 ;  /* 0x0000000402027211 */ /* 0x000fe200078f10ff */
[----:B------:R-:W-:Y:S01]  /*0310*/  ULDC UR15, c[0x0][0x1c0] ;  /* 0x00007000000f7ab9 */ /* 0x000fe20000000800 */
[----:B------:R-:W-:Y:S01]  /*0320*/  LOP3.LUT R5, R3, 0x7ffffffc, RZ, 0xc0, !PT ;  /* 0x7ffffffc03057812 */ /* 0x000fe200078ec0ff */
[----:B------:R-:W-:Y:S01]  /*0330*/  ULDC UR10, c[0x0][0x1c0] ;  /* 0x00007000000a7ab9 */ /* 0x000fe20000000800 */
[----:B------:R-:W-:Y:S01]  /*0340*/  LOP3.LUT R2, R2, 0xfffffffc, RZ, 0xc0, !PT ;  /* 0xfffffffc02027812 */ /* 0x000fe200078ec0ff */
[----:B------:R-:W-:Y:S01]  /*0350*/  UIMAD.WIDE UR40, UR49, UR40, URZ ;  /* 0x00000028312872a5 */ /* 0x000fe2000f8e023f */
[----:B------:R-:W-:Y:S01]  /*0360*/  LOP3.LUT R7, R9, 0xfffffff8, RZ, 0xc0, !PT ;  /* 0xfffffff809077812 */ /* 0x000fe200078ec0ff */
[----:B------:R-:W-:Y:S01]  /*0370*/  IMAD.IADD R15, R10, 0x1, -R5 ;  /* 0x000000010a0f7824 */ /* 0x000fe200078e0a05 */
[----:B------:R-:W-:Y:S01]  /*0380*/  SHF.R.S32.HI R5, RZ, 0x1f, R0 ;  /* 0x0000001fff057819 */ /* 0x000fe20000011400 */
[----:B------:R-:W-:Y:S01]  /*0390*/  IMAD.IADD R16, R4, 0x1, -R2 ;  /* 0x0000000104107824 */ /* 0x000fe200078e0a02 */
[----:B------:R-:W-:Y:S01]  /*03a0*/  SHF.R.S32.HI R4, RZ, 0x4, R6 ;  /* 0x00000004ff047819 */ /* 0x000fe20000011406 */
[----:B------:R-:W-:Y:S01]  /*03b0*/  IMAD.IADD R7, R10, 0x1, -R7 ;  /* 0x000000010a077824 */ /* 0x000fe200078e0a07 */
[----:B------:R-:W-:Y:S01]  /*03c0*/  LEA.HI R12, R5, R0, RZ, 0x2 ;  /* 0x00000000050c7211 */ /* 0x000fe200078f10ff */
[----:B------:R-:W-:Y:S01]  /*03d0*/  UIMAD UR50, UR38, UR49, URZ ;  /* 0x00000031263272a4 */ /* 0x000fe2000f8e023f */
[C---:B------:R-:W-:Y:S01]  /*03e0*/  LEA.HI R2, R6.reuse, R4, RZ, 0x1 ;  /* 0x0000000406027211 */ /* 0x040fe200078f08ff */
[C---:B------:R-:W-:Y:S01]  /*03f0*/  IMAD.SHL.U32 R236, R7.reuse, 0x8, RZ ;  /* 0x0000000807ec7824 */ /* 0x040fe200078e00ff */
[--C-:B------:R-:W-:Y:S01]  /*0400*/  SHF.R.S32.HI R5, RZ, 0x2, R3.reuse ;  /* 0x00000002ff057819 */ /* 0x100fe20000011403 */
[----:B------:R-:W-:Y:S01]  /*0410*/  STL [R1+0x9c], R16 ;  /* 0x00009c1001007387 */ /* 0x000fe20000100800 */
[----:B------:R-:W-:Y:S01]  /*0420*/  SHF.R.S32.HI R0, RZ, 0x1f, R3 ;  /* 0x0000001fff007819 */ /* 0x000fe20000011403 */
[----:B------:R-:W-:Y:S01]  /*0430*/  UIMAD UR49, UR49, UR11, URZ ;  /* 0x0000000b313172a4 */ /* 0x000fe2000f8e023f */
[----:B------:R-:W-:Y:S01]  /*0440*/  LOP3.LUT R8, R6, 0xfffffff0, RZ, 0xc0, !PT ;  /* 0xfffffff006087812 */ /* 0x000fe200078ec0ff */
[----:B------:R-:W-:Y:S01]  /*0450*/  UIMAD UR56, UR7, UR37, URZ ;  /* 0x00000025073872a4 */ /* 0x000fe2000f8e023f */
[----:B------:R-:W-:Y:S01]  /*0460*/  LOP3.LUT R2, R2, 0xfffffffe, RZ, 0xc0, !PT ;  /* 0xfffffffe02027812 */ /* 0x000fe200078ec0ff */
[----:B------:R-:W-:Y:S01]  /*0470*/  UIMAD UR6, UR37, UR10, UR38 ;  /* 0x0000000a250672a4 */ /* 0x000fe2000f8e0226 */
[----:B------:R-:W-:Y:S01]  /*0480*/  LEA.HI R0, R0, R5, RZ, 0x3 ;  /* 0x0000000500007211 */ /* 0x000fe200078f18ff */
[----:B------:R-:W-:Y:S01]  /*0490*/  IMAD.IADD R8, R10, 0x1, -R8 ;  /* 0x000000010a087824 */ /* 0x000fe200078e0a08 */
[--C-:B------:R-:W-:Y:S01]  /*04a0*/  SHF.R.S32.HI R3, RZ, 0x3, R9.reuse ;  /* 0x00000003ff037819 */ /* 0x100fe20000011409 */
[----:B------:R-:W-:Y:S01]  /*04b0*/  IMAD.IADD R10, R4, 0x1, -R2 ;  /* 0x00000001040a7824 */ /* 0x000fe200078e0a02 */
[----:B------:R-:W-:Y:S01]  /*04c0*/  LOP3.LUT R0, R0, 0xfffffff8, RZ, 0xc0, !PT ;  /* 0xfffffff800007812 */ /* 0x000fe200078ec0ff */
[----:B------:R-:W-:Y:S01]  /*04d0*/  @!UP5 UIMAD UR7, UR37, UR15, UR38 ;  /* 0x0000000f2507d2a4 */ /* 0x000fe2000f8e0226 */
[----:B------:R-:W-:Y:S01]  /*04e0*/  LOP3.LUT P4, RZ, R7, 0x2, RZ, 0xc0, !PT ;  /* 0x0000000207ff7812 */ /* 0x000fe2000788c0ff */
[----:B------:R-:W-:Y:S01]  /*04f0*/  IMAD.SHL.U32 R2, R3, 0x40, RZ ;  /* 0x0000004003027824 */ /* 0x000fe200078e00ff */
[----:B------:R-:W-:Y:S01]  /*0500*/  SHF.R.S32.HI R3, RZ, 0x1f, R8 ;  /* 0x0000001fff037819 */ /* 0x000fe20000011408 */
[----:B------:R-:W-:Y:S01]  /*0510*/  IMAD.IADD R6, R5, 0x1, -R0 ;  /* 0x0000000105067824 */ /* 0x000fe200078e0a00 */
[----:B------:R-:W-:Y:S01]  /*0520*/  LOP3.LUT P3, RZ, R7, 0x4, RZ, 0xc0, !PT ;  /* 0x0000000407ff7812 */ /* 0x000fe2000786c0ff */
[----:B------:R-:W-:Y:S01]  /*0530*/  ULDC UR53, c[0x0][0x214] ;  /* 0x0000850000357ab9 */ /* 0x000fe20000000800 */
[----:B------:R-:W-:Y:S01]  /*0540*/  LOP3.LUT R0, R2, 0x1c0, RZ, 0xc0, !PT ;  /* 0x000001c002007812 */ /* 0x000fe200078ec0ff */
[----:B------:R-:W-:Y:S01]  /*0550*/  USHF.L.U32 UR48, UR49, 0x7, URZ ;  /* 0x0000000731307899 */ /* 0x000fe2000800063f */
[----:B------:R-:W-:Y:S01]  /*0560*/  LEA.HI R11, R3, R8, RZ, 0x3 ;  /* 0x00000008030b7211 */ /* 0x000fe200078f18ff */
[----:B------:R-:W-:Y:S01]  /*0570*/  ULDC UR54, c[0x0][0x224] ;  /* 0x0000890000367ab9 */ /* 0x000fe20000000800 */
[----:B------:R-:W-:Y:S01]  /*0580*/  SHF.R.U32.HI R3, RZ, 0x3, R0 ;  /* 0x00000003ff037819 */ /* 0x000fe20000011600 */
[----:B------:R-:W-:Y:S01]  /*0590*/  ULDC UR60, c[0x0][0x1c8] ;  /* 0x00007200003c7ab9 */ /* 0x000fe20000000800 */
[----:B------:R-:W-:Y:S01]  /*05a0*/  LOP3.LUT R2, R0, 0x38, R236, 0xf8, !PT ;  /* 0x0000003800027812 */ /* 0x000fe200078ef8ec */
[----:B------:R-:W-:Y:S01]  /*05b0*/  @UP5 UIMAD UR58, UR37, UR53, URZ ;  /* 0x00000035253a52a4 */ /* 0x000fe2000f8e023f */
[----:B------:R-:W-:Y:S01]  /*05c0*/  LOP3.LUT R0, R11, 0xfffffff8, RZ, 0xc0, !PT ;  /* 0xfffffff80b007812 */ /* 0x000fe200078ec0ff */
[----:B------:R-:W-:Y:S01]  /*05d0*/  UIMAD UR54, UR6, UR54, URZ ;  /* 0x00000036063672a4 */ /* 0x000fe2000f8e023f */
[----:B------:R-:W-:Y:S01]  /*05e0*/  LOP3.LUT R3, R2, R3, RZ, 0x3c, !PT ;  /* 0x0000000302037212 */ /* 0x000fe200078e3cff */
[----:B------:R-:W-:Y:S01]  /*05f0*/  IMAD.SHL.U32 R2, R13, 0x8, RZ ;  /* 0x000000080d027824 */ /* 0x000fe200078e00ff */
[----:B------:R-:W-:Y:S01]  /*0600*/  LOP3.LUT R4, R6, 0x1, RZ, 0xc0, !PT ;  /* 0x0000000106047812 */ /* 0x000fe200078ec0ff */
[----:B------:R-:W-:Y:S01]  /*0610*/  IMAD.IADD R17, R8, 0x1, -R0 ;  /* 0x0000000108117824 */ /* 0x000fe200078e0a00 */
[----:B------:R-:W-:Y:S01]  /*0620*/  SEL R177, R232, 0xffffffe0, !P4 ;  /* 0xffffffe0e8b17807 */ /* 0x000fe20006000000 */
[----:B------:R-:W-:Y:S01]  /*0630*/  IMAD.SHL.U32 R0, R7, 0x40, RZ ;  /* 0x0000004007007824 */ /* 0x000fe200078e00ff */
[----:B------:R-:W-:Y:S01]  /*0640*/  LOP3.LUT R2, R3, 0xfffffe00, R2, 0xf8, !PT ;  /* 0xfffffe0003027812 */ /* 0x000fe200078ef802 */
[----:B------:R-:W-:Y:S01]  /*0650*/  IMAD.U32 R3, RZ, RZ, UR16 ;  /* 0x00000010ff037e24 */ /* 0x000fe2000f8e00ff */
[----:B------:R-:W-:Y:S01]  /*0660*/  STL [R1+0xa0], R17 ;  /* 0x0000a01101007387 */ /* 0x000fe20000100800 */
[----:B------:R-:W-:Y:S01]  /*0670*/  SHF.R.S32.HI R7, RZ, 0x7, R14 ;  /* 0x00000007ff077819 */ /* 0x000fe2000001140e */
[----:B------:R-:W-:Y:S01]  /*0680*/  IMAD.SHL.U32 R8, R10, 0x10, RZ ;  /* 0x000000100a087824 */ /* 0x000fe200078e00ff */
[----:B------:R-:W-:Y:S01]  /*0690*/  LOP3.LUT R0, R0, 0x1c0, RZ, 0xc0, !PT ;  /* 0x000001c000007812 */ /* 0x000fe200078ec0ff */
[----:B------:R1:W-:Y:S01]  /*06a0*/  STL [R1+0x98], R2 ;  /* 0x0000980201007387 */ /* 0x0003e20000100800 */
[----:B------:R-:W-:Y:S01]  /*06b0*/  ISETP.NE.U32.AND P0, PT, R4, 0x1, PT ;  /* 0x000000010400780c */ /* 0x000fe20003f05070 */
[----:B------:R-:W-:Y:S01]  /*06c0*/  @!UP5 UIMAD UR53, UR7, UR53, URZ ;  /* 0x000000350735d2a4 */ /* 0x000fe2000f8e023f */
[----:B------:R-:W-:Y:S01]  /*06d0*/  LOP3.LUT R175, R0, 0x8, R9, 0xf8, !PT ;  /* 0x0000000800af7812 */ /* 0x000fe200078ef809 */
[----:B------:R-:W-:Y:S01]  /*06e0*/  ULDC.U8 UR5, c[0x0][0x2d8] ;  /* 0x0000b60000057ab9 */ /* 0x000fe20000000000 */
[----:B------:R-:W-:Y:S01]  /*06f0*/  R2P PR, R6, 0x6 ;  /* 0x0000000606007804 */ /* 0x000fe20000000000 */
[----:B------:R-:W-:Y:S01]  /*0700*/  ULOP3.LUT UR60, UR38, UR60, URZ, 0x3c, !UPT ;  /* 0x0000003c263c7292 */ /* 0x000fe2000f8e3c3f */
[----:B------:R-:W-:Y:S01]  /*0710*/  SEL R230, R230, 0x10, !P0 ;  /* 0x00000010e6e67807 */ /* 0x000fe20004000000 */
[----:B------:R-:W-:-:S02]  /*0720*/  USHF.R.S32.HI UR61, URZ, 0x1f, UR38 ;  /* 0x0000001f3f3d7899 */ /* 0x000fc40008011426 */
[----:B------:R-:W-:Y:S01]  /*0730*/  SEL R232, R232, 0xffffffe0, !P1 ;  /* 0xffffffe0e8e87807 */ /* 0x000fe20004800000 */
[----:B------:R-:W-:Y:S02]  /*0740*/  UIMAD.WIDE.U32 UR44, UR40, UR46, URZ ;  /* 0x0000002e282c72a5 */ /* 0x000fe4000f8e003f */
[----:B------:R-:W-:Y:S02]  /*0750*/  UIMAD UR55, UR41, UR46, URZ ;  /* 0x0000002e293772a4 */ /* 0x000fe4000f8e023f */
[----:B------:R-:W-:Y:S02]  /*0760*/  USHF.R.S32.HI UR57, URZ, 0x1f, UR50 ;  /* 0x0000001f3f397899 */ /* 0x000fe40008011432 */
[----:B------:R-:W-:Y:S02]  /*0770*/  USHF.R.S32.HI UR52, URZ, 0x1f, UR48 ;  /* 0x0000001f3f347899 */ /* 0x000fe40008011430 */
[----:B------:R-:W-:Y:S01]  /*0780*/  ULDC.64 UR6, c[0x0][0x118] ;  /* 0x0000460000067ab9 */ /* 0x000fe20000000a00 */
[----:B-1----:R-:W-:-:S05]  /*0790*/  IMAD.SHL.U32 R2, R16, 0x10, RZ ;  /* 0x0000001010027824 */ /* 0x002fca00078e00ff */
[----:B------:R-:W-:Y:S02]  /*07a0*/  LEA.HI.SX32 R3, R12, R2, 0x1e ;  /* 0x000000020c037211 */ /* 0x000fe400078ff2ff */
[----:B------:R-:W-:Y:S02]  /*07b0*/  LOP3.LUT R5, R0, 0x30, R2, 0xf8, !PT ;  /* 0x0000003000057812 */ /* 0x000fe400078ef802 */
[----:B------:R-:W-:Y:S01]  /*07c0*/  SHF.R.U32.HI R0, RZ, 0x3, R0 ;  /* 0x00000003ff007819 */ /* 0x000fe20000011600 */
[----:B------:R1:W-:Y:S01]  /*07d0*/  STL [R1+0x50], R3 ;  /* 0x0000500301007387 */ /* 0x0003e20000100800 */
[----:B------:R-:W-:Y:S02]  /*07e0*/  LOP3.LUT R4, R5, 0x8, R9, 0xf8, !PT ;  /* 0x0000000805047812 */ /* 0x000fe400078ef809 */
[----:B------:R-:W-:Y:S01]  /*07f0*/  LOP3.LUT R175, R175, R0, RZ, 0x3c, !PT ;  /* 0x00000000afaf7212 */ /* 0x000fe200078e3cff */
[----:B-1----:R-:W-:-:S04]  /*0800*/  IMAD.SHL.U32 R3, R10, 0x200, RZ ;  /* 0x000002000a037824 */ /* 0x002fc800078e00ff */
[----:B------:R-:W-:Y:S01]  /*0810*/  IMAD R2, R7, 0x1000, R3 ;  /* 0x0000100007027824 */ /* 0x000fe200078e0203 */
[----:B------:R-:W-:Y:S01]  /*0820*/  LOP3.LUT R3, R3, R4, R0, 0xf6, !PT ;  /* 0x0000000403037212 */ /* 0x000fe200078ef600 */
[----:B------:R-:W-:Y:S02]  /*0830*/  IMAD.SHL.U32 R0, R6, 0x40, RZ ;  /* 0x0000004006007824 */ /* 0x000fe400078e00ff */
[----:B------:R-:W-:Y:S01]  /*0840*/  IMAD.U32 R4, RZ, RZ, UR4 ;  /* 0x00000004ff047e24 */ /* 0x000fe2000f8e00ff */
[----:B------:R-:W-:Y:S01]  /*0850*/  UIMAD UR4, UR13, 0xc0, URZ ;  /* 0x000000c00d0478a4 */ /* 0x000fe2000f8e023f */
[----:B------:R-:W-:Y:S01]  /*0860*/  IMAD.SHL.U32 R6, R15, 0x2, RZ ;  /* 0x000000020f067824 */ /* 0x000fe200078e00ff */
[----:B------:R-:W-:Y:S01]  /*0870*/  LOP3.LUT R0, R0, 0x1c0, RZ, 0xc0, !PT ;  /* 0x000001c000007812 */ /* 0x000fe200078ec0ff */
[----:B------:R-:W-:Y:S01]  /*0880*/  IMAD.IADD R175, R2, 0x1, R175 ;  /* 0x0000000102af7824 */ /* 0x000fe200078e02af */
[----:B------:R1:W-:Y:S01]  /*0890*/  STL [R1+0xd8], R4 ;  /* 0x0000d80401007387 */ /* 0x0003e20000100800 */
[----:B------:R-:W-:-:S02]  /*08a0*/  IMAD.SHL.U32 R2, R7, 0x8, RZ ;  /* 0x0000000807027824 */ /* 0x000fc400078e00ff */
[--C-:B------:R-:W-:Y:S02]  /*08b0*/  IMAD R5, R7, 0x2000, R6.reuse ;  /* 0x0000200007057824 */ /* 0x100fe400078e0206 */
[----:B------:R-:W-:Y:S01]  /*08c0*/  IMAD.U32 R7, RZ, RZ, UR4 ;  /* 0x00000004ff077e24 */ /* 0x000fe2000f8e00ff */
[----:B------:R-:W-:Y:S01]  /*08d0*/  LOP3.LUT R2, R2, 0x8, RZ, 0xc0, !PT ;  /* 0x0000000802027812 */ /* 0x000fe200078ec0ff */
[C---:B------:R-:W-:Y:S01]  /*08e0*/  IMAD R5, R16.reuse, 0x400, R5 ;  /* 0x0000040010057824 */ /* 0x040fe200078e0205 */
[----:B------:R-:W-:Y:S01]  /*08f0*/  UIMAD UR4, UR37, UR14, UR38 ;  /* 0x0000000e250472a4 */ /* 0x000fe2000f8e0226 */
[----:B------:R-:W-:Y:S01]  /*0900*/  IMAD R6, R16, 0x400, R6 ;  /* 0x0000040010067824 */ /* 0x000fe200078e0206 */
[----:B------:R2:W-:Y:S01]  /*0910*/  STL [R1+0xd4], R7 ;  /* 0x0000d40701007387 */ /* 0x0005e20000100800 */
[----:B------:R-:W-:Y:S01]  /*0920*/  LOP3.LUT R9, R2, 0x10, R8, 0xf8, !PT ;  /* 0x0000001002097812 */ /* 0x000fe200078ef808 */
[----:B------:R-:W-:Y:S01]  /*0930*/  IMAD.SHL.U32 R175, R175, 0x2, RZ ;  /* 0x00000002afaf7824 */ /* 0x000fe200078e00ff */
[----:B------:R-:W-:-:S03]  /*0940*/  USHF.L.U32 UR43, UR4, 0x5, URZ ;  /* 0x00000005042b7899 */ /* 0x000fc6000800063f */
[----:B------:R-:W-:Y:S01]  /*0950*/  IMAD.IADD R178, R175, 0x1, R177 ;  /* 0x00000001afb27824 */ /* 0x000fe200078e02b1 */
[----:B------:R-:W-:Y:S01]  /*0960*/  USHF.R.S32.HI UR51, URZ, 0x1f, UR43 ;  /* 0x0000001f3f337899 */ /* 0x000fe2000801142b */
[----:B-1----:R-:W-:-:S04]  /*0970*/  SHF.R.U32.HI R4, RZ, 0x3, R0 ;  /* 0x00000003ff047819 */ /* 0x002fc80000011600 */
[----:B------:R-:W-:Y:S01]  /*0980*/  LOP3.LUT R8, R4, R0, R2, 0x1e, !PT ;  /* 0x0000000004087212 */ /* 0x000fe200078e1e02 */
[----:B------:R-:W-:-:S04]  /*0990*/  IMAD.SHL.U32 R2, R17, 0x40, RZ ;  /* 0x0000004011027824 */ /* 0x000fc800078e00ff */
[----:B------:R-:W-:Y:S01]  /*09a0*/  IMAD.IADD R6, R6, 0x1, R8 ;  /* 0x0000000106067824 */ /* 0x000fe200078e0208 */
[----:B--2---:R-:W-:Y:S01]  /*09b0*/  LOP3.LUT R7, R4, R0, RZ, 0xfc, !PT ;  /* 0x0000000004077212 */ /* 0x004fe200078efcff */
[----:B------:R-:W-:Y:S01]  /*09c0*/  IMAD.U32 R0, RZ, RZ, UR9 ;  /* 0x00000009ff007e24 */ /* 0x000fe2000f8e00ff */
[----:B------:R-:W-:Y:S01]  /*09d0*/  LOP3.LUT R2, R2, 0x1c0, RZ, 0xc0, !PT ;  /* 0x000001c002027812 */ /* 0x000fe200078ec0ff */
[----:B------:R-:W-:Y:S02]  /*09e0*/  IMAD.SHL.U32 R0, R11, 0x40, RZ ;  /* 0x000000400b007824 */ /* 0x000fe400078e00ff */
[----:B------:R-:W-:Y:S02]  /*09f0*/  IMAD.IADD R7, R7, 0x1, R5 ;  /* 0x0000000107077824 */ /* 0x000fe400078e0205 */
[----:B------:R-:W-:Y:S01]  /*0a00*/  IMAD.SHL.U32 R5, R10, 0x8, RZ ;  /* 0x000000080a057824 */ /* 0x000fe200078e00ff */
[----:B------:R-:W-:Y:S01]  /*0a10*/  LOP3.LUT R0, R0, 0xfffffe00, RZ, 0xc0, !PT ;  /* 0xfffffe0000007812 */ /* 0x000fe200078ec0ff */
[----:B------:R-:W-:Y:S01]  /*0a20*/  IMAD.U32 R4, RZ, RZ, UR8 ;  /* 0x00000008ff047e24 */ /* 0x000fe2000f8e00ff */
[----:B------:R-:W-:Y:S01]  /*0a30*/  SHF.R.U32.HI R4, RZ, 0x3, R2 ;  /* 0x00000003ff047819 */ /* 0x000fe20000011602 */
[----:B------:R-:W-:Y:S01]  /*0a40*/  IMAD.SHL.U32 R228, R7, 0x2, RZ ;  /* 0x0000000207e47824 */ /* 0x000fe200078e00ff */
[----:B------:R-:W-:Y:S01]  /*0a50*/  LOP3.LUT R5, R2, 0x8, R5, 0xf8, !PT ;  /* 0x0000000802057812 */ /* 0x000fe200078ef805 */
[----:B------:R-:W-:Y:S01]  /*0a60*/  IMAD R181, R16, 0x400, R0 ;  /* 0x0000040010b57824 */ /* 0x000fe200078e0200 */
[----:B------:R-:W-:Y:S01]  /*0a70*/  LOP3.LUT R2, R4, R9, R2, 0x1e, !PT ;  /* 0x0000000904027212 */ /* 0x000fe200078e1e02 */
[----:B------:R-:W-:Y:S01]  /*0a80*/  IMAD.IADD R231, R228, 0x1, R230 ;  /* 0x00000001e4e77824 */ /* 0x000fe200078e02e6 */
[----:B------:R-:W-:Y:S01]  /*0a90*/  LOP3.LUT R5, R5, R4, RZ, 0x3c, !PT ;  /* 0x0000000405057212 */ /* 0x000fe200078e3cff */
[----:B------:R-:W-:Y:S01]  /*0aa0*/  IMAD.MOV.U32 R4, RZ, RZ, 0x440 ;  /* 0x00000440ff047424 */ /* 0x000fe200078e00ff */
[----:B------:R-:W-:Y:S01]  /*0ab0*/  LOP3.LUT R180, R2, R0, RZ, 0xfc, !PT ;  /* 0x0000000002b47212 */ /* 0x000fe200078efcff */
[----:B------:R-:W-:Y:S01]  /*0ac0*/  IMAD.SHL.U32 R2, R3, 0x2, RZ ;  /* 0x0000000203027824 */ /* 0x000fe200078e00ff */
[----:B------:R-:W-:Y:S01]  /*0ad0*/  LEA R0, R6, 0xc000, 0x1 ;  /* 0x0000c00006007811 */ /* 0x000fe200078e08ff */
[----:B------:R-:W-:Y:S01]  /*0ae0*/  IMAD.IADD R181, R181, 0x1, R5 ;  /* 0x00000001b5b57824 */ /* 0x000fe200078e0205 */
[----:B------:R-:W-:Y:S01]  /*0af0*/  SEL R4, R4, 0x3c0, !P2 ;  /* 0x000003c004047807 */ /* 0x000fe20005000000 */
[----:B------:R-:W-:Y:S01]  /*0b00*/  IMAD.MOV.U32 R5, RZ, RZ, 0x40 ;  /* 0x00000040ff057424 */ /* 0x000fe200078e00ff */
[----:B------:R-:W-:Y:S01]  /*0b10*/  IADD3 R12, R0, 0x420, RZ ;  /* 0x00000420000c7810 */ /* 0x000fe20007ffe0ff */
[----:B------:R-:W-:Y:S01]  /*0b20*/  IMAD.IADD R7, R232, 0x1, R0 ;  /* 0x00000001e8077824 */ /* 0x000fe200078e0200 */
[----:B------:R-:W-:Y:S01]  /*0b30*/  IADD3 R8, R0, 0x2020, RZ ;  /* 0x0000202000087810 */ /* 0x000fe20007ffe0ff */
[--C-:B------:R-:W-:Y:S01]  /*0b40*/  IMAD.IADD R235, R228, 0x1, R232.reuse ;  /* 0x00000001e4eb7824 */ /* 0x100fe200078e02e8 */
[----:B------:R-:W-:Y:S01]  /*0b50*/  SEL R176, R5, 0xffffffc0, !P3 ;  /* 0xffffffc005b07807 */ /* 0x000fe20005800000 */
[----:B------:R-:W-:Y:S01]  /*0b60*/  IMAD.IADD R234, R231, 0x1, R232 ;  /* 0x00000001e7ea7824 */ /* 0x000fe200078e02e8 */
[----:B------:R-:W-:Y:S01]  /*0b70*/  SEL R5, R5, 0xffffffc0, !P2 ;  /* 0xffffffc005057807 */ /* 0x000fe20005000000 */
[----:B------:R-:W-:Y:S01]  /*0b80*/  STL [R1+0xd0], R7 ;  /* 0x0000d00701007387 */ /* 0x000fe20000100800 */
[C---:B------:R-:W-:Y:S01]  /*0b90*/  @P1 IADD3 R12, R0.reuse, 0x3e0, RZ ;  /* 0x000003e0000c1810 */ /* 0x040fe20007ffe0ff */
[----:B------:R-:W-:Y:S01]  /*0ba0*/  IMAD.IADD R176, R175, 0x1, R176 ;  /* 0x00000001afb07824 */ /* 0x000fe200078e02b0 */
[C---:B------:R-:W-:Y:S01]  /*0bb0*/  IADD3 R11, R0.reuse, 0x2420, RZ ;  /* 0x00002420000b7810 */ /* 0x040fe20007ffe0ff */
[----:B------:R-:W-:Y:S01]  /*0bc0*/  IMAD.IADD R10, R5, 0x1, R0 ;  /* 0x00000001050a7824 */ /* 0x000fe200078e0200 */
[----:B------:R-:W-:Y:S01]  /*0bd0*/  @P1 IADD3 R8, R0, 0x1fe0, RZ ;  /* 0x00001fe000081810 */ /* 0x000fe20007ffe0ff */
[----:B------:R-:W-:Y:S01]  /*0be0*/  IMAD.IADD R229, R228, 0x1, R5 ;  /* 0x00000001e4e57824 */ /* 0x000fe200078e0205 */
[C---:B------:R-:W-:Y:S01]  /*0bf0*/  IADD3 R3, R0.reuse, 0x2440, RZ ;  /* 0x0000244000037810 */ /* 0x040fe20007ffe0ff */
[----:B------:R-:W-:Y:S01]  /*0c00*/  IMAD.IADD R177, R177, 0x1, R176 ;  /* 0x00000001b1b17824 */ /* 0x000fe200078e02b0 */
[C---:B------:R-:W-:Y:S01]  /*0c10*/  @P1 IADD3 R11, R0.reuse, 0x23e0, RZ ;  /* 0x000023e0000b1810 */ /* 0x040fe20007ffe0ff */
[----:B------:R-:W-:Y:S01]  /*0c20*/  STL [R1+0xb4], R10 ;  /* 0x0000b40a01007387 */ /* 0x000fe20000100800 */
[----:B------:R-:W-:Y:S01]  /*0c30*/  @P2 IADD3 R3, R0, 0x23c0, RZ ;  /* 0x000023c000032810 */ /* 0x000fe20007ffe0ff */
[--C-:B------:R-:W-:Y:S01]  /*0c40*/  IMAD.IADD R230, R230, 0x1, R229.reuse ;  /* 0x00000001e6e67824 */ /* 0x100fe200078e02e5 */
[C---:B------:R-:W-:Y:S01]  /*0c50*/  IADD3 R6, R0.reuse, 0x2040, RZ ;  /* 0x0000204000067810 */ /* 0x040fe20007ffe0ff */
[----:B------:R-:W-:Y:S01]  /*0c60*/  STL [R1+0xbc], R12 ;  /* 0x0000bc0c01007387 */ /* 0x000fe20000100800 */
[----:B------:R-:W-:Y:S01]  /*0c70*/  @P2 IADD3 R6, R0, 0x1fc0, RZ ;  /* 0x00001fc000062810 */ /* 0x000fe20007ffe0ff */
[----:B------:R-:W-:-:S02]  /*0c80*/  IMAD.IADD R233, R232, 0x1, R229 ;  /* 0x00000001e8e97824 */ /* 0x000fc400078e02e5 */
[----:B------:R-:W-:Y:S01]  /*0c90*/  STL [R1+0xa4], R8 ;  /* 0x0000a40801007387 */ /* 0x000fe20000100800 */
[----:B------:R-:W-:-:S03]  /*0ca0*/  IMAD.SHL.U32 R174, R181, 0x2, RZ ;  /* 0x00000002b5ae7824 */ /* 0x000fc600078e00ff */
[----:B------:R-:W-:Y:S04]  /*0cb0*/  STL [R1+0xb8], R11 ;  /* 0x0000b80b01007387 */ /* 0x000fe80000100800 */
[----:B------:R1:W-:Y:S04]  /*0cc0*/  STL [R1+0xac], R3 ;  /* 0x0000ac0301007387 */ /* 0x0003e80000100800 */
[----:B------:R2:W-:Y:S01]  /*0cd0*/  STL [R1+0xb0], R6 ;  /* 0x0000b00601007387 */ /* 0x0005e20000100800 */
[----:B-1----:R-:W-:Y:S02]  /*0ce0*/  IMAD.IADD R3, R0, 0x1, R4 ;  /* 0x0000000100037824 */ /* 0x002fe400078e0204 */
[----:B--2---:R-:W-:-:S03]  /*0cf0*/  IMAD.IADD R6, R232, 0x1, R10 ;  /* 0x00000001e8067824 */ /* 0x004fc600078e020a */
[----:B------:R1:W-:Y:S01]  /*0d00*/  STL [R1+0xa8], R3 ;  /* 0x0000a80301007387 */ /* 0x0003e20000100800 */
[C---:B------:R-:W-:Y:S02]  /*0d10*/  IMAD.IADD R0, R232.reuse, 0x1, R3 ;  /* 0x00000001e8007824 */ /* 0x040fe400078e0203 */
[----:B------:R-:W-:Y:S01]  /*0d20*/  IMAD.IADD R232, R232, 0x1, R230 ;  /* 0x00000001e8e87824 */ /* 0x000fe200078e02e6 */
[----:B------:R-:W-:Y:S04]  /*0d30*/  STL [R1+0xcc], R6 ;  /* 0x0000cc0601007387 */ /* 0x000fe80000100800 */
[----:B------:R2:W-:Y:S01]  /*0d40*/  STL [R1+0xc8], R0 ;  /* 0x0000c80001007387 */ /* 0x0005e20000100800 */
[----:B-1----:R-:W-:-:S05]  /*0d50*/  IMAD.IADD R3, R5, 0x1, R8 ;  /* 0x0000000105037824 */ /* 0x002fca00078e0208 */
[----:B------:R1:W-:Y:S01]  /*0d60*/  STL [R1+0xc4], R3 ;  /* 0x0000c40301007387 */ /* 0x0003e20000100800 */
[----:B--2---:R-:W-:-:S05]  /*0d70*/  IMAD.IADD R0, R4, 0x1, R8 ;  /* 0x0000000104007824 */ /* 0x004fca00078e0208 */
[----:B------:R1:W-:Y:S02]  /*0d80*/  STL [R1+0xc0], R0 ;  /* 0x0000c00001007387 */ /* 0x0003e40000100800 */
.L_x_1165:
        /* <DEDUP_REMOVED lines=19> */
[----:B---3--:R2:W3:Y:S01]  /*0ec0*/  @P2 LDG.E R8, [R4.64] ;  /* 0x0000002204082981 */ /* 0x0084e2000c1e1900 */
[----:B------:R-:W-:Y:S02]  /*0ed0*/  ULDC.64 UR10, c[0x0][0x248] ;  /* 0x00009200000a7ab9 */ /* 0x000fe40000000a00 */
[----:B------:R-:W-:Y:S01]  /*0ee0*/  @UP3 UIADD3.X UR9, UR14, UR13, URZ, UP0, !UPT ;  /* 0x0000000d0e093290 */ /* 0x000fe200087fe43f */
[----:B-1----:R2:W4:Y:S01]  /*0ef0*/  @P2 LDG.E R3, [R4.64+0x4] ;  /* 0x0000042204032981 */ /* 0x002522000c1e1900 */
[----:B------:R-:W-:Y:S01]  /*0f00*/  UISETP.EQ.U32.AND UP2, UPT, URZ, UR10, UPT ;  /* 0x0000000a3f00728c */ /* 0x000fe2000bf42070 */
[----:B------:R-:W-:-:S03]  /*0f10*/  MOV R6, UR8 ;  /* 0x0000000800067c02 */ /* 0x000fc60008000f00 */
[----:B------:R-:W-:Y:S01]  /*0f20*/  IMAD.U32 R7, RZ, RZ, UR9 ;  /* 0x00000009ff077e24 */ /* 0x000fe2000f8e00ff */
[----:B------:R-:W-:Y:S02]  /*0f30*/  UISETP.EQ.OR.EX UP2, UPT, URZ, UR11, !UP4, UP2 ;  /* 0x0000000b3f00728c */ /* 0x000fe4000e742720 */
[----:B------:R-:W-:Y:S02]  /*0f40*/  UIADD3 UR10, UP0, UR15, UR10, URZ ;  /* 0x0000000a0f0a7290 */ /* 0x000fe4000ff1e03f */
[----:B------:R-:W5:Y:S02]  /*0f50*/  @P0 LDG.E R6, [R6.64] ;  /* 0x0000002206060981 */ /* 0x000f64000c1e1900 */
[----:B------:R-:W-:Y:S01]  /*0f60*/  PLOP3.LUT P1, PT, PT, PT, UP2, 0x80, 0x0 ;  /* 0x000000000000781c */ /* 0x000fe20003f2f028 */
[----:B------:R-:W-:Y:S01]  /*0f70*/  UIADD3.X UR11, UR14, UR11, URZ, UP0, !UPT ;  /* 0x0000000b0e0b7290 */ /* 0x000fe200087fe43f */
[----:B--2---:R-:W-:-:S05]  /*0f80*/  IMAD.U32 R4, RZ, RZ, UR10 ;  /* 0x0000000aff047e24 */ /* 0x004fca000f8e00ff */
[----:B------:R-:W-:-:S06]  /*0f90*/  MOV R5, UR11 ;  /* 0x0000000b00057c02 */ /* 0x000fcc0008000f00 */
[----:B------:R-:W2:Y:S01]  /*0fa0*/  @!P1 LDG.E R0, [R4.64] ;  /* 0x0000002204009981 */ /* 0x000ea2000c1e1900 */
[----:B------:R-:W-:Y:S02]  /*0fb0*/  UMOV UR16, 0xffffffff ;  /* 0xffffffff00107882 */ /* 0x000fe40000000000 */
[----:B------:R-:W-:Y:S02]  /*0fc0*/  UMOV UR33, URZ ;  /* 0x0000003f00217c82 */ /* 0x000fe40008000000 */
[----:B------:R-:W-:Y:S02]  /*0fd0*/  UMOV UR36, 0xffffffff ;  /* 0xffffffff00247882 */ /* 0x000fe40000000000 */
[----:B------:R-:W-:Y:S01]  /*0fe0*/  ULDC UR10, c[0x0][0x218] ;  /* 0x00008600000a7ab9 */ /* 0x000fe20000000800 */
[----:B---3--:R-:W1:Y:S08]  /*0ff0*/  @P2 R2UR UR16, R8 ;  /* 0x00000000081023c2 */ /* 0x008e7000000e0000 */
[----:B----4-:R-:W1:Y:S08]  /*1000*/  @P2 R2UR UR25, R3 ;  /* 0x00000000031923c2 */ /* 0x010e7000000e0000 */
[----:B-----5:R3:W4:Y:S01]  /*1010*/  @P0 R2UR UR33, R6 ;  /* 0x00000000062103c2 */ /* 0x02072200000e0000 */
[----:B------:R-:W-:-:S04]  /*1020*/  ISETP.NE.U32.AND P0, PT, RZ, c[0x0][0x248], PT ;  /* 0x00009200ff007a0c */ /* 0x000fc80003f05070 */
[----:B------:R-:W-:Y:S01]  /*1030*/  ISETP.NE.AND.EX P0, PT, RZ, c[0x0][0x24c], PT, P0 ;  /* 0x00009300ff007a0c */ /* 0x000fe20003f05300 */
[----:B-1----:R-:W-:Y:S02]  /*1040*/  @UP1 UIADD3 UR25, UR25, -UR16, URZ ;  /* 0x8000001019191290 */ /* 0x002fe4000fffe03f */
[----:B--2---:R3:W1:Y:S05]  /*1050*/  @!P1 R2UR UR36, R0 ;  /* 0x00000000002493c2 */ /* 0x00466a00000e0000 */
[----:B------:R-:W-:-:S05]  /*1060*/  @!UP1 ULDC UR25, c[0x0][0x214] ;  /* 0x0000850000199ab9 */ /* 0x000fca0000000800 */
[----:B------:R-:W-:Y:S05]  /*1070*/  @!P0 BRA `(.L_x_1089) ;  /* 0x0000007000008947 */ /* 0x000fea0003800000 */
[----:B----4-:R-:W-:-:S13]  /*1080*/  PLOP3.LUT P0, PT, PT, PT, UP4, 0x80, 0x0 ;  /* 0x000000000000781c */ /* 0x010fda0003f0f048 */
[----:B---3--:R-:W2:Y:S04]  /*1090*/  @P0 LDG.E R0, [R4.64+0x4] ;  /* 0x0000042204000981 */ /* 0x008ea8000c1e1900 */
[----:B------:R-:W3:Y:S01]  /*10a0*/  @!P0 LDG.E R4, [R4.64] ;  /* 0x0000002204048981 */ /* 0x000ee2000c1e1900 */
[----:B--2---:R-:W2:Y:S02]  /*10b0*/  @P0 R2UR UR4, R0 ;  /* 0x00000000000403c2 */ /* 0x004ea400000e0000 */
[----:B-12---:R-:W-:-:S11]  /*10c0*/  @UP4 UIADD3 UR10, UR4, -UR36, URZ ;  /* 0x80000024040a4290 */ /* 0x006fd6000fffe03f */
[----:B---3--:R1:W2:Y:S01]  /*10d0*/  @!P0 R2UR UR10, R4 ;  /* 0x00000000040a83c2 */ /* 0x0082a200000e0000 */
[----:B------:R-:W-:-:S07]  /*10e0*/  DEPBAR.LE SB1, 0x0, {2} ;  /* 0x000090040000791a */ /* 0x000fce0000000000 */
.L_x_1089:
[----:B----4-:R-:W-:Y:S02]  /*10f0*/  ULDC.64 UR8, c[0x0][0x258] ;  /* 0x0000960000087ab9 */ /* 0x010fe40000000a00 */
        /* <DEDUP_REMOVED lines=8> */
[----:B---3--:R-:W2:Y:S01]  /*1180*/  @P0 LDG.E R0, [R4.64] ;  /* 0x0000002204000981 */ /* 0x008ea2000c1e1900 */
        /* <DEDUP_REMOVED lines=14> */
[----:B------:R-:W-:Y:S02]  /*1270*/  UISETP.NE.AND UP2, UPT, UR16, -0x1, UPT ;  /* 0xffffffff1000788c */ /* 0x000fe4000bf45270 */
[----:B------:R-:W-:Y:S02]  /*1280*/  ULDC.64 UR14, c[0x0][0x190] ;  /* 0x00006400000e7ab9 */ /* 0x000fe40000000a00 */
[----:B------:R-:W-:Y:S01]  /*1290*/  UIMAD.WIDE.U32 UR12, UR37, UR10, URZ ;  /* 0x0000000a250c72a5 */ /* 0x000fe2000f8e003f */
[----:B------:R-:W-:Y:S01]  /*12a0*/  PLOP3.LUT P0, PT, PT, PT, UP0, 0x80, 0x0 ;  /* 0x000000000000781c */ /* 0x000fe20003f0f008 */
[----:B------:R-:W-:-:S02]  /*12b0*/  UIMAD UR4, UR37, UR11, UR4 ;  /* 0x0000000b250472a4 */ /* 0x000fc4000f8e0204 */
[----:B------:R-:W-:Y:S02]  /*12c0*/  UIMAD.WIDE.U32 UR10, UR16, UR14, URZ ;  /* 0x0000000e100a72a5 */ /* 0x000fe4000f8e003f */
[----:B------:R-:W-:Y:S02]  /*12d0*/  UIADD3 UR8, UR25, 0x7f, URZ ;  /* 0x0000007f19087890 */ /* 0x000fe4000fffe03f */
[----:B------:R-:W-:Y:S02]  /*12e0*/  USEL UR39, UR12, UR10, !UP2 ;  /* 0x0000000a0c277287 */ /* 0x000fe4000d000000 */
[----:B------:R-:W-:Y:S02]  /*12f0*/  UIMAD UR15, UR16, UR15, URZ ;  /* 0x0000000f100f72a4 */ /* 0x000fe4000f8e023f */
[----:B------:R-:W-:Y:S02]  /*1300*/  UIADD3 UR30, UR13, UR4, URZ ;  /* 0x000000040d1e7290 */ /* 0x000fe4000fffe03f */
[----:B------:R-:W-:-:S02]  /*1310*/  USHF.R.S32.HI UR10, URZ, 0x1f, UR8 ;  /* 0x0000001f3f0a7899 */ /* 0x000fc40008011408 */
[----:B------:R-:W-:Y:S02]  /*1320*/  @UP0 UIADD3 UR4, UR33, UR36, URZ ;  /* 0x0000002421040290 */ /* 0x000fe4000fffe03f */
[----:B------:R-:W-:Y:S02]  /*1330*/  ULDC.64 UR12, c[0x0][0x198] ;  /* 0x00006600000c7ab9 */ /* 0x000fe40000000a00 */
[----:B------:R-:W-:Y:S02]  /*1340*/  @UP2 UIADD3 UR30, UR11, UR15, URZ ;  /* 0x0000000f0b1e2290 */ /* 0x000fe4000fffe03f */
[----:B------:R-:W-:Y:S02]  /*1350*/  ULEA.HI UR8, UR10, UR8, URZ, 0x7 ;  /* 0x000000080a087291 */ /* 0x000fe4000f8f383f */
[----:B------:R-:W-:Y:S02]  /*1360*/  @UP0 UIMAD.WIDE.U32 UR10, UR4, UR12, URZ ;  /* 0x0000000c040a02a5 */ /* 0x000fe4000f8e003f */
[----:B------:R-:W-:-:S02]  /*1370*/  USHF.R.S32.HI UR31, URZ, 0x7, UR8 ;  /* 0x000000073f1f7899 */ /* 0x000fc40008011408 */
        /* <DEDUP_REMOVED lines=18> */
.L_x_1091:
        /* <DEDUP_REMOVED lines=18> */
.L_x_1092:
        /* <DEDUP_REMOVED lines=17> */
[----:B------:R-:W-:Y:S01]  /*16d0*/  UIMAD UR4, UR42, UR8, UR56 ;  /* 0x000000082a0472a4 */ /* 0x000fe2000f8e0238 */
[----:B------:R-:W2:Y:S01]  /*16e0*/  S2UR UR8, SR_CTAID.X ;  /* 0x00000000000879c3 */ /* 0x000ea20000002500 */
[----:B------:R-:W-:Y:S02]  /*16f0*/  @!UP2 UMOV UR23, UR10 ;  /* 0x0000000a0017ac82 */ /* 0x000fe40008000000 */
[----:B------:R-:W-:Y:S02]  /*1700*/  UIADD3 UR4, UR47, UR4, URZ ;  /* 0x000000042f047290 */ /* 0x000fe4000fffe03f */
[----:B------:R-:W-:Y:S02]  /*1710*/  UIMAD.WIDE.U32 UR10, UR40, UR16, URZ ;  /* 0x00000010280a72a5 */ /* 0x000fe4000f8e003f */
[----:B------:R-:W-:Y:S01]  /*1720*/  UIMAD UR4, UR40, UR4, UR55 ;  /* 0x00000004280472a4 */ /* 0x000fe2000f8e0237 */
[----:B-1----:R-:W-:Y:S01]  /*1730*/  IADD3 R4, R4, 0xffffffe, RZ ;  /* 0x0ffffffe04047810 */ /* 0x002fe20007ffe0ff */
[----:B------:R-:W-:-:S02]  /*1740*/  USEL UR21, UR44, UR10, !UP2 ;  /* 0x0000000a2c157287 */ /* 0x000fc4000d000000 */
[----:B------:R-:W-:Y:S01]  /*1750*/  UIADD3 UR15, UR45, UR4, URZ ;  /* 0x000000042d0f7290 */ /* 0x000fe2000fffe03f */
[----:B------:R-:W1:Y:S01]  /*1760*/  F2I.FTZ.U32.TRUNC.NTZ R5, R4 ;  /* 0x0000000400057305 */ /* 0x000e62000021f000 */
[----:B------:R-:W-:-:S04]  /*1770*/  UIMAD UR4, UR41, UR16, URZ ;  /* 0x00000010290472a4 */ /* 0x000fc8000f8e023f */
[----:B------:R-:W-:Y:S02]  /*1780*/  @UP2 UIADD3 UR15, UR11, UR4, URZ ;  /* 0x000000040b0f2290 */ /* 0x000fe4000fffe03f */
[----:B------:R-:W-:-:S04]  /*1790*/  USHF.L.U64.HI UR4, UR37, 0x7, UR42 ;  /* 0x0000000725047899 */ /* 0x000fc8000801022a */
[----:B------:R-:W-:Y:S02]  /*17a0*/  USEL UR4, UR4, URZ, UP1 ;  /* 0x0000003f04047287 */ /* 0x000fe40008800000 */
[----:B--2---:R-:W-:Y:S01]  /*17b0*/  UIMAD.WIDE.U32 UR10, UR8, UR12, URZ ;  /* 0x0000000c080a72a5 */ /* 0x004fe2000f8e003f */
[----:B-1----:R-:W-:-:S03]  /*17c0*/  IMAD.MOV R0, RZ, RZ, -R5 ;  /* 0x000000ffff007224 */ /* 0x002fc600078e0a05 */
[----:B------:R-:W-:Y:S01]  /*17d0*/  UIMAD UR13, UR8, UR13, UR11 ;  /* 0x0000000d080d72a4 */ /* 0x000fe2000f8e020b */
[----:B------:R-:W-:Y:S01]  /*17e0*/  IMAD.MOV.U32 R4, RZ, RZ, RZ ;  /* 0x000000ffff047224 */ /* 0x000fe200078e00ff */
[----:B------:R-:W-:Y:S01]  /*17f0*/  USHF.L.U32 UR8, UR37, 0x7, URZ ;  /* 0x0000000725087899 */ /* 0x000fe2000800063f */
[----:B------:R-:W-:Y:S01]  /*1800*/  IMAD R0, R0, R6, RZ ;  /* 0x0000000600007224 */ /* 0x000fe200078e02ff */
[----:B------:R-:W-:Y:S02]  /*1810*/  USEL UR20, UR10, URZ, UP6 ;  /* 0x0000003f0a147287 */ /* 0x000fe4000b000000 */
[----:B------:R-:W-:Y:S01]  /*1820*/  USEL UR10, UR8, URZ, UP1 ;  /* 0x0000003f080a7287 */ /* 0x000fe20008800000 */
[----:B------:R-:W-:Y:S01]  /*1830*/  IMAD.HI.U32 R0, R5, R0, R4 ;  /* 0x0000000005007227 */ /* 0x000fe200078e0004 */
[----:B------:R-:W-:Y:S02]  /*1840*/  ULDC UR12, c[0x0][0x234] ;  /* 0x00008d00000c7ab9 */ /* 0x000fe40000000800 */
[----:B------:R-:W-:-:S02]  /*1850*/  UIADD3 UR10, UP1, UR17, UR10, URZ ;  /* 0x0000000a110a7290 */ /* 0x000fc4000ff3e03f */
[----:B------:R-:W-:Y:S01]  /*1860*/  USEL UR13, UR13, URZ, UP6 ;  /* 0x0000003f0d0d7287 */ /* 0x000fe2000b000000 */
[----:B------:R-:W-:Y:S01]  /*1870*/  IMAD.HI.U32 R0, R0, R3, RZ ;  /* 0x0000000300007227 */ /* 0x000fe200078e00ff */
[----:B------:R-:W-:Y:S02]  /*1880*/  UIADD3.X UR8, UR24, UR4, URZ, UP1, !UPT ;  /* 0x0000000418087290 */ /* 0x000fe40008ffe43f */
[----:B------:R-:W-:Y:S01]  /*1890*/  UIMAD UR4, UR41, UR10, URZ ;  /* 0x0000000a290472a4 */ /* 0x000fe2000f8e023f */
[----:B------:R-:W-:Y:S01]  /*18a0*/  IMAD.MOV R4, RZ, RZ, -R0 ;  /* 0x000000ffff047224 */ /* 0x000fe200078e0a00 */
[----:B------:R-:W-:Y:S02]  /*18b0*/  UIMAD.WIDE.U32 UR10, UR40, UR10, URZ ;  /* 0x0000000a280a72a5 */ /* 0x000fe4000f8e003f */
[----:B------:R-:W-:Y:S01]  /*18c0*/  UIMAD UR8, UR40, UR8, UR4 ;  /* 0x00000008280872a4 */ /* 0x000fe2000f8e0204 */
[----:B------:R-:W-:Y:S01]  /*18d0*/  IMAD R3, R6, R4, R3 ;  /* 0x0000000406037224 */ /* 0x000fe200078e0203 */
[----:B------:R-:W-:-:S02]  /*18e0*/  @UP5 USEL UR4, UR58, UR16, !UP2 ;  /* 0x000000103a045287 */ /* 0x000fc4000d000000 */
[----:B------:R-:W-:Y:S02]  /*18f0*/  UIADD3 UR8, UR11, UR8, URZ ;  /* 0x000000080b087290 */ /* 0x000fe4000fffe03f */
[----:B------:R-:W-:Y:S01]  /*1900*/  ISETP.GT.U32.AND P1, PT, R6, R3, PT ;  /* 0x000000030600720c */ /* 0x000fe20003f24070 */
[----:B------:R-:W-:-:S07]  /*1910*/  @UP5 UIMAD UR14, UR38, UR12, UR4 ;  /* 0x0000000c260e52a4 */ /* 0x000fce000f8e0204 */
[----:B------:R-:W-:-:S05]  /*1920*/  @!UP5 UMOV UR14, UR53 ;  /* 0x00000035000edc82 */ /* 0x000fca0008000000 */
[----:B------:R-:W-:Y:S01]  /*1930*/  @!P1 IMAD.IADD R3, R3, 0x1, -R6 ;  /* 0x0000000103039824 */ /* 0x000fe200078e0a06 */
[----:B------:R-:W-:Y:S02]  /*1940*/  @!P1 IADD3 R0, R0, 0x1, RZ ;  /* 0x0000000100009810 */ /* 0x000fe40007ffe0ff */
        /* <DEDUP_REMOVED lines=14> */
.L_x_1093:
[----:B------:R-:W-:Y:S02]  /*1a30*/  UMOV UR12, UR54 ;  /* 0x00000036000c7c82 */ /* 0x000fe40008000000 */
.L_x_1094:
[----:B------:R-:W1:Y:S01]  /*1a40*/  S2R R14, SR_TID.X ;  /* 0x00000000000e7919 */ /* 0x000e620000002100 */
[----:B------:R-:W-:Y:S01]  /*1a50*/  UIADD3 UR10, UP4, UP3, UR10, UR48, UR50 ;  /* 0x000000300a0a7290 */ /* 0x000fe2000fb9e032 */
[----:B------:R-:W-:Y:S01]  /*1a60*/  SHF.R.S32.HI R237, RZ, 0x1f, R236 ;  /* 0x0000001fffed7819 */ /* 0x000fe200000114ec */
[----:B------:R-:W-:Y:S01]  /*1a70*/  IMAD.U32 R10, RZ, RZ, UR7 ;  /* 0x00000007ff0a7e24 */ /* 0x000fe2000f8e00ff */
[----:B------:R-:W-:Y:S01]  /*1a80*/  BSSY B1, `(.L_x_1090) ;  /* 0x0000c39000017945 */ /* 0x000fe20003800000 */
[----:B------:R-:W-:Y:S01]  /*1a90*/  UIADD3 UR20, UP2, UP1, UR20, UR10, UR21 ;  /* 0x0000000a14147290 */ /* 0x000fe2000f95e015 */
[----:B------:R-:W-:Y:S01]  /*1aa0*/  IMAD.U32 R9, RZ, RZ, UR6 ;  /* 0x00000006ff097e24 */ /* 0x000fe2000f8e00ff */
[----:B------:R-:W-:Y:S01]  /*1ab0*/  UIADD3.X UR4, UR8, UR52, UR57, UP4, UP3 ;  /* 0x0000003408047290 */ /* 0x000fe2000a7e6439 */
[----:B------:R-:W-:Y:S01]  /*1ac0*/  IMAD.U32 R8, RZ, RZ, UR17 ;  /* 0x00000011ff087e24 */ /* 0x000fe2000f8e00ff */
[----:B------:R-:W-:-:S02]  /*1ad0*/  ULDC.64 UR10, c[0x0][0x1a8] ;  /* 0x00006a00000a7ab9 */ /* 0x000fc40000000a00 */
[----:B------:R-:W-:Y:S02]  /*1ae0*/  UIADD3.X UR16, UR13, UR4, UR15, UP2, UP1 ;  /* 0x000000040d107290 */ /* 0x000fe400097e240f */
[----:B------:R-:W-:Y:S02]  /*1af0*/  UIMAD UR4, UR61, UR10, URZ ;  /* 0x0000000a3d0472a4 */ /* 0x000fe4000f8e023f */
[----:B------:R-:W-:Y:S02]  /*1b00*/  ULDC.64 UR6, c[0x0][0x3c8] ;  /* 0x0000f20000067ab9 */ /* 0x000fe40000000a00 */
[----:B------:R-:W-:Y:S02]  /*1b10*/  UIMAD UR15, UR38, UR11, UR4 ;  /* 0x0000000b260f72a4 */ /* 0x000fe4000f8e0204 */
[----:B------:R-:W-:Y:S02]  /*1b20*/  UMOV UR21, 0x4 ;  /* 0x0000000400157882 */ /* 0x000fe40000000000 */
[----:B------:R-:W-:-:S02]  /*1b30*/  ULDC.64 UR10, c[0x0][0x378] ;  /* 0x0000de00000a7ab9 */ /* 0x000fc40000000a00 */
[----:B------:R-:W-:Y:S01]  /*1b40*/  UIMAD UR4, UR61, UR10, URZ ;  /* 0x0000000a3d0472a4 */ /* 0x000fe2000f8e023f */
[----:B-1----:R-:W-:-:S03]  /*1b50*/  SHF.R.S32.HI R11, RZ, 0x1f, R14 ;  /* 0x0000001fff0b7819 */ /* 0x002fc6000001140e */
[----:B------:R-:W-:Y:S01]  /*1b60*/  UIMAD UR13, UR38, UR11, UR4 ;  /* 0x0000000b260d72a4 */ /* 0x000fe2000f8e0204 */
[----:B------:R-:W-:Y:S02]  /*1b70*/  LEA.HI R0, R11, R14, RZ, 0x3 ;  /* 0x0000000e0b007211 */ /* 0x000fe400078f18ff */
[----:B------:R-:W-:Y:S02]  /*1b80*/  ULDC.64 UR10, c[0x0][0x370] ;  /* 0x0000dc00000a7ab9 */ /* 0x000fe40000000a00 */
[----:B------:R-:W-:Y:S01]  /*1b90*/  SHF.R.S32.HI R0, RZ, 0x3, R0 ;  /* 0x00000003ff007819 */ /* 0x000fe20000011400 */
[----:B------:R-:W-:Y:S02]  /*1ba0*/  UIMAD UR4, UR24, UR10, URZ ;  /* 0x0000000a180472a4 */ /* 0x000fe4000f8e023f */
[----:B------:R-:W-:Y:S01]  /*1bb0*/  UIADD3 UR10, UR17, UR12, URZ ;  /* 0x0000000c110a7290 */ /* 0x000fe2000fffe03f */
[----:B------:R-:W-:Y:S01]  /*1bc0*/  SHF.R.S32.HI R18, RZ, 0x1f, R0 ;  /* 0x0000001fff127819 */ /* 0x000fe20000011400 */
[----:B------:R-:W-:Y:S01]  /*1bd0*/  UIMAD UR8, UR17, UR11, UR4 ;  /* 0x0000000b110872a4 */ /* 0x000fe2000f8e0204 */
[----:B------:R-:W-:Y:S01]  /*1be0*/  IADD3 R3, P1, R0, UR17, RZ ;  /* 0x0000001100037c10 */ /* 0x000fe2000ff3e0ff */
[----:B------:R-:W-:-:S02]  /*1bf0*/  UIADD3 UR4, -UR9, UR25, UR19 ;  /* 0x0000001909047290 */ /* 0x000fc4000fffe113 */
[----:B------:R-:W-:Y:S01]  /*1c00*/  UIMAD.WIDE UR10, UR10, UR21, UR6 ;  /* 0x000000150a0a72a5 */ /* 0x000fe2000f8e0206 */
[----:B------:R-:W-:Y:S01]  /*1c10*/  IADD3.X R7, R18, UR24, RZ, P1, !PT ;  /* 0x0000001812077c10 */ /* 0x000fe20008ffe4ff */
[----:B------:R-:W-:Y:S01]  /*1c20*/  IMAD.WIDE.U32 R4, R3, c[0x0][0x190], R236 ;  /* 0x0000640003047a25 */ /* 0x000fe200078e00ec */
[----:B------:R1:W2:Y:S01]  /*1c30*/  R2UR UR6, R9 ;  /* 0x00000000090673c2 */ /* 0x0002a200000e0000 */
[----:B------:R-:W-:Y:S02]  /*1c40*/  UIADD3 UR12, UR17, UR14, URZ ;  /* 0x0000000e110c7290 */ /* 0x000fe4000fffe03f */
[----:B------:R-:W-:Y:S01]  /*1c50*/  IMAD R7, R7, c[0x0][0x190], RZ ;  /* 0x0000640007077a24 */ /* 0x000fe200078e02ff */
[----:B------:R-:W-:Y:S01]  /*1c60*/  IADD3 R6, P1, R4, UR39, RZ ;  /* 0x0000002704067c10 */ /* 0x000fe2000ff3e0ff */
[----:B------:R-:W-:Y:S02]  /*1c70*/  ULDC UR39, c[0x0][0x2e8] ;  /* 0x0000ba0000277ab9 */ /* 0x000fe40000000800 */
[----:B------:R-:W-:Y:S01]  /*1c80*/  IMAD R3, R3, c[0x0][0x194], R7 ;  /* 0x0000650003037a24 */ /* 0x000fe200078e0207 */
[----:B------:R-:W-:Y:S01]  /*1c90*/  UIADD3 UR4, UR4, -UR39, URZ ;  /* 0x8000002704047290 */ /* 0x000fe2000fffe03f */
[----:B------:R3:W4:Y:S01]  /*1ca0*/  R2UR UR7, R10 ;  /* 0x000000000a0773c2 */ /* 0x00072200000e0000 */
[----:B------:R-:W-:-:S02]  /*1cb0*/  UMOV UR24, UR10 ;  /* 0x0000000a00187c82 */ /* 0x000fc40008000000 */
[----:B------:R-:W-:Y:S01]  /*1cc0*/  IADD3.X R7, R5, UR30, R3, P1, !PT ;  /* 0x0000001e05077c10 */ /* 0x000fe20008ffe403 */
[----:B------:R-:W-:Y:S01]  /*1cd0*/  USHF.R.S32.HI UR30, URZ, 0x1f, UR4 ;  /* 0x0000001f3f1e7899 */ /* 0x000fe20008011404 */
[----:B------:R-:W-:Y:S02]  /*1ce0*/  LEA.HI R3, R11, R14, RZ, 0x5 ;  /* 0x0000000e0b037211 */ /* 0x000fe400078f28ff */
[----:B------:R-:W-:Y:S01]  /*1cf0*/  IADD3 R4, P1, R236, UR23, RZ ;  /* 0x00000017ec047c10 */ /* 0x000fe2000ff3e0ff */
[----:B------:R-:W-:Y:S02]  /*1d00*/  ULEA.HI UR30, UR30, UR4, URZ, 0x7 ;  /* 0x000000041e1e7291 */ /* 0x000fe4000f8f383f */
[----:B------:R-:W-:Y:S01]  /*1d10*/  UMOV UR23, UR11 ;  /* 0x0000000b00177c82 */ /* 0x000fe20008000000 */
[----:B------:R-:W-:Y:S01]  /*1d20*/  IADD3.X R5, R237, UR29, RZ, P1, !PT ;  /* 0x0000001ded057c10 */ /* 0x000fe20008ffe4ff */
[----:B------:R-:W-:Y:S01]  /*1d30*/  USHF.R.S32.HI UR30, URZ, 0x7, UR30 ;  /* 0x000000073f1e7899 */ /* 0x000fe2000801141e */
[----:B-1----:R-:W-:Y:S01]  /*1d40*/  LOP3.LUT R9, R3, 0xffffffe0, RZ, 0xc0, !PT ;  /* 0xffffffe003097812 */ /* 0x002fe200078ec0ff */
[----:B------:R-:W-:Y:S01]  /*1d50*/  ULDC.64 UR10, c[0x0][0x200] ;  /* 0x00008000000a7ab9 */ /* 0x000fe20000000a00 */
[----:B------:R-:W-:Y:S01]  /*1d60*/  SHF.R.S32.HI R3, RZ, 0x5, R3 ;  /* 0x00000005ff037819 */ /* 0x000fe20000011403 */
[----:B------:R-:W-:Y:S01]  /*1d70*/  IMAD.WIDE.U32 R4, R8, c[0x0][0x370], R4 ;  /* 0x0000dc0008047a25 */ /* 0x000fe200078e0004 */
[----:B------:R-:W-:-:S02]  /*1d80*/  UISETP.LT.AND UP1, UPT, URZ, UR30, UPT ;  /* 0x0000001e3f00728c */ /* 0x000fc4000bf21270 */
[----:B------:R-:W-:Y:S01]  /*1d90*/  UIMAD.WIDE UR10, UR12, UR21, UR10 ;  /* 0x000000150c0a72a5 */ /* 0x000fe2000f8e020a */
[----:B------:R-:W-:Y:S01]  /*1da0*/  IMAD.IADD R14, R14, 0x1, -R9 ;  /* 0x000000010e0e7824 */ /* 0x000fe200078e0a09 */
[----:B------:R-:W-:Y:S01]  /*1db0*/  USEL UR30, URZ, UR30, !UP1 ;  /* 0x0000001e3f1e7287 */ /* 0x000fe2000c800000 */
[----:B------:R-:W-:Y:S01]  /*1dc0*/  IADD3 R5, R5, UR8, RZ ;  /* 0x0000000805057c10 */ /* 0x000fe2000fffe0ff */
[----:B------:R-:W-:Y:S01]  /*1dd0*/  UIADD3 UR8, UR31, -0x1, URZ ;  /* 0xffffffff1f087890 */ /* 0x000fe2000fffe03f */
[----:B------:R-:W-:Y:S01]  /*1de0*/  IMAD R3, R3, UR49, R14 ;  /* 0x0000003103037c24 */ /* 0x000fe2000f8e020e */
[----:B------:R-:W-:-:S04]  /*1df0*/  UISETP.GT.AND UP1, UPT, UR31, UR30, UPT ;  /* 0x0000001e1f00728c */ /* 0x000fc8000bf24270 */
[----:B------:R-:W-:-:S04]  /*1e00*/  IADD3 R9, P1, R3, UR20, RZ ;  /* 0x0000001403097c10 */ /* 0x000fc8000ff3e0ff */
[----:B------:R-:W-:Y:S01]  /*1e10*/  LEA.HI.X.SX32 R8, R3, UR16, 0x1, P1 ;  /* 0x0000001003087c11 */ /* 0x000fe200088f0eff */
[----:B------:R-:W-:Y:S01]  /*1e20*/  IMAD.U32 R3, RZ, RZ, UR38 ;  /* 0x00000026ff037e24 */ /* 0x000fe2000f8e00ff */
[----:B------:R-:W-:-:S03]  /*1e30*/  LEA R184, P1, R9, c[0x0][0x350], 0x2 ;  /* 0x0000d40009b87a11 */ /* 0x000fc600078210ff */
[----:B------:R-:W-:Y:S01]  /*1e40*/  IMAD.WIDE.U32 R4, R3, c[0x0][0x378], R4 ;  /* 0x0000de0003047a25 */ /* 0x000fe200078e0004 */
        /* <DEDUP_REMOVED lines=32> */
.L_x_1096:
        /* <DEDUP_REMOVED lines=18> */
.L_x_1097:
[----:B------:R-:W-:Y:S01]  /*2170*/  ULDC.64 UR10, c[0x0][0x3a0] ;  /* 0x0000e800000a7ab9 */ /* 0x000fe20000000a00 */
[----:B------:R-:W-:Y:S01]  /*2180*/  IMAD.U32 R11, RZ, RZ, UR19 ;  /* 0x00000013ff0b7e24 */ /* 0x000fe2000f8e00ff */
[----:B------:R-:W-:Y:S01]  /*2190*/  UIMAD UR4, UR18, UR10, URZ ;  /* 0x0000000a120472a4 */ /* 0x000fe2000f8e023f */
[----:B------:R-:W-:Y:S01]  /*21a0*/  ISETP.GE.AND P4, PT, R236, c[0x0][0x220], PT ;  /* 0x00008800ec007a0c */ /* 0x000fe20003f86270 */
[----:B------:R-:W-:Y:S01]  /*21b0*/  UIMAD UR9, UR32, -0x80, UR9 ;  /* 0xffffff80200978a4 */ /* 0x000fe2000f8e0209 */
[----:B------:R-:W-:Y:S01]  /*21c0*/  IMAD.WIDE.U32 R4, R11, c[0x0][0x3a0], R236 ;  /* 0x0000e8000b047a25 */ /* 0x000fe200078e00ec */
[----:B------:R-:W-:Y:S01]  /*21d0*/  UIMAD UR4, UR19, UR11, UR4 ;  /* 0x0000000b130472a4 */ /* 0x000fe2000f8e0204 */
[----:B------:R-:W-:Y:S02]  /*21e0*/  BSSY B0, `(.L_x_1098) ;  /* 0x0000015000007945 */ /* 0x000fe40003800000 */
[----:B------:R-:W-:Y:S01]  /*21f0*/  ULDC.64 UR10, c[0x0][0x3b8] ;  /* 0x0000ee00000a7ab9 */ /* 0x000fe20000000a00 */
[----:B------:R-:W-:-:S02]  /*2200*/  IADD3 R4, P0, R4, UR8, RZ ;  /* 0x0000000804047c10 */ /* 0x000fc4000ff1e0ff */
        /* <DEDUP_REMOVED lines=18> */
.L_x_1099:
[----:B------:R-:W-:Y:S05]  /*2330*/  BSYNC B0 ;  /* 0x0000000000007941 */ /* 0x000fea0003800000 */
.L_x_1098:
        /* <DEDUP_REMOVED lines=15> */
.L_x_1101:
[----:B------:R-:W-:Y:S05]  /*2430*/  BSYNC B0 ;  /* 0x0000000000007941 */ /* 0x000fea0003800000 */
.L_x_1100:
        /* <DEDUP_REMOVED lines=15> */
.L_x_1103:
[----:B------:R-:W-:Y:S05]  /*2530*/  BSYNC B0 ;  /* 0x0000000000007941 */ /* 0x000fea0003800000 */
.L_x_1102:
        /* <DEDUP_REMOVED lines=14> */
.L_x_1105:
[----:B------:R-:W-:Y:S05]  /*2620*/  BSYNC B0 ;  /* 0x0000000000007941 */ /* 0x000fea0003800000 */
.L_x_1104:
[----:B------:R-:W-:Y:S01]  /*2630*/  ULDC.64 UR8, c[0x0][0x3a8] ;  /* 0x0000ea0000087ab9 */ /* 0x000fe20000000a00 */
[----:B-1----:R-:W-:Y:S01]  /*2640*/  IMAD.WIDE.U32 R4, R11, c[0x0][0x3a8], R236 ;  /* 0x0000ea000b047a25 */ /* 0x002fe200078e00ec */
[----:B------:R-:W-:Y:S01]  /*2650*/  UIMAD UR4, UR18, UR8, URZ ;  /* 0x00000008120472a4 */ /* 0x000fe2000f8e023f */
[----:B------:R-:W-:Y:S03]  /*2660*/  BSSY B0, `(.L_x_1106) ;  /* 0x0000015000007945 */ /* 0x000fe60003800000 */
[----:B------:R-:W-:Y:S01]  /*2670*/  UIMAD UR4, UR19, UR9, UR4 ;  /* 0x00000009130472a4 */ /* 0x000fe2000f8e0204 */
[----:B------:R-:W-:Y:S02]  /*2680*/  IADD3 R4, P4, R4, UR12, RZ ;  /* 0x0000000c04047c10 */ /* 0x000fe4000ff9e0ff */
[----:B------:R-:W-:-:S03]  /*2690*/  ULDC.64 UR8, c[0x0][0x3c0] ;  /* 0x0000f00000087ab9 */ /* 0x000fc60000000a00 */
[----:B------:R-:W-:Y:S01]  /*26a0*/  IMAD.U32 R3, RZ, RZ, UR4 ;  /* 0x00000004ff037e24 */ /* 0x000fe2000f8e00ff */
[----:B------:R-:W-:-:S04]  /*26b0*/  UIMAD UR4, UR61, UR8, URZ ;  /* 0x000000083d0472a4 */ /* 0x000fc8000f8e023f */
[----:B------:R-:W-:Y:S01]  /*26c0*/  IADD3.X R5, R5, UR13, R3, P4, !PT ;  /* 0x0000000d05057c10 */ /* 0x000fe2000a7fe403 */
[----:B------:R-:W-:Y:S01]  /*26d0*/  UIMAD UR4, UR38, UR9, UR4 ;  /* 0x00000009260472a4 */ /* 0x000fe2000f8e0204 */
[----:B------:R-:W-:-:S05]  /*26e0*/  MOV R3, UR38 ;  /* 0x0000002600037c02 */ /* 0x000fca0008000f00 */
        /* <DEDUP_REMOVED lines=12> */
.L_x_1107:
[----:B------:R-:W-:Y:S05]  /*27b0*/  BSYNC B0 ;  /* 0x0000000000007941 */ /* 0x000fea0003800000 */
.L_x_1106:
        /* <DEDUP_REMOVED lines=13> */
.L_x_1109:
[----:B------:R-:W-:Y:S05]  /*2890*/  BSYNC B0 ;  /* 0x0000000000007941 */ /* 0x000fea0003800000 */
.L_x_1108:
        /* <DEDUP_REMOVED lines=13> */
.L_x_1111:
[----:B------:R-:W-:Y:S05]  /*2970*/  BSYNC B0 ;  /* 0x0000000000007941 */ /* 0x000fea0003800000 */
.L_x_1110:
        /* <DEDUP_REMOVED lines=12> */
.L_x_1095:
        /* <DEDUP_REMOVED lines=22> */
.L_x_1114:
[----:B------:R-:W-:Y:S05]  /*2ba0*/  BSYNC B0 ;  /* 0x0000000000007941 */ /* 0x000fea0003800000 */
.L_x_1113:
        /* <DEDUP_REMOVED lines=16> */
.L_x_1116:
[----:B------:R-:W-:Y:S05]  /*2cb0*/  BSYNC B0 ;  /* 0x0000000000007941 */ /* 0x000fea0003800000 */
.L_x_1115:
        /* <DEDUP_REMOVED lines=16> */
.L_x_1118:
[----:B------:R-:W-:Y:S05]  /*2dc0*/  BSYNC B0 ;  /* 0x0000000000007941 */ /* 0x000fea0003800000 */
.L_x_1117:
        /* <DEDUP_REMOVED lines=19> */
.L_x_1120:
[----:B------:R-:W-:Y:S05]  /*2f00*/  BSYNC B0 ;  /* 0x0000000000007941 */ /* 0x000fea0003800000 */
.L_x_1119:
        /* <DEDUP_REMOVED lines=22> */
.L_x_1122:
[----:B------:R-:W-:Y:S05]  /*3070*/  BSYNC B0 ;  /* 0x0000000000007941 */ /* 0x000fea0003800000 */
.L_x_1121:
        /* <DEDUP_REMOVED lines=20> */
.L_x_1124:
[----:B------:R-:W-:Y:S05]  /*31c0*/  BSYNC B0 ;  /* 0x0000000000007941 */ /* 0x000fea0003800000 */
.L_x_1123:
        /* <DEDUP_REMOVED lines=20> */
.L_x_1126:
[----:B------:R-:W-:Y:S05]  /*3310*/  BSYNC B0 ;  /* 0x0000000000007941 */ /* 0x000fea0003800000 */
.L_x_1125:
        /* <DEDUP_REMOVED lines=23> */
.L_x_1128:
[----:B------:R-:W-:Y:S05]  /*3490*/  BSYNC B0 ;  /* 0x0000000000007941 */ /* 0x000fea0003800000 */
.L_x_1127:
[----:B------:R-:W5:Y:S01]  /*34a0*/  LDL R19, [R1+0x50] ;  /* 0x0000500001137983 */ /* 0x000f620000100800 */
[----:B------:R-:W-:Y:S01]  /*34b0*/  ULDC.64 UR12, c[0x0][0x198] ;  /* 0x00006600000c7ab9 */ /* 0x000fe20000000a00 */
[----:B------:R-:W-:Y:S01]  /*34c0*/  IMAD.U32 R13, RZ, RZ, UR19 ;  /* 0x00000013ff0d7e24 */ /* 0x000fe2000f8e00ff */
[----:B------:R-:W-:Y:S01]  /*34d0*/  UIMAD UR12, UR18, UR12, URZ ;  /* 0x0000000c120c72a4 */ /* 0x000fe2000f8e023f */
[----:B------:R-:W-:Y:S01]  /*34e0*/  MOV R10, 0x7f800000 ;  /* 0x7f800000000a7802 */ /* 0x000fe20000000f00 */
[----:B------:R-:W-:Y:S01]  /*34f0*/  IMAD.MOV.U32 R21, RZ, RZ, 0x7f800000 ;  /* 0x7f800000ff157424 */ /* 0x000fe200078e00ff */
[----:B------:R-:W-:Y:S01]  /*3500*/  MOV R20, 0x7f800000 ;  /* 0x7f80000000147802 */ /* 0x000fe20000000f00 */
[----:B-1----:R-:W-:Y:S01]  /*3510*/  IMAD.WIDE.U32 R4, R13, c[0x0][0x198], R236 ;  /* 0x000066000d047a25 */ /* 0x002fe200078e00ec */
[----:B------:R-:W-:-:S04]  /*3520*/  UIMAD UR12, UR19, UR13, UR12 ;  /* 0x0000000d130c72a4 */ /* 0x000fc8000f8e020c */
[----:B------:R-:W-:Y:S02]  /*3530*/  IADD3 R6, P1, R4, UR27, RZ ;  /* 0x0000001b04067c10 */ /* 0x000fe4000ff3e0ff */
[----:B------:R-:W-:Y:S01]  /*3540*/  IMAD.U32 R9, RZ, RZ, UR12 ;  /* 0x0000000cff097e24 */ /* 0x000fe2000f8e00ff */
[C---:B-----5:R-:W-:Y:S02]  /*3550*/  IADD3 R8, R19.reuse, 0x48, RZ ;  /* 0x0000004813087810 */ /* 0x060fe40007ffe0ff */
[C---:B------:R-:W-:Y:S02]  /*3560*/  IADD3 R4, R19.reuse, 0x40, RZ ;  /* 0x0000004013047810 */ /* 0x040fe40007ffe0ff */
[----:B------:R-:W-:Y:S02]  /*3570*/  ISETP.GE.AND P2, PT, R8, UR4, PT ;  /* 0x0000000408007c0c */ /* 0x000fe4000bf46270 */
[----:B------:R-:W-:Y:S02]  /*3580*/  IADD3 R7, R19, 0x8, RZ ;  /* 0x0000000813077810 */ /* 0x000fe40007ffe0ff */
[----:B------:R-:W-:-:S02]  /*3590*/  ISETP.GE.AND P3, PT, R4, UR4, PT ;  /* 0x0000000404007c0c */ /* 0x000fc4000bf66270 */
[----:B------:R-:W-:Y:S02]  /*35a0*/  ISETP.GE.AND P4, PT, R7, UR4, PT ;  /* 0x0000000407007c0c */ /* 0x000fe4000bf86270 */
[----:B------:R-:W-:Y:S02]  /*35b0*/  MOV R4, 0x4 ;  /* 0x0000000400047802 */ /* 0x000fe40000000f00 */
[----:B------:R-:W-:Y:S02]  /*35c0*/  ISETP.GE.AND P5, PT, R19, UR4, PT ;  /* 0x0000000413007c0c */ /* 0x000fe4000bfa6270 */
[----:B------:R-:W-:Y:S01]  /*35d0*/  IADD3.X R7, R5, UR28, R9, P1, !PT ;  /* 0x0000001c05077c10 */ /* 0x000fe20008ffe409 */
[----:B------:R-:W-:Y:S02]  /*35e0*/  IMAD.MOV.U32 R9, RZ, RZ, 0x4 ;  /* 0x00000004ff097424 */ /* 0x000fe400078e00ff */
[----:B------:R-:W-:-:S04]  /*35f0*/  IMAD.WIDE R4, R19, R4, UR10 ;  /* 0x0000000a13047e25 */ /* 0x000fc8000f8e0204 */
[----:B------:R-:W-:Y:S01]  /*3600*/  IMAD.MOV.U32 R19, RZ, RZ, 0x7f800000 ;  /* 0x7f800000ff137424 */ /* 0x000fe200078e00ff */
[----:B------:R1:W5:Y:S01]  /*3610*/  @!P4 LDG.E R20, [R4.64+0x20] ;  /* 0x000020220414c981 */ /* 0x000362000c1e1900 */
[----:B------:R-:W-:-:S03]  /*3620*/  @!P2 IMAD.WIDE R8, R8, R9, UR10 ;  /* 0x0000000a0808ae25 */ /* 0x000fc6000f8e0209 */
[----:B--2---:R1:W2:Y:S04]  /*3630*/  @!P5 LDG.E R21, [R4.64] ;  /* 0x000000220415d981 */ /* 0x0042a8000c1e1900 */
[----:B---3--:R-:W3:Y:S04]  /*3640*/  @!P2 LDG.E R10, [R8.64] ;  /* 0x00000022080aa981 */ /* 0x008ee8000c1e1900 */
[----:B----4-:R1:W4:Y:S01]  /*3650*/  @!P3 LDG.E R19, [R4.64+0x100] ;  /* 0x000100220413b981 */ /* 0x010322000c1e1900 */
[----:B------:R-:W-:-:S06]  /*3660*/  UIMAD UR4, UR32, -0x80, UR9 ;  /* 0xffffff80200478a4 */ /* 0x000fcc000f8e0209 */
[----:B------:R-:W-:-:S13]  /*3670*/  ISETP.GE.AND P5, PT, R0, UR4, PT ;  /* 0x0000000400007c0c */ /* 0x000fda000bfa6270 */
[----:B------:R-:W-:Y:S01]  /*3680*/  @P5 STS.128 [R3+0xc000], RZ ;  /* 0x00c000ff03005388 */ /* 0x000fe20000000c00 */
[----:B-1----:R-:W-:Y:S01]  /*3690*/  IMAD R4, R15, c[0x0][0x1b0], RZ ;  /* 0x00006c000f047a24 */ /* 0x002fe200078e02ff */
[----:B------:R-:W-:Y:S02]  /*36a0*/  BSSY B0, `(.L_x_1129) ;  /* 0x0000018000007945 */ /* 0x000fe40003800000 */
[----:B---3--:R1:W-:Y:S04]  /*36b0*/  STL [R1+0x60], R10 ;  /* 0x0000600a01007387 */ /* 0x0083e80000100800 */
[----:B----4-:R3:W-:Y:S04]  /*36c0*/  STL [R1+0x54], R19 ;  /* 0x0000541301007387 */ /* 0x0107e80000100800 */
[----:B-----5:R3:W-:Y:S04]  /*36d0*/  STL [R1+0x68], R20 ;  /* 0x0000681401007387 */ /* 0x0207e80000100800 */
[----:B--2---:R3:W-:Y:S01]  /*36e0*/  STL [R1+0x64], R21 ;  /* 0x0000641501007387 */ /* 0x0047e20000100800 */
[----:B-1----:R-:W-:-:S02]  /*36f0*/  IMAD R10, R12, c[0x0][0x1b4], R4 ;  /* 0x00006d000c0a7a24 */ /* 0x002fc400078e0204 */
[----:B------:R-:W-:-:S05]  /*3700*/  IMAD.WIDE.U32 R4, R12, c[0x0][0x1b0], R6 ;  /* 0x00006c000c047a25 */ /* 0x000fca00078e0006 */
        /* <DEDUP_REMOVED lines=17> */
.L_x_1130:
[----:B------:R-:W-:Y:S05]  /*3820*/  BSYNC B0 ;  /* 0x0000000000007941 */ /* 0x000fea0003800000 */
.L_x_1129:
        /* <DEDUP_REMOVED lines=21> */
.L_x_1132:
[----:B------:R-:W-:Y:S05]  /*3980*/  BSYNC B0 ;  /* 0x0000000000007941 */ /* 0x000fea0003800000 */
.L_x_1131:
        /* <DEDUP_REMOVED lines=21> */
.L_x_1134:
[----:B------:R-:W-:Y:S05]  /*3ae0*/  BSYNC B0 ;  /* 0x0000000000007941 */ /* 0x000fea0003800000 */
.L_x_1133:
        /* <DEDUP_REMOVED lines=21> */
.L_x_1136:
[----:B------:R-:W-:Y:S05]  /*3c40*/  BSYNC B0 ;  /* 0x0000000000007941 */ /* 0x000fea0003800000 */
.L_x_1135:
        /* <DEDUP_REMOVED lines=29> */
.L_x_1138:
[----:B------:R-:W-:Y:S05]  /*3e20*/  BSYNC B0 ;  /* 0x0000000000007941 */ /* 0x000fea0003800000 */
.L_x_1137:
        /* <DEDUP_REMOVED lines=20> */
.L_x_1140:
[----:B------:R-:W-:Y:S05]  /*3f70*/  BSYNC B0 ;  /* 0x0000000000007941 */ /* 0x000fea0003800000 */
.L_x_1139:
        /* <DEDUP_REMOVED lines=20> */
.L_x_1142:
[----:B------:R-:W-:Y:S05]  /*40c0*/  BSYNC B0 ;  /* 0x0000000000007941 */ /* 0x000fea0003800000 */
.L_x_1141:
        /* <DEDUP_REMOVED lines=19> */
.L_x_1144:
[----:B------:R-:W-:Y:S05]  /*4200*/  BSYNC B0 ;  /* 0x0000000000007941 */ /* 0x000fea0003800000 */
.L_x_1143:
[----:B------:R-:W-:Y:S02]  /*4210*/  ULDC.64 UR14, c[0x0][0x318] ;  /* 0x0000c600000e7ab9 */ /* 0x000fe40000000a00 */
[----:B------:R-:W-:Y:S01]  /*4220*/  ULDC.64 UR16, c[0x0][0x320] ;  /* 0x0000c80000107ab9 */ /* 0x000fe20000000a00 */
[----:B------:R-:W-:Y:S01]  /*4230*/  IMAD.MOV.U32 R6, RZ, RZ, c[0x0][0x308] ;  /* 0x0000c200ff067624 */ /* 0x000fe200078e00ff */
[----:B------:R-:W-:Y:S01]  /*4240*/  UISETP.NE.U32.AND UP1, UPT, URZ, UR14, UPT ;  /* 0x0000000e3f00728c */ /* 0x000fe2000bf25070 */
[----:B------:R-:W-:Y:S01]  /*4250*/  IMAD.MOV.U32 R7, RZ, RZ, c[0x0][0x30c] ;  /* 0x0000c300ff077624 */ /* 0x000fe200078e00ff */
[----:B------:R-:W0:Y:S02]  /*4260*/  LDGDEPBAR ;  /* 0x00000000000079af */ /* 0x000e240000000000 */
        /* <DEDUP_REMOVED lines=10> */
[----:B--2---:R-:W-:-:S05]  /*4310*/  IMAD.U32 R4, RZ, RZ, UR14 ;  /* 0x0000000eff047e24 */ /* 0x004fca000f8e00ff */
[----:B------:R-:W-:-:S05]  /*4320*/  IMAD.U32 R5, RZ, RZ, UR15 ;  /* 0x0000000fff057e24 */ /* 0x000fca000f8e00ff */
[----:B------:R2:W5:Y:S04]  /*4330*/  @P1 LDG.E R0, [R4.64] ;  /* 0x0000002204001981 */ /* 0x000568000c1e1900 */
[----:B--23--:R2:W3:Y:S04]  /*4340*/  LDG.E.64 R4, [R6.64+0x8] ;  /* 0x0000082206047981 */ /* 0x00c4e8000c1e1b00 */
[----:B--2---:R-:W2:Y:S01]  /*4350*/  LDG.E.64 R6, [R6.64] ;  /* 0x0000002206067981 */ /* 0x004ea2000c1e1b00 */
[----:B-1--4-:R-:W5:Y:S01]  /*4360*/  @P1 MUFU.RCP R3, c[0x0][0x238] ;  /* 0x00008e0000031b08 */ /* 0x012f620000001000 */
[----:B------:R-:W-:Y:S01]  /*4370*/  UMOV UR4, URZ ;  /* 0x0000003f00047c82 */ /* 0x000fe20008000000 */
[----:B------:R-:W-:Y:S01]  /*4380*/  IMAD.MOV.U32 R227, RZ, RZ, R226 ;  /* 0x000000ffffe37224 */ /* 0x000fe200078e00e2 */
[----:B------:R-:W1:Y:S01]  /*4390*/  S2R R8, SR_TID.X ;  /* 0x0000000000087919 */ /* 0x000e620000002100 */
[----:B------:R-:W-:Y:S01]  /*43a0*/  CS2R R126, SRZ ;  /* 0x00000000007e7805 */ /* 0x000fe2000001ff00 */
[----:B------:R-:W-:Y:S01]  /*43b0*/  CS2R R124, SRZ ;  /* 0x00000000007c7805 */ /* 0x000fe2000001ff00 */
[----:B------:R-:W-:Y:S01]  /*43c0*/  CS2R R130, SRZ ;  /* 0x0000000000827805 */ /* 0x000fe2000001ff00 */
[----:B------:R-:W4:Y:S01]  /*43d0*/  S2R R9, SR_TID.X ;  /* 0x0000000000097919 */ /* 0x000f220000002100 */
        /* <DEDUP_REMOVED lines=29> */
[----:B------:R-:W-:-:S02]  /*45b0*/  IMAD.MOV.U32 R183, RZ, RZ, 0x20 ;  /* 0x00000020ffb77424 */ /* 0x000fc400078e00ff */
[----:B------:R-:W-:Y:S02]  /*45c0*/  IMAD.MOV.U32 R182, RZ, RZ, 0x40 ;  /* 0x00000040ffb67424 */ /* 0x000fe400078e00ff */
[----:B-----5:R-:W-:Y:S01]  /*45d0*/  @P1 FMUL.FTZ R0, R0, R3 ;  /* 0x0000000300001220 */ /* 0x020fe20000410000 */
[----:B------:R-:W-:-:S03]  /*45e0*/  IADD3 R3, R180, 0x2000, RZ ;  /* 0x00002000b4037810 */ /* 0x000fc60007ffe0ff */
[----:B------:R5:W1:Y:S01]  /*45f0*/  @P1 R2UR UR12, R0 ;  /* 0x00000000000c13c2 */ /* 0x000a6200000e0000 */
[----:B------:R-:W-:-:S05]  /*4600*/  SEL R3, R3, R180, !P0 ;  /* 0x000000b403037207 */ /* 0x000fca0004000000 */
[----:B------:R-:W-:Y:S01]  /*4610*/  IMAD.SHL.U32 R172, R3, 0x2, RZ ;  /* 0x0000000203ac7824 */ /* 0x000fe200078e00ff */
[--C-:B-----5:R-:W-:Y:S01]  /*4620*/  SHF.R.S32.HI R0, RZ, 0x1f, R14.reuse ;  /* 0x0000001fff007819 */ /* 0x120fe2000001140e */
[----:B-1----:R-:W-:Y:S01]  /*4630*/  @UP1 UMOV UR4, UR12 ;  /* 0x0000000c00041c82 */ /* 0x002fe20008000000 */
[----:B---3--:R-:W-:Y:S01]  /*4640*/  IADD3 R14, P2, P1, R4, UR43, R14 ;  /* 0x0000002b040e7c10 */ /* 0x008fe2000f95e00e */
[----:B------:R-:W-:Y:S01]  /*4650*/  IMAD.SHL.U32 R4, R8, 0x2, RZ ;  /* 0x0000000208047824 */ /* 0x000fe200078e00ff */
[----:B------:R-:W-:Y:S02]  /*4660*/  SHF.R.S32.HI R8, RZ, 0x1f, R8 ;  /* 0x0000001fff087819 */ /* 0x000fe40000011408 */
[----:B------:R-:W-:Y:S02]  /*4670*/  IADD3.X R5, R5, UR51, R0, P2, P1 ;  /* 0x0000003305057c10 */ /* 0x000fe400097e2400 */
[----:B----4-:R-:W-:Y:S02]  /*4680*/  LEA.HI R8, R8, R9, RZ, 0x7 ;  /* 0x0000000908087211 */ /* 0x010fe400078f38ff */
[----:B------:R-:W-:-:S02]  /*4690*/  IADD3 R0, R181, 0x2000, RZ ;  /* 0x00002000b5007810 */ /* 0x000fc40007ffe0ff */
[----:B------:R-:W-:Y:S02]  /*46a0*/  LOP3.LUT R4, R4, 0x6, RZ, 0xc0, !PT ;  /* 0x0000000604047812 */ /* 0x000fe400078ec0ff */
[----:B------:R-:W-:Y:S02]  /*46b0*/  SHF.R.S32.HI R8, RZ, 0x7, R8 ;  /* 0x00000007ff087819 */ /* 0x000fe40000011408 */
[----:B------:R-:W-:-:S03]  /*46c0*/  SEL R0, R0, R181, !P0 ;  /* 0x000000b500007207 */ /* 0x000fc60004000000 */
[----:B------:R-:W-:Y:S02]  /*46d0*/  IMAD R4, R8, 0x40, R4 ;  /* 0x0000004008047824 */ /* 0x000fe400078e0204 */
[----:B------:R-:W-:Y:S01]  /*46e0*/  IMAD.SHL.U32 R179, R0, 0x2, RZ ;  /* 0x0000000200b37824 */ /* 0x000fe200078e00ff */
[----:B--2---:R1:W2:Y:S02]  /*46f0*/  R2UR UR13, R6 ;  /* 0x00000000060d73c2 */ /* 0x0042a400000e0000 */
[----:B------:R-:W-:-:S04]  /*4700*/  IADD3 R0, R4, UR19, RZ ;  /* 0x0000001304007c10 */ /* 0x000fc8000fffe0ff */
[C---:B------:R-:W-:Y:S02]  /*4710*/  IADD3 R4, R0.reuse, 0x30, RZ ;  /* 0x0000003000047810 */ /* 0x040fe40007ffe0ff */
[C---:B------:R-:W-:Y:S01]  /*4720*/  IADD3 R8, R0.reuse, 0x38, RZ ;  /* 0x0000003800087810 */ /* 0x040fe20007ffe0ff */
[----:B------:R-:W3:Y:S01]  /*4730*/  R2UR UR29, R7 ;  /* 0x00000000071d73c2 */ /* 0x000ee200000e0000 */
[C---:B------:R-:W-:Y:S02]  /*4740*/  IADD3 R250, R0.reuse, 0x1, RZ ;  /* 0x0000000100fa7810 */ /* 0x040fe40007ffe0ff */
[C---:B------:R-:W-:Y:S02]  /*4750*/  IADD3 R249, R0.reuse, 0x8, RZ ;  /* 0x0000000800f97810 */ /* 0x040fe40007ffe0ff */
[C---:B------:R-:W-:Y:S02]  /*4760*/  IADD3 R248, R0.reuse, 0x9, RZ ;  /* 0x0000000900f87810 */ /* 0x040fe40007ffe0ff */
[----:B------:R-:W-:-:S02]  /*4770*/  IADD3 R247, R0, 0x10, RZ ;  /* 0x0000001000f77810 */ /* 0x000fc40007ffe0ff */
[C---:B------:R-:W-:Y:S02]  /*4780*/  IADD3 R246, R0.reuse, 0x11, RZ ;  /* 0x0000001100f67810 */ /* 0x040fe40007ffe0ff */
[C---:B------:R-:W-:Y:S02]  /*4790*/  IADD3 R245, R0.reuse, 0x18, RZ ;  /* 0x0000001800f57810 */ /* 0x040fe40007ffe0ff */
[C---:B------:R-:W-:Y:S02]  /*47a0*/  IADD3 R244, R0.reuse, 0x19, RZ ;  /* 0x0000001900f47810 */ /* 0x040fe40007ffe0ff */
[C---:B-1----:R-:W-:Y:S01]  /*47b0*/  IADD3 R6, R0.reuse, 0x31, RZ ;  /* 0x0000003100067810 */ /* 0x042fe20007ffe0ff */
[----:B--2---:R-:W-:Y:S01]  /*47c0*/  UIADD3 UR22, UR13, -0x61c88647, URZ ;  /* 0x9e3779b90d167890 */ /* 0x004fe2000fffe03f */
[----:B------:R-:W-:Y:S01]  /*47d0*/  LOP3.LUT R3, R5, UR13, RZ, 0x3c, !PT ;  /* 0x0000000d05037c12 */ /* 0x000fe2000f8e3cff */
[----:B------:R-:W-:Y:S01]  /*47e0*/  UIADD3 UR21, UR13, 0x3c6ef372, URZ ;  /* 0x3c6ef3720d157890 */ /* 0x000fe2000fffe03f */
[C---:B------:R-:W-:Y:S01]  /*47f0*/  IADD3 R243, R0.reuse, 0x20, RZ ;  /* 0x0000002000f37810 */ /* 0x040fe20007ffe0ff */
[----:B------:R1:W-:Y:S01]  /*4800*/  I2F R5, R6 ;  /* 0x0000000600057306 */ /* 0x0003e20000201400 */
[C---:B------:R-:W-:Y:S01]  /*4810*/  IADD3 R242, R0.reuse, 0x21, RZ ;  /* 0x0000002100f27810 */ /* 0x040fe20007ffe0ff */
[----:B------:R2:W-:Y:S01]  /*4820*/  STL [R1+0x94], R3 ;  /* 0x0000940301007387 */ /* 0x0005e20000100800 */
[C---:B------:R-:W-:Y:S01]  /*4830*/  IADD3 R252, R0.reuse, 0x28, RZ ;  /* 0x0000002800fc7810 */ /* 0x040fe20007ffe0ff */
[----:B------:R-:W-:Y:S01]  /*4840*/  UIADD3 UR19, UR13, -0x255992d5, URZ ;  /* 0xdaa66d2b0d137890 */ /* 0x000fe2000fffe03f */
[C---:B------:R-:W-:Y:S01]  /*4850*/  IADD3 R251, R0.reuse, 0x29, RZ ;  /* 0x0000002900fb7810 */ /* 0x040fe20007ffe0ff */
[----:B------:R-:W-:Y:S01]  /*4860*/  STL [R1+0x4], R4 ;  /* 0x0000040401007387 */ /* 0x000fe20000100800 */
[----:B------:R-:W-:Y:S01]  /*4870*/  IADD3 R9, R0, 0x39, RZ ;  /* 0x0000003900097810 */ /* 0x000fe20007ffe0ff */
[----:B------:R-:W-:-:S02]  /*4880*/  UIADD3 UR17, UR13, 0x78dde6e4, URZ ;  /* 0x78dde6e40d117890 */ /* 0x000fc4000fffe03f */
[----:B------:R1:W-:Y:S01]  /*4890*/  STL [R1], R6 ;  /* 0x0000000601007387 */ /* 0x0003e20000100800 */
[----:B------:R-:W-:Y:S02]  /*48a0*/  UIADD3 UR15, UR13, 0x1715609d, URZ ;  /* 0x1715609d0d0f7890 */ /* 0x000fe4000fffe03f */
[----:B------:R-:W-:Y:S01]  /*48b0*/  UIADD3 UR13, UR13, -0x4ab325aa, URZ ;  /* 0xb54cda560d0d7890 */ /* 0x000fe2000fffe03f */
[----:B------:R-:W-:Y:S01]  /*48c0*/  STL [R1+0xc], R8 ;  /* 0x00000c0801007387 */ /* 0x000fe20000100800 */
[----:B---3--:R-:W-:Y:S02]  /*48d0*/  UIADD3 UR31, UR29, -0x4498517b, URZ ;  /* 0xbb67ae851d1f7890 */ /* 0x008fe4000fffe03f */
[----:B------:R-:W-:Y:S01]  /*48e0*/  UIADD3 UR20, UR29, 0x76cf5d0a, URZ ;  /* 0x76cf5d0a1d147890 */ /* 0x000fe2000fffe03f */
[----:B------:R-:W-:Y:S01]  /*48f0*/  STL [R1+0x8], R9 ;  /* 0x0000080901007387 */ /* 0x000fe20000100800 */
[----:B------:R-:W-:Y:S02]  /*4900*/  UIADD3 UR18, UR29, 0x32370b8f, URZ ;  /* 0x32370b8f1d127890 */ /* 0x000fe4000fffe03f */
[----:B------:R-:W-:-:S02]  /*4910*/  UIADD3 UR16, UR29, -0x126145ec, URZ ;  /* 0xed9eba141d107890 */ /* 0x000fc4000fffe03f */
[----:B------:R-:W-:Y:S02]  /*4920*/  UIADD3 UR14, UR29, -0x56f99767, URZ ;  /* 0xa90668991d0e7890 */ /* 0x000fe4000fffe03f */
[----:B------:R-:W-:Y:S01]  /*4930*/  UIADD3 UR12, UR29, 0x646e171e, URZ ;  /* 0x646e171e1d0c7890 */ /* 0x000fe2000fffe03f */
[----:B--2---:R-:W2:Y:S01]  /*4940*/  I2F R3, R0 ;  /* 0x0000000000037306 */ /* 0x004ea20000201400 */
[----:B-1----:R-:W-:-:S04]  /*4950*/  IMAD.WIDE.U32 R6, R14, -0x2daee0ad, RZ ;  /* 0xd2511f530e067825 */ /* 0x002fc800078e00ff */
[----:B--2---:R-:W-:-:S03]  /*4960*/  FMUL.FTZ R0, R3, UR4 ;  /* 0x0000000403007c20 */ /* 0x004fc60008410000 */
[----:B------:R-:W-:Y:S02]  /*4970*/  I2F R3, R8 ;  /* 0x0000000800037306 */ /* 0x000fe40000201400 */
[----:B------:R1:W-:Y:S06]  /*4980*/  STL [R1+0x4c], R0 ;  /* 0x00004c0001007387 */ /* 0x0003ec0000100800 */
[----:B-1----:R-:W1:Y:S02]  /*4990*/  I2F R0, R9 ;  /* 0x0000000900007306 */ /* 0x002e640000201400 */
[----:B-1----:R1:W-:Y:S04]  /*49a0*/  STL [R1+0x48], R0 ;  /* 0x0000480001007387 */ /* 0x0023e80000100800 */
[----:B------:R2:W-:Y:S04]  /*49b0*/  STL [R1+0x44], R3 ;  /* 0x0000440301007387 */ /* 0x0005e80000100800 */
[----:B------:R3:W-:Y:S01]  /*49c0*/  STL [R1+0x40], R5 ;  /* 0x0000400501007387 */ /* 0x0007e20000100800 */
[----:B-1----:R-:W1:Y:S08]  /*49d0*/  I2F R0, R4 ;  /* 0x0000000400007306 */ /* 0x002e700000201400 */
[----:B--2---:R-:W2:Y:S08]  /*49e0*/  I2F R3, R251 ;  /* 0x000000fb00037306 */ /* 0x004eb00000201400 */
[----:B------:R-:W4:Y:S01]  /*49f0*/  I2F R4, R252 ;  /* 0x000000fc00047306 */ /* 0x000f220000201400 */
[----:B-1----:R1:W-:Y:S04]  /*4a00*/  STL [R1+0x3c], R0 ;  /* 0x00003c0001007387 */ /* 0x0023e80000100800 */
[----:B--2---:R2:W-:Y:S03]  /*4a10*/  STL [R1+0x38], R3 ;  /* 0x0000380301007387 */ /* 0x0045e60000100800 */
[----:B---3--:R-:W-:Y:S01]  /*4a20*/  I2F R5, R246 ;  /* 0x000000f600057306 */ /* 0x008fe20000201400 */
[----:B----4-:R3:W-:Y:S07]  /*4a30*/  STL [R1+0x34], R4 ;  /* 0x0000340401007387 */ /* 0x0107ee0000100800 */
[----:B-1----:R-:W1:Y:S08]  /*4a40*/  I2F R0, R242 ;  /* 0x000000f200007306 */ /* 0x002e700000201400 */
[----:B--2---:R-:W2:Y:S08]  /*4a50*/  I2F R3, R243 ;  /* 0x000000f300037306 */ /* 0x004eb00000201400 */
[----:B---3--:R-:W3:Y:S01]  /*4a60*/  I2F R4, R244 ;  /* 0x000000f400047306 */ /* 0x008ee20000201400 */
[----:B-1----:R1:W-:Y:S04]  /*4a70*/  STL [R1+0x30], R0 ;  /* 0x0000300001007387 */ /* 0x0023e80000100800 */
[----:B--2---:R2:W-:Y:S04]  /*4a80*/  STL [R1+0x2c], R3 ;  /* 0x00002c0301007387 */ /* 0x0045e80000100800 */
[----:B---3--:R3:W-:Y:S01]  /*4a90*/  STL [R1+0x28], R4 ;  /* 0x0000280401007387 */ /* 0x0087e20000100800 */
[----:B-1----:R-:W-:-:S04]  /*4aa0*/  IMAD.MOV.U32 R0, RZ, RZ, c[0x0][0x22c] ;  /* 0x00008b00ff007624 */ /* 0x002fc800078e00ff */
[----:B------:R-:W-:Y:S01]  /*4ab0*/  IMAD R0, R0, c[0x0][0x1c0], RZ ;  /* 0x0000700000007a24 */ /* 0x000fe200078e02ff */
[----:B--2---:R-:W1:Y:S03]  /*4ac0*/  I2F R3, R245 ;  /* 0x000000f500037306 */ /* 0x004e660000201400 */
[----:B---3--:R-:W-:-:S05]  /*4ad0*/  IMAD.SHL.U32 R4, R0, 0x10, RZ ;  /* 0x0000001000047824 */ /* 0x008fca00078e00ff */
[----:B------:R-:W-:Y:S01]  /*4ae0*/  IADD3 R4, R4, 0x20, RZ ;  /* 0x0000002004047810 */ /* 0x000fe20007ffe0ff */
[----:B-1----:R1:W-:Y:S04]  /*4af0*/  STL [R1+0x24], R3 ;  /* 0x0000240301007387 */ /* 0x0023e80000100800 */
[----:B------:R2:W-:Y:S01]  /*4b00*/  STL [R1+0x20], R5 ;  /* 0x0000200501007387 */ /* 0x0005e20000100800 */
[----:B-1----:R-:W-:Y:S01]  /*4b10*/  IMAD.SHL.U32 R3, R0, 0x8, RZ ;  /* 0x0000000800037824 */ /* 0x002fe200078e00ff */
[----:B--2---:R-:W1:Y:S03]  /*4b20*/  I2F R5, R247 ;  /* 0x000000f700057306 */ /* 0x004e660000201400 */
[----:B------:R-:W-:-:S05]  /*4b30*/  IMAD.IADD R0, R3, 0x1, R4 ;  /* 0x0000000103007824 */ /* 0x000fca00078e0204 */
[C---:B------:R-:W-:Y:S01]  /*4b40*/  IADD3 R0, R3.reuse, R0, RZ ;  /* 0x0000000003007210 */ /* 0x040fe20007ffe0ff */
[----:B------:R-:W2:Y:S04]  /*4b50*/  I2F R4, R248 ;  /* 0x000000f800047306 */ /* 0x000ea80000201400 */
[----:B------:R-:W-:-:S04]  /*4b60*/  IMAD.IADD R0, R3, 0x1, R0 ;  /* 0x0000000103007824 */ /* 0x000fc800078e0200 */
[C---:B------:R-:W-:Y:S01]  /*4b70*/  IMAD.IADD R0, R3.reuse, 0x1, R0 ;  /* 0x0000000103007824 */ /* 0x040fe200078e0200 */
[----:B-1----:R-:W-:Y:S04]  /*4b80*/  STL [R1+0x1c], R5 ;  /* 0x00001c0501007387 */ /* 0x002fe80000100800 */
[----:B--2---:R1:W-:Y:S04]  /*4b90*/  STL [R1+0x18], R4 ;  /* 0x0000180401007387 */ /* 0x0043e80000100800 */
[----:B------:R2:W-:Y:S01]  /*4ba0*/  STL [R1+0x8c], R0 ;  /* 0x00008c0001007387 */ /* 0x0005e20000100800 */
[----:B-1----:R-:W1:Y:S01]  /*4bb0*/  I2F R4, R249 ;  /* 0x000000f900047306 */ /* 0x002e620000201400 */
[----:B--2---:R-:W-:-:S02]  /*4bc0*/  IMAD.IADD R0, R3, 0x1, R0 ;  /* 0x0000000103007824 */ /* 0x004fc400078e0200 */
[----:B-1----:R1:W-:Y:S04]  /*4bd0*/  STL [R1+0x14], R4 ;  /* 0x0000140401007387 */ /* 0x0023e80000100800 */
[----:B------:R2:W-:Y:S01]  /*4be0*/  STL [R1+0x88], R0 ;  /* 0x0000880001007387 */ /* 0x0005e20000100800 */
[----:B-1----:R-:W1:Y:S01]  /*4bf0*/  I2F R4, R250 ;  /* 0x000000fa00047306 */ /* 0x002e620000201400 */
[----:B--2---:R-:W-:-:S05]  /*4c00*/  IMAD.IADD R0, R3, 0x1, R0 ;  /* 0x0000000103007824 */ /* 0x004fca00078e0200 */
[----:B------:R2:W-:Y:S04]  /*4c10*/  STL [R1+0x84], R0 ;  /* 0x0000840001007387 */ /* 0x0005e80000100800 */
[----:B-1----:R1:W-:Y:S01]  /*4c20*/  STL [R1+0x10], R4 ;  /* 0x0000100401007387 */ /* 0x0023e20000100800 */
[----:B--2---:R-:W-:-:S05]  /*4c30*/  IMAD.IADD R0, R3, 0x1, R0 ;  /* 0x0000000103007824 */ /* 0x004fca00078e0200 */
[----:B------:R-:W-:Y:S01]  /*4c40*/  STL [R1+0x80], R0 ;  /* 0x0000800001007387 */ /* 0x000fe20000100800 */
[----:B-1----:R-:W-:-:S03]  /*4c50*/  IADD3 R4, R3, R0, RZ ;  /* 0x0000000003047210 */ /* 0x002fc60007ffe0ff */
[----:B------:R-:W-:Y:S04]  /*4c60*/  STL.64 [R1+0x58], R6 ;  /* 0x0000580601007387 */ /* 0x000fe80000100a00 */
[----:B------:R1:W-:Y:S02]  /*4c70*/  STL [R1+0x7c], R4 ;  /* 0x00007c0401007387 */ /* 0x0003e40000100800 */
[----:B-1----:R-:W-:-:S05]  /*4c80*/  IMAD.IADD R4, R3, 0x1, R4 ;  /* 0x0000000103047824 */ /* 0x002fca00078e0204 */
[----:B------:R1:W-:Y:S02]  /*4c90*/  STL [R1+0x78], R4 ;  /* 0x0000780401007387 */ /* 0x0003e40000100800 */
[----:B-1----:R-:W-:-:S05]  /*4ca0*/  IMAD.IADD R4, R3, 0x1, R4 ;  /* 0x0000000103047824 */ /* 0x002fca00078e0204 */
[----:B------:R1:W-:Y:S02]  /*4cb0*/  STL [R1+0x74], R4 ;  /* 0x0000740401007387 */ /* 0x0003e40000100800 */
[----:B-1----:R-:W-:-:S05]  /*4cc0*/  IMAD.IADD R4, R3, 0x1, R4 ;  /* 0x0000000103047824 */ /* 0x002fca00078e0204 */
[----:B------:R1:W-:Y:S02]  /*4cd0*/  STL [R1+0x70], R4 ;  /* 0x0000700401007387 */ /* 0x0003e40000100800 */
[----:B-1----:R-:W-:-:S04]  /*4ce0*/  IMAD.IADD R4, R3, 0x1, R4 ;  /* 0x0000000103047824 */ /* 0x002fc800078e0204 */
[----:B------:R-:W-:Y:S01]  /*4cf0*/  IMAD.IADD R0, R3, 0x1, R4 ;  /* 0x0000000103007824 */ /* 0x000fe200078e0204 */
[----:B------:R1:W-:Y:S04]  /*4d00*/  STL [R1+0x6c], R4 ;  /* 0x00006c0401007387 */ /* 0x0003e80000100800 */
[----:B------:R1:W-:Y:S02]  /*4d10*/  STL [R1+0x90], R0 ;  /* 0x0000900001007387 */ /* 0x0003e40000100800 */
.L_x_1147:
[----:B------:R-:W2:Y:S01]  /*4d20*/  LDL R3, [R1+0xa0] ;  /* 0x0000a00001037983 */ /* 0x000ea20000100800 */
[----:B------:R-:W-:Y:S02]  /*4d30*/  USHF.L.U32 UR26, UR32, 0x7, URZ ;  /* 0x00000007201a7899 */ /* 0x000fe4000800063f */
[----:B------:R-:W-:Y:S01]  /*4d40*/  UISETP.GT.AND UP2, UPT, UR8, UR30, UPT ;  /* 0x0000001e0800728c */ /* 0x000fe2000bf44270 */
[----:B------:R-:W0:Y:S01]  /*4d50*/  LDGDEPBAR ;  /* 0x00000000000079af */ /* 0x000e220000000000 */
[----:B------:R-:W-:Y:S04]  /*4d60*/  UIADD3 UR27, UR25, 0x80, UR26 ;  /* 0x00000080191b7890 */ /* 0x000fe8000fffe01a */
[----:B------:R-:W-:Y:S02]  /*4d70*/  UIADD3 UR28, UR27, -UR9, URZ ;  /* 0x800000091b1c7290 */ /* 0x000fe4000fffe03f */
[----:B------:R-:W-:Y:S01]  /*4d80*/  USHF.L.U32 UR27, UR8, 0x7, URZ ;  /* 0x00000007081b7899 */ /* 0x000fe2000800063f */
[----:B------:R-:W3:Y:S03]  /*4d90*/  S2R R191, SR_TID.X ;  /* 0x0000000000bf7919 */ /* 0x000ee60000002100 */
[----:B------:R-:W-:Y:S02]  /*4da0*/  UISETP.GE.AND UP0, UPT, UR27, UR28, UPT ;  /* 0x0000001c1b00728c */ /* 0x000fe4000bf06270 */
[----:B------:R-:W-:Y:S01]  /*4db0*/  IMAD.U32 R187, RZ, RZ, UR27 ;  /* 0x0000001bffbb7e24 */ /* 0x000fe2000f8e00ff */
[----:B------:R-:W-:Y:S02]  /*4dc0*/  UIADD3 UR28, UR26, 0x80, URZ ;  /* 0x000000801a1c7890 */ /* 0x000fe4000fffe03f */
[----:B------:R-:W4:Y:S02]  /*4dd0*/  S2R R192, SR_TID.X ;  /* 0x0000000000c07919 */ /* 0x000f240000002100 */
[----:B------:R-:W-:Y:S06]  /*4de0*/  UISETP.LT.AND UP0, UPT, UR28, UR9, UP0 ;  /* 0x000000091c00728c */ /* 0x000fec0008701270 */
[----:B------:R-:W-:Y:S01]  /*4df0*/  PLOP3.LUT P0, PT, PT, PT, UP0, 0x80, 0x0 ;  /* 0x000000000000781c */ /* 0x000fe20003f0f008 */
[----:B------:R-:W5:Y:S06]  /*4e00*/  LDL.64 R188, [R1+0x58] ;  /* 0x0000580001bc7983 */ /* 0x000f6c0000100a00 */
[----:B------:R-:W5:Y:S01]  /*4e10*/  LDL R190, [R1+0x94] ;  /* 0x0000940001be7983 */ /* 0x000f620000100800 */
[----:B---3--:R-:W-:Y:S01]  /*4e20*/  SHF.R.S32.HI R191, RZ, 0x1f, R191 ;  /* 0x0000001fffbf7819 */ /* 0x008fe200000114bf */
[----:B------:R-:W-:Y:S04]  /*4e30*/  DEPBAR.LE SB0, 0x0 ;  /* 0x000080000000791a */ /* 0x000fe80000000000 */
[----:B------:R-:W-:Y:S01]  /*4e40*/  BAR.SYNC.DEFER_BLOCKING 0x0 ;  /* 0x0000000000007b1d */ /* 0x000fe20000010000 */
[----:B----4-:R-:W-:Y:S04]  /*4e50*/  LEA.HI R191, R191, R192, RZ, 0x7 ;  /* 0x000000c0bfbf7211 */ /* 0x010fe800078f38ff */
[----:B------:R-:W-:Y:S03]  /*4e60*/  SHF.R.S32.HI R191, RZ, 0x7, R191 ;  /* 0x00000007ffbf7819 */ /* 0x000fe600000114bf */
[----:B------:R-:W-:Y:S08]  /*4e70*/  LDSM.16.M88.4 R64, [R179] ;  /* 0x00000000b340783b */ /* 0x000ff00000000200 */
[----:B------:R-:W3:Y:S08]  /*4e80*/  LDSM.16.M88.4 R16, [R175+0xc000] ;  /* 0x00c00000af10783b */ /* 0x000ef00000000200 */
[----:B------:R-:W4:Y:S08]  /*4e90*/  LDSM.16.M88.4 R60, [R179+0x2000] ;  /* 0x00200000b33c783b */ /* 0x000f300000000200 */
[----:B------:R-:W1:Y:S08]  /*4ea0*/  LDSM.16.M88.4 R32, [R175+0xc800] ;  /* 0x00c80000af20783b */ /* 0x000e700000000200 */
[----:B------:R-:W1:Y:S08]  /*4eb0*/  LDSM.16.M88.4 R48, [R175+0xd000] ;  /* 0x00d00000af30783b */ /* 0x000e700000000200 */
[----:B------:R-:W5:Y:S04]  /*4ec0*/  LDL R192, [R1+0x9c] ;  /* 0x00009c0001c07983 */ /* 0x000f680000100800 */
[----:B-1----:R-:W1:Y:S01]  /*4ed0*/  S2R R0, SR_TID.X ;  /* 0x0000000000007919 */ /* 0x002e620000002100 */
[-C--:B---3--:R-:W-:Y:S07]  /*4ee0*/  HMMA.16816.F32 R4, R64, R16.reuse, RZ ;  /* 0x000000104004723c */ /* 0x088fee00000018ff */
[----:B------:R-:W3:Y:S01]  /*4ef0*/  LDSM.16.M88.4 R132, [R175+0xd800] ;  /* 0x00d80000af84783b */ /* 0x000ee20000000200 */
[C---:B----4-:R-:W-:Y:S07]  /*4f00*/  HMMA.16816.F32 R8, R60.reuse, R16, RZ ;  /* 0x000000103c08723c */ /* 0x050fee00000018ff */
[----:B------:R-:W-:Y:S01]  /*4f10*/  LDSM.16.M88.4 R140, [R178+0xc000] ;  /* 0x00c00000b28c783b */ /* 0x000fe20000000200 */
[-C--:B------:R-:W-:Y:S01]  /*4f20*/  HMMA.16816.F32 R12, R60, R18.reuse, RZ ;  /* 0x000000123c0c723c */ /* 0x080fe200000018ff */
[----:B-1----:R-:W-:Y:S06]  /*4f30*/  @!P0 IMAD.SHL.U32 R0, R0, 0x2, RZ ;  /* 0x0000000200008824 */ /* 0x002fec00078e00ff */
[----:B------:R-:W-:Y:S01]  /*4f40*/  LDSM.16.M88.4 R148, [R178+0xc800] ;  /* 0x00c80000b294783b */ /* 0x000fe20000000200 */
[C---:B------:R-:W-:Y:S01]  /*4f50*/  HMMA.16816.F32 R16, R64.reuse, R18, RZ ;  /* 0x000000124010723c */ /* 0x040fe200000018ff */
[----:B------:R-:W-:Y:S06]  /*4f60*/  @!P0 LOP3.LUT R0, R0, 0x6, RZ, 0xc0, !PT ;  /* 0x0000000600008812 */ /* 0x000fec00078ec0ff */
[----:B------:R-:W-:Y:S01]  /*4f70*/  LDSM.16.M88.4 R156, [R176+0xc000] ;  /* 0x00c00000b09c783b */ /* 0x000fe20000000200 */
[----:B------:R-:W-:Y:S01]  /*4f80*/  @!P0 IMAD R0, R191, 0x40, R0 ;  /* 0x00000040bf008824 */ /* 0x000fe200078e0200 */
[-C--:B------:R-:W-:Y:S04]  /*4f90*/  HMMA.16816.F32 R20, R64, R32.reuse, RZ ;  /* 0x000000204014723c */ /* 0x080fe800000018ff */
[----:B------:R-:W-:Y:S02]  /*4fa0*/  @!P0 IADD3 R186, R0, UR26, RZ ;  /* 0x0000001a00ba8c10 */ /* 0x000fe4000fffe0ff */
        /* <DEDUP_REMOVED lines=13> */
[----:B------:R-:W-:Y:S01]  /*5080*/  LDSM.16.M88.4 R132, [R178+0xd000] ;  /* 0x00d00000b284783b */ /* 0x000fe20000000200 */
[----:B--2---:R-:W-:Y:S05]  /*5090*/  R2P PR, R3, 0x6 ;  /* 0x0000000603007804 */ /* 0x004fea0000000000 */
[----:B------:R-:W-:Y:S02]  /*50a0*/  SEL R173, R182, 0xffffffc0, !P2 ;  /* 0xffffffc0b6ad7807 */ /* 0x000fe40005000000 */
[----:B------:R-:W-:Y:S02]  /*50b0*/  SEL R3, R183, 0xffffffe0, !P1 ;  /* 0xffffffe0b7037807 */ /* 0x000fe40004800000 */
[----:B------:R-:W2:Y:S01]  /*50c0*/  LDL R183, [R1+0x50] ;  /* 0x0000500001b77983 */ /* 0x000ea20000100800 */
[C---:B------:R-:W-:Y:S02]  /*50d0*/  IMAD.IADD R160, R179.reuse, 0x1, R173 ;  /* 0x00000001b3a07824 */ /* 0x040fe400078e02ad */
[----:B------:R-:W-:Y:S03]  /*50e0*/  IMAD.IADD R0, R179, 0x1, R3 ;  /* 0x00000001b3007824 */ /* 0x000fe600078e0203 */
[----:B------:R-:W-:Y:S08]  /*50f0*/  LDSM.16.M88.4 R152, [R160] ;  /* 0x00000000a098783b */ /* 0x000ff00000000200 */
[----:B------:R-:W1:Y:S08]  /*5100*/  LDSM.16.M88.4 R136, [R0] ;  /* 0x000000000088783b */ /* 0x000e700000000200 */
[----:B------:R-:W3:Y:S08]  /*5110*/  LDSM.16.M88.4 R144, [R0+0x2000] ;  /* 0x002000000090783b */ /* 0x000ef00000000200 */
[----:B------:R-:W-:Y:S01]  /*5120*/  LDSM.16.M88.4 R160, [R160+0x2000] ;  /* 0x00200000a0a0783b */ /* 0x000fe20000000200 */
[-C--:B-1----:R-:W-:Y:S08]  /*5130*/  HMMA.16816.F32 R4, R136, R140.reuse, R4 ;  /* 0x0000008c8804723c */ /* 0x082ff00000001804 */
[C---:B---3--:R-:W-:Y:S08]  /*5140*/  HMMA.16816.F32 R8, R144.reuse, R140, R8 ;  /* 0x0000008c9008723c */ /* 0x048ff00000001808 */
[-C--:B------:R-:W-:Y:S08]  /*5150*/  HMMA.16816.F32 R12, R144, R142.reuse, R12 ;  /* 0x0000008e900c723c */ /* 0x080ff0000000180c */
[C---:B------:R-:W-:Y:S01]  /*5160*/  HMMA.16816.F32 R16, R136.reuse, R142, R16 ;  /* 0x0000008e8810723c */ /* 0x040fe20000001810 */
[----:B------:R-:W1:Y:S07]  /*5170*/  LDSM.16.M88.4 R140, [R178+0xd800] ;  /* 0x00d80000b28c783b */ /* 0x000e6e0000000200 */
[-C--:B------:R-:W-:Y:S08]  /*5180*/  HMMA.16816.F32 R20, R136, R148.reuse, R20 ;  /* 0x000000948814723c */ /* 0x080ff00000001814 */
[C---:B------:R-:W-:Y:S08]  /*5190*/  HMMA.16816.F32 R24, R144.reuse, R148, R24 ;  /* 0x000000949018723c */ /* 0x040ff00000001818 */
[-C--:B------:R-:W-:Y:S08]  /*51a0*/  HMMA.16816.F32 R28, R144, R150.reuse, R28 ;  /* 0x00000096901c723c */ /* 0x080ff0000000181c */
[C---:B------:R-:W-:Y:S01]  /*51b0*/  HMMA.16816.F32 R32, R136.reuse, R150, R32 ;  /* 0x000000968820723c */ /* 0x040fe20000001820 */
[----:B------:R-:W3:Y:S07]  /*51c0*/  LDSM.16.M88.4 R148, [R176+0xd800] ;  /* 0x00d80000b094783b */ /* 0x000eee0000000200 */
[-C--:B------:R-:W-:Y:S08]  /*51d0*/  HMMA.16816.F32 R36, R136, R132.reuse, R36 ;  /* 0x000000848824723c */ /* 0x080ff00000001824 */
[C---:B------:R-:W-:Y:S08]  /*51e0*/  HMMA.16816.F32 R40, R144.reuse, R132, R40 ;  /* 0x000000849028723c */ /* 0x040ff00000001828 */
[-C--:B------:R-:W-:Y:S08]  /*51f0*/  HMMA.16816.F32 R44, R144, R134.reuse, R44 ;  /* 0x00000086902c723c */ /* 0x080ff0000000182c */
[C---:B------:R-:W-:Y:S08]  /*5200*/  HMMA.16816.F32 R48, R136.reuse, R134, R48 ;  /* 0x000000868830723c */ /* 0x040ff00000001830 */
[-C--:B-1----:R-:W-:Y:S08]  /*5210*/  HMMA.16816.F32 R52, R136, R140.reuse, R52 ;  /* 0x0000008c8834723c */ /* 0x082ff00000001834 */
[C---:B------:R-:W-:Y:S07]  /*5220*/  HMMA.16816.F32 R56, R144.reuse, R140, R56 ;  /* 0x0000008c9038723c */ /* 0x040fee0000001838 */
[----:B------:R-:W-:Y:S01]  /*5230*/  IMAD.IADD R140, R0, 0x1, R173 ;  /* 0x00000001008c7824 */ /* 0x000fe200078e02ad */
[-C--:B------:R-:W-:Y:S01]  /*5240*/  HMMA.16816.F32 R60, R144, R142.reuse, R60 ;  /* 0x0000008e903c723c */ /* 0x080fe2000000183c */
[----:B------:R-:W-:Y:S03]  /*5250*/  IMAD.U32 R0, RZ, RZ, UR32 ;  /* 0x00000020ff007e24 */ /* 0x000fe6000f8e00ff */
[----:B------:R-:W-:Y:S01]  /*5260*/  LDSM.16.M88.4 R132, [R140] ;  /* 0x000000008c84783b */ /* 0x000fe20000000200 */
[----:B------:R-:W-:Y:S03]  /*5270*/  IMAD R0, R0, 0x2, R191 ;  /* 0x0000000200007824 */ /* 0x000fe600078e02bf */
[----:B------:R-:W-:Y:S01]  /*5280*/  HMMA.16816.F32 R64, R136, R142, R64 ;  /* 0x0000008e8840723c */ /* 0x000fe20000001840 */
[----:B------:R-:W-:Y:S03]  /*5290*/  IMAD.SHL.U32 R0, R0, 0x2, RZ ;  /* 0x0000000200007824 */ /* 0x000fe600078e00ff */
[----:B------:R-:W1:Y:S04]  /*52a0*/  LDSM.16.M88.4 R136, [R177+0xc000] ;  /* 0x00c00000b188783b */ /* 0x000e680000000200 */
[-C--:B------:R-:W-:Y:S04]  /*52b0*/  HMMA.16816.F32 R4, R152, R156.reuse, R4 ;  /* 0x0000009c9804723c */ /* 0x080fe80000001804 */
[----:B------:R-:W2:Y:S04]  /*52c0*/  LDSM.16.M88.4 R140, [R140+0x2000] ;  /* 0x002000008c8c783b */ /* 0x000ea80000000200 */
[C---:B------:R-:W-:Y:S04]  /*52d0*/  HMMA.16816.F32 R8, R160.reuse, R156, R8 ;  /* 0x0000009ca008723c */ /* 0x040fe80000001808 */
[----:B------:R-:W4:Y:S03]  /*52e0*/  LDL R191, [R1+0x10] ;  /* 0x0000100001bf7983 */ /* 0x000f260000100800 */
[----:B------:R-:W-:Y:S01]  /*52f0*/  IMAD.U32 R156, RZ, RZ, UR8 ;  /* 0x00000008ff9c7e24 */ /* 0x000fe2000f8e00ff */
[-C--:B------:R-:W-:Y:S04]  /*5300*/  HMMA.16816.F32 R12, R160, R158.reuse, R12 ;  /* 0x0000009ea00c723c */ /* 0x080fe8000000180c */
[----:B-----5:R-:W-:Y:S02]  /*5310*/  IMAD R156, R156, 0x8, R192 ;  /* 0x000000089c9c7824 */ /* 0x020fe400078e02c0 */
[----:B------:R-:W5:Y:S02]  /*5320*/  LDL R192, [R1+0x4c] ;  /* 0x00004c0001c07983 */ /* 0x000f640000100800 */
[C---:B------:R-:W-:Y:S01]  /*5330*/  HMMA.16816.F32 R16, R152.reuse, R158, R16 ;  /* 0x0000009e9810723c */ /* 0x040fe20000001810 */
[C---:B------:R-:W-:Y:S03]  /*5340*/  IADD3 R144, R156.reuse, 0x4, RZ ;  /* 0x000000049c907810 */ /* 0x040fe60007ffe0ff */
[----:B------:R-:W-:Y:S04]  /*5350*/  IMAD.WIDE.U32 R156, R156, -0x326172a9, RZ ;  /* 0xcd9e8d579c9c7825 */ /* 0x000fe800078e00ff */
[-C--:B------:R-:W-:Y:S01]  /*5360*/  HMMA.16816.F32 R20, R152, R164.reuse, R20 ;  /* 0x000000a49814723c */ /* 0x080fe20000001814 */
[-C--:B------:R-:W-:Y:S05]  /*5370*/  LOP3.LUT R158, R157, R190.reuse, RZ, 0x3c, !PT ;  /* 0x000000be9d9e7212 */ /* 0x080fea00078e3cff */
[----:B------:R-:W-:Y:S02]  /*5380*/  IMAD.WIDE.U32 R158, R158, -0x2daee0ad, RZ ;  /* 0xd2511f539e9e7825 */ /* 0x000fe400078e00ff */
[C---:B------:R-:W-:Y:S08]  /*5390*/  HMMA.16816.F32 R24, R160.reuse, R164, R24 ;  /* 0x000000a4a018723c */ /* 0x040ff00000001818 */
[-C--:B------:R-:W-:Y:S08]  /*53a0*/  HMMA.16816.F32 R28, R160, R166.reuse, R28 ;  /* 0x000000a6a01c723c */ /* 0x080ff0000000181c */
[C---:B------:R-:W-:Y:S08]  /*53b0*/  HMMA.16816.F32 R32, R152.reuse, R166, R32 ;  /* 0x000000a69820723c */ /* 0x040ff00000001820 */
[-C--:B------:R-:W-:Y:S08]  /*53c0*/  HMMA.16816.F32 R36, R152, R168.reuse, R36 ;  /* 0x000000a89824723c */ /* 0x080ff00000001824 */
[C---:B------:R-:W-:Y:S01]  /*53d0*/  HMMA.16816.F32 R40, R160.reuse, R168, R40 ;  /* 0x000000a8a028723c */ /* 0x040fe20000001828 */
[----:B------:R-:W5:Y:S07]  /*53e0*/  LDL R169, [R1+0x68] ;  /* 0x0000680001a97983 */ /* 0x000f6e0000100800 */
[-C--:B------:R-:W-:Y:S08]  /*53f0*/  HMMA.16816.F32 R44, R160, R170.reuse, R44 ;  /* 0x000000aaa02c723c */ /* 0x080ff0000000182c */
[C---:B------:R-:W-:Y:S01]  /*5400*/  HMMA.16816.F32 R48, R152.reuse, R170, R48 ;  /* 0x000000aa9830723c */ /* 0x040fe20000001830 */
[----:B------:R-:W5:Y:S04]  /*5410*/  LDL R171, [R1+0x64] ;  /* 0x0000640001ab7983 */ /* 0x000f680000100800 */
[----:B------:R-:W5:Y:S03]  /*5420*/  LDL R170, [R1+0x14] ;  /* 0x0000140001aa7983 */ /* 0x000f660000100800 */
[-C--:B---3--:R-:W-:Y:S08]  /*5430*/  HMMA.16816.F32 R52, R152, R148.reuse, R52 ;  /* 0x000000949834723c */ /* 0x088ff00000001834 */
[C---:B------:R-:W-:Y:S07]  /*5440*/  HMMA.16816.F32 R56, R160.reuse, R148, R56 ;  /* 0x00000094a038723c */ /* 0x040fee0000001838 */
[----:B------:R-:W-:Y:S01]  /*5450*/  LOP3.LUT R148, R189, UR29, R0, 0x96, !PT ;  /* 0x0000001dbd947c12 */ /* 0x000fe2000f8e9600 */
[-C--:B------:R-:W-:Y:S04]  /*5460*/  HMMA.16816.F32 R60, R160, R150.reuse, R60 ;  /* 0x00000096a03c723c */ /* 0x080fe8000000183c */
[----:B------:R-:W-:Y:S03]  /*5470*/  IMAD.WIDE.U32 R148, R148, -0x326172a9, RZ ;  /* 0xcd9e8d5794947825 */ /* 0x000fe600078e00ff */
[----:B------:R-:W-:Y:S01]  /*5480*/  LOP3.LUT R161, R188, UR31, RZ, 0x3c, !PT ;  /* 0x0000001fbca17c12 */ /* 0x000fe2000f8e3cff */
[----:B------:R-:W-:Y:S01]  /*5490*/  HMMA.16816.F32 R64, R152, R150, R64 ;  /* 0x000000969840723c */ /* 0x000fe20000001840 */
[----:B------:R-:W3:Y:S03]  /*54a0*/  LDL R188, [R1+0x20] ;  /* 0x0000200001bc7983 */ /* 0x000ee60000100800 */
[----:B------:R-:W-:Y:S02]  /*54b0*/  LOP3.LUT R160, R161, R159, RZ, 0x3c, !PT ;  /* 0x0000009fa1a07212 */ /* 0x000fe400078e3cff */
[----:B------:R-:W-:Y:S01]  /*54c0*/  LOP3.LUT R159, R149, UR22, R156, 0x96, !PT ;  /* 0x00000016959f7c12 */ /* 0x000fe2000f8e969c */
[----:B------:R-:W-:Y:S01]  /*54d0*/  IMAD.WIDE.U32 R152, R144, -0x326172a9, RZ ;  /* 0xcd9e8d5790987825 */ /* 0x000fe200078e00ff */
[----:B------:R-:W-:Y:S01]  /*54e0*/  IADD3 R144, R0, 0x1, RZ ;  /* 0x0000000100907810 */ /* 0x000fe20007ffe0ff */
[-C--:B-1----:R-:W-:Y:S03]  /*54f0*/  HMMA.16816.F32 R4, R132, R136.reuse, R4 ;  /* 0x000000888404723c */ /* 0x082fe60000001804 */
[----:B------:R-:W-:Y:S01]  /*5500*/  LOP3.LUT R144, R189, UR29, R144, 0x96, !PT ;  /* 0x0000001dbd907c12 */ /* 0x000fe2000f8e9690 */
[----:B------:R-:W-:Y:S01]  /*5510*/  IMAD.U32 R0, RZ, RZ, UR25 ;  /* 0x00000019ff007e24 */ /* 0x000fe2000f8e00ff */
[----:B------:R-:W-:Y:S01]  /*5520*/  LOP3.LUT R154, R153, R190, RZ, 0x3c, !PT ;  /* 0x000000be999a7212 */ /* 0x000fe200078e3cff */
[----:B------:R-:W3:Y:S01]  /*5530*/  LDL R189, [R1+0x1c] ;  /* 0x00001c0001bd7983 */ /* 0x000ee20000100800 */
[----:B------:R-:W-:Y:S01]  /*5540*/  LOP3.LUT R153, R149, UR22, R152, 0x96, !PT ;  /* 0x0000001695997c12 */ /* 0x000fe2000f8e9698 */
[----:B------:R-:W-:Y:S01]  /*5550*/  IMAD.WIDE.U32 R150, R144, -0x326172a9, RZ ;  /* 0xcd9e8d5790967825 */ /* 0x000fe200078e00ff */
[----:B--2---:R-:W-:Y:S01]  /*5560*/  @!P0 IADD3 R0, -R0, 0x1, R183 ;  /* 0x0000000100008810 */ /* 0x004fe20007ffe1b7 */
[----:B------:R-:W1:Y:S01]  /*5570*/  LDSM.16.M88.4 R144, [R177+0xc800] ;  /* 0x00c80000b190783b */ /* 0x000e620000000200 */
[C---:B------:R-:W-:Y:S01]  /*5580*/  HMMA.16816.F32 R8, R140.reuse, R136, R8 ;  /* 0x000000888c08723c */ /* 0x040fe20000001808 */
[----:B------:R-:W-:Y:S01]  /*5590*/  IMAD.WIDE.U32 R154, R154, -0x2daee0ad, RZ ;  /* 0xd2511f539a9a7825 */ /* 0x000fe200078e00ff */
[C---:B------:R-:W-:Y:S02]  /*55a0*/  LOP3.LUT R162, R151.reuse, UR22, R156, 0x96, !PT ;  /* 0x0000001697a27c12 */ /* 0x040fe4000f8e969c */
[----:B------:R-:W-:Y:S01]  /*55b0*/  LOP3.LUT R152, R151, UR22, R152, 0x96, !PT ;  /* 0x0000001697987c12 */ /* 0x000fe2000f8e9698 */
[----:B------:R-:W-:Y:S01]  /*55c0*/  IMAD.WIDE.U32 R164, R153, -0x2daee0ad, RZ ;  /* 0xd2511f5399a47825 */ /* 0x000fe200078e00ff */
[----:B------:R-:W-:Y:S01]  /*55d0*/  LOP3.LUT R157, R161, R155, RZ, 0x3c, !PT ;  /* 0x0000009ba19d7212 */ /* 0x000fe200078e3cff */
[----:B------:R-:W2:Y:S01]  /*55e0*/  LDL R190, [R1+0x18] ;  /* 0x0000180001be7983 */ /* 0x000ea20000100800 */
[----:B------:R-:W-:Y:S01]  /*55f0*/  @!P0 IADD3 R0, R187, UR9, R0 ;  /* 0x00000009bb008c10 */ /* 0x000fe2000fffe000 */
[-C--:B------:R-:W-:Y:S02]  /*5600*/  HMMA.16816.F32 R12, R140, R138.reuse, R12 ;  /* 0x0000008a8c0c723c */ /* 0x080fe4000000180c */
[----:B------:R-:W2:Y:S01]  /*5610*/  LDL R187, [R1+0x40] ;  /* 0x0000400001bb7983 */ /* 0x000ea20000100800 */
[----:B------:R-:W-:Y:S04]  /*5620*/  IMAD.WIDE.U32 R160, R160, -0x326172a9, RZ ;  /* 0xcd9e8d57a0a07825 */ /* 0x000fe800078e00ff */
[----:B------:R-:W-:Y:S01]  /*5630*/  IMAD.WIDE.U32 R136, R162, -0x2daee0ad, RZ ;  /* 0xd2511f53a2887825 */ /* 0x000fe200078e00ff */
[C---:B------:R-:W-:Y:S01]  /*5640*/  LOP3.LUT R155, R161.reuse, UR21, R148, 0x96, !PT ;  /* 0x00000015a19b7c12 */ /* 0x040fe2000f8e9694 */
[C---:B------:R-:W-:Y:S03]  /*5650*/  HMMA.16816.F32 R16, R132.reuse, R138, R16 ;  /* 0x0000008a8410723c */ /* 0x040fe60000001810 */
[----:B------:R-:W-:Y:S01]  /*5660*/  LOP3.LUT R151, R161, UR21, R150, 0x96, !PT ;  /* 0x00000015a1977c12 */ /* 0x000fe2000f8e9696 */
[----:B------:R-:W-:Y:S04]  /*5670*/  IMAD.WIDE.U32 R156, R157, -0x326172a9, RZ ;  /* 0xcd9e8d579d9c7825 */ /* 0x000fe800078e00ff */
[----:B------:R-:W-:Y:S01]  /*5680*/  IMAD.WIDE.U32 R166, R151, -0x2daee0ad, RZ ;  /* 0xd2511f5397a67825 */ /* 0x000fe200078e00ff */
[C---:B------:R-:W-:Y:S03]  /*5690*/  LOP3.LUT R168, R157.reuse, UR21, R148, 0x96, !PT ;  /* 0x000000159da87c12 */ /* 0x040fe6000f8e9694 */
[----:B------:R-:W-:Y:S01]  /*56a0*/  LOP3.LUT R157, R157, UR21, R150, 0x96, !PT ;  /* 0x000000159d9d7c12 */ /* 0x000fe2000f8e9696 */
[----:B------:R-:W-:Y:S01]  /*56b0*/  IMAD.WIDE.U32 R148, R159, -0x2daee0ad, RZ ;  /* 0xd2511f539f947825 */ /* 0x000fe200078e00ff */
[C---:B------:R-:W-:Y:S02]  /*56c0*/  @!P0 IADD3 R150, R0.reuse, 0x48, RZ ;  /* 0x0000004800968810 */ /* 0x040fe40007ffe0ff */
[----:B------:R-:W-:Y:S01]  /*56d0*/  @!P0 IADD3 R151, R0, 0x8, RZ ;  /* 0x0000000800978810 */ /* 0x000fe20007ffe0ff */
[----:B------:R-:W-:Y:S01]  /*56e0*/  IMAD.WIDE.U32 R152, R152, -0x2daee0ad, RZ ;  /* 0xd2511f5398987825 */ /* 0x000fe200078e00ff */
[----:B------:R-:W-:Y:S02]  /*56f0*/  @!P0 IMNMX R150, R150, UR9, PT ;  /* 0x0000000996968c17 */ /* 0x000fe4000b800200 */
[----:B------:R-:W-:Y:S01]  /*5700*/  LOP3.LUT R159, R149, UR20, R158, 0x96, !PT ;  /* 0x00000014959f7c12 */ /* 0x000fe2000f8e969e */
[-C--:B-1----:R-:W-:Y:S01]  /*5710*/  HMMA.16816.F32 R20, R132, R144.reuse, R20 ;  /* 0x000000908414723c */ /* 0x082fe20000001814 */
[----:B------:R-:W-:Y:S01]  /*5720*/  @!P0 ISETP.GE.AND P2, PT, R186, R150, PT ;  /* 0x00000096ba00820c */ /* 0x000fe20003f46270 */
[----:B------:R-:W-:Y:S01]  /*5730*/  IMAD.WIDE.U32 R162, R155, -0x2daee0ad, RZ ;  /* 0xd2511f539ba27825 */ /* 0x000fe200078e00ff */
[--C-:B------:R-:W-:Y:S02]  /*5740*/  LOP3.LUT R155, R165, UR20, R154.reuse, 0x96, !PT ;  /* 0x00000014a59b7c12 */ /* 0x100fe4000f8e969a */
[----:B------:R-:W-:Y:S02]  /*5750*/  LOP3.LUT R154, R153, UR20, R154, 0x96, !PT ;  /* 0x00000014999a7c12 */ /* 0x000fe4000f8e969a */
[----:B------:R-:W-:Y:S01]  /*5760*/  LOP3.LUT R153, R163, UR18, R148, 0x96, !PT ;  /* 0x00000012a3997c12 */ /* 0x000fe2000f8e9694 */
[C---:B------:R-:W-:Y:S01]  /*5770*/  HMMA.16816.F32 R24, R140.reuse, R144, R24 ;  /* 0x000000908c18723c */ /* 0x040fe20000001818 */
[C---:B------:R-:W-:Y:S03]  /*5780*/  @!P0 IADD3 R149, R0.reuse, 0x40, RZ ;  /* 0x0000004000958810 */ /* 0x040fe60007ffe0ff */
[----:B------:R-:W-:Y:S02]  /*5790*/  @!P0 IMNMX R148, R0, UR9, PT ;  /* 0x0000000900948c17 */ /* 0x000fe4000b800200 */
[----:B------:R-:W-:Y:S02]  /*57a0*/  LOP3.LUT R158, R137, UR20, R158, 0x96, !PT ;  /* 0x00000014899e7c12 */ /* 0x000fe4000f8e969e */
[----:B------:R-:W-:Y:S01]  /*57b0*/  LOP3.LUT R161, R167, UR18, R136, 0x96, !PT ;  /* 0x00000012a7a17c12 */ /* 0x000fe2000f8e9688 */
[-C--:B------:R-:W-:Y:S01]  /*57c0*/  HMMA.16816.F32 R28, R140, R146.reuse, R28 ;  /* 0x000000928c1c723c */ /* 0x080fe2000000181c */
[CC--:B------:R-:W-:Y:S01]  /*57d0*/  @!P0 ISETP.GE.AND P5, PT, R186.reuse, R148.reuse, PT ;  /* 0x00000094ba00820c */ /* 0x0c0fe20003fa6270 */
[----:B------:R-:W1:Y:S01]  /*57e0*/  LDSM.16.M88.4 R136, [R177+0xd000] ;  /* 0x00d00000b188783b */ /* 0x000e620000000200 */
[----:B------:R-:W-:Y:S02]  /*57f0*/  @!P0 IMNMX R151, R151, UR9, PT ;  /* 0x0000000997978c17 */ /* 0x000fe4000b800200 */
[----:B------:R-:W-:Y:S02]  /*5800*/  @!P0 IMNMX R149, R149, UR9, PT ;  /* 0x0000000995958c17 */ /* 0x000fe4000b800200 */
[C---:B------:R-:W-:Y:S01]  /*5810*/  @!P0 ISETP.GE.AND P4, PT, R186.reuse, R151, PT ;  /* 0x00000097ba00820c */ /* 0x040fe20003f86270 */
[C---:B------:R-:W-:Y:S01]  /*5820*/  HMMA.16816.F32 R32, R132.reuse, R146, R32 ;  /* 0x000000928420723c */ /* 0x040fe20000001820 */
[-C--:B------:R-:W-:Y:S01]  /*5830*/  @!P0 ISETP.GE.AND P3, PT, R186, R149.reuse, PT ;  /* 0x00000095ba00820c */ /* 0x080fe20003f66270 */
[----:B------:R-:W2:Y:S01]  /*5840*/  LDL R147, [R1+0x2c] ;  /* 0x00002c0001937983 */ /* 0x000ea20000100800 */
[-C--:B------:R-:W-:Y:S03]  /*5850*/  @!P0 ISETP.GE.AND P6, PT, R246, R148.reuse, PT ;  /* 0x00000094f600820c */ /* 0x080fe60003fc6270 */
[----:B------:R-:W2:Y:S04]  /*5860*/  LDL R186, [R1+0x4] ;  /* 0x0000040001ba7983 */ /* 0x000ea80000100800 */
[----:B------:R-:W2:Y:S01]  /*5870*/  LDL R146, [R1+0x30] ;  /* 0x0000300001927983 */ /* 0x000ea20000100800 */
[-C--:B-1----:R-:W-:Y:S08]  /*5880*/  HMMA.16816.F32 R36, R132, R136.reuse, R36 ;  /* 0x000000888424723c */ /* 0x082ff00000001824 */
[C---:B------:R-:W-:Y:S01]  /*5890*/  HMMA.16816.F32 R40, R140.reuse, R136, R40 ;  /* 0x000000888c28723c */ /* 0x040fe20000001828 */
[----:B------:R-:W2:Y:S04]  /*58a0*/  LDL R137, [R1+0x34] ;  /* 0x0000340001897983 */ /* 0x000ea80000100800 */
[----:B------:R-:W2:Y:S03]  /*58b0*/  LDL R136, [R1+0x38] ;  /* 0x0000380001887983 */ /* 0x000ea60000100800 */
[-C--:B------:R-:W-:Y:S08]  /*58c0*/  HMMA.16816.F32 R44, R140, R138.reuse, R44 ;  /* 0x0000008a8c2c723c */ /* 0x080ff0000000182c */
[C---:B------:R-:W-:Y:S07]  /*58d0*/  HMMA.16816.F32 R48, R132.reuse, R138, R48 ;  /* 0x0000008a8430723c */ /* 0x040fee0000001830 */
[----:B------:R-:W-:Y:S05]  /*58e0*/  IMAD.WIDE.U32 R138, R154, -0x326172a9, RZ ;  /* 0xcd9e8d579a8a7825 */ /* 0x000fea00078e00ff */
[C---:B----4-:R-:W-:Y:S02]  /*58f0*/  FFMA.FTZ R7, R191.reuse, UR4, R7 ;  /* 0x00000004bf077c23 */ /* 0x050fe40008010007 */
[C---:B------:R-:W-:Y:S02]  /*5900*/  FFMA.FTZ R9, R191.reuse, UR4, R9 ;  /* 0x00000004bf097c23 */ /* 0x040fe40008010009 */
[C---:B------:R-:W-:Y:S02]  /*5910*/  FFMA.FTZ R5, R191.reuse, UR4, R5 ;  /* 0x00000004bf057c23 */ /* 0x040fe40008010005 */
[----:B------:R-:W-:Y:S02]  /*5920*/  FFMA.FTZ R11, R191, UR4, R11 ;  /* 0x00000004bf0b7c23 */ /* 0x000fe4000801000b */
[C---:B-----5:R-:W-:Y:S02]  /*5930*/  FADD.FTZ R0, R192.reuse, R8 ;  /* 0x00000008c0007221 */ /* 0x060fe40000010000 */
[----:B------:R-:W4:Y:S01]  /*5940*/  LDL R8, [R1+0x54] ;  /* 0x0000540001087983 */ /* 0x000f220000100800 */
[----:B------:R-:W-:Y:S02]  /*5950*/  FADD.FTZ R145, R192, R10 ;  /* 0x0000000ac0917221 */ /* 0x000fe40000010000 */
[----:B------:R-:W-:Y:S01]  /*5960*/  @!P0 FSEL R0, R0, -INF , !P3 ;  /* 0xff80000000008808 */ /* 0x000fe20005800000 */
[----:B------:R-:W-:Y:S01]  /*5970*/  FADD.FTZ R4, R192, R4 ;  /* 0x00000004c0047221 */ /* 0x000fe20000010000 */
[-C--:B------:R-:W-:Y:S01]  /*5980*/  @!P0 ISETP.GE.AND P3, PT, R250, R149.reuse, PT ;  /* 0x00000095fa00820c */ /* 0x080fe20003f66270 */
[----:B------:R-:W-:Y:S01]  /*5990*/  FADD.FTZ R6, R192, R6 ;  /* 0x00000006c0067221 */ /* 0x000fe20000010000 */
[----:B------:R-:W-:Y:S02]  /*59a0*/  @!P0 FSEL R145, R145, -INF , !P2 ;  /* 0xff80000091918808 */ /* 0x000fe40005000000 */
[----:B------:R-:W-:Y:S02]  /*59b0*/  @!P0 FSEL R4, R4, -INF , !P5 ;  /* 0xff80000004048808 */ /* 0x000fe40006800000 */
[-C--:B------:R-:W-:Y:S02]  /*59c0*/  @!P0 ISETP.GE.AND P5, PT, R250, R148.reuse, PT ;  /* 0x00000094fa00820c */ /* 0x080fe40003fa6270 */
[----:B------:R-:W-:Y:S02]  /*59d0*/  @!P0 FSEL R9, R9, -INF , !P3 ;  /* 0xff80000009098808 */ /* 0x000fe40005800000 */
[-C--:B------:R-:W-:Y:S02]  /*59e0*/  @!P0 ISETP.GE.AND P3, PT, R249, R148.reuse, PT ;  /* 0x00000094f900820c */ /* 0x080fe40003f66270 */
[----:B------:R-:W-:Y:S02]  /*59f0*/  @!P0 FSEL R5, R5, -INF , !P5 ;  /* 0xff80000005058808 */ /* 0x000fe40006800000 */
[-C--:B------:R-:W-:Y:S02]  /*5a00*/  @!P0 ISETP.GE.AND P5, PT, R248, R148.reuse, PT ;  /* 0x00000094f800820c */ /* 0x080fe40003fa6270 */
[----:B------:R-:W-:Y:S02]  /*5a10*/  @!P0 FSEL R6, R6, -INF , !P4 ;  /* 0xff80000006068808 */ /* 0x000fe40006000000 */
[----:B------:R-:W-:Y:S02]  /*5a20*/  @!P0 ISETP.GE.AND P4, PT, R247, R148, PT ;  /* 0x00000094f700820c */ /* 0x000fe40003f86270 */
[----:B------:R-:W-:Y:S01]  /*5a30*/  @!P0 ISETP.GE.AND P2, PT, R249, R149, PT ;  /* 0x00000095f900820c */ /* 0x000fe20003f46270 */
[----:B------:R-:W-:Y:S01]  /*5a40*/  FMUL.FTZ R10, R169, 1.4426950216293334961 ;  /* 0x3fb8aa3ba90a7820 */ /* 0x000fe20000410000 */
[C---:B------:R-:W-:Y:S01]  /*5a50*/  FSETP.NEU.FTZ.AND P1, PT, R171.reuse, -INF , PT ;  /* 0xff800000ab00780b */ /* 0x040fe20003f3d000 */
[----:B------:R-:W-:Y:S02]  /*5a60*/  FMUL.FTZ R144, R171, 1.4426950216293334961 ;  /* 0x3fb8aa3bab907820 */ /* 0x000fe40000410000 */
[----:B------:R-:W5:Y:S01]  /*5a70*/  LDL R171, [R1+0x24] ;  /* 0x0000240001ab7983 */ /* 0x000f620000100800 */
[----:B------:R-:W-:Y:S02]  /*5a80*/  FFMA.FTZ R12, R170, UR4, R12 ;  /* 0x00000004aa0c7c23 */ /* 0x000fe4000801000c */
[----:B------:R-:W-:Y:S01]  /*5a90*/  FSEL R144, R144, RZ, P1 ;  /* 0x000000ff90907208 */ /* 0x000fe20000800000 */
[C---:B------:R-:W-:Y:S01]  /*5aa0*/  FFMA.FTZ R14, R170.reuse, UR4, R14 ;  /* 0x00000004aa0e7c23 */ /* 0x040fe2000801000e */
[----:B------:R-:W-:Y:S01]  /*5ab0*/  FSETP.NEU.FTZ.AND P1, PT, R169, -INF , PT ;  /* 0xff800000a900780b */ /* 0x000fe20003f3d000 */
[----:B------:R-:W-:Y:S01]  /*5ac0*/  FFMA.FTZ R16, R170, UR4, R16 ;  /* 0x00000004aa107c23 */ /* 0x000fe20008010010 */
[----:B------:R-:W-:Y:S01]  /*5ad0*/  @!P0 FSEL R12, R12, -INF , !P2 ;  /* 0xff8000000c0c8808 */ /* 0x000fe20005000000 */
[----:B------:R-:W-:Y:S01]  /*5ae0*/  FFMA.FTZ R18, R170, UR4, R18 ;  /* 0x00000004aa127c23 */ /* 0x000fe20008010012 */
[----:B------:R-:W-:Y:S01]  /*5af0*/  @!P0 ISETP.GE.AND P2, PT, R249, R150, PT ;  /* 0x00000096f900820c */ /* 0x000fe20003f46270 */
[----:B------:R-:W5:Y:S01]  /*5b00*/  LDL R170, [R1+0x28] ;  /* 0x0000280001aa7983 */ /* 0x000f620000100800 */
[----:B------:R-:W-:Y:S01]  /*5b10*/  FSEL R10, R10, RZ, P1 ;  /* 0x000000ff0a0a7208 */ /* 0x000fe20000800000 */
[--C-:B------:R-:W-:Y:S01]  /*5b20*/  FFMA.FTZ R4, R4, c[0x0][0x23c], -R144.reuse ;  /* 0x00008f0004047a23 */ /* 0x100fe20000010890 */
[-C--:B------:R-:W-:Y:S01]  /*5b30*/  @!P0 ISETP.GE.AND P1, PT, R250, R151.reuse, PT ;  /* 0x00000097fa00820c */ /* 0x080fe20003f26270 */
[----:B------:R-:W5:Y:S01]  /*5b40*/  LDL R169, [R1+0x60] ;  /* 0x0000600001a97983 */ /* 0x000f620000100800 */
[----:B------:R-:W-:Y:S01]  /*5b50*/  @!P0 FSEL R16, R16, -INF , !P3 ;  /* 0xff80000010108808 */ /* 0x000fe20005800000 */
[----:B------:R-:W-:Y:S01]  /*5b60*/  MUFU.EX2 R201, R4 ;  /* 0x0000000400c97308 */ /* 0x000fe20000000800 */
[----:B------:R-:W-:Y:S01]  /*5b70*/  @!P0 FSEL R7, R7, -INF , !P1 ;  /* 0xff80000007078808 */ /* 0x000fe20004800000 */
[----:B------:R-:W-:Y:S01]  /*5b80*/  FFMA.FTZ R5, R5, c[0x0][0x23c], -R144 ;  /* 0x00008f0005057a23 */ /* 0x000fe20000010890 */
[-C--:B------:R-:W-:Y:S01]  /*5b90*/  @!P0 ISETP.GE.AND P3, PT, R249, R151.reuse, PT ;  /* 0x00000097f900820c */ /* 0x080fe20003f66270 */
[--C-:B------:R-:W-:Y:S01]  /*5ba0*/  FFMA.FTZ R6, R6, c[0x0][0x23c], -R10.reuse ;  /* 0x00008f0006067a23 */ /* 0x100fe2000001080a */
[----:B------:R-:W-:Y:S01]  /*5bb0*/  @!P0 FSEL R14, R14, -INF , !P2 ;  /* 0xff8000000e0e8808 */ /* 0x000fe20005000000 */
[----:B------:R-:W-:Y:S01]  /*5bc0*/  FFMA.FTZ R7, R7, c[0x0][0x23c], -R10 ;  /* 0x00008f0007077a23 */ /* 0x000fe2000001080a */
[----:B------:R-:W-:Y:S01]  /*5bd0*/  @!P0 FSEL R18, R18, -INF , !P3 ;  /* 0xff80000012128808 */ /* 0x000fe20005800000 */
[----:B------:R-:W-:Y:S01]  /*5be0*/  FFMA.FTZ R16, R16, c[0x0][0x23c], -R144 ;  /* 0x00008f0010107a23 */ /* 0x000fe20000010890 */
[-C--:B------:R-:W-:Y:S01]  /*5bf0*/  @!P0 ISETP.GE.AND P3, PT, R243, R148.reuse, PT ;  /* 0x00000094f300820c */ /* 0x080fe20003f66270 */
[----:B------:R-:W-:Y:S01]  /*5c00*/  MUFU.EX2 R211, R5 ;  /* 0x0000000500d37308 */ /* 0x000fe20000000800 */
[----:B------:R-:W-:Y:S01]  /*5c10*/  @!P0 ISETP.GE.AND P2, PT, R245, R148, PT ;  /* 0x00000094f500820c */ /* 0x000fe20003f46270 */
[----:B------:R-:W-:Y:S02]  /*5c20*/  FFMA.FTZ R18, R18, c[0x0][0x23c], -R10 ;  /* 0x00008f0012127a23 */ /* 0x000fe4000001080a */
[C---:B---3--:R-:W-:Y:S02]  /*5c30*/  FFMA.FTZ R21, R188.reuse, UR4, R21 ;  /* 0x00000004bc157c23 */ /* 0x048fe40008010015 */
[C---:B------:R-:W-:Y:S02]  /*5c40*/  FFMA.FTZ R23, R188.reuse, UR4, R23 ;  /* 0x00000004bc177c23 */ /* 0x040fe40008010017 */
[C---:B------:R-:W-:Y:S01]  /*5c50*/  FFMA.FTZ R25, R188.reuse, UR4, R25 ;  /* 0x00000004bc197c23 */ /* 0x040fe20008010019 */
[----:B------:R-:W-:Y:S01]  /*5c60*/  @!P0 FSEL R21, R21, -INF , !P6 ;  /* 0xff80000015158808 */ /* 0x000fe20007000000 */
[----:B------:R-:W-:Y:S01]  /*5c70*/  FFMA.FTZ R27, R188, UR4, R27 ;  /* 0x00000004bc1b7c23 */ /* 0x000fe2000801001b */
[C---:B------:R-:W-:Y:S01]  /*5c80*/  @!P0 ISETP.GE.AND P6, PT, R246.reuse, R151, PT ;  /* 0x00000097f600820c */ /* 0x040fe20003fc6270 */
[----:B------:R-:W3:Y:S01]  /*5c90*/  LDL R188, [R1+0x3c] ;  /* 0x00003c0001bc7983 */ /* 0x000ee20000100800 */
[----:B------:R-:W-:Y:S01]  /*5ca0*/  MUFU.EX2 R217, R6 ;  /* 0x0000000600d97308 */ /* 0x000fe20000000800 */
[----:B------:R-:W-:Y:S01]  /*5cb0*/  FFMA.FTZ R21, R21, c[0x0][0x23c], -R144 ;  /* 0x00008f0015157a23 */ /* 0x000fe20000010890 */
[----:B------:R-:W-:Y:S02]  /*5cc0*/  @!P0 FSEL R23, R23, -INF , !P6 ;  /* 0xff80000017178808 */ /* 0x000fe40007000000 */
[C---:B------:R-:W-:Y:S01]  /*5cd0*/  @!P0 ISETP.GE.AND P6, PT, R246.reuse, R149, PT ;  /* 0x00000095f600820c */ /* 0x040fe20003fc6270 */
[----:B------:R-:W-:Y:S02]  /*5ce0*/  FFMA.FTZ R20, R189, UR4, R20 ;  /* 0x00000004bd147c23 */ /* 0x000fe40008010014 */
[----:B------:R-:W-:Y:S01]  /*5cf0*/  FFMA.FTZ R23, R23, c[0x0][0x23c], -R10 ;  /* 0x00008f0017177a23 */ /* 0x000fe2000001080a */
[----:B------:R-:W-:Y:S01]  /*5d00*/  @!P0 FSEL R25, R25, -INF , !P6 ;  /* 0xff80000019198808 */ /* 0x000fe20007000000 */
[C---:B------:R-:W-:Y:S01]  /*5d10*/  FFMA.FTZ R22, R189.reuse, UR4, R22 ;  /* 0x00000004bd167c23 */ /* 0x040fe20008010016 */
[-C--:B------:R-:W-:Y:S01]  /*5d20*/  @!P0 ISETP.GE.AND P6, PT, R246, R150.reuse, PT ;  /* 0x00000096f600820c */ /* 0x080fe20003fc6270 */
[----:B------:R-:W-:Y:S01]  /*5d30*/  MUFU.EX2 R216, R7 ;  /* 0x0000000700d87308 */ /* 0x000fe20000000800 */
[----:B------:R-:W-:Y:S01]  /*5d40*/  @!P0 FSEL R20, R20, -INF , !P4 ;  /* 0xff80000014148808 */ /* 0x000fe20006000000 */
[----:B------:R-:W-:Y:S01]  /*5d50*/  FFMA.FTZ R24, R189, UR4, R24 ;  /* 0x00000004bd187c23 */ /* 0x000fe20008010018 */
[----:B------:R-:W-:Y:S01]  /*5d60*/  @!P0 ISETP.GE.AND P4, PT, R247, R151, PT ;  /* 0x00000097f700820c */ /* 0x000fe20003f86270 */
[----:B------:R-:W-:Y:S01]  /*5d70*/  FFMA.FTZ R26, R189, UR4, R26 ;  /* 0x00000004bd1a7c23 */ /* 0x000fe2000801001a */
[----:B------:R-:W-:Y:S01]  /*5d80*/  @!P0 FSEL R27, R27, -INF , !P6 ;  /* 0xff8000001b1b8808 */ /* 0x000fe20007000000 */
[----:B------:R-:W-:Y:S01]  /*5d90*/  FFMA.FTZ R20, R20, c[0x0][0x23c], -R144 ;  /* 0x00008f0014147a23 */ /* 0x000fe20000010890 */
[----:B------:R-:W-:Y:S01]  /*5da0*/  @!P0 FSEL R22, R22, -INF , !P4 ;  /* 0xff80000016168808 */ /* 0x000fe20006000000 */
[C---:B--2---:R-:W-:Y:S01]  /*5db0*/  FFMA.FTZ R19, R190.reuse, UR4, R19 ;  /* 0x00000004be137c23 */ /* 0x044fe20008010013 */
[CC--:B------:R-:W-:Y:S01]  /*5dc0*/  @!P0 ISETP.GE.AND P4, PT, R247.reuse, R149.reuse, PT ;  /* 0x00000095f700820c */ /* 0x0c0fe20003f86270 */
[----:B------:R-:W-:Y:S01]  /*5dd0*/  FFMA.FTZ R15, R190, UR4, R15 ;  /* 0x00000004be0f7c23 */ /* 0x000fe2000801000f */
[----:B------:R-:W-:Y:S01]  /*5de0*/  @!P0 ISETP.GE.AND P6, PT, R244, R149, PT ;  /* 0x00000095f400820c */ /* 0x000fe20003fc6270 */
[----:B------:R-:W-:Y:S01]  /*5df0*/  FFMA.FTZ R22, R22, c[0x0][0x23c], -R10 ;  /* 0x00008f0016167a23 */ /* 0x000fe2000001080a */
[----:B------:R-:W-:Y:S01]  /*5e00*/  @!P0 FSEL R24, R24, -INF , !P4 ;  /* 0xff80000018188808 */ /* 0x000fe20006000000 */
[----:B------:R-:W-:Y:S01]  /*5e10*/  MUFU.EX2 R205, R16 ;  /* 0x0000001000cd7308 */ /* 0x000fe20000000800 */
[----:B------:R-:W-:Y:S01]  /*5e20*/  @!P0 ISETP.GE.AND P4, PT, R247, R150, PT ;  /* 0x00000096f700820c */ /* 0x000fe20003f86270 */
[C---:B------:R-:W-:Y:S02]  /*5e30*/  FFMA.FTZ R17, R190.reuse, UR4, R17 ;  /* 0x00000004be117c23 */ /* 0x040fe40008010011 */
[----:B------:R-:W-:Y:S01]  /*5e40*/  FFMA.FTZ R13, R190, UR4, R13 ;  /* 0x00000004be0d7c23 */ /* 0x000fe2000801000d */
[----:B------:R-:W-:Y:S02]  /*5e50*/  @!P0 FSEL R26, R26, -INF , !P4 ;  /* 0xff8000001a1a8808 */ /* 0x000fe40006000000 */
[----:B------:R-:W-:Y:S02]  /*5e60*/  @!P0 FSEL R17, R17, -INF , !P5 ;  /* 0xff80000011118808 */ /* 0x000fe40006800000 */
[----:B------:R-:W-:Y:S01]  /*5e70*/  @!P0 ISETP.GE.AND P5, PT, R248, R151, PT ;  /* 0x00000097f800820c */ /* 0x000fe20003fa6270 */
[----:B------:R-:W-:Y:S01]  /*5e80*/  MUFU.EX2 R213, R18 ;  /* 0x0000001200d57308 */ /* 0x000fe20000000800 */
[----:B------:R-:W-:Y:S01]  /*5e90*/  @!P0 ISETP.GE.AND P4, PT, R245, R149, PT ;  /* 0x00000095f500820c */ /* 0x000fe20003f86270 */
[----:B------:R-:W-:Y:S01]  /*5ea0*/  FFMA.FTZ R17, R17, c[0x0][0x23c], -R144 ;  /* 0x00008f0011117a23 */ /* 0x000fe20000010890 */
[----:B------:R-:W-:Y:S02]  /*5eb0*/  @!P0 FSEL R19, R19, -INF , !P5 ;  /* 0xff80000013138808 */ /* 0x000fe40006800000 */
[----:B------:R-:W-:Y:S03]  /*5ec0*/  @!P0 ISETP.GE.AND P5, PT, R242, R148, PT ;  /* 0x00000094f200820c */ /* 0x000fe60003fa6270 */
[----:B------:R-:W-:Y:S02]  /*5ed0*/  FFMA.FTZ R19, R19, c[0x0][0x23c], -R10 ;  /* 0x00008f0013137a23 */ /* 0x000fe4000001080a */
[----:B------:R-:W-:Y:S10]  /*5ee0*/  MUFU.EX2 R207, R22 ;  /* 0x0000001600cf7308 */ /* 0x000ff40000000800 */
[----:B------:R1:W2:Y:S10]  /*5ef0*/  MUFU.EX2 R212, R19 ;  /* 0x0000001300d47308 */ /* 0x0002b40000000800 */
[----:B------:R1:W-:Y:S01]  /*5f00*/  MUFU.EX2 R203, R23 ;  /* 0x0000001700cb7308 */ /* 0x0003e20000000800 */
[C---:B------:R-:W-:Y:S09]  /*5f10*/  FFMA.FTZ R38, R147.reuse, UR4, R38 ;  /* 0x0000000493267c23 */ /* 0x040ff20008010026 */
[----:B------:R-:W-:Y:S01]  /*5f20*/  MUFU.EX2 R204, R17 ;  /* 0x0000001100cc7308 */ /* 0x000fe20000000800 */
[----:B------:R-:W-:Y:S02]  /*5f30*/  FFMA.FTZ R36, R147, UR4, R36 ;  /* 0x0000000493247c23 */ /* 0x000fe40008010024 */
[----:B-1----:R-:W-:Y:S03]  /*5f40*/  IMAD.WIDE.U32 R18, R158, -0x326172a9, RZ ;  /* 0xcd9e8d579e127825 */ /* 0x002fe600078e00ff */
[----:B------:R-:W-:Y:S01]  /*5f50*/  @!P0 FSEL R36, R36, -INF , !P3 ;  /* 0xff80000024248808 */ /* 0x000fe20005800000 */
[----:B------:R-:W-:Y:S01]  /*5f60*/  FFMA.FTZ R37, R146, UR4, R37 ;  /* 0x0000000492257c23 */ /* 0x000fe20008010025 */
[----:B------:R-:W-:Y:S01]  /*5f70*/  @!P0 ISETP.GE.AND P3, PT, R242, R151, PT ;  /* 0x00000097f200820c */ /* 0x000fe20003f66270 */
[----:B------:R-:W-:Y:S01]  /*5f80*/  FFMA.FTZ R39, R146, UR4, R39 ;  /* 0x0000000492277c23 */ /* 0x000fe20008010027 */
[----:B------:R1:W-:Y:S01]  /*5f90*/  MUFU.EX2 R199, R20 ;  /* 0x0000001400c77308 */ /* 0x0003e20000000800 */
[--C-:B------:R-:W-:Y:S01]  /*5fa0*/  FFMA.FTZ R36, R36, c[0x0][0x23c], -R144.reuse ;  /* 0x00008f0024247a23 */ /* 0x100fe20000010890 */
[----:B------:R-:W-:Y:S01]  /*5fb0*/  @!P0 FSEL R37, R37, -INF , !P5 ;  /* 0xff80000025258808 */ /* 0x000fe20006800000 */
[----:B------:R-:W-:Y:S01]  /*5fc0*/  IMAD.WIDE.U32 R22, R161, -0x326172a9, RZ ;  /* 0xcd9e8d57a1167825 */ /* 0x000fe200078e00ff */
[-C--:B------:R-:W-:Y:S02]  /*5fd0*/  @!P0 ISETP.GE.AND P5, PT, R243, R149.reuse, PT ;  /* 0x00000095f300820c */ /* 0x080fe40003fa6270 */
[----:B------:R-:W-:Y:S01]  /*5fe0*/  @!P0 FSEL R39, R39, -INF , !P3 ;  /* 0xff80000027278808 */ /* 0x000fe20005800000 */
[----:B------:R-:W-:Y:S01]  /*5ff0*/  FFMA.FTZ R37, R37, c[0x0][0x23c], -R144 ;  /* 0x00008f0025257a23 */ /* 0x000fe20000010890 */
[-C--:B------:R-:W-:Y:S01]  /*6000*/  @!P0 ISETP.GE.AND P3, PT, R242, R149.reuse, PT ;  /* 0x00000095f200820c */ /* 0x080fe20003f66270 */
[----:B------:R-:W-:Y:S01]  /*6010*/  FFMA.FTZ R40, R147, UR4, R40 ;  /* 0x0000000493287c23 */ /* 0x000fe20008010028 */
[----:B------:R2:W-:Y:S01]  /*6020*/  MUFU.EX2 R200, R21 ;  /* 0x0000001500c87308 */ /* 0x0005e20000000800 */
[----:B------:R-:W-:Y:S02]  /*6030*/  FFMA.FTZ R39, R39, c[0x0][0x23c], -R10 ;  /* 0x00008f0027277a23 */ /* 0x000fe4000001080a */
[----:B------:R-:W-:Y:S01]  /*6040*/  FFMA.FTZ R41, R146, UR4, R41 ;  /* 0x0000000492297c23 */ /* 0x000fe20008010029 */
[----:B------:R-:W-:Y:S01]  /*6050*/  @!P0 FSEL R40, R40, -INF , !P5 ;  /* 0xff80000028288808 */ /* 0x000fe20006800000 */
[----:B------:R-:W-:Y:S01]  /*6060*/  FFMA.FTZ R42, R147, UR4, R42 ;  /* 0x00000004932a7c23 */ /* 0x000fe2000801002a */
[-C--:B------:R-:W-:Y:S01]  /*6070*/  @!P0 ISETP.GE.AND P5, PT, R243, R150.reuse, PT ;  /* 0x00000096f300820c */ /* 0x080fe20003fa6270 */
[----:B------:R-:W-:Y:S01]  /*6080*/  FFMA.FTZ R43, R146, UR4, R43 ;  /* 0x00000004922b7c23 */ /* 0x000fe2000801002b */
[----:B------:R-:W-:Y:S01]  /*6090*/  @!P0 FSEL R41, R41, -INF , !P3 ;  /* 0xff80000029298808 */ /* 0x000fe20005800000 */
[----:B------:R-:W-:Y:S01]  /*60a0*/  IMAD.WIDE.U32 R146, R157, -0x2daee0ad, RZ ;  /* 0xd2511f539d927825 */ /* 0x000fe200078e00ff */
[-C--:B------:R-:W-:Y:S02]  /*60b0*/  @!P0 ISETP.GE.AND P3, PT, R242, R150.reuse, PT ;  /* 0x00000096f200820c */ /* 0x080fe40003f66270 */
[----:B------:R-:W-:Y:S02]  /*60c0*/  @!P0 FSEL R42, R42, -INF , !P5 ;  /* 0xff8000002a2a8808 */ /* 0x000fe40006800000 */
[-C--:B------:R-:W-:Y:S02]  /*60d0*/  @!P0 ISETP.GE.AND P5, PT, R252, R149.reuse, PT ;  /* 0x00000095fc00820c */ /* 0x080fe40003fa6270 */
[----:B------:R-:W-:Y:S02]  /*60e0*/  @!P0 FSEL R43, R43, -INF , !P3 ;  /* 0xff8000002b2b8808 */ /* 0x000fe40005800000 */
[----:B------:R-:W-:Y:S02]  /*60f0*/  @!P0 ISETP.GE.AND P3, PT, R251, R149, PT ;  /* 0x00000095fb00820c */ /* 0x000fe40003f66270 */
[----:B-1----:R-:W-:Y:S01]  /*6100*/  LOP3.LUT R20, R139, UR19, R156, 0x96, !PT ;  /* 0x000000138b147c12 */ /* 0x002fe2000f8e969c */
[C---:B------:R-:W-:Y:S02]  /*6110*/  FFMA.FTZ R44, R137.reuse, UR4, R44 ;  /* 0x00000004892c7c23 */ /* 0x040fe4000801002c */
[C---:B------:R-:W-:Y:S02]  /*6120*/  FFMA.FTZ R46, R137.reuse, UR4, R46 ;  /* 0x00000004892e7c23 */ /* 0x040fe4000801002e */
[----:B--2---:R-:W-:Y:S01]  /*6130*/  IMAD.WIDE.U32 R20, R20, -0x2daee0ad, RZ ;  /* 0xd2511f5314147825 */ /* 0x004fe200078e00ff */
[----:B------:R-:W-:Y:S02]  /*6140*/  @!P0 FSEL R44, R44, -INF , !P5 ;  /* 0xff8000002c2c8808 */ /* 0x000fe40006800000 */
[-C--:B------:R-:W-:Y:S01]  /*6150*/  @!P0 ISETP.GE.AND P5, PT, R252, R150.reuse, PT ;  /* 0x00000096fc00820c */ /* 0x080fe20003fa6270 */
[C---:B------:R-:W-:Y:S02]  /*6160*/  FFMA.FTZ R45, R136.reuse, UR4, R45 ;  /* 0x00000004882d7c23 */ /* 0x040fe4000801002d */
[----:B------:R-:W-:Y:S01]  /*6170*/  FFMA.FTZ R47, R136, UR4, R47 ;  /* 0x00000004882f7c23 */ /* 0x000fe2000801002f */
[----:B------:R-:W-:Y:S01]  /*6180*/  @!P0 FSEL R46, R46, -INF , !P5 ;  /* 0xff8000002e2e8808 */ /* 0x000fe20006800000 */
[----:B------:R-:W-:Y:S01]  /*6190*/  FFMA.FTZ R48, R137, UR4, R48 ;  /* 0x0000000489307c23 */ /* 0x000fe20008010030 */
[----:B------:R-:W-:Y:S01]  /*61a0*/  @!P0 FSEL R45, R45, -INF , !P3 ;  /* 0xff8000002d2d8808 */ /* 0x000fe20005800000 */
[C---:B------:R-:W-:Y:S01]  /*61b0*/  FFMA.FTZ R49, R136.reuse, UR4, R49 ;  /* 0x0000000488317c23 */ /* 0x040fe20008010031 */
[-C--:B------:R-:W-:Y:S01]  /*61c0*/  @!P0 ISETP.GE.AND P3, PT, R251, R150.reuse, PT ;  /* 0x00000096fb00820c */ /* 0x080fe20003f66270 */
[----:B------:R-:W-:Y:S02]  /*61d0*/  FFMA.FTZ R50, R137, UR4, R50 ;  /* 0x0000000489327c23 */ /* 0x000fe40008010032 */
[----:B------:R-:W-:Y:S01]  /*61e0*/  FFMA.FTZ R51, R136, UR4, R51 ;  /* 0x0000000488337c23 */ /* 0x000fe20008010033 */
[----:B------:R-:W-:Y:S01]  /*61f0*/  @!P0 FSEL R47, R47, -INF , !P3 ;  /* 0xff8000002f2f8808 */ /* 0x000fe20005800000 */
[----:B------:R-:W-:Y:S02]  /*6200*/  IMAD.WIDE.U32 R136, R168, -0x2daee0ad, RZ ;  /* 0xd2511f53a8887825 */ /* 0x000fe400078e00ff */
[----:B------:R-:W-:Y:S01]  /*6210*/  MUFU.EX2 R168, R37 ;  /* 0x0000002500a87308 */ /* 0x000fe20000000800 */
[C---:B----4-:R-:W-:Y:S01]  /*6220*/  FSETP.NEU.FTZ.AND P1, PT, R8.reuse, -INF , PT ;  /* 0xff8000000800780b */ /* 0x050fe20003f3d000 */
[----:B------:R-:W-:Y:S05]  /*6230*/  FMUL.FTZ R8, R8, 1.4426950216293334961 ;  /* 0x3fb8aa3b08087820 */ /* 0x000fea0000410000 */
[----:B------:R-:W-:Y:S05]  /*6240*/  FSEL R8, R8, RZ, P1 ;  /* 0x000000ff08087208 */ /* 0x000fea0000800000 */
[--C-:B------:R-:W-:Y:S02]  /*6250*/  FFMA.FTZ R0, R0, c[0x0][0x23c], -R8.reuse ;  /* 0x00008f0000007a23 */ /* 0x100fe40000010808 */
[--C-:B------:R-:W-:Y:S02]  /*6260*/  FFMA.FTZ R12, R12, c[0x0][0x23c], -R8.reuse ;  /* 0x00008f000c0c7a23 */ /* 0x100fe40000010808 */
[----:B------:R-:W-:Y:S01]  /*6270*/  MUFU.EX2 R221, R0 ;  /* 0x0000000000dd7308 */ /* 0x000fe20000000800 */
[--C-:B------:R-:W-:Y:S02]  /*6280*/  FFMA.FTZ R9, R9, c[0x0][0x23c], -R8.reuse ;  /* 0x00008f0009097a23 */ /* 0x100fe40000010808 */
[--C-:B------:R-:W-:Y:S02]  /*6290*/  FFMA.FTZ R24, R24, c[0x0][0x23c], -R8.reuse ;  /* 0x00008f0018187a23 */ /* 0x100fe40000010808 */
[--C-:B------:R-:W-:Y:S02]  /*62a0*/  FFMA.FTZ R25, R25, c[0x0][0x23c], -R8.reuse ;  /* 0x00008f0019197a23 */ /* 0x100fe40000010808 */
[--C-:B------:R-:W-:Y:S02]  /*62b0*/  FFMA.FTZ R40, R40, c[0x0][0x23c], -R8.reuse ;  /* 0x00008f0028287a23 */ /* 0x100fe40000010808 */
[--C-:B------:R-:W-:Y:S01]  /*62c0*/  FFMA.FTZ R41, R41, c[0x0][0x23c], -R8.reuse ;  /* 0x00008f0029297a23 */ /* 0x100fe20000010808 */
[----:B------:R1:W2:Y:S01]  /*62d0*/  MUFU.EX2 R220, R9 ;  /* 0x0000000900dc7308 */ /* 0x0002a20000000800 */
[--C-:B------:R-:W-:Y:S02]  /*62e0*/  FFMA.FTZ R44, R44, c[0x0][0x23c], -R8.reuse ;  /* 0x00008f002c2c7a23 */ /* 0x100fe40000010808 */
[----:B------:R-:W-:Y:S07]  /*62f0*/  FFMA.FTZ R45, R45, c[0x0][0x23c], -R8 ;  /* 0x00008f002d2d7a23 */ /* 0x000fee0000010808 */
[----:B------:R-:W-:Y:S10]  /*6300*/  MUFU.EX2 R219, R12 ;  /* 0x0000000c00db7308 */ /* 0x000ff40000000800 */
[----:B------:R-:W-:Y:S01]  /*6310*/  MUFU.EX2 R210, R24 ;  /* 0x0000001800d27308 */ /* 0x000fe20000000800 */
[----:B-1----:R-:W-:Y:S01]  /*6320*/  LOP3.LUT R9, R147, UR18, R152, 0x96, !PT ;  /* 0x0000001293097c12 */ /* 0x002fe2000f8e9698 */
[----:B------:R-:W-:Y:S08]  /*6330*/  IMAD.U32 R147, RZ, RZ, UR23 ;  /* 0x00000017ff937e24 */ /* 0x000ff0000f8e00ff */
[----:B------:R-:W-:Y:S10]  /*6340*/  MUFU.EX2 R209, R25 ;  /* 0x0000001900d17308 */ /* 0x000ff40000000800 */
[----:B------:R-:W-:Y:S01]  /*6350*/  MUFU.EX2 R192, R40 ;  /* 0x0000002800c07308 */ /* 0x000fe20000000800 */
[C---:B-----5:R-:W-:Y:S02]  /*6360*/  FFMA.FTZ R28, R171.reuse, UR4, R28 ;  /* 0x00000004ab1c7c23 */ /* 0x060fe4000801001c */
[C---:B------:R-:W-:Y:S02]  /*6370*/  FFMA.FTZ R30, R171.reuse, UR4, R30 ;  /* 0x00000004ab1e7c23 */ /* 0x040fe4000801001e */
[C---:B------:R-:W-:Y:S01]  /*6380*/  FFMA.FTZ R32, R171.reuse, UR4, R32 ;  /* 0x00000004ab207c23 */ /* 0x040fe20008010020 */
[----:B------:R-:W-:Y:S01]  /*6390*/  @!P0 FSEL R28, R28, -INF , !P4 ;  /* 0xff8000001c1c8808 */ /* 0x000fe20006000000 */
[----:B------:R-:W-:Y:S01]  /*63a0*/  FFMA.FTZ R34, R171, UR4, R34 ;  /* 0x00000004ab227c23 */ /* 0x000fe20008010022 */
[CC--:B------:R-:W-:Y:S01]  /*63b0*/  @!P0 ISETP.GE.AND P4, PT, R245.reuse, R150.reuse, PT ;  /* 0x00000096f500820c */ /* 0x0c0fe20003f86270 */
[----:B------:R-:W4:Y:S01]  /*63c0*/  LDL R171, [R1] ;  /* 0x0000000001ab7983 */ /* 0x000f220000100800 */
[----:B------:R-:W-:Y:S01]  /*63d0*/  @!P0 FSEL R32, R32, -INF , !P2 ;  /* 0xff80000020208808 */ /* 0x000fe20005000000 */
[C---:B------:R-:W-:Y:S01]  /*63e0*/  FFMA.FTZ R29, R170.reuse, UR4, R29 ;  /* 0x00000004aa1d7c23 */ /* 0x040fe2000801001d */
[----:B------:R-:W-:Y:S01]  /*63f0*/  @!P0 ISETP.GE.AND P2, PT, R245, R151, PT ;  /* 0x00000097f500820c */ /* 0x000fe20003f46270 */
[----:B------:R-:W-:Y:S01]  /*6400*/  FFMA.FTZ R31, R170, UR4, R31 ;  /* 0x00000004aa1f7c23 */ /* 0x000fe2000801001f */
[----:B------:R-:W-:Y:S01]  /*6410*/  @!P0 FSEL R30, R30, -INF , !P4 ;  /* 0xff8000001e1e8808 */ /* 0x000fe20006000000 */
[C---:B------:R-:W-:Y:S01]  /*6420*/  FFMA.FTZ R33, R170.reuse, UR4, R33 ;  /* 0x00000004aa217c23 */ /* 0x040fe20008010021 */
[----:B------:R-:W-:Y:S01]  /*6430*/  FSETP.NEU.FTZ.AND P1, PT, R169, -INF , PT ;  /* 0xff800000a900780b */ /* 0x000fe20003f3d000 */
[----:B------:R-:W-:Y:S01]  /*6440*/  FFMA.FTZ R35, R170, UR4, R35 ;  /* 0x00000004aa237c23 */ /* 0x000fe20008010023 */
[----:B------:R-:W-:Y:S01]  /*6450*/  @!P0 FSEL R29, R29, -INF , !P6 ;  /* 0xff8000001d1d8808 */ /* 0x000fe20007000000 */
[----:B------:R-:W-:Y:S01]  /*6460*/  FMUL.FTZ R4, R169, 1.4426950216293334961 ;  /* 0x3fb8aa3ba9047820 */ /* 0x000fe20000410000 */
[----:B------:R-:W-:Y:S01]  /*6470*/  @!P0 ISETP.GE.AND P6, PT, R244, R150, PT ;  /* 0x00000096f400820c */ /* 0x000fe20003fc6270 */
[----:B------:R-:W5:Y:S01]  /*6480*/  LDL R170, [R1+0xc] ;  /* 0x00000c0001aa7983 */ /* 0x000f620000100800 */
[----:B------:R-:W-:Y:S01]  /*6490*/  @!P0 ISETP.GE.AND P4, PT, R252, R148, PT ;  /* 0x00000094fc00820c */ /* 0x000fe20003f86270 */
[--C-:B------:R-:W-:Y:S01]  /*64a0*/  FFMA.FTZ R28, R28, c[0x0][0x23c], -R8.reuse ;  /* 0x00008f001c1c7a23 */ /* 0x100fe20000010808 */
[----:B------:R-:W-:Y:S01]  /*64b0*/  FSEL R0, R4, RZ, P1 ;  /* 0x000000ff04007208 */ /* 0x000fe20000800000 */
[----:B------:R-:W2:Y:S01]  /*64c0*/  LDL R169, [R1+0x8] ;  /* 0x0000080001a97983 */ /* 0x000ea20000100800 */
[----:B------:R-:W-:Y:S01]  /*64d0*/  @!P0 ISETP.GE.AND P1, PT, R250, R150, PT ;  /* 0x00000096fa00820c */ /* 0x000fe20003f26270 */
[----:B------:R-:W-:Y:S01]  /*64e0*/  FFMA.FTZ R29, R29, c[0x0][0x23c], -R8 ;  /* 0x00008f001d1d7a23 */ /* 0x000fe20000010808 */
[----:B------:R-:W-:Y:S01]  /*64f0*/  @!P0 FSEL R31, R31, -INF , !P6 ;  /* 0xff8000001f1f8808 */ /* 0x000fe20007000000 */
[--C-:B------:R-:W-:Y:S01]  /*6500*/  FFMA.FTZ R145, R145, c[0x0][0x23c], -R0.reuse ;  /* 0x00008f0091917a23 */ /* 0x100fe20000010800 */
[----:B------:R-:W-:Y:S01]  /*6510*/  @!P0 FSEL R11, R11, -INF , !P1 ;  /* 0xff8000000b0b8808 */ /* 0x000fe20004800000 */
[----:B------:R-:W1:Y:S01]  /*6520*/  LDSM.16.M88.4 R4, [R177+0xd800] ;  /* 0x00d80000b104783b */ /* 0x000e620000000200 */
[----:B------:R-:W-:Y:S01]  /*6530*/  @!P0 ISETP.GE.AND P1, PT, R248, R149, PT ;  /* 0x00000095f800820c */ /* 0x000fe20003f26270 */
        /* <DEDUP_REMOVED lines=10> */
[----:B------:R-:W-:Y:S01]  /*65e0*/  FFMA.FTZ R27, R27, c[0x0][0x23c], -R0 ;  /* 0x00008f001b1b7a23 */ /* 0x000fe20000010800 */
[-C--:B------:R-:W-:Y:S01]  /*65f0*/  @!P0 ISETP.GE.AND P1, PT, R244, R148.reuse, PT ;  /* 0x00000094f400820c */ /* 0x080fe20003f26270 */
[----:B------:R-:W-:Y:S01]  /*6600*/  FFMA.FTZ R34, R34, c[0x0][0x23c], -R10 ;  /* 0x00008f0022227a23 */ /* 0x000fe2000001080a */
[----:B------:R-:W-:Y:S01]  /*6610*/  @!P0 ISETP.GE.AND P2, PT, R186, R148, PT ;  /* 0x00000094ba00820c */ /* 0x000fe20003f46270 */
[--C-:B------:R-:W-:Y:S01]  /*6620*/  FFMA.FTZ R15, R15, c[0x0][0x23c], -R0.reuse ;  /* 0x00008f000f0f7a23 */ /* 0x100fe20000010800 */
[----:B------:R-:W-:Y:S01]  /*6630*/  @!P0 FSEL R33, R33, -INF , !P1 ;  /* 0xff80000021218808 */ /* 0x000fe20004800000 */
[----:B------:R-:W-:Y:S01]  /*6640*/  MUFU.EX2 R193, R34 ;  /* 0x0000002200c17308 */ /* 0x000fe20000000800 */
[-C--:B------:R-:W-:Y:S01]  /*6650*/  @!P0 ISETP.GE.AND P1, PT, R244, R151.reuse, PT ;  /* 0x00000097f400820c */ /* 0x080fe20003f26270 */
[--C-:B------:R-:W-:Y:S01]  /*6660*/  FFMA.FTZ R30, R30, c[0x0][0x23c], -R0.reuse ;  /* 0x00008f001e1e7a23 */ /* 0x100fe20000010800 */
[----:B------:R-:W-:Y:S01]  /*6670*/  @!P0 FSEL R48, R48, -INF , !P4 ;  /* 0xff80000030308808 */ /* 0x000fe20006000000 */
[----:B------:R-:W-:Y:S01]  /*6680*/  FFMA.FTZ R31, R31, c[0x0][0x23c], -R0 ;  /* 0x00008f001f1f7a23 */ /* 0x000fe20000010800 */
[----:B------:R-:W-:Y:S01]  /*6690*/  @!P0 FSEL R35, R35, -INF , !P1 ;  /* 0xff80000023238808 */ /* 0x000fe20004800000 */
[----:B------:R-:W-:Y:S01]  /*66a0*/  FFMA.FTZ R32, R32, c[0x0][0x23c], -R144 ;  /* 0x00008f0020207a23 */ /* 0x000fe20000010890 */
[-C--:B------:R-:W-:Y:S01]  /*66b0*/  @!P0 ISETP.GE.AND P1, PT, R243, R151.reuse, PT ;  /* 0x00000097f300820c */ /* 0x080fe20003f26270 */
[----:B---3--:R-:W3:Y:S01]  /*66c0*/  LDL R145, [R1+0x48] ;  /* 0x0000480001917983 */ /* 0x008ee20000100800 */
[-C--:B------:R-:W-:Y:S01]  /*66d0*/  @!P0 ISETP.GE.AND P4, PT, R252, R151.reuse, PT ;  /* 0x00000097fc00820c */ /* 0x080fe20003f86270 */
[----:B------:R-:W-:Y:S01]  /*66e0*/  FFMA.FTZ R35, R35, c[0x0][0x23c], -R10 ;  /* 0x00008f0023237a23 */ /* 0x000fe2000001080a */
[----:B------:R-:W-:Y:S01]  /*66f0*/  @!P0 FSEL R38, R38, -INF , !P1 ;  /* 0xff80000026268808 */ /* 0x000fe20004800000 */
[--C-:B------:R-:W-:Y:S01]  /*6700*/  FFMA.FTZ R48, R48, c[0x0][0x23c], -R144.reuse ;  /* 0x00008f0030307a23 */ /* 0x100fe20000010890 */
[----:B------:R-:W-:Y:S01]  /*6710*/  @!P0 FSEL R49, R49, -INF , !P6 ;  /* 0xff80000031318808 */ /* 0x000fe20007000000 */
[----:B------:R-:W-:Y:S01]  /*6720*/  MUFU.EX2 R191, R35 ;  /* 0x0000002300bf7308 */ /* 0x000fe20000000800 */
[-C--:B------:R-:W-:Y:S01]  /*6730*/  @!P0 ISETP.GE.AND P6, PT, R251, R151.reuse, PT ;  /* 0x00000097fb00820c */ /* 0x080fe20003fc6270 */
[--C-:B------:R-:W-:Y:S01]  /*6740*/  FFMA.FTZ R33, R33, c[0x0][0x23c], -R144.reuse ;  /* 0x00008f0021217a23 */ /* 0x100fe20000010890 */
[----:B------:R-:W-:Y:S01]  /*6750*/  @!P0 FSEL R50, R50, -INF , !P4 ;  /* 0xff80000032328808 */ /* 0x000fe20006000000 */
[----:B------:R-:W-:Y:S01]  /*6760*/  FFMA.FTZ R49, R49, c[0x0][0x23c], -R144 ;  /* 0x00008f0031317a23 */ /* 0x000fe20000010890 */
[----:B------:R-:W-:Y:S01]  /*6770*/  @!P0 ISETP.GE.AND P4, PT, R186, R151, PT ;  /* 0x00000097ba00820c */ /* 0x000fe20003f86270 */
[--C-:B------:R-:W-:Y:S01]  /*6780*/  FFMA.FTZ R38, R38, c[0x0][0x23c], -R10.reuse ;  /* 0x00008f0026267a23 */ /* 0x100fe2000001080a */
[----:B------:R-:W-:Y:S01]  /*6790*/  @!P0 FSEL R51, R51, -INF , !P6 ;  /* 0xff80000033338808 */ /* 0x000fe20007000000 */
[-C--:B-1----:R-:W-:Y:S01]  /*67a0*/  HMMA.16816.F32 R52, R132, R4.reuse, R52 ;  /* 0x000000048434723c */ /* 0x082fe20000001834 */
[----:B------:R-:W-:Y:S01]  /*67b0*/  FFMA.FTZ R50, R50, c[0x0][0x23c], -R10 ;  /* 0x00008f0032327a23 */ /* 0x000fe2000001080a */
[----:B------:R-:W-:Y:S01]  /*67c0*/  MUFU.EX2 R158, R49 ;  /* 0x00000031009e7308 */ /* 0x000fe20000000800 */
[----:B------:R-:W-:Y:S02]  /*67d0*/  FFMA.FTZ R42, R42, c[0x0][0x23c], -R0 ;  /* 0x00008f002a2a7a23 */ /* 0x000fe40000010800 */
[----:B------:R-:W-:Y:S02]  /*67e0*/  FFMA.FTZ R51, R51, c[0x0][0x23c], -R10 ;  /* 0x00008f0033337a23 */ /* 0x000fe4000001080a */
[--C-:B------:R-:W-:Y:S01]  /*67f0*/  FFMA.FTZ R43, R43, c[0x0][0x23c], -R0.reuse ;  /* 0x00008f002b2b7a23 */ /* 0x100fe20000010800 */
[C---:B------:R-:W-:Y:S01]  /*6800*/  HMMA.16816.F32 R56, R140.reuse, R4, R56 ;  /* 0x000000048c38723c */ /* 0x040fe20000001838 */
[--C-:B------:R-:W-:Y:S03]  /*6810*/  FFMA.FTZ R46, R46, c[0x0][0x23c], -R0.reuse ;  /* 0x00008f002e2e7a23 */ /* 0x100fe60000010800 */
[----:B------:R-:W-:Y:S01]  /*6820*/  MUFU.EX2 R165, R50 ;  /* 0x0000003200a57308 */ /* 0x000fe20000000800 */
[----:B------:R-:W-:Y:S02]  /*6830*/  FFMA.FTZ R47, R47, c[0x0][0x23c], -R0 ;  /* 0x00008f002f2f7a23 */ /* 0x000fe40000010800 */
[----:B------:R-:W-:Y:S01]  /*6840*/  IMAD.WIDE.U32 R4, R159, -0x326172a9, RZ ;  /* 0xcd9e8d579f047825 */ /* 0x000fe200078e00ff */
[-C--:B------:R-:W-:Y:S04]  /*6850*/  HMMA.16816.F32 R60, R140, R6.reuse, R60 ;  /* 0x000000068c3c723c */ /* 0x080fe8000000183c */
[--C-:B------:R-:W-:Y:S01]  /*6860*/  LOP3.LUT R16, R5, UR19, R160.reuse, 0x96, !PT ;  /* 0x0000001305107c12 */ /* 0x100fe2000f8e96a0 */
[----:B------:R-:W-:Y:S01]  /*6870*/  IMAD.WIDE.U32 R24, R153, -0x326172a9, RZ ;  /* 0xcd9e8d5799187825 */ /* 0x000fe200078e00ff */
[----:B------:R-:W-:Y:S01]  /*6880*/  LOP3.LUT R160, R19, UR19, R160, 0x96, !PT ;  /* 0x0000001313a07c12 */ /* 0x000fe2000f8e96a0 */
[----:B------:R-:W-:Y:S01]  /*6890*/  MUFU.EX2 R189, R32 ;  /* 0x0000002000bd7308 */ /* 0x000fe20000000800 */
[----:B------:R-:W-:Y:S01]  /*68a0*/  LOP3.LUT R142, R23, UR17, R18, 0x96, !PT ;  /* 0x00000011178e7c12 */ /* 0x000fe2000f8e9612 */
[----:B------:R-:W-:Y:S03]  /*68b0*/  HMMA.16816.F32 R64, R132, R6, R64 ;  /* 0x000000068440723c */ /* 0x000fe60000001840 */
[----:B------:R-:W-:Y:S04]  /*68c0*/  IMAD.WIDE.U32 R18, R9, -0x326172a9, RZ ;  /* 0xcd9e8d5709127825 */ /* 0x000fe800078e00ff */
[----:B------:R-:W-:Y:S01]  /*68d0*/  IMAD.WIDE.U32 R142, R142, -0x2daee0ad, RZ ;  /* 0xd2511f538e8e7825 */ /* 0x000fe200078e00ff */
[----:B------:R-:W-:Y:S01]  /*68e0*/  LOP3.LUT R140, R19, UR17, R138, 0x96, !PT ;  /* 0x00000011138c7c12 */ /* 0x000fe2000f8e968a */
[----:B------:R1:W-:Y:S03]  /*68f0*/  MUFU.EX2 R202, R28 ;  /* 0x0000001c00ca7308 */ /* 0x0003e60000000800 */
[----:B------:R-:W-:Y:S02]  /*6900*/  FFMA.FTZ R52, R188, UR4, R52 ;  /* 0x00000004bc347c23 */ /* 0x000fe40008010034 */
[----:B------:R-:W-:Y:S03]  /*6910*/  IMAD.WIDE.U32 R140, R140, -0x2daee0ad, RZ ;  /* 0xd2511f538c8c7825 */ /* 0x000fe600078e00ff */
[----:B------:R-:W-:Y:S01]  /*6920*/  @!P0 FSEL R52, R52, -INF , !P2 ;  /* 0xff80000034348808 */ /* 0x000fe20005000000 */
[----:B------:R-:W-:Y:S01]  /*6930*/  FFMA.FTZ R54, R188, UR4, R54 ;  /* 0x00000004bc367c23 */ /* 0x000fe20008010036 */
[----:B------:R-:W-:Y:S01]  /*6940*/  @!P0 ISETP.GE.AND P2, PT, R186, R149, PT ;  /* 0x00000095ba00820c */ /* 0x000fe20003f46270 */
[----:B------:R-:W-:Y:S01]  /*6950*/  MUFU.EX2 R222, R14 ;  /* 0x0000000e00de7308 */ /* 0x000fe20000000800 */
[----:B------:R-:W-:Y:S02]  /*6960*/  FFMA.FTZ R56, R188, UR4, R56 ;  /* 0x00000004bc387c23 */ /* 0x000fe40008010038 */
[----:B------:R-:W-:Y:S01]  /*6970*/  @!P0 FSEL R54, R54, -INF , !P4 ;  /* 0xff80000036368808 */ /* 0x000fe20006000000 */
[----:B------:R-:W-:Y:S02]  /*6980*/  FFMA.FTZ R52, R52, c[0x0][0x23c], -R144 ;  /* 0x00008f0034347a23 */ /* 0x000fe40000010890 */
[----:B------:R-:W-:Y:S01]  /*6990*/  @!P0 FSEL R56, R56, -INF , !P2 ;  /* 0xff80000038388808 */ /* 0x000fe20005000000 */
[----:B------:R-:W-:Y:S01]  /*69a0*/  FFMA.FTZ R58, R188, UR4, R58 ;  /* 0x00000004bc3a7c23 */ /* 0x000fe2000801003a */
[----:B------:R-:W-:Y:S01]  /*69b0*/  @!P0 ISETP.GE.AND P2, PT, R186, R150, PT ;  /* 0x00000096ba00820c */ /* 0x000fe20003f46270 */
[----:B------:R-:W-:Y:S01]  /*69c0*/  FFMA.FTZ R54, R54, c[0x0][0x23c], -R10 ;  /* 0x00008f0036367a23 */ /* 0x000fe2000001080a */
[----:B------:R-:W-:Y:S01]  /*69d0*/  MUFU.EX2 R188, R33 ;  /* 0x0000002100bc7308 */ /* 0x000fe20000000800 */
[----:B------:R-:W-:Y:S01]  /*69e0*/  FFMA.FTZ R56, R56, c[0x0][0x23c], -R8 ;  /* 0x00008f0038387a23 */ /* 0x000fe20000010808 */
[----:B------:R-:W-:Y:S01]  /*69f0*/  @!P0 FSEL R58, R58, -INF , !P2 ;  /* 0xff8000003a3a8808 */ /* 0x000fe20005000000 */
[----:B------:R-:W-:Y:S01]  /*6a00*/  IMAD.WIDE.U32 R16, R16, -0x2daee0ad, RZ ;  /* 0xd2511f5310107825 */ /* 0x000fe200078e00ff */
[----:B-1----:R-:W-:Y:S03]  /*6a10*/  LOP3.LUT R28, R21, UR16, R146, 0x96, !PT ;  /* 0x00000010151c7c12 */ /* 0x002fe6000f8e9692 */
[----:B------:R-:W-:Y:S01]  /*6a20*/  IMAD.U32 R146, RZ, RZ, UR24 ;  /* 0x00000018ff927e24 */ /* 0x000fe2000f8e00ff */
[----:B------:R-:W-:Y:S01]  /*6a30*/  LOP3.LUT R17, R17, UR16, R162, 0x96, !PT ;  /* 0x0000001011117c12 */ /* 0x000fe2000f8e96a2 */
[----:B------:R-:W-:Y:S01]  /*6a40*/  FFMA.FTZ R58, R58, c[0x0][0x23c], -R0 ;  /* 0x00008f003a3a7a23 */ /* 0x000fe20000010800 */
[----:B------:R-:W-:Y:S01]  /*6a50*/  MUFU.EX2 R159, R54 ;  /* 0x00000036009f7308 */ /* 0x000fe20000000800 */
[C---:B------:R-:W-:Y:S02]  /*6a60*/  FFMA.FTZ R55, R187.reuse, UR4, R55 ;  /* 0x00000004bb377c23 */ /* 0x040fe40008010037 */
[C---:B------:R-:W-:Y:S02]  /*6a70*/  FFMA.FTZ R53, R187.reuse, UR4, R53 ;  /* 0x00000004bb357c23 */ /* 0x040fe40008010035 */
[C---:B------:R-:W-:Y:S02]  /*6a80*/  FFMA.FTZ R57, R187.reuse, UR4, R57 ;  /* 0x00000004bb397c23 */ /* 0x040fe40008010039 */
[----:B------:R-:W-:Y:S03]  /*6a90*/  FFMA.FTZ R59, R187, UR4, R59 ;  /* 0x00000004bb3b7c23 */ /* 0x000fe6000801003b */
[----:B------:R-:W-:Y:S10]  /*6aa0*/  MUFU.EX2 R163, R56 ;  /* 0x0000003800a37308 */ /* 0x000ff40000000800 */
[----:B------:R-:W-:Y:S10]  /*6ab0*/  MUFU.EX2 R167, R58 ;  /* 0x0000003a00a77308 */ /* 0x000ff40000000800 */
[----:B------:R1:W-:Y:S10]  /*6ac0*/  MUFU.EX2 R223, R15 ;  /* 0x0000000f00df7308 */ /* 0x0003f40000000800 */
[----:B------:R1:W1:Y:S10]  /*6ad0*/  MUFU.EX2 R225, R11 ;  /* 0x0000000b00e17308 */ /* 0x0002740000000800 */
[----:B------:R1:W1:Y:S02]  /*6ae0*/  MUFU.EX2 R218, R13 ;  /* 0x0000000d00da7308 */ /* 0x0002640000000800 */
[----:B-1----:R-:W-:Y:S05]  /*6af0*/  IMAD.WIDE.U32 R14, R155, -0x326172a9, RZ ;  /* 0xcd9e8d579b0e7825 */ /* 0x002fea00078e00ff */
[----:B------:R-:W-:Y:S03]  /*6b00*/  LOP3.LUT R12, R15, UR19, R156, 0x96, !PT ;  /* 0x000000130f0c7c12 */ /* 0x000fe6000f8e969c */
[----:B------:R-:W-:Y:S01]  /*6b10*/  MUFU.EX2 R155, R52 ;  /* 0x00000034009b7308 */ /* 0x000fe20000000800 */
[----:B------:R-:W-:Y:S02]  /*6b20*/  LOP3.LUT R11, R137, UR18, R164, 0x96, !PT ;  /* 0x00000012890b7c12 */ /* 0x000fe4000f8e96a4 */
[----:B------:R-:W-:Y:S03]  /*6b30*/  LOP3.LUT R137, R25, UR17, R4, 0x96, !PT ;  /* 0x0000001119897c12 */ /* 0x000fe6000f8e9604 */
[----:B------:R-:W-:Y:S04]  /*6b40*/  IMAD.WIDE.U32 R4, R11, -0x326172a9, RZ ;  /* 0xcd9e8d570b047825 */ /* 0x000fe800078e00ff */
[----:B------:R-:W-:Y:S01]  /*6b50*/  MUFU.EX2 R164, R51 ;  /* 0x0000003300a47308 */ /* 0x000fe20000000800 */
[----:B------:R-:W-:Y:S05]  /*6b60*/  IMAD.WIDE.U32 R12, R12, -0x2daee0ad, RZ ;  /* 0xd2511f530c0c7825 */ /* 0x000fea00078e00ff */
[----:B------:R-:W-:Y:S01]  /*6b70*/  LOP3.LUT R139, R13, UR16, R136, 0x96, !PT ;  /* 0x000000100d8b7c12 */ /* 0x000fe2000f8e9688 */
[----:B------:R-:W-:Y:S03]  /*6b80*/  IMAD.WIDE.U32 R136, R137, -0x2daee0ad, RZ ;  /* 0xd2511f5389887825 */ /* 0x000fe600078e00ff */
[----:B------:R1:W-:Y:S01]  /*6b90*/  MUFU.EX2 R215, R26 ;  /* 0x0000001a00d77308 */ /* 0x0003e20000000800 */
[----:B------:R-:W-:Y:S01]  /*6ba0*/  IMAD.WIDE.U32 R138, R139, -0x326172a9, RZ ;  /* 0xcd9e8d578b8a7825 */ /* 0x000fe200078e00ff */
[----:B------:R-:W-:Y:S02]  /*6bb0*/  LOP3.LUT R13, R137, UR14, R16, 0x96, !PT ;  /* 0x0000000e890d7c12 */ /* 0x000fe4000f8e9610 */
[----:B------:R-:W-:Y:S01]  /*6bc0*/  LOP3.LUT R137, R141, UR14, R20, 0x96, !PT ;  /* 0x0000000e8d897c12 */ /* 0x000fe2000f8e9614 */
[----:B------:R-:W-:Y:S01]  /*6bd0*/  IMAD.WIDE.U32 R16, R17, -0x326172a9, RZ ;  /* 0xcd9e8d5711107825 */ /* 0x000fe200078e00ff */
[----:B------:R-:W-:Y:S04]  /*6be0*/  LOP3.LUT R4, R139, UR15, R4, 0x96, !PT ;  /* 0x0000000f8b047c12 */ /* 0x000fe8000f8e9604 */
[----:B------:R-:W2:Y:S10]  /*6bf0*/  MUFU.EX2 R214, R27 ;  /* 0x0000001b00d67308 */ /* 0x000eb40000000800 */
[----:B------:R1:W1:Y:S02]  /*6c00*/  MUFU.EX2 R198, R29 ;  /* 0x0000001d00c67308 */ /* 0x0002640000000800 */
[----:B-1----:R-:W-:Y:S01]  /*6c10*/  LOP3.LUT R26, R5, UR17, R14, 0x96, !PT ;  /* 0x00000011051a7c12 */ /* 0x002fe2000f8e960e */
[----:B------:R-:W-:Y:S04]  /*6c20*/  IMAD.WIDE.U32 R14, R160, -0x2daee0ad, RZ ;  /* 0xd2511f53a00e7825 */ /* 0x000fe800078e00ff */
[----:B------:R-:W-:Y:S01]  /*6c30*/  IMAD.WIDE.U32 R4, R4, -0x2daee0ad, RZ ;  /* 0xd2511f5304047825 */ /* 0x000fe200078e00ff */
[----:B------:R-:W-:Y:S02]  /*6c40*/  LOP3.LUT R25, R15, UR16, R166, 0x96, !PT ;  /* 0x000000100f197c12 */ /* 0x000fe4000f8e96a6 */
[----:B------:R-:W-:Y:S01]  /*6c50*/  MUFU.EX2 R160, R48 ;  /* 0x0000003000a07308 */ /* 0x000fe20000000800 */
[----:B------:R-:W-:Y:S02]  /*6c60*/  LOP3.LUT R15, R17, UR15, R24, 0x96, !PT ;  /* 0x0000000f110f7c12 */ /* 0x000fe4000f8e9618 */
[----:B------:R-:W-:Y:S01]  /*6c70*/  LOP3.LUT R17, R143, UR14, R14, 0x96, !PT ;  /* 0x0000000e8f117c12 */ /* 0x000fe2000f8e960e */
[----:B------:R-:W-:Y:S01]  /*6c80*/  IMAD.WIDE.U32 R24, R25, -0x326172a9, RZ ;  /* 0xcd9e8d5719187825 */ /* 0x000fe200078e00ff */
[----:B------:R-:W-:Y:S03]  /*6c90*/  SHF.R.U32.HI R23, RZ, 0x18, R4 ;  /* 0x00000018ff177819 */ /* 0x000fe60000011604 */
[----:B------:R-:W-:Y:S01]  /*6ca0*/  IMAD.WIDE.U32 R14, R15, -0x2daee0ad, RZ ;  /* 0xd2511f530f0e7825 */ /* 0x000fe200078e00ff */
[----:B------:R-:W-:Y:S01]  /*6cb0*/  LOP3.LUT R139, R25, UR15, R22, 0x96, !PT ;  /* 0x0000000f198b7c12 */ /* 0x000fe2000f8e9616 */
[----:B------:R1:W1:Y:S01]  /*6cc0*/  MUFU.EX2 R208, R30 ;  /* 0x0000001e00d07308 */ /* 0x0002620000000800 */
[----:B------:R-:W-:Y:S01]  /*6cd0*/  LOP3.LUT R22, R4, 0xff, RZ, 0xc0, !PT ;  /* 0x000000ff04167812 */ /* 0x000fe200078ec0ff */
[----:B------:R-:W-:Y:S01]  /*6ce0*/  IMAD.WIDE.U32 R6, R17, -0x326172a9, RZ ;  /* 0xcd9e8d5711067825 */ /* 0x000fe200078e00ff */
[----:B------:R-:W-:Y:S02]  /*6cf0*/  LOP3.LUT R11, R15, UR12, R136, 0x96, !PT ;  /* 0x0000000c0f0b7c12 */ /* 0x000fe4000f8e9688 */
[----:B------:R-:W-:Y:S01]  /*6d00*/  LOP3.LUT R20, R14, 0xff, RZ, 0xc0, !PT ;  /* 0x000000ff0e147812 */ /* 0x000fe200078ec0ff */
[----:B------:R-:W-:Y:S01]  /*6d10*/  IMAD.WIDE.U32 R28, R28, -0x326172a9, RZ ;  /* 0xcd9e8d571c1c7825 */ /* 0x000fe200078e00ff */
[--C-:B------:R-:W-:Y:S02]  /*6d20*/  SHF.R.U32.HI R25, RZ, 0x18, R14.reuse ;  /* 0x00000018ff197819 */ /* 0x100fe4000001160e */
[----:B------:R-:W-:Y:S01]  /*6d30*/  SHF.R.U32.HI R32, RZ, 0x10, R14 ;  /* 0x00000010ff207819 */ /* 0x000fe2000001160e */
[----:B------:R1:W1:Y:S01]  /*6d40*/  MUFU.EX2 R206, R31 ;  /* 0x0000001f00ce7308 */ /* 0x0002620000000800 */
[----:B------:R-:W-:Y:S01]  /*6d50*/  LOP3.LUT R141, R29, UR15, R18, 0x96, !PT ;  /* 0x0000000f1d8d7c12 */ /* 0x000fe2000f8e9612 */
[----:B------:R-:W-:Y:S01]  /*6d60*/  IMAD.WIDE.U32 R26, R26, -0x2daee0ad, RZ ;  /* 0xd2511f531a1a7825 */ /* 0x000fe200078e00ff */
[----:B------:R-:W-:Y:S02]  /*6d70*/  SHF.R.U32.HI R132, RZ, 0x10, R6 ;  /* 0x00000010ff847819 */ /* 0x000fe40000011606 */
[----:B------:R-:W-:Y:S02]  /*6d80*/  LOP3.LUT R33, R6, 0xffff, RZ, 0xc0, !PT ;  /* 0x0000ffff06217812 */ /* 0x000fe400078ec0ff */
[----:B------:R-:W-:Y:S01]  /*6d90*/  LOP3.LUT R21, R27, UR14, R12, 0x96, !PT ;  /* 0x0000000e1b157c12 */ /* 0x000fe2000f8e960c */
[----:B------:R-:W-:Y:S02]  /*6da0*/  IMAD.WIDE.U32 R12, R13, -0x326172a9, RZ ;  /* 0xcd9e8d570d0c7825 */ /* 0x000fe400078e00ff */
[----:B------:R-:W-:Y:S03]  /*6db0*/  MUFU.EX2 R187, R38 ;  /* 0x0000002600bb7308 */ /* 0x000fe60000000800 */
[----:B------:R-:W-:Y:S02]  /*6dc0*/  LOP3.LUT R9, R13, UR13, R16, 0x96, !PT ;  /* 0x0000000d0d097c12 */ /* 0x000fe4000f8e9610 */
[----:B------:R-:W-:Y:S02]  /*6dd0*/  LOP3.LUT R16, R5, UR12, R26, 0x96, !PT ;  /* 0x0000000c05107c12 */ /* 0x000fe4000f8e961a */
[----:B-1----:R-:W-:Y:S02]  /*6de0*/  LOP3.LUT R30, R4, 0xffff, RZ, 0xc0, !PT ;  /* 0x0000ffff041e7812 */ /* 0x002fe400078ec0ff */
[C---:B------:R-:W-:Y:S01]  /*6df0*/  LOP3.LUT R18, R12.reuse, 0xff, RZ, 0xc0, !PT ;  /* 0x000000ff0c127812 */ /* 0x040fe200078ec0ff */
[----:B------:R-:W-:Y:S01]  /*6e00*/  MUFU.EX2 R197, R42 ;  /* 0x0000002a00c57308 */ /* 0x000fe20000000800 */
[----:B------:R-:W-:Y:S02]  /*6e10*/  SHF.R.U32.HI R19, RZ, 0x18, R12 ;  /* 0x00000018ff137819 */ /* 0x000fe4000001160c */
[----:B------:R-:W-:Y:S02]  /*6e20*/  LOP3.LUT R27, R12, 0xffff, RZ, 0xc0, !PT ;  /* 0x0000ffff0c1b7812 */ /* 0x000fe400078ec0ff */
[----:B------:R-:W-:Y:S01]  /*6e30*/  SHF.R.U32.HI R31, RZ, 0x10, R4 ;  /* 0x00000010ff1f7819 */ /* 0x000fe20000011604 */
[----:B------:R-:W-:Y:S01]  /*6e40*/  IMAD.WIDE.U32 R4, R21, -0x326172a9, RZ ;  /* 0xcd9e8d5715047825 */ /* 0x000fe200078e00ff */
[----:B------:R-:W-:Y:S02]  /*6e50*/  SHF.R.U32.HI R29, RZ, 0x10, R12 ;  /* 0x00000010ff1d7819 */ /* 0x000fe4000001160c */
[----:B------:R-:W-:Y:S01]  /*6e60*/  LOP3.LUT R26, R14, 0xffff, RZ, 0xc0, !PT ;  /* 0x0000ffff0e1a7812 */ /* 0x000fe200078ec0ff */
[----:B------:R-:W-:Y:S01]  /*6e70*/  MUFU.EX2 R190, R41 ;  /* 0x0000002900be7308 */ /* 0x000fe20000000800 */
[----:B------:R-:W-:Y:S02]  /*6e80*/  LOP3.LUT R13, R7, UR13, R24, 0x96, !PT ;  /* 0x0000000d070d7c12 */ /* 0x000fe4000f8e9618 */
[----:B------:R-:W-:Y:S02]  /*6e90*/  LOP3.LUT R21, R6, 0xff, RZ, 0xc0, !PT ;  /* 0x000000ff06157812 */ /* 0x000fe400078ec0ff */
[----:B------:R-:W-:Y:S02]  /*6ea0*/  SHF.R.U32.HI R24, RZ, 0x18, R6 ;  /* 0x00000018ff187819 */ /* 0x000fe40000011606 */
[----:B------:R-:W-:Y:S02]  /*6eb0*/  LOP3.LUT R6, R5, UR13, R138, 0x96, !PT ;  /* 0x0000000d05067c12 */ /* 0x000fe4000f8e968a */
[C---:B------:R-:W-:Y:S01]  /*6ec0*/  LOP3.LUT R12, R4.reuse, 0xffff, RZ, 0xc0, !PT ;  /* 0x0000ffff040c7812 */ /* 0x040fe200078ec0ff */
[----:B------:R-:W-:Y:S01]  /*6ed0*/  MUFU.EX2 R196, R43 ;  /* 0x0000002b00c47308 */ /* 0x000fe20000000800 */
[----:B----4-:R-:W-:Y:S02]  /*6ee0*/  @!P0 ISETP.GE.AND P1, PT, R171, R148, PT ;  /* 0x00000094ab00820c */ /* 0x010fe40003f26270 */
[----:B------:R-:W-:Y:S02]  /*6ef0*/  LOP3.LUT R17, R4, 0xff, RZ, 0xc0, !PT ;  /* 0x000000ff04117812 */ /* 0x000fe400078ec0ff */
[--C-:B------:R-:W-:Y:S02]  /*6f00*/  SHF.R.U32.HI R15, RZ, 0x10, R4.reuse ;  /* 0x00000010ff0f7819 */ /* 0x100fe40000011604 */
[----:B------:R-:W-:Y:S02]  /*6f10*/  SHF.R.U32.HI R14, RZ, 0x18, R4 ;  /* 0x00000018ff0e7819 */ /* 0x000fe40000011604 */
[C---:B------:R-:W-:Y:S01]  /*6f20*/  LOP3.LUT R4, R9.reuse, 0xff, RZ, 0xc0, !PT ;  /* 0x000000ff09047812 */ /* 0x040fe200078ec0ff */
[----:B------:R-:W-:Y:S01]  /*6f30*/  MUFU.EX2 R195, R46 ;  /* 0x0000002e00c37308 */ /* 0x000fe20000000800 */
[----:B------:R-:W-:Y:S02]  /*6f40*/  LOP3.LUT R5, R9, 0xffff, RZ, 0xc0, !PT ;  /* 0x0000ffff09057812 */ /* 0x000fe400078ec0ff */
[C---:B-----5:R-:W-:Y:S02]  /*6f50*/  @!P0 ISETP.GE.AND P2, PT, R170.reuse, R150, PT ;  /* 0x00000096aa00820c */ /* 0x060fe40003f46270 */
[CC--:B------:R-:W-:Y:S02]  /*6f60*/  @!P0 ISETP.GE.AND P5, PT, R170.reuse, R148.reuse, PT ;  /* 0x00000094aa00820c */ /* 0x0c0fe40003fa6270 */
[----:B------:R-:W-:Y:S02]  /*6f70*/  SHF.R.U32.HI R5, RZ, 0x8, R5 ;  /* 0x00000008ff057819 */ /* 0x000fe40000011605 */
[----:B--2---:R-:W-:Y:S01]  /*6f80*/  @!P0 ISETP.GE.AND P3, PT, R169, R148, PT ;  /* 0x00000094a900820c */ /* 0x004fe20003f66270 */
[----:B------:R-:W-:Y:S01]  /*6f90*/  MUFU.EX2 R194, R47 ;  /* 0x0000002f00c27308 */ /* 0x000fe20000000800 */
[----:B------:R-:W-:Y:S01]  /*6fa0*/  @!P0 ISETP.GE.AND P6, PT, R171, R151, PT ;  /* 0x00000097ab00820c */ /* 0x000fe20003fc6270 */
[----:B------:R-:W2:Y:S01]  /*6fb0*/  LDL R148, [R1+0x44] ;  /* 0x0000440001947983 */ /* 0x000ea20000100800 */
[-C--:B------:R-:W-:Y:S02]  /*6fc0*/  @!P0 ISETP.GE.AND P4, PT, R170, R149.reuse, PT ;  /* 0x00000095aa00820c */ /* 0x080fe40003f86270 */
[----:B------:R-:W-:Y:S02]  /*6fd0*/  @!P0 FSEL R55, R55, -INF , !P6 ;  /* 0xff80000037378808 */ /* 0x000fe40007000000 */
[-C--:B------:R-:W-:Y:S02]  /*6fe0*/  @!P0 ISETP.GE.AND P6, PT, R169, R149.reuse, PT ;  /* 0x00000095a900820c */ /* 0x080fe40003fc6270 */
[----:B------:R-:W-:Y:S01]  /*6ff0*/  @!P0 FSEL R53, R53, -INF , !P1 ;  /* 0xff80000035358808 */ /* 0x000fe20004800000 */
[----:B------:R-:W-:Y:S01]  /*7000*/  FFMA.FTZ R55, R55, c[0x0][0x23c], -R10 ;  /* 0x00008f0037377a23 */ /* 0x000fe2000001080a */
[----:B------:R-:W-:Y:S01]  /*7010*/  @!P0 ISETP.GE.AND P1, PT, R171, R149, PT ;  /* 0x00000095ab00820c */ /* 0x000fe20003f26270 */
[----:B------:R-:W-:Y:S01]  /*7020*/  MUFU.EX2 R186, R39 ;  /* 0x0000002700ba7308 */ /* 0x000fe20000000800 */
[----:B------:R-:W-:Y:S01]  /*7030*/  SHF.R.U32.HI R7, RZ, 0x10, R6 ;  /* 0x00000010ff077819 */ /* 0x000fe20000011606 */
[----:B------:R-:W-:Y:S01]  /*7040*/  FFMA.FTZ R53, R53, c[0x0][0x23c], -R144 ;  /* 0x00008f0035357a23 */ /* 0x000fe20000010890 */
[----:B------:R-:W-:Y:S02]  /*7050*/  @!P0 FSEL R57, R57, -INF , !P1 ;  /* 0xff80000039398808 */ /* 0x000fe40004800000 */
[-C--:B------:R-:W-:Y:S03]  /*7060*/  @!P0 ISETP.GE.AND P1, PT, R171, R150.reuse, PT ;  /* 0x00000096ab00820c */ /* 0x080fe60003f26270 */
[----:B------:R-:W-:Y:S01]  /*7070*/  FFMA.FTZ R57, R57, c[0x0][0x23c], -R8 ;  /* 0x00008f0039397a23 */ /* 0x000fe20000010808 */
[----:B------:R-:W-:Y:S01]  /*7080*/  @!P0 FSEL R59, R59, -INF , !P1 ;  /* 0xff8000003b3b8808 */ /* 0x000fe20004800000 */
[----:B------:R-:W-:Y:S01]  /*7090*/  MUFU.EX2 R153, R53 ;  /* 0x0000003500997308 */ /* 0x000fe20000000800 */
[----:B------:R-:W-:Y:S03]  /*70a0*/  @!P0 ISETP.GE.AND P1, PT, R169, R150, PT ;  /* 0x00000096a900820c */ /* 0x000fe60003f26270 */
[----:B------:R-:W-:Y:S02]  /*70b0*/  FFMA.FTZ R59, R59, c[0x0][0x23c], -R0 ;  /* 0x00008f003b3b7a23 */ /* 0x000fe40000010800 */
[C---:B---3--:R-:W-:Y:S02]  /*70c0*/  FFMA.FTZ R65, R145.reuse, UR4, R65 ;  /* 0x0000000491417c23 */ /* 0x048fe40008010041 */
[C---:B------:R-:W-:Y:S02]  /*70d0*/  FFMA.FTZ R61, R145.reuse, UR4, R61 ;  /* 0x00000004913d7c23 */ /* 0x040fe4000801003d */
[----:B------:R-:W-:Y:S01]  /*70e0*/  MUFU.EX2 R157, R55 ;  /* 0x00000037009d7308 */ /* 0x000fe20000000800 */
[----:B------:R-:W-:Y:S01]  /*70f0*/  FFMA.FTZ R67, R145, UR4, R67 ;  /* 0x0000000491437c23 */ /* 0x000fe20008010043 */
[----:B------:R-:W-:Y:S01]  /*7100*/  @!P0 FSEL R65, R65, -INF , !P3 ;  /* 0xff80000041418808 */ /* 0x000fe20005800000 */
[----:B------:R-:W-:Y:S01]  /*7110*/  FFMA.FTZ R63, R145, UR4, R63 ;  /* 0x00000004913f7c23 */ /* 0x000fe2000801003f */
[----:B------:R-:W-:Y:S02]  /*7120*/  @!P0 FSEL R61, R61, -INF , !P6 ;  /* 0xff8000003d3d8808 */ /* 0x000fe40007000000 */
[-C--:B------:R-:W-:Y:S02]  /*7130*/  @!P0 ISETP.GE.AND P6, PT, R169, R151.reuse, PT ;  /* 0x00000097a900820c */ /* 0x080fe40003fc6270 */
[----:B------:R-:W-:Y:S02]  /*7140*/  @!P0 FSEL R63, R63, -INF , !P1 ;  /* 0xff8000003f3f8808 */ /* 0x000fe40004800000 */
[----:B------:R-:W-:Y:S01]  /*7150*/  @!P0 FSEL R67, R67, -INF , !P6 ;  /* 0xff80000043438808 */ /* 0x000fe20007000000 */
[----:B------:R-:W-:Y:S01]  /*7160*/  MUFU.EX2 R162, R57 ;  /* 0x0000003900a27308 */ /* 0x000fe20000000800 */
[----:B------:R-:W-:Y:S09]  /*7170*/  ISETP.LE.U32.AND P1, PT, R19, UR5, PT ;  /* 0x0000000513007c0c */ /* 0x000ff2000bf23070 */
[----:B------:R-:W1:Y:S04]  /*7180*/  MUFU.EX2 R169, R36 ;  /* 0x0000002400a97308 */ /* 0x000e680000000800 */
[----:B------:R-:W-:Y:S06]  /*7190*/  @!P1 FADD.FTZ R212, -R212, -RZ ;  /* 0x800000ffd4d49221 */ /* 0x000fec0000010100 */
[----:B------:R-:W-:Y:S10]  /*71a0*/  MUFU.EX2 R171, R44 ;  /* 0x0000002c00ab7308 */ /* 0x000ff40000000800 */
[----:B------:R-:W-:Y:S01]  /*71b0*/  MUFU.EX2 R166, R59 ;  /* 0x0000003b00a67308 */ /* 0x000fe20000000800 */
[C---:B--2---:R-:W-:Y:S02]  /*71c0*/  FFMA.FTZ R64, R148.reuse, UR4, R64 ;  /* 0x0000000494407c23 */ /* 0x044fe40008010040 */
[C---:B------:R-:W-:Y:S02]  /*71d0*/  FFMA.FTZ R60, R148.reuse, UR4, R60 ;  /* 0x00000004943c7c23 */ /* 0x040fe4000801003c */
[----:B------:R-:W-:Y:S01]  /*71e0*/  FFMA.FTZ R66, R148, UR4, R66 ;  /* 0x0000000494427c23 */ /* 0x000fe20008010042 */
[----:B------:R-:W-:Y:S01]  /*71f0*/  @!P0 FSEL R64, R64, -INF , !P5 ;  /* 0xff80000040408808 */ /* 0x000fe20006800000 */
[----:B------:R-:W-:Y:S01]  /*7200*/  FFMA.FTZ R62, R148, UR4, R62 ;  /* 0x00000004943e7c23 */ /* 0x000fe2000801003e */
[----:B------:R-:W-:Y:S02]  /*7210*/  ISETP.LE.U32.AND P5, PT, R4, UR5, PT ;  /* 0x0000000504007c0c */ /* 0x000fe4000bfa3070 */
[--C-:B------:R-:W-:Y:S01]  /*7220*/  SHF.R.U32.HI R4, RZ, 0x18, R9.reuse ;  /* 0x00000018ff047819 */ /* 0x100fe20000011609 */
[--C-:B------:R-:W-:Y:S01]  /*7230*/  FFMA.FTZ R64, R64, c[0x0][0x23c], -R144.reuse ;  /* 0x00008f0040407a23 */ /* 0x100fe20000010890 */
[----:B------:R-:W-:Y:S01]  /*7240*/  @!P0 FSEL R60, R60, -INF , !P4 ;  /* 0xff8000003c3c8808 */ /* 0x000fe20006000000 */
[----:B------:R-:W-:Y:S01]  /*7250*/  FFMA.FTZ R144, R65, c[0x0][0x23c], -R144 ;  /* 0x00008f0041907a23 */ /* 0x000fe20000010890 */
[----:B------:R-:W-:Y:S02]  /*7260*/  ISETP.LE.U32.AND P3, PT, R4, UR5, PT ;  /* 0x0000000504007c0c */ /* 0x000fe4000bf63070 */
[----:B------:R-:W-:Y:S01]  /*7270*/  LOP3.LUT R4, R5, 0xffff, RZ, 0xc0, !PT ;  /* 0x0000ffff05047812 */ /* 0x000fe200078ec0ff */
[--C-:B------:R-:W-:Y:S01]  /*7280*/  FFMA.FTZ R60, R60, c[0x0][0x23c], -R8.reuse ;  /* 0x00008f003c3c7a23 */ /* 0x100fe20000010808 */
[----:B------:R-:W-:Y:S01]  /*7290*/  SHF.R.U32.HI R5, RZ, 0x10, R9 ;  /* 0x00000010ff057819 */ /* 0x000fe20000011609 */
[----:B------:R-:W-:Y:S01]  /*72a0*/  FFMA.FTZ R8, R61, c[0x0][0x23c], -R8 ;  /* 0x00008f003d087a23 */ /* 0x000fe20000010808 */
[----:B------:R-:W-:Y:S01]  /*72b0*/  @!P0 ISETP.GE.AND P4, PT, R170, R151, PT ;  /* 0x00000097aa00820c */ /* 0x000fe20003f86270 */
[----:B------:R-:W-:Y:S01]  /*72c0*/  MUFU.EX2 R154, R60 ;  /* 0x0000003c009a7308 */ /* 0x000fe20000000800 */
[----:B------:R-:W-:Y:S01]  /*72d0*/  LOP3.LUT R5, R5, 0xff, RZ, 0xc0, !PT ;  /* 0x000000ff05057812 */ /* 0x000fe200078ec0ff */
[----:B------:R-:W-:Y:S01]  /*72e0*/  @!P5 FADD.FTZ R201, -R201, -RZ ;  /* 0x800000ffc9c9d221 */ /* 0x000fe20000010100 */
[----:B------:R-:W-:Y:S02]  /*72f0*/  @!P0 FSEL R66, R66, -INF , !P4 ;  /* 0xff80000042428808 */ /* 0x000fe40006000000 */
[----:B------:R-:W-:Y:S01]  /*7300*/  ISETP.LE.U32.AND P4, PT, R4, UR5, PT ;  /* 0x0000000504007c0c */ /* 0x000fe2000bf83070 */
[----:B------:R-:W-:Y:S01]  /*7310*/  @!P3 FADD.FTZ R216, -R216, -RZ ;  /* 0x800000ffd8d8b221 */ /* 0x000fe20000010100 */
[----:B------:R-:W-:Y:S01]  /*7320*/  LOP3.LUT R4, R6, 0xffff, RZ, 0xc0, !PT ;  /* 0x0000ffff06047812 */ /* 0x000fe200078ec0ff */
[----:B------:R-:W-:Y:S01]  /*7330*/  FFMA.FTZ R66, R66, c[0x0][0x23c], -R10 ;  /* 0x00008f0042427a23 */ /* 0x000fe2000001080a */
[----:B------:R-:W-:Y:S01]  /*7340*/  ISETP.LE.U32.AND P6, PT, R5, UR5, PT ;  /* 0x0000000505007c0c */ /* 0x000fe2000bfc3070 */
[----:B------:R-:W-:Y:S01]  /*7350*/  MUFU.EX2 R151, R64 ;  /* 0x0000004000977308 */ /* 0x000fe20000000800 */
[----:B------:R-:W-:Y:S01]  /*7360*/  SHF.R.U32.HI R4, RZ, 0x8, R4 ;  /* 0x00000008ff047819 */ /* 0x000fe20000011604 */
[----:B------:R-:W-:Y:S01]  /*7370*/  FFMA.FTZ R10, R67, c[0x0][0x23c], -R10 ;  /* 0x00008f00430a7a23 */ /* 0x000fe2000001080a */
[----:B------:R-:W-:Y:S02]  /*7380*/  LOP3.LUT R9, R6, 0xff, RZ, 0xc0, !PT ;  /* 0x000000ff06097812 */ /* 0x000fe400078ec0ff */
[----:B------:R-:W-:Y:S02]  /*7390*/  LOP3.LUT R4, R4, 0xffff, RZ, 0xc0, !PT ;  /* 0x0000ffff04047812 */ /* 0x000fe400078ec0ff */
[----:B------:R-:W-:Y:S01]  /*73a0*/  SHF.R.U32.HI R6, RZ, 0x18, R6 ;  /* 0x00000018ff067819 */ /* 0x000fe20000011606 */
[----:B------:R-:W-:Y:S01]  /*73b0*/  @!P4 FADD.FTZ R211, -R211, -RZ ;  /* 0x800000ffd3d3c221 */ /* 0x000fe20000010100 */
[----:B------:R-:W-:Y:S01]  /*73c0*/  ISETP.LE.U32.AND P4, PT, R4, UR5, PT ;  /* 0x0000000504007c0c */ /* 0x000fe2000bf83070 */
[----:B------:R-:W-:Y:S01]  /*73d0*/  MUFU.EX2 R149, R66 ;  /* 0x0000004200957308 */ /* 0x000fe20000000800 */
[----:B------:R-:W-:Y:S01]  /*73e0*/  @!P0 FSEL R62, R62, -INF , !P2 ;  /* 0xff8000003e3e8808 */ /* 0x000fe20005000000 */
[----:B------:R-:W-:Y:S01]  /*73f0*/  @!P6 FADD.FTZ R217, -R217, -RZ ;  /* 0x800000ffd9d9e221 */ /* 0x000fe20000010100 */
[----:B------:R-:W-:Y:S02]  /*7400*/  ISETP.LE.U32.AND P6, PT, R6, UR5, PT ;  /* 0x0000000506007c0c */ /* 0x000fe4000bfc3070 */
[----:B------:R-:W-:Y:S01]  /*7410*/  ISETP.LE.U32.AND P0, PT, R9, UR5, PT ;  /* 0x0000000509007c0c */ /* 0x000fe2000bf03070 */
[--C-:B------:R-:W-:Y:S01]  /*7420*/  FFMA.FTZ R62, R62, c[0x0][0x23c], -R0.reuse ;  /* 0x00008f003e3e7a23 */ /* 0x100fe20000010800 */
[----:B------:R-:W-:Y:S01]  /*7430*/  LOP3.LUT R5, R7, 0xff, RZ, 0xc0, !PT ;  /* 0x000000ff07057812 */ /* 0x000fe200078ec0ff */
[----:B------:R-:W-:Y:S01]  /*7440*/  FFMA.FTZ R0, R63, c[0x0][0x23c], -R0 ;  /* 0x00008f003f007a23 */ /* 0x000fe20000010800 */
[----:B------:R-:W-:Y:S01]  /*7450*/  SHF.R.U32.HI R4, RZ, 0x8, R12 ;  /* 0x00000008ff047819 */ /* 0x000fe2000001160c */
[----:B------:R-:W-:Y:S01]  /*7460*/  MUFU.EX2 R161, R62 ;  /* 0x0000003e00a17308 */ /* 0x000fe20000000800 */
[----:B------:R-:W-:Y:S01]  /*7470*/  ISETP.LE.U32.AND P5, PT, R5, UR5, PT ;  /* 0x0000000505007c0c */ /* 0x000fe2000bfa3070 */
[----:B------:R-:W-:Y:S01]  /*7480*/  @!P4 FADD.FTZ R220, -R220, -RZ ;  /* 0x800000ffdcdcc221 */ /* 0x000fe20000010100 */
[----:B------:R-:W-:Y:S02]  /*7490*/  LOP3.LUT R5, R15, 0xff, RZ, 0xc0, !PT ;  /* 0x000000ff0f057812 */ /* 0x000fe400078ec0ff */
[----:B------:R-:W-:Y:S01]  /*74a0*/  LOP3.LUT R4, R4, 0xffff, RZ, 0xc0, !PT ;  /* 0x0000ffff04047812 */ /* 0x000fe200078ec0ff */
[----:B------:R-:W-:Y:S01]  /*74b0*/  @!P6 FADD.FTZ R225, -R225, -RZ ;  /* 0x800000ffe1e1e221 */ /* 0x000fe20000010100 */
[----:B------:R-:W-:Y:S01]  /*74c0*/  ISETP.LE.U32.AND P4, PT, R5, UR5, PT ;  /* 0x0000000505007c0c */ /* 0x000fe2000bf83070 */
[----:B------:R-:W-:Y:S01]  /*74d0*/  @!P0 FADD.FTZ R221, -R221, -RZ ;  /* 0x800000ffdddd8221 */ /* 0x000fe20000010100 */
[----:B------:R-:W-:Y:S01]  /*74e0*/  ISETP.LE.U32.AND P6, PT, R14, UR5, PT ;  /* 0x000000050e007c0c */ /* 0x000fe2000bfc3070 */
[----:B------:R2:W-:Y:S01]  /*74f0*/  MUFU.EX2 R150, R144 ;  /* 0x0000009000967308 */ /* 0x0005e20000000800 */
[----:B------:R-:W-:Y:S02]  /*7500*/  ISETP.LE.U32.AND P0, PT, R4, UR5, PT ;  /* 0x0000000504007c0c */ /* 0x000fe4000bf03070 */
[----:B------:R-:W-:Y:S01]  /*7510*/  SHF.R.U32.HI R4, RZ, 0x8, R27 ;  /* 0x00000008ff047819 */ /* 0x000fe2000001161b */
[----:B------:R-:W-:Y:S01]  /*7520*/  @!P5 FADD.FTZ R224, -R224, -RZ ;  /* 0x800000ffe0e0d221 */ /* 0x000fe20000010100 */
[----:B------:R-:W-:Y:S02]  /*7530*/  LOP3.LUT R6, R29, 0xff, RZ, 0xc0, !PT ;  /* 0x000000ff1d067812 */ /* 0x000fe400078ec0ff */
[----:B------:R-:W-:Y:S02]  /*7540*/  LOP3.LUT R4, R4, 0xffff, RZ, 0xc0, !PT ;  /* 0x0000ffff04047812 */ /* 0x000fe400078ec0ff */
[----:B------:R-:W-:Y:S01]  /*7550*/  ISETP.LE.U32.AND P2, PT, R18, UR5, PT ;  /* 0x0000000512007c0c */ /* 0x000fe2000bf43070 */
[----:B------:R-:W-:Y:S01]  /*7560*/  @!P4 FADD.FTZ R222, -R222, -RZ ;  /* 0x800000ffdedec221 */ /* 0x000fe20000010100 */
[----:B------:R-:W-:Y:S01]  /*7570*/  ISETP.LE.U32.AND P4, PT, R4, UR5, PT ;  /* 0x0000000504007c0c */ /* 0x000fe2000bf83070 */
[----:B------:R-:W-:Y:S01]  /*7580*/  @!P6 FADD.FTZ R223, -R223, -RZ ;  /* 0x800000ffdfdfe221 */ /* 0x000fe20000010100 */
[----:B------:R-:W-:Y:S01]  /*7590*/  ISETP.LE.U32.AND P6, PT, R6, UR5, PT ;  /* 0x0000000506007c0c */ /* 0x000fe2000bfc3070 */
[----:B------:R-:W-:Y:S01]  /*75a0*/  IMAD.WIDE.U32 R4, R137, -0x326172a9, RZ ;  /* 0xcd9e8d5789047825 */ /* 0x000fe200078e00ff */
[C---:B------:R-:W-:Y:S01]  /*75b0*/  LOP3.LUT R6, R11.reuse, 0xffff, RZ, 0xc0, !PT ;  /* 0x0000ffff0b067812 */ /* 0x040fe200078ec0ff */
[----:B------:R-:W-:Y:S01]  /*75c0*/  MUFU.EX2 R152, R8 ;  /* 0x0000000800987308 */ /* 0x000fe20000000800 */
[----:B------:R-:W-:Y:S01]  /*75d0*/  LOP3.LUT R7, R11, 0xff, RZ, 0xc0, !PT ;  /* 0x000000ff0b077812 */ /* 0x000fe200078ec0ff */
[----:B------:R-:W-:Y:S01]  /*75e0*/  @!P0 FADD.FTZ R218, -R218, -RZ ;  /* 0x800000ffdada8221 */ /* 0x000fe20000010100 */
[----:B------:R-:W-:Y:S02]  /*75f0*/  SHF.R.U32.HI R6, RZ, 0x8, R6 ;  /* 0x00000008ff067819 */ /* 0x000fe40000011606 */
[----:B------:R-:W-:Y:S01]  /*7600*/  LOP3.LUT R9, R16, 0xff, RZ, 0xc0, !PT ;  /* 0x000000ff10097812 */ /* 0x000fe200078ec0ff */
[----:B------:R-:W-:Y:S01]  /*7610*/  @!P2 FADD.FTZ R205, -R205, -RZ ;  /* 0x800000ffcdcda221 */ /* 0x000fe20000010100 */
[----:B------:R-:W-:Y:S01]  /*7620*/  LOP3.LUT R6, R6, 0xffff, RZ, 0xc0, !PT ;  /* 0x0000ffff06067812 */ /* 0x000fe200078ec0ff */
[----:B------:R-:W-:Y:S01]  /*7630*/  @!P4 FADD.FTZ R204, -R204, -RZ ;  /* 0x800000ffccccc221 */ /* 0x000fe20000010100 */
[----:B------:R-:W-:Y:S01]  /*7640*/  ISETP.LE.U32.AND P2, PT, R7, UR5, PT ;  /* 0x0000000507007c0c */ /* 0x000fe2000bf43070 */
[----:B--2---:R-:W-:Y:S01]  /*7650*/  IMAD.IADD R144, R174, 0x1, R3 ;  /* 0x00000001ae907824 */ /* 0x004fe200078e0203 */
[----:B------:R-:W-:Y:S01]  /*7660*/  ISETP.LE.U32.AND P4, PT, R6, UR5, PT ;  /* 0x0000000506007c0c */ /* 0x000fe2000bf83070 */
[----:B------:R-:W-:Y:S01]  /*7670*/  @!P6 FADD.FTZ R213, -R213, -RZ ;  /* 0x800000ffd5d5e221 */ /* 0x000fe20000010100 */
[--C-:B------:R-:W-:Y:S01]  /*7680*/  SHF.R.U32.HI R7, RZ, 0x10, R11.reuse ;  /* 0x00000010ff077819 */ /* 0x100fe2000001160b */
[----:B------:R-:W-:Y:S01]  /*7690*/  MUFU.EX2 R156, R0 ;  /* 0x00000000009c7308 */ /* 0x000fe20000000800 */
[----:B------:R-:W-:Y:S02]  /*76a0*/  SHF.R.U32.HI R11, RZ, 0x18, R11 ;  /* 0x00000018ff0b7819 */ /* 0x000fe4000001160b */
[----:B------:R-:W-:Y:S02]  /*76b0*/  LOP3.LUT R6, R7, 0xff, RZ, 0xc0, !PT ;  /* 0x000000ff07067812 */ /* 0x000fe400078ec0ff */
[----:B------:R-:W-:Y:S02]  /*76c0*/  ISETP.LE.U32.AND P6, PT, R11, UR5, PT ;  /* 0x000000050b007c0c */ /* 0x000fe4000bfc3070 */
[----:B------:R-:W-:Y:S01]  /*76d0*/  ISETP.LE.U32.AND P1, PT, R6, UR5, PT ;  /* 0x0000000506007c0c */ /* 0x000fe2000bf23070 */
[----:B------:R-:W-:Y:S01]  /*76e0*/  @!P2 FADD.FTZ R199, -R199, -RZ ;  /* 0x800000ffc7c7a221 */ /* 0x000fe20000010100 */
[----:B------:R-:W-:Y:S01]  /*76f0*/  LOP3.LUT R6, R16, 0xffff, RZ, 0xc0, !PT ;  /* 0x0000ffff10067812 */ /* 0x000fe200078ec0ff */
[----:B------:R-:W-:Y:S01]  /*7700*/  @!P4 FADD.FTZ R200, -R200, -RZ ;  /* 0x800000ffc8c8c221 */ /* 0x000fe20000010100 */
[----:B------:R-:W-:Y:S01]  /*7710*/  ISETP.LE.U32.AND P4, PT, R9, UR5, PT ;  /* 0x0000000509007c0c */ /* 0x000fe2000bf83070 */
[----:B------:R-:W2:Y:S01]  /*7720*/  MUFU.EX2 R170, R45 ;  /* 0x0000002d00aa7308 */ /* 0x000ea20000000800 */
[--C-:B------:R-:W-:Y:S02]  /*7730*/  SHF.R.U32.HI R7, RZ, 0x10, R16.reuse ;  /* 0x00000010ff077819 */ /* 0x100fe40000011610 */
[----:B------:R-:W-:Y:S02]  /*7740*/  SHF.R.U32.HI R16, RZ, 0x18, R16 ;  /* 0x00000018ff107819 */ /* 0x000fe40000011610 */
[----:B------:R-:W-:Y:S01]  /*7750*/  SHF.R.U32.HI R6, RZ, 0x8, R6 ;  /* 0x00000008ff067819 */ /* 0x000fe20000011606 */
[----:B------:R-:W-:Y:S01]  /*7760*/  @!P6 FADD.FTZ R203, -R203, -RZ ;  /* 0x800000ffcbcbe221 */ /* 0x000fe20000010100 */
[----:B------:R-:W-:Y:S01]  /*7770*/  LOP3.LUT R7, R7, 0xff, RZ, 0xc0, !PT ;  /* 0x000000ff07077812 */ /* 0x000fe200078ec0ff */
[----:B------:R-:W-:Y:S01]  /*7780*/  @!P1 FADD.FTZ R207, -R207, -RZ ;  /* 0x800000ffcfcf9221 */ /* 0x000fe20000010100 */
[----:B------:R-:W-:Y:S01]  /*7790*/  LOP3.LUT R6, R6, 0xffff, RZ, 0xc0, !PT ;  /* 0x0000ffff06067812 */ /* 0x000fe200078ec0ff */
[----:B------:R-:W3:Y:S01]  /*77a0*/  MUFU.EX2 R148, R10 ;  /* 0x0000000a00947308 */ /* 0x000ee20000000800 */
[----:B------:R-:W-:Y:S01]  /*77b0*/  ISETP.LE.U32.AND P5, PT, R22, UR5, PT ;  /* 0x0000000516007c0c */ /* 0x000fe2000bfa3070 */
[----:B------:R-:W-:Y:S01]  /*77c0*/  @!P4 FADD.FTZ R210, -R210, -RZ ;  /* 0x800000ffd2d2c221 */ /* 0x000fe20000010100 */
[----:B------:R-:W-:Y:S02]  /*77d0*/  ISETP.LE.U32.AND P4, PT, R16, UR5, PT ;  /* 0x0000000510007c0c */ /* 0x000fe4000bf83070 */
[----:B------:R-:W-:Y:S02]  /*77e0*/  ISETP.LE.U32.AND P1, PT, R7, UR5, PT ;  /* 0x0000000507007c0c */ /* 0x000fe4000bf23070 */
[----:B------:R-:W-:Y:S01]  /*77f0*/  ISETP.LE.U32.AND P6, PT, R6, UR5, PT ;  /* 0x0000000506007c0c */ /* 0x000fe2000bfc3070 */
[----:B------:R-:W-:Y:S01]  /*7800*/  IMAD.WIDE.U32 R6, R139, -0x2daee0ad, RZ ;  /* 0xd2511f538b067825 */ /* 0x000fe200078e00ff */
[----:B------:R-:W-:Y:S02]  /*7810*/  SHF.R.U32.HI R14, RZ, 0x8, R30 ;  /* 0x00000008ff0e7819 */ /* 0x000fe4000001161e */
[----:B------:R-:W-:Y:S02]  /*7820*/  ISETP.LE.U32.AND P3, PT, R17, UR5, PT ;  /* 0x0000000511007c0c */ /* 0x000fe4000bf63070 */
[----:B------:R-:W-:Y:S01]  /*7830*/  LOP3.LUT R14, R14, 0xffff, RZ, 0xc0, !PT ;  /* 0x0000ffff0e0e7812 */ /* 0x000fe200078ec0ff */
[----:B------:R-:W-:Y:S01]  /*7840*/  @!P5 FADD.FTZ R202, -R202, -RZ ;  /* 0x800000ffcacad221 */ /* 0x000fe20000010100 */
[----:B------:R-:W-:Y:S01]  /*7850*/  ISETP.LE.U32.AND P0, PT, R20, UR5, PT ;  /* 0x0000000514007c0c */ /* 0x000fe2000bf03070 */
[----:B------:R-:W-:Y:S01]  /*7860*/  @!P4 FADD.FTZ R214, -R214, -RZ ;  /* 0x800000ffd6d6c221 */ /* 0x000fe20000010100 */
[----:B------:R-:W-:Y:S01]  /*7870*/  ISETP.LE.U32.AND P4, PT, R14, UR5, PT ;  /* 0x000000050e007c0c */ /* 0x000fe2000bf83070 */
[----:B------:R-:W-:Y:S01]  /*7880*/  @!P1 FADD.FTZ R215, -R215, -RZ ;  /* 0x800000ffd7d79221 */ /* 0x000fe20000010100 */
[----:B------:R-:W-:Y:S01]  /*7890*/  LOP3.LUT R14, R31, 0xff, RZ, 0xc0, !PT ;  /* 0x000000ff1f0e7812 */ /* 0x000fe200078ec0ff */
[----:B------:R-:W-:Y:S01]  /*78a0*/  @!P6 FADD.FTZ R209, -R209, -RZ ;  /* 0x800000ffd1d1e221 */ /* 0x000fe20000010100 */
[C---:B------:R-:W-:Y:S02]  /*78b0*/  LOP3.LUT R17, R4.reuse, 0xffff, RZ, 0xc0, !PT ;  /* 0x0000ffff04117812 */ /* 0x040fe400078ec0ff */
[----:B------:R-:W-:Y:S01]  /*78c0*/  LOP3.LUT R19, R4, 0xff, RZ, 0xc0, !PT ;  /* 0x000000ff04137812 */ /* 0x000fe200078ec0ff */
[----:B------:R-:W-:Y:S01]  /*78d0*/  @!P3 FADD.FTZ R219, -R219, -RZ ;  /* 0x800000ffdbdbb221 */ /* 0x000fe20000010100 */
[----:B------:R-:W-:Y:S02]  /*78e0*/  SHF.R.U32.HI R18, RZ, 0x10, R4 ;  /* 0x00000010ff127819 */ /* 0x000fe40000011604 */
[----:B------:R-:W-:Y:S01]  /*78f0*/  LOP3.LUT R12, R5, UR13, R28, 0x96, !PT ;  /* 0x0000000d050c7c12 */ /* 0x000fe2000f8e961c */
[----:B------:R-:W-:Y:S01]  /*7900*/  @!P0 FADD.FTZ R189, -R189, -RZ ;  /* 0x800000ffbdbd8221 */ /* 0x000fe20000010100 */
[----:B------:R-:W-:Y:S01]  /*7910*/  SHF.R.U32.HI R20, RZ, 0x18, R4 ;  /* 0x00000018ff147819 */ /* 0x000fe20000011604 */
[----:B------:R-:W-:Y:S01]  /*7920*/  IMAD.WIDE.U32 R4, R141, -0x2daee0ad, RZ ;  /* 0xd2511f538d047825 */ /* 0x000fe200078e00ff */
[----:B------:R-:W-:Y:S02]  /*7930*/  ISETP.LE.U32.AND P5, PT, R14, UR5, PT ;  /* 0x000000050e007c0c */ /* 0x000fe4000bfa3070 */
[--C-:B------:R-:W-:Y:S01]  /*7940*/  SHF.R.U32.HI R16, RZ, 0x18, R6.reuse ;  /* 0x00000018ff107819 */ /* 0x100fe20000011606 */
[----:B------:R-:W-:Y:S01]  /*7950*/  @!P4 FADD.FTZ R198, -R198, -RZ ;  /* 0x800000ffc6c6c221 */ /* 0x000fe20000010100 */
[----:B------:R-:W-:Y:S02]  /*7960*/  ISETP.LE.U32.AND P6, PT, R21, UR5, PT ;  /* 0x0000000515007c0c */ /* 0x000fe4000bfc3070 */
[----:B------:R-:W-:Y:S02]  /*7970*/  ISETP.LE.U32.AND P1, PT, R24, UR5, PT ;  /* 0x0000000518007c0c */ /* 0x000fe4000bf23070 */
[C---:B------:R-:W-:Y:S02]  /*7980*/  LOP3.LUT R15, R6.reuse, 0xff, RZ, 0xc0, !PT ;  /* 0x000000ff060f7812 */ /* 0x040fe400078ec0ff */
[----:B------:R-:W-:Y:S02]  /*7990*/  LOP3.LUT R21, R6, 0xffff, RZ, 0xc0, !PT ;  /* 0x0000ffff06157812 */ /* 0x000fe400078ec0ff */
[----:B------:R-:W-:Y:S01]  /*79a0*/  SHF.R.U32.HI R24, RZ, 0x10, R6 ;  /* 0x00000010ff187819 */ /* 0x000fe20000011606 */
[----:B------:R-:W-:Y:S01]  /*79b0*/  @!P5 FADD.FTZ R208, -R208, -RZ ;  /* 0x800000ffd0d0d221 */ /* 0x000fe20000010100 */
[----:B------:R-:W-:Y:S02]  /*79c0*/  SHF.R.U32.HI R6, RZ, 0x8, R26 ;  /* 0x00000008ff067819 */ /* 0x000fe4000001161a */
[----:B------:R-:W-:Y:S01]  /*79d0*/  LOP3.LUT R9, R5, UR12, R140, 0x96, !PT ;  /* 0x0000000c05097c12 */ /* 0x000fe2000f8e968c */
[----:B------:R-:W-:Y:S01]  /*79e0*/  @!P6 FADD.FTZ R160, -R160, -RZ ;  /* 0x800000ffa0a0e221 */ /* 0x000fe20000010100 */
[----:B------:R-:W-:Y:S01]  /*79f0*/  ISETP.LE.U32.AND P3, PT, R23, UR5, PT ;  /* 0x0000000517007c0c */ /* 0x000fe2000bf63070 */
[----:B------:R-:W-:Y:S01]  /*7a00*/  @!P1 FADD.FTZ R164, -R164, -RZ ;  /* 0x800000ffa4a49221 */ /* 0x000fe20000010100 */
[----:B------:R-:W-:Y:S02]  /*7a10*/  LOP3.LUT R23, R4, 0xffff, RZ, 0xc0, !PT ;  /* 0x0000ffff04177812 */ /* 0x000fe400078ec0ff */
[----:B------:R-:W-:Y:S02]  /*7a20*/  LOP3.LUT R5, R6, 0xffff, RZ, 0xc0, !PT ;  /* 0x0000ffff06057812 */ /* 0x000fe400078ec0ff */
[----:B------:R-:W-:Y:S02]  /*7a30*/  LOP3.LUT R11, R7, UR12, R142, 0x96, !PT ;  /* 0x0000000c070b7c12 */ /* 0x000fe4000f8e968e */
[----:B------:R-:W-:Y:S02]  /*7a40*/  ISETP.LE.U32.AND P4, PT, R5, UR5, PT ;  /* 0x0000000505007c0c */ /* 0x000fe4000bf83070 */
[----:B------:R-:W-:Y:S02]  /*7a50*/  LOP3.LUT R5, R32, 0xff, RZ, 0xc0, !PT ;  /* 0x000000ff20057812 */ /* 0x000fe400078ec0ff */
[----:B------:R-:W-:Y:S01]  /*7a60*/  LOP3.LUT R7, R4, 0xff, RZ, 0xc0, !PT ;  /* 0x000000ff04077812 */ /* 0x000fe200078ec0ff */
[----:B------:R-:W-:Y:S01]  /*7a70*/  @!P3 FADD.FTZ R206, -R206, -RZ ;  /* 0x800000ffceceb221 */ /* 0x000fe20000010100 */
[----:B------:R-:W-:Y:S02]  /*7a80*/  ISETP.LE.U32.AND P5, PT, R5, UR5, PT ;  /* 0x0000000505007c0c */ /* 0x000fe4000bfa3070 */
[C---:B------:R-:W-:Y:S02]  /*7a90*/  LOP3.LUT R5, R13.reuse, 0xff, RZ, 0xc0, !PT ;  /* 0x000000ff0d057812 */ /* 0x040fe400078ec0ff */
[--C-:B------:R-:W-:Y:S02]  /*7aa0*/  SHF.R.U32.HI R14, RZ, 0x18, R4.reuse ;  /* 0x00000018ff0e7819 */ /* 0x100fe40000011604 */
[----:B------:R-:W-:Y:S01]  /*7ab0*/  SHF.R.U32.HI R22, RZ, 0x10, R4 ;  /* 0x00000010ff167819 */ /* 0x000fe20000011604 */
[----:B------:R-:W-:Y:S01]  /*7ac0*/  @!P4 FADD.FTZ R188, -R188, -RZ ;  /* 0x800000ffbcbcc221 */ /* 0x000fe20000010100 */
[----:B------:R-:W-:Y:S02]  /*7ad0*/  LOP3.LUT R4, R13, 0xffff, RZ, 0xc0, !PT ;  /* 0x0000ffff0d047812 */ /* 0x000fe400078ec0ff */
[----:B------:R-:W-:Y:S02]  /*7ae0*/  ISETP.LE.U32.AND P2, PT, R25, UR5, PT ;  /* 0x0000000519007c0c */ /* 0x000fe4000bf43070 */
[----:B------:R-:W-:Y:S01]  /*7af0*/  ISETP.LE.U32.AND P3, PT, R5, UR5, PT ;  /* 0x0000000505007c0c */ /* 0x000fe2000bf63070 */
[----:B------:R-:W-:Y:S01]  /*7b00*/  @!P5 FADD.FTZ R193, -R193, -RZ ;  /* 0x800000ffc1c1d221 */ /* 0x000fe20000010100 */
[--C-:B------:R-:W-:Y:S02]  /*7b10*/  SHF.R.U32.HI R5, RZ, 0x18, R13.reuse ;  /* 0x00000018ff057819 */ /* 0x100fe4000001160d */
[----:B------:R-:W-:Y:S02]  /*7b20*/  SHF.R.U32.HI R13, RZ, 0x10, R13 ;  /* 0x00000010ff0d7819 */ /* 0x000fe4000001160d */
[----:B------:R-:W-:Y:S02]  /*7b30*/  SHF.R.U32.HI R4, RZ, 0x8, R4 ;  /* 0x00000008ff047819 */ /* 0x000fe40000011604 */
[----:B------:R-:W-:Y:S02]  /*7b40*/  LOP3.LUT R13, R13, 0xff, RZ, 0xc0, !PT ;  /* 0x000000ff0d0d7812 */ /* 0x000fe400078ec0ff */
[----:B------:R-:W-:Y:S01]  /*7b50*/  LOP3.LUT R4, R4, 0xffff, RZ, 0xc0, !PT ;  /* 0x0000ffff04047812 */ /* 0x000fe200078ec0ff */
[----:B------:R-:W-:Y:S01]  /*7b60*/  @!P2 FADD.FTZ R191, -R191, -RZ ;  /* 0x800000ffbfbfa221 */ /* 0x000fe20000010100 */
[----:B------:R-:W-:Y:S01]  /*7b70*/  ISETP.LE.U32.AND P5, PT, R13, UR5, PT ;  /* 0x000000050d007c0c */ /* 0x000fe2000bfa3070 */
[----:B-1----:R-:W-:Y:S01]  /*7b80*/  @!P3 FADD.FTZ R169, -R169, -RZ ;  /* 0x800000ffa9a9b221 */ /* 0x002fe20000010100 */
[----:B------:R-:W-:Y:S02]  /*7b90*/  ISETP.LE.U32.AND P0, PT, R5, UR5, PT ;  /* 0x0000000505007c0c */ /* 0x000fe4000bf03070 */
[----:B------:R-:W-:Y:S02]  /*7ba0*/  ISETP.LE.U32.AND P4, PT, R4, UR5, PT ;  /* 0x0000000504007c0c */ /* 0x000fe4000bf83070 */
[C---:B------:R-:W-:Y:S02]  /*7bb0*/  LOP3.LUT R5, R12.reuse, 0xff, RZ, 0xc0, !PT ;  /* 0x000000ff0c057812 */ /* 0x040fe400078ec0ff */
[----:B------:R-:W-:Y:S02]  /*7bc0*/  LOP3.LUT R4, R12, 0xffff, RZ, 0xc0, !PT ;  /* 0x0000ffff0c047812 */ /* 0x000fe400078ec0ff */
[----:B------:R-:W-:Y:S02]  /*7bd0*/  ISETP.LE.U32.AND P2, PT, R5, UR5, PT ;  /* 0x0000000505007c0c */ /* 0x000fe4000bf43070 */
[----:B------:R-:W-:Y:S01]  /*7be0*/  SHF.R.U32.HI R5, RZ, 0x8, R4 ;  /* 0x00000008ff057819 */ /* 0x000fe20000011604 */
[----:B------:R-:W-:Y:S01]  /*7bf0*/  @!P5 FADD.FTZ R187, -R187, -RZ ;  /* 0x800000ffbbbbd221 */ /* 0x000fe20000010100 */
[--C-:B------:R-:W-:Y:S01]  /*7c00*/  SHF.R.U32.HI R4, RZ, 0x10, R12.reuse ;  /* 0x00000010ff047819 */ /* 0x100fe2000001160c */
[----:B------:R-:W-:Y:S01]  /*7c10*/  @!P0 FADD.FTZ R186, -R186, -RZ ;  /* 0x800000ffbaba8221 */ /* 0x000fe20000010100 */
[----:B------:R-:W-:Y:S01]  /*7c20*/  LOP3.LUT R5, R5, 0xffff, RZ, 0xc0, !PT ;  /* 0x0000ffff05057812 */ /* 0x000fe200078ec0ff */
[----:B------:R-:W-:Y:S01]  /*7c30*/  @!P4 FADD.FTZ R168, -R168, -RZ ;  /* 0x800000ffa8a8c221 */ /* 0x000fe20000010100 */
[----:B------:R-:W-:Y:S02]  /*7c40*/  LOP3.LUT R4, R4, 0xff, RZ, 0xc0, !PT ;  /* 0x000000ff04047812 */ /* 0x000fe400078ec0ff */
[----:B------:R-:W-:Y:S02]  /*7c50*/  ISETP.LE.U32.AND P4, PT, R5, UR5, PT ;  /* 0x0000000505007c0c */ /* 0x000fe4000bf83070 */
[----:B------:R-:W-:Y:S01]  /*7c60*/  ISETP.LE.U32.AND P5, PT, R4, UR5, PT ;  /* 0x0000000504007c0c */ /* 0x000fe2000bfa3070 */
[----:B------:R-:W-:Y:S01]  /*7c70*/  @!P2 FADD.FTZ R192, -R192, -RZ ;  /* 0x800000ffc0c0a221 */ /* 0x000fe20000010100 */
[----:B------:R-:W-:Y:S02]  /*7c80*/  SHF.R.U32.HI R6, RZ, 0x18, R12 ;  /* 0x00000018ff067819 */ /* 0x000fe4000001160c */
[----:B------:R-:W-:Y:S02]  /*7c90*/  SHF.R.U32.HI R4, RZ, 0x8, R17 ;  /* 0x00000008ff047819 */ /* 0x000fe40000011611 */
[----:B------:R-:W-:Y:S02]  /*7ca0*/  ISETP.LE.U32.AND P3, PT, R6, UR5, PT ;  /* 0x0000000506007c0c */ /* 0x000fe4000bf63070 */
[----:B------:R-:W-:Y:S02]  /*7cb0*/  LOP3.LUT R5, R18, 0xff, RZ, 0xc0, !PT ;  /* 0x000000ff12057812 */ /* 0x000fe400078ec0ff */
[----:B------:R-:W-:Y:S01]  /*7cc0*/  LOP3.LUT R4, R4, 0xffff, RZ, 0xc0, !PT ;  /* 0x0000ffff04047812 */ /* 0x000fe200078ec0ff */
[----:B------:R-:W-:Y:S01]  /*7cd0*/  @!P4 FADD.FTZ R190, -R190, -RZ ;  /* 0x800000ffbebec221 */ /* 0x000fe20000010100 */
[----:B------:R-:W-:Y:S01]  /*7ce0*/  ISETP.LE.U32.AND P2, PT, R5, UR5, PT ;  /* 0x0000000505007c0c */ /* 0x000fe2000bf43070 */
[----:B------:R-:W-:Y:S01]  /*7cf0*/  @!P5 FADD.FTZ R197, -R197, -RZ ;  /* 0x800000ffc5c5d221 */ /* 0x000fe20000010100 */
[----:B------:R-:W-:Y:S02]  /*7d00*/  ISETP.LE.U32.AND P5, PT, R20, UR5, PT ;  /* 0x0000000514007c0c */ /* 0x000fe4000bfa3070 */
[----:B------:R-:W-:Y:S02]  /*7d10*/  ISETP.LE.U32.AND P4, PT, R4, UR5, PT ;  /* 0x0000000504007c0c */ /* 0x000fe4000bf83070 */
[----:B------:R-:W-:Y:S01]  /*7d20*/  LOP3.LUT R4, R132, 0xff, RZ, 0xc0, !PT ;  /* 0x000000ff84047812 */ /* 0x000fe200078ec0ff */
[----:B------:R-:W-:Y:S01]  /*7d30*/  @!P3 FADD.FTZ R196, -R196, -RZ ;  /* 0x800000ffc4c4b221 */ /* 0x000fe20000010100 */
[----:B------:R-:W-:Y:S02]  /*7d40*/  LOP3.LUT R5, R11, 0xffff, RZ, 0xc0, !PT ;  /* 0x0000ffff0b057812 */ /* 0x000fe400078ec0ff */
[----:B------:R-:W-:Y:S02]  /*7d50*/  ISETP.LE.U32.AND P3, PT, R4, UR5, PT ;  /* 0x0000000504007c0c */ /* 0x000fe4000bf63070 */
[----:B------:R-:W-:Y:S01]  /*7d60*/  SHF.R.U32.HI R4, RZ, 0x8, R33 ;  /* 0x00000008ff047819 */ /* 0x000fe20000011621 */
[----:B------:R-:W-:Y:S01]  /*7d70*/  @!P2 FADD.FTZ R195, -R195, -RZ ;  /* 0x800000ffc3c3a221 */ /* 0x000fe20000010100 */
[----:B------:R-:W-:Y:S01]  /*7d80*/  SHF.R.U32.HI R6, RZ, 0x8, R5 ;  /* 0x00000008ff067819 */ /* 0x000fe20000011605 */
[----:B------:R-:W-:Y:S01]  /*7d90*/  @!P5 FADD.FTZ R194, -R194, -RZ ;  /* 0x800000ffc2c2d221 */ /* 0x000fe20000010100 */
[----:B------:R-:W-:Y:S01]  /*7da0*/  LOP3.LUT R4, R4, 0xffff, RZ, 0xc0, !PT ;  /* 0x0000ffff04047812 */ /* 0x000fe200078ec0ff */
[----:B--2---:R-:W-:Y:S01]  /*7db0*/  @!P4 FADD.FTZ R170, -R170, -RZ ;  /* 0x800000ffaaaac221 */ /* 0x004fe20000010100 */
[----:B------:R-:W-:Y:S02]  /*7dc0*/  ISETP.LE.U32.AND P5, PT, R7, UR5, PT ;  /* 0x0000000507007c0c */ /* 0x000fe4000bfa3070 */
[----:B------:R-:W-:Y:S02]  /*7dd0*/  LOP3.LUT R7, R11, 0xff, RZ, 0xc0, !PT ;  /* 0x000000ff0b077812 */ /* 0x000fe400078ec0ff */
[----:B------:R-:W-:Y:S01]  /*7de0*/  ISETP.LE.U32.AND P2, PT, R4, UR5, PT ;  /* 0x0000000504007c0c */ /* 0x000fe2000bf43070 */
[----:B------:R-:W-:Y:S01]  /*7df0*/  @!P3 FADD.FTZ R165, -R165, -RZ ;  /* 0x800000ffa5a5b221 */ /* 0x000fe20000010100 */
[----:B------:R-:W-:Y:S02]  /*7e00*/  SHF.R.U32.HI R4, RZ, 0x10, R11 ;  /* 0x00000010ff047819 */ /* 0x000fe4000001160b */
[----:B------:R-:W-:Y:S02]  /*7e10*/  ISETP.LE.U32.AND P6, PT, R7, UR5, PT ;  /* 0x0000000507007c0c */ /* 0x000fe4000bfc3070 */
[----:B------:R-:W-:Y:S02]  /*7e20*/  LOP3.LUT R5, R4, 0xff, RZ, 0xc0, !PT ;  /* 0x000000ff04057812 */ /* 0x000fe400078ec0ff */
[----:B------:R-:W-:Y:S01]  /*7e30*/  LOP3.LUT R4, R6, 0xffff, RZ, 0xc0, !PT ;  /* 0x0000ffff06047812 */ /* 0x000fe200078ec0ff */
[----:B------:R-:W-:Y:S01]  /*7e40*/  @!P5 FADD.FTZ R154, -R154, -RZ ;  /* 0x800000ff9a9ad221 */ /* 0x000fe20000010100 */
[----:B------:R-:W-:Y:S02]  /*7e50*/  ISETP.LE.U32.AND P0, PT, R19, UR5, PT ;  /* 0x0000000513007c0c */ /* 0x000fe4000bf03070 */
[----:B------:R-:W-:Y:S01]  /*7e60*/  ISETP.LE.U32.AND P3, PT, R4, UR5, PT ;  /* 0x0000000504007c0c */ /* 0x000fe2000bf63070 */
[----:B------:R-:W-:Y:S01]  /*7e70*/  @!P2 FADD.FTZ R158, -R158, -RZ ;  /* 0x800000ff9e9ea221 */ /* 0x000fe20000010100 */
[----:B------:R-:W-:Y:S02]  /*7e80*/  LOP3.LUT R4, R9, 0xffff, RZ, 0xc0, !PT ;  /* 0x0000ffff09047812 */ /* 0x000fe400078ec0ff */
[----:B------:R-:W-:Y:S01]  /*7e90*/  ISETP.LE.U32.AND P2, PT, R5, UR5, PT ;  /* 0x0000000505007c0c */ /* 0x000fe2000bf43070 */
[----:B------:R-:W-:Y:S01]  /*7ea0*/  @!P6 FADD.FTZ R155, -R155, -RZ ;  /* 0x800000ff9b9be221 */ /* 0x000fe20000010100 */
[----:B------:R-:W-:Y:S02]  /*7eb0*/  LOP3.LUT R5, R9, 0xff, RZ, 0xc0, !PT ;  /* 0x000000ff09057812 */ /* 0x000fe400078ec0ff */
[----:B------:R-:W-:Y:S02]  /*7ec0*/  SHF.R.U32.HI R4, RZ, 0x8, R4 ;  /* 0x00000008ff047819 */ /* 0x000fe40000011604 */
[----:B------:R-:W-:Y:S01]  /*7ed0*/  ISETP.LE.U32.AND P6, PT, R5, UR5, PT ;  /* 0x0000000505007c0c */ /* 0x000fe2000bfc3070 */
[----:B------:R-:W-:Y:S01]  /*7ee0*/  @!P0 FADD.FTZ R171, -R171, -RZ ;  /* 0x800000ffabab8221 */ /* 0x000fe20000010100 */
[----:B------:R-:W-:Y:S01]  /*7ef0*/  LOP3.LUT R4, R4, 0xffff, RZ, 0xc0, !PT ;  /* 0x0000ffff04047812 */ /* 0x000fe200078ec0ff */
[----:B------:R-:W-:Y:S01]  /*7f00*/  @!P3 FADD.FTZ R153, -R153, -RZ ;  /* 0x800000ff9999b221 */ /* 0x000fe20000010100 */
[----:B------:R-:W-:Y:S02]  /*7f10*/  SHF.R.U32.HI R5, RZ, 0x10, R9 ;  /* 0x00000010ff057819 */ /* 0x000fe40000011609 */
[----:B------:R-:W-:Y:S01]  /*7f20*/  ISETP.LE.U32.AND P3, PT, R4, UR5, PT ;  /* 0x0000000504007c0c */ /* 0x000fe2000bf63070 */
[----:B------:R-:W-:Y:S01]  /*7f30*/  @!P2 FADD.FTZ R159, -R159, -RZ ;  /* 0x800000ff9f9fa221 */ /* 0x000fe20000010100 */
[----:B------:R-:W-:Y:S02]  /*7f40*/  LOP3.LUT R4, R5, 0xff, RZ, 0xc0, !PT ;  /* 0x000000ff05047812 */ /* 0x000fe400078ec0ff */
[----:B------:R-:W-:Y:S02]  /*7f50*/  SHF.R.U32.HI R5, RZ, 0x8, R21 ;  /* 0x00000008ff057819 */ /* 0x000fe40000011615 */
[----:B------:R-:W-:Y:S01]  /*7f60*/  ISETP.LE.U32.AND P2, PT, R4, UR5, PT ;  /* 0x0000000504007c0c */ /* 0x000fe2000bf43070 */
[----:B------:R-:W-:Y:S01]  /*7f70*/  @!P6 FADD.FTZ R163, -R163, -RZ ;  /* 0x800000ffa3a3e221 */ /* 0x000fe20000010100 */
[----:B------:R-:W-:Y:S02]  /*7f80*/  LOP3.LUT R4, R5, 0xffff, RZ, 0xc0, !PT ;  /* 0x0000ffff05047812 */ /* 0x000fe400078ec0ff */
[----:B------:R-:W-:Y:S02]  /*7f90*/  ISETP.LE.U32.AND P0, PT, R15, UR5, PT ;  /* 0x000000050f007c0c */ /* 0x000fe4000bf03070 */
[----:B------:R-:W-:Y:S01]  /*7fa0*/  ISETP.LE.U32.AND P6, PT, R4, UR5, PT ;  /* 0x0000000504007c0c */ /* 0x000fe2000bfc3070 */
[----:B------:R-:W-:Y:S01]  /*7fb0*/  @!P3 FADD.FTZ R162, -R162, -RZ ;  /* 0x800000ffa2a2b221 */ /* 0x000fe20000010100 */
[----:B------:R-:W-:Y:S02]  /*7fc0*/  SHF.R.U32.HI R6, RZ, 0x8, R23 ;  /* 0x00000008ff067819 */ /* 0x000fe40000011617 */
[----:B------:R-:W-:Y:S02]  /*7fd0*/  LOP3.LUT R4, R24, 0xff, RZ, 0xc0, !PT ;  /* 0x000000ff18047812 */ /* 0x000fe400078ec0ff */
[----:B------:R-:W-:Y:S01]  /*7fe0*/  F2FP.RELU.PACK_AB R7, R211, R201 ;  /* 0x000000c9d307723e */ /* 0x000fe200000008ff */
[----:B------:R-:W-:Y:S01]  /*7ff0*/  @!P2 FADD.FTZ R167, -R167, -RZ ;  /* 0x800000ffa7a7a221 */ /* 0x000fe20000010100 */
[----:B------:R-:W-:Y:S02]  /*8000*/  LOP3.LUT R5, R22, 0xff, RZ, 0xc0, !PT ;  /* 0x000000ff16057812 */ /* 0x000fe400078ec0ff */
        /* <DEDUP_REMOVED lines=14> */
[----:B------:R-:W-:Y:S01]  /*80f0*/  F2FP.RELU.PACK_AB R0, R196, R197 ;  /* 0x000000c5c400723e */ /* 0x000fe200000008ff */
[----:B------:R5:W-:Y:S01]  /*8100*/  STS [R231+0x1c400], R4 ;  /* 0x01c40004e7007388 */ /* 0x000be20000000800 */
[----:B------:R-:W-:Y:S01]  /*8110*/  SHF.R.U32.HI R11, RZ, 0x18, R11 ;  /* 0x00000018ff0b7819 */ /* 0x000fe2000001160b */
[----:B------:R-:W-:Y:S01]  /*8120*/  @!P0 FADD.FTZ R161, -R161, -RZ ;  /* 0x800000ffa1a18221 */ /* 0x000fe20000010100 */
[----:B------:R-:W-:Y:S02]  /*8130*/  ISETP.LE.U32.AND P4, PT, R16, UR5, PT ;  /* 0x0000000510007c0c */ /* 0x000fe4000bf83070 */
[----:B------:R-:W-:Y:S01]  /*8140*/  ISETP.LE.U32.AND P1, PT, R11, UR5, PT ;  /* 0x000000050b007c0c */ /* 0x000fe2000bf23070 */
[----:B------:R-:W-:Y:S01]  /*8150*/  @!P6 FADD.FTZ R152, -R152, -RZ ;  /* 0x800000ff9898e221 */ /* 0x000fe20000010100 */
[----:B------:R-:W-:Y:S02]  /*8160*/  SHF.R.U32.HI R9, RZ, 0x18, R9 ;  /* 0x00000018ff097819 */ /* 0x000fe40000011609 */
[----:B------:R-:W-:Y:S02]  /*8170*/  LEA R146, P0, R183, R146, 0x2 ;  /* 0x00000092b7927211 */ /* 0x000fe400078010ff */
[----:B------:R-:W-:Y:S02]  /*8180*/  ISETP.LE.U32.AND P3, PT, R9, UR5, PT ;  /* 0x0000000509007c0c */ /* 0x000fe4000bf63070 */
[----:B-1----:R-:W-:Y:S02]  /*8190*/  F2FP.RELU.PACK_AB R7, R220, R221 ;  /* 0x000000dddc07723e */ /* 0x002fe400000008ff */
[----:B------:R-:W-:Y:S01]  /*81a0*/  LEA.HI.X.SX32 R147, R183, R147, 0x2, P0 ;  /* 0x00000093b7937211 */ /* 0x000fe200000f16ff */
[----:B---3--:R-:W-:Y:S01]  /*81b0*/  @!P4 FADD.FTZ R148, -R148, -RZ ;  /* 0x800000ff9494c221 */ /* 0x008fe20000010100 */
[----:B--2---:R-:W-:Y:S01]  /*81c0*/  F2FP.RELU.PACK_AB R6, R225, R224 ;  /* 0x000000e0e106723e */ /* 0x004fe200000008ff */
[----:B------:R1:W-:Y:S01]  /*81d0*/  STS [R228+0x1e000], R7 ;  /* 0x01e00007e4007388 */ /* 0x0003e20000000800 */
[----:B------:R-:W-:Y:S01]  /*81e0*/  @!P1 FADD.FTZ R157, -R157, -RZ ;  /* 0x800000ff9d9d9221 */ /* 0x000fe20000010100 */
[----:B------:R-:W-:Y:S01]  /*81f0*/  ISETP.LE.U32.AND P1, PT, R14, UR5, PT ;  /* 0x000000050e007c0c */ /* 0x000fe2000bf23070 */
[----:B------:R-:W-:Y:S01]  /*8200*/  IMAD.MOV.U32 R183, RZ, RZ, 0x20 ;  /* 0x00000020ffb77424 */ /* 0x000fe200078e00ff */
[----:B----4-:R-:W-:Y:S01]  /*8210*/  F2FP.RELU.PACK_AB R5, R218, R219 ;  /* 0x000000dbda05723e */ /* 0x010fe200000008ff */
[----:B------:R2:W-:Y:S01]  /*8220*/  STS [R228+0x1e400], R6 ;  /* 0x01e40006e4007388 */ /* 0x0005e20000000800 */
[----:B------:R-:W-:Y:S01]  /*8230*/  @!P3 FADD.FTZ R166, -R166, -RZ ;  /* 0x800000ffa6a6b221 */ /* 0x000fe20000010100 */
[----:B-----5:R-:W-:Y:S02]  /*8240*/  F2FP.RELU.PACK_AB R4, R223, R222 ;  /* 0x000000dedf04723e */ /* 0x020fe400000008ff */
[----:B------:R3:W-:Y:S01]  /*8250*/  STS [R231+0x1e000], R5 ;  /* 0x01e00005e7007388 */ /* 0x0007e20000000800 */
[----:B------:R-:W-:Y:S02]  /*8260*/  FSETP.GE.FTZ.AND P0, PT, R201, RZ, PT ;  /* 0x000000ffc900720b */ /* 0x000fe40003f16000 */
[----:B------:R-:W-:Y:S01]  /*8270*/  FSETP.GE.FTZ.AND P3, PT, R205, RZ, PT ;  /* 0x000000ffcd00720b */ /* 0x000fe20003f76000 */
[----:B------:R4:W-:Y:S01]  /*8280*/  STS [R231+0x1e400], R4 ;  /* 0x01e40004e7007388 */ /* 0x0009e20000000800 */
[----:B------:R-:W-:Y:S01]  /*8290*/  FSETP.GE.FTZ.AND P2, PT, R204, RZ, PT ;  /* 0x000000ffcc00720b */ /* 0x000fe20003f56000 */
[----:B------:R-:W-:Y:S01]  /*82a0*/  @!P1 FADD.FTZ R156, -R156, -RZ ;  /* 0x800000ff9c9c9221 */ /* 0x000fe20000010100 */
[----:B------:R-:W-:Y:S01]  /*82b0*/  FSETP.GE.FTZ.AND P1, PT, R199, RZ, PT ;  /* 0x000000ffc700720b */ /* 0x000fe20003f36000 */
[----:B------:R-:W-:Y:S01]  /*82c0*/  STS [R235+0x1c000], R8 ;  /* 0x01c00008eb007388 */ /* 0x000fe20000000800 */
[----:B------:R-:W-:Y:S03]  /*82d0*/  FSETP.GE.FTZ.AND P4, PT, R200, RZ, PT ;  /* 0x000000ffc800720b */ /* 0x000fe60003f96000 */
[----:B------:R-:W5:Y:S01]  /*82e0*/  LDG.E R145, [R146.64] ;  /* 0x0000002292917981 */ /* 0x000f62000c1e1900 */
[----:B-1----:R-:W-:Y:S05]  /*82f0*/  F2FP.RELU.PACK_AB R7, R203, R207 ;  /* 0x000000cfcb07723e */ /* 0x002fea00000008ff */
        /* <DEDUP_REMOVED lines=21> */
[----:B------:R3:W-:Y:S04]  /*8450*/  STS [R230+0x1c400], R4 ;  /* 0x01c40004e6007388 */ /* 0x0007e80000000800 */
[----:B------:R4:W-:Y:S01]  /*8460*/  STS [R229+0x1e000], R6 ;  /* 0x01e00006e5007388 */ /* 0x0009e20000000800 */
[----:B-1----:R-:W-:Y:S03]  /*8470*/  F2FP.RELU.PACK_AB R7, R170, R171 ;  /* 0x000000abaa07723e */ /* 0x002fe600000008ff */
[----:B------:R1:W-:Y:S04]  /*8480*/  STS [R229+0x1e400], R0 ;  /* 0x01e40000e5007388 */ /* 0x0003e80000000800 */
[----:B------:R1:W-:Y:S01]  /*8490*/  STS [R230+0x1e000], R7 ;  /* 0x01e00007e6007388 */ /* 0x0003e20000000800 */
[----:B--2---:R-:W-:Y:S02]  /*84a0*/  F2FP.RELU.PACK_AB R5, R153, R155 ;  /* 0x0000009b9905723e */ /* 0x004fe400000008ff */
[----:B---3--:R-:W-:Y:S02]  /*84b0*/  F2FP.RELU.PACK_AB R4, R157, R159 ;  /* 0x0000009f9d04723e */ /* 0x008fe400000008ff */
[----:B----4-:R-:W-:Y:S02]  /*84c0*/  F2FP.RELU.PACK_AB R6, R194, R195 ;  /* 0x000000c3c206723e */ /* 0x010fe400000008ff */
[----:B-1----:R-:W-:Y:S03]  /*84d0*/  F2FP.RELU.PACK_AB R0, R150, R151 ;  /* 0x000000979600723e */ /* 0x002fe600000008ff */
        /* <DEDUP_REMOVED lines=24> */
[-C--:B------:R-:W-:Y:S08]  /*8660*/  HMMA.16816.F32 R12, R60, R18.reuse, RZ ;  /* 0x000000123c0c723c */ /* 0x080ff000000018ff */
        /* <DEDUP_REMOVED lines=30> */
[C---:B------:R-:W-:Y:S07]  /*8850*/  HMMA.16816.F32 R56, R132.reuse, R140, R56 ;  /* 0x0000008c8438723c */ /* 0x040fee0000001838 */
[C-C-:B------:R-:W-:Y:S01]  /*8860*/  IMAD.IADD R140, R174.reuse, 0x1, R173.reuse ;  /* 0x00000001ae8c7824 */ /* 0x140fe200078e02ad */
[-C--:B------:R-:W-:Y:S04]  /*8870*/  HMMA.16816.F32 R60, R132, R142.reuse, R60 ;  /* 0x0000008e843c723c */ /* 0x080fe8000000183c */
[----:B------:R-:W-:Y:S04]  /*8880*/  LDSM.16.M88.4 R132, [R140+0x8000] ;  /* 0x008000008c84783b */ /* 0x000fe80000000200 */
[----:B------:R-:W-:Y:S04]  /*8890*/  HMMA.16816.F32 R64, R136, R142, R64 ;  /* 0x0000008e8840723c */ /* 0x000fe80000001840 */
[----:B------:R-:W1:Y:S08]  /*88a0*/  LDSM.16.M88.4 R136, [R176+0x10000] ;  /* 0x01000000b088783b */ /* 0x000e700000000200 */
[----:B------:R-:W2:Y:S01]  /*88b0*/  LDSM.16.M88.4 R140, [R140+0xa000] ;  /* 0x00a000008c8c783b */ /* 0x000ea20000000200 */
        /* <DEDUP_REMOVED lines=17> */
[----:B------:R-:W-:Y:S01]  /*89d0*/  IMAD.IADD R136, R174, 0x1, R173 ;  /* 0x00000001ae887824 */ /* 0x000fe200078e02ad */
[-C--:B------:R-:W-:Y:S04]  /*89e0*/  HMMA.16816.F32 R60, R140, R138.reuse, R60 ;  /* 0x0000008a8c3c723c */ /* 0x080fe8000000183c */
[----:B------:R-:W-:Y:S02]  /*89f0*/  IMAD.IADD R136, R3, 0x1, R136 ;  /* 0x0000000103887824 */ /* 0x000fe400078e0288 */
[----:B------:R-:W2:Y:S02]  /*8a00*/  LDG.E R3, [R146.64+0x100] ;  /* 0x0001002292037981 */ /* 0x000ea4000c1e1900 */
[----:B------:R-:W-:Y:S02]  /*8a10*/  HMMA.16816.F32 R64, R132, R138, R64 ;  /* 0x0000008a8440723c */ /* 0x000fe40000001840 */
[----:B------:R-:W-:Y:S08]  /*8a20*/  LDSM.16.M88.4 R140, [R136+0x8000] ;  /* 0x00800000888c783b */ /* 0x000ff00000000200 */
[----:B------:R-:W1:Y:S08]  /*8a30*/  LDSM.16.M88.4 R132, [R177+0x10000] ;  /* 0x01000000b184783b */ /* 0x000e700000000200 */
[----:B------:R-:W3:Y:S01]  /*8a40*/  LDSM.16.M88.4 R136, [R136+0xa000] ;  /* 0x00a000008888783b */ /* 0x000ee20000000200 */
[-C--:B-1----:R-:W-:Y:S08]  /*8a50*/  HMMA.16816.F32 R4, R140, R132.reuse, R4 ;  /* 0x000000848c04723c */ /* 0x082ff00000001804 */
[C---:B---3--:R-:W-:Y:S08]  /*8a60*/  HMMA.16816.F32 R8, R136.reuse, R132, R8 ;  /* 0x000000848808723c */ /* 0x048ff00000001808 */
[-C--:B------:R-:W-:Y:S08]  /*8a70*/  HMMA.16816.F32 R12, R136, R134.reuse, R12 ;  /* 0x00000086880c723c */ /* 0x080ff0000000180c */
[----:B-----5:R-:W-:Y:S01]  /*8a80*/  FADD.FTZ R0, -R145, R4 ;  /* 0x0000000491007221 */ /* 0x020fe20000010100 */
[C---:B------:R-:W-:Y:S01]  /*8a90*/  HMMA.16816.F32 R16, R140.reuse, R134, R16 ;  /* 0x000000868c10723c */ /* 0x040fe20000001810 */
[----:B------:R-:W3:Y:S03]  /*8aa0*/  LDG.E R4, [R146.64+0x20] ;  /* 0x0000202292047981 */ /* 0x000ee6000c1e1900 */
[-C--:B------:R-:W-:Y:S01]  /*8ab0*/  FSEL R0, R0, R145.reuse, P0 ;  /* 0x0000009100007208 */ /* 0x080fe20000000000 */
[----:B------:R-:W1:Y:S01]  /*8ac0*/  LDSM.16.M88.4 R132, [R177+0x10800] ;  /* 0x01080000b184783b */ /* 0x000e620000000200 */
[----:B------:R-:W-:Y:S03]  /*8ad0*/  FSETP.GE.FTZ.AND P0, PT, R211, RZ, PT ;  /* 0x000000ffd300720b */ /* 0x000fe60003f16000 */
[----:B------:R-:W-:Y:S03]  /*8ae0*/  FMUL.FTZ R201, R201, R0 ;  /* 0x00000000c9c97220 */ /* 0x000fe60000410000 */
[----:B------:R-:W-:Y:S02]  /*8af0*/  FADD.FTZ R0, -R145, R5 ;  /* 0x0000000591007221 */ /* 0x000fe40000010100 */
[----:B------:R-:W-:Y:S03]  /*8b00*/  IMAD.MOV.U32 R5, RZ, RZ, c[0x0][0x22c] ;  /* 0x00008b00ff057624 */ /* 0x000fe600078e00ff */
[-C--:B------:R-:W-:Y:S01]  /*8b10*/  FSEL R0, R0, R145.reuse, P0 ;  /* 0x0000009100007208 */ /* 0x080fe20000000000 */
[----:B------:R-:W-:Y:S04]  /*8b20*/  IMAD R5, R5, c[0x0][0x1c0], RZ ;  /* 0x0000700005057a24 */ /* 0x000fe800078e02ff */
[----:B------:R-:W-:Y:S02]  /*8b30*/  FMUL.FTZ R211, R211, R0 ;  /* 0x00000000d3d37220 */ /* 0x000fe40000410000 */
[----:B------:R-:W-:Y:S01]  /*8b40*/  FADD.FTZ R16, -R145, R16 ;  /* 0x0000001091107221 */ /* 0x000fe20000010100 */
[----:B------:R-:W4:Y:S01]  /*8b50*/  LDG.E R0, [R146.64+0x120] ;  /* 0x0001202292007981 */ /* 0x000f22000c1e1900 */
[----:B------:R-:W-:Y:S02]  /*8b60*/  IMAD.U32 R5, R5, -0x80, RZ ;  /* 0xffffff8005057824 */ /* 0x000fe400078e00ff */
[----:B------:R-:W-:Y:S01]  /*8b70*/  FADD.FTZ R17, -R145, R17 ;  /* 0x0000001191117221 */ /* 0x000fe20000010100 */
[-C--:B------:R-:W-:Y:S02]  /*8b80*/  FSEL R16, R16, R145.reuse, P3 ;  /* 0x0000009110107208 */ /* 0x080fe40001800000 */
[----:B------:R-:W-:Y:S02]  /*8b90*/  LEA R184, P0, R5, R184, 0x2 ;  /* 0x000000b805b87211 */ /* 0x000fe400078010ff */
[----:B------:R-:W-:Y:S01]  /*8ba0*/  FSEL R17, R17, R145, P2 ;  /* 0x0000009111117208 */ /* 0x000fe20001000000 */
[----:B------:R-:W-:Y:S01]  /*8bb0*/  FMUL.FTZ R205, R205, R16 ;  /* 0x00000010cdcd7220 */ /* 0x000fe20000410000 */
[----:B------:R-:W-:Y:S02]  /*8bc0*/  LEA.HI.X.SX32 R185, R5, R185, 0x2, P0 ;  /* 0x000000b905b97211 */ /* 0x000fe400000f16ff */
[----:B------:R-:W-:Y:S01]  /*8bd0*/  FSETP.GE.FTZ.AND P0, PT, R168, RZ, PT ;  /* 0x000000ffa800720b */ /* 0x000fe20003f16000 */
[----:B------:R-:W-:Y:S01]  /*8be0*/  FMUL.FTZ R204, R204, R17 ;  /* 0x00000011cccc7220 */ /* 0x000fe20000410000 */
[----:B------:R-:W-:Y:S02]  /*8bf0*/  FSETP.GE.FTZ.AND P3, PT, R189, RZ, PT ;  /* 0x000000ffbd00720b */ /* 0x000fe40003f76000 */
[----:B------:R-:W-:Y:S01]  /*8c00*/  FSETP.GE.FTZ.AND P2, PT, R188, RZ, PT ;  /* 0x000000ffbc00720b */ /* 0x000fe20003f56000 */
[-C--:B-1----:R-:W-:Y:S08]  /*8c10*/  HMMA.16816.F32 R20, R140, R132.reuse, R20 ;  /* 0x000000848c14723c */ /* 0x082ff00000001814 */
[C---:B------:R-:W-:Y:S08]  /*8c20*/  HMMA.16816.F32 R24, R136.reuse, R132, R24 ;  /* 0x000000848818723c */ /* 0x040ff00000001818 */
[-C--:B------:R-:W-:Y:S08]  /*8c30*/  HMMA.16816.F32 R28, R136, R134.reuse, R28 ;  /* 0x00000086881c723c */ /* 0x080ff0000000181c */
[C---:B------:R-:W-:Y:S01]  /*8c40*/  FADD.FTZ R20, -R145.reuse, R20 ;  /* 0x0000001491147221 */ /* 0x040fe20000010100 */
[C---:B------:R-:W-:Y:S01]  /*8c50*/  HMMA.16816.F32 R32, R140.reuse, R134, R32 ;  /* 0x000000868c20723c */ /* 0x040fe20000001820 */
[----:B------:R-:W1:Y:S02]  /*8c60*/  LDSM.16.M88.4 R132, [R177+0x11000] ;  /* 0x01100000b184783b */ /* 0x000e640000000200 */
[----:B------:R-:W-:Y:S01]  /*8c70*/  FADD.FTZ R21, -R145, R21 ;  /* 0x0000001591157221 */ /* 0x000fe20000010100 */
[-C--:B------:R-:W-:Y:S02]  /*8c80*/  FSEL R20, R20, R145.reuse, P1 ;  /* 0x0000009114147208 */ /* 0x080fe40000800000 */
[----:B------:R-:W-:Y:S02]  /*8c90*/  FSETP.GE.FTZ.AND P1, PT, R169, RZ, PT ;  /* 0x000000ffa900720b */ /* 0x000fe40003f36000 */
[----:B------:R-:W-:Y:S01]  /*8ca0*/  FSEL R21, R21, R145, P4 ;  /* 0x0000009115157208 */ /* 0x000fe20002000000 */
[----:B------:R-:W-:Y:S01]  /*8cb0*/  FMUL.FTZ R199, R199, R20 ;  /* 0x00000014c7c77220 */ /* 0x000fe20000410000 */
[----:B------:R-:W-:Y:S03]  /*8cc0*/  FSETP.GE.FTZ.AND P4, PT, R159, RZ, PT ;  /* 0x000000ff9f00720b */ /* 0x000fe60003f96000 */
[----:B------:R-:W-:Y:S11]  /*8cd0*/  FMUL.FTZ R200, R200, R21 ;  /* 0x00000015c8c87220 */ /* 0x000ff60000410000 */
[C---:B------:R-:W-:Y:S02]  /*8ce0*/  FADD.FTZ R20, -R145.reuse, R32 ;  /* 0x0000002091147221 */ /* 0x040fe40000010100 */
[----:B------:R-:W-:Y:S03]  /*8cf0*/  FADD.FTZ R17, -R145, R33 ;  /* 0x0000002191117221 */ /* 0x000fe60000010100 */
[-C--:B------:R-:W-:Y:S02]  /*8d00*/  FSEL R20, R20, R145.reuse, P3 ;  /* 0x0000009114147208 */ /* 0x080fe40001800000 */
        /* <DEDUP_REMOVED lines=30> */
[----:B------:R-:W-:Y:S03]  /*8ef0*/  HMMA.16816.F32 R64, R140, R134, R64 ;  /* 0x000000868c40723c */ /* 0x000fe60000001840 */
[----:B------:R-:W-:Y:S01]  /*8f00*/  FADD.FTZ R52, -R145, R52 ;  /* 0x0000003491347221 */ /* 0x000fe20000010100 */
[-C--:B------:R-:W-:Y:S02]  /*8f10*/  FSEL R53, R53, R145.reuse, P1 ;  /* 0x0000009135357208 */ /* 0x080fe40000800000 */
[----:B------:R-:W-:Y:S02]  /*8f20*/  FSETP.GE.FTZ.AND P1, PT, R151, RZ, PT ;  /* 0x000000ff9700720b */ /* 0x000fe40003f36000 */
[----:B------:R-:W-:Y:S01]  /*8f30*/  FSEL R52, R52, R145, P2 ;  /* 0x0000009134347208 */ /* 0x000fe20001000000 */
[----:B------:R-:W-:Y:S01]  /*8f40*/  FMUL.FTZ R53, R153, R53 ;  /* 0x0000003599357220 */ /* 0x000fe20000410000 */
[----:B------:R-:W-:Y:S03]  /*8f50*/  FSETP.GE.FTZ.AND P2, PT, R149, RZ, PT ;  /* 0x000000ff9500720b */ /* 0x000fe60003f56000 */
[----:B------:R-:W-:Y:S02]  /*8f60*/  FMUL.FTZ R52, R155, R52 ;  /* 0x000000349b347220 */ /* 0x000fe40000410000 */
[C---:B--2---:R-:W-:Y:S02]  /*8f70*/  FADD.FTZ R5, -R3.reuse, R8 ;  /* 0x0000000803057221 */ /* 0x044fe40000010100 */
[----:B------:R-:W-:Y:S07]  /*8f80*/  FADD.FTZ R56, -R3, R56 ;  /* 0x0000003803387221 */ /* 0x000fee0000010100 */
[----:B------:R-:W-:Y:S02]  /*8f90*/  FADD.FTZ R64, -R145, R64 ;  /* 0x0000004091407221 */ /* 0x000fe40000010100 */
[C---:B------:R-:W-:Y:S02]  /*8fa0*/  FADD.FTZ R57, -R3.reuse, R57 ;  /* 0x0000003903397221 */ /* 0x040fe40000010100 */
[----:B------:R-:W-:Y:S01]  /*8fb0*/  FADD.FTZ R60, -R3, R60 ;  /* 0x0000003c033c7221 */ /* 0x000fe20000010100 */
[----:B------:R-:W-:Y:S01]  /*8fc0*/  FSEL R64, R64, R145, P1 ;  /* 0x0000009140407208 */ /* 0x000fe20000800000 */
[----:B------:R-:W-:Y:S01]  /*8fd0*/  @P0 FADD.FTZ R145, -R145, R65 ;  /* 0x0000004191910221 */ /* 0x000fe20000010100 */
[----:B------:R-:W-:Y:S01]  /*8fe0*/  FSETP.GE.FTZ.AND P1, PT, R217, RZ, PT ;  /* 0x000000ffd900720b */ /* 0x000fe20003f36000 */
[----:B------:R-:W-:Y:S01]  /*8ff0*/  FADD.FTZ R45, -R3, R45 ;  /* 0x0000002d032d7221 */ /* 0x000fe20000010100 */
        /* <DEDUP_REMOVED lines=9> */
[C---:B------:R-:W-:Y:S02]  /*9090*/  FADD.FTZ R7, -R4.reuse, R7 ;  /* 0x0000000704077221 */ /* 0x040fe40000010100 */
[----:B------:R-:W-:Y:S01]  /*90a0*/  FADD.FTZ R38, -R4, R38 ;  /* 0x0000002604267221 */ /* 0x000fe20000010100 */
[-C--:B------:R-:W-:Y:S01]  /*90b0*/  FSEL R18, R18, R4.reuse, P1 ;  /* 0x0000000412127208 */ /* 0x080fe20000800000 */
[C---:B------:R-:W-:Y:S01]  /*90c0*/  FADD.FTZ R19, -R4.reuse, R19 ;  /* 0x0000001304137221 */ /* 0x040fe20000010100 */
[----:B------:R-:W-:Y:S01]  /*90d0*/  FSETP.GE.FTZ.AND P1, PT, R207, RZ, PT ;  /* 0x000000ffcf00720b */ /* 0x000fe20003f36000 */
[C---:B------:R-:W-:Y:S01]  /*90e0*/  FADD.FTZ R50, -R4.reuse, R50 ;  /* 0x0000003204327221 */ /* 0x040fe20000010100 */
[-C--:B------:R-:W-:Y:S01]  /*90f0*/  FSEL R7, R7, R4.reuse, P0 ;  /* 0x0000000407077208 */ /* 0x080fe20000000000 */
        /* <DEDUP_REMOVED lines=8> */
[----:B------:R-:W-:Y:S01]  /*9180*/  FMUL.FTZ R216, R216, R7 ;  /* 0x00000007d8d87220 */ /* 0x000fe20000410000 */
[----:B------:R-:W-:Y:S01]  /*9190*/  FSETP.GE.FTZ.AND P1, PT, R187, RZ, PT ;  /* 0x000000ffbb00720b */ /* 0x000fe20003f36000 */
[C---:B------:R-:W-:Y:S01]  /*91a0*/  FADD.FTZ R51, -R4.reuse, R51 ;  /* 0x0000003304337221 */ /* 0x040fe20000010100 */
[-C--:B------:R-:W-:Y:S01]  /*91b0*/  FSEL R19, R19, R4.reuse, P0 ;  /* 0x0000000413137208 */ /* 0x080fe20000000000 */
[----:B------:R-:W-:Y:S01]  /*91c0*/  FADD.FTZ R54, -R4, R54 ;  /* 0x0000003604367221 */ /* 0x000fe20000010100 */
[-C--:B------:R-:W-:Y:S01]  /*91d0*/  FSEL R38, R38, R4.reuse, P1 ;  /* 0x0000000426267208 */ /* 0x080fe20000800000 */
[C---:B------:R-:W-:Y:S01]  /*91e0*/  FADD.FTZ R7, -R4.reuse, R55 ;  /* 0x0000003704077221 */ /* 0x040fe20000010100 */
        /* <DEDUP_REMOVED lines=8> */
[-C--:B------:R-:W-:Y:S01]  /*9270*/  FSEL R23, R23, R4.reuse, P0 ;  /* 0x0000000417177208 */ /* 0x080fe20000000000 */
[C---:B----4-:R-:W-:Y:S01]  /*9280*/  FADD.FTZ R10, -R0.reuse, R10 ;  /* 0x0000000a000a7221 */ /* 0x050fe20000010100 */
[----:B------:R-:W-:Y:S01]  /*9290*/  FSETP.GE.FTZ.AND P0, PT, R191, RZ, PT ;  /* 0x000000ffbf00720b */ /* 0x000fe20003f16000 */
[----:B------:R-:W-:Y:S01]  /*92a0*/  FADD.FTZ R26, -R0, R26 ;  /* 0x0000001a001a7221 */ /* 0x000fe20000010100 */
        /* <DEDUP_REMOVED lines=76> */
[----:B------:R-:W-:Y:S02]  /*9770*/  FSETP.GE.FTZ.AND P2, PT, R223, RZ, PT ;  /* 0x000000ffdf00720b */ /* 0x000fe40003f56000 */
[-C--:B------:R-:W-:Y:S01]  /*9780*/  FSEL R8, R8, R3.reuse, P4 ;  /* 0x0000000308087208 */ /* 0x080fe20002000000 */
[----:B------:R-:W-:Y:S01]  /*9790*/  FMUL.FTZ R60, R154, R60 ;  /* 0x0000003c9a3c7220 */ /* 0x000fe20000410000 */
[----:B------:R-:W-:Y:S01]  /*97a0*/  FSEL R45, R45, R3, P3 ;  /* 0x000000032d2d7208 */ /* 0x000fe20001800000 */
[----:B------:R-:W-:Y:S01]  /*97b0*/  @P0 FADD.FTZ R3, -R3, R61 ;  /* 0x0000003d03030221 */ /* 0x000fe20000010100 */
        /* <DEDUP_REMOVED lines=34> */
[-C--:B------:R-:W-:Y:S02]  /*99e0*/  FSEL R4, R4, R0.reuse, P1 ;  /* 0x0000000004047208 */ /* 0x080fe40000800000 */
[----:B------:R-:W-:Y:S02]  /*99f0*/  FSETP.GE.FTZ.AND P1, PT, R194, RZ, PT ;  /* 0x000000ffc200720b */ /* 0x000fe40003f36000 */
[----:B------:R-:W-:Y:S01]  /*9a00*/  FSEL R3, R3, R0, P0 ;  /* 0x0000000003037208 */ /* 0x000fe20000000000 */
[----:B------:R-:W-:Y:S01]  /*9a10*/  FMUL.FTZ R31, R196, R4 ;  /* 0x00000004c41f7220 */ /* 0x000fe20000410000 */
[----:B------:R-:W-:Y:S01]  /*9a20*/  FSETP.GE.FTZ.AND P0, PT, R156, RZ, PT ;  /* 0x000000ff9c00720b */ /* 0x000fe20003f16000 */
[----:B------:R-:W-:Y:S01]  /*9a30*/  FADD.FTZ R4, -R0, R59 ;  /* 0x0000003b00047221 */ /* 0x000fe20000010100 */
[-C--:B------:R-:W-:Y:S01]  /*9a40*/  FSEL R5, R42, R0.reuse, P2 ;  /* 0x000000002a057208 */ /* 0x080fe20001000000 */
        /* <DEDUP_REMOVED lines=20> */
[----:B------:R-:W-:Y:S01]  /*9b90*/  ULOP3.LUT UR26, UR8, 0x1, URZ, 0xc0, !UPT ;  /* 0x00000001081a7892 */ /* 0x000fe2000f8ec03f */
[----:B------:R-:W-:Y:S01]  /*9ba0*/  PLOP3.LUT P2, PT, PT, PT, PT, 0x8, 0x0 ;  /* 0x000000000000781c */ /* 0x000fe20003f4e170 */
[----:B------:R-:W-:Y:S01]  /*9bb0*/  IMAD.MOV.U32 R6, RZ, RZ, R239 ;  /* 0x000000ffff067224 */ /* 0x000fe200078e00ef */
[----:B------:R-:W-:Y:S01]  /*9bc0*/  PLOP3.LUT P3, PT, PT, PT, PT, 0x8, 0x0 ;  /* 0x000000000000781c */ /* 0x000fe20003f6e170 */
[----:B------:R-:W-:Y:S01]  /*9bd0*/  UISETP.NE.U32.AND UP0, UPT, UR26, 0x1, UPT ;  /* 0x000000011a00788c */ /* 0x000fe2000bf05070 */
[----:B------:R-:W-:Y:S02]  /*9be0*/  IMAD.MOV.U32 R7, RZ, RZ, R238 ;  /* 0x000000ffff077224 */ /* 0x000fe400078e00ee */
[----:B------:R-:W-:Y:S03]  /*9bf0*/  IMAD.MOV.U32 R15, RZ, RZ, c[0x0][0x190] ;  /* 0x00006400ff0f7624 */ /* 0x000fe600078e00ff */
[----:B------:R-:W-:Y:S01]  /*9c00*/  PLOP3.LUT P5, PT, PT, PT, UP0, 0x80, 0x0 ;  /* 0x000000000000781c */ /* 0x000fe20003faf008 */
[----:B------:R-:W-:Y:S01]  /*9c10*/  IMAD.SHL.U32 R4, R15, 0x80, RZ ;  /* 0x000000800f047824 */ /* 0x000fe200078e00ff */
[C---:B------:R-:W-:Y:S01]  /*9c20*/  @P4 IADD3 R3, R226.reuse, -0x4000, RZ ;  /* 0xffffc000e2034810 */ /* 0x040fe20007ffe0ff */
[----:B------:R-:W-:Y:S01]  /*9c30*/  @!P4 IMAD.MOV.U32 R5, RZ, RZ, c[0x0][0x194] ;  /* 0x00006500ff05c624 */ /* 0x000fe200078e00ff */
[----:B------:R-:W-:Y:S01]  /*9c40*/  @P4 PLOP3.LUT P2, PT, P5, PT, PT, 0x80, 0x0 ;  /* 0x000000000000481c */ /* 0x000fe20002f4f070 */
[----:B------:R-:W-:Y:S01]  /*9c50*/  IMAD.MOV R4, RZ, RZ, -R4 ;  /* 0x000000ffff047224 */ /* 0x000fe200078e0a04 */
[----:B------:R-:W-:Y:S02]  /*9c60*/  PLOP3.LUT P0, PT, PT, PT, UP0, 0x80, 0x0 ;  /* 0x000000000000781c */ /* 0x000fe40003f0f008 */
[----:B------:R-:W-:Y:S02]  /*9c70*/  @P4 IADD3 R0, R226, -0x4000, RZ ;  /* 0xffffc000e2004810 */ /* 0x000fe40007ffe0ff */
[----:B------:R-:W-:Y:S02]  /*9c80*/  @!P4 PLOP3.LUT P5, PT, P0, PT, PT, 0x80, 0x0 ;  /* 0x000000000000c81c */ /* 0x000fe400007af070 */
[C---:B------:R-:W-:Y:S02]  /*9c90*/  LEA R6, P0, R4.reuse, R6, 0x1 ;  /* 0x0000000604067211 */ /* 0x040fe400078008ff */
[----:B------:R-:W-:Y:S02]  /*9ca0*/  @!P4 PLOP3.LUT P3, PT, P5, PT, PT, 0x80, 0x0 ;  /* 0x000000000000c81c */ /* 0x000fe40002f6f070 */
[----:B------:R-:W-:Y:S02]  /*9cb0*/  LEA.HI.X.SX32 R7, R4, R7, 0x1, P0 ;  /* 0x0000000704077211 */ /* 0x000fe400000f0eff */
[----:B------:R-:W-:Y:S02]  /*9cc0*/  @P2 IADD3 R3, R226, 0x4000, RZ ;  /* 0x00004000e2032810 */ /* 0x000fe40007ffe0ff */
[----:B------:R-:W-:Y:S03]  /*9cd0*/  PLOP3.LUT P2, PT, PT, PT, PT, 0x8, 0x0 ;  /* 0x000000000000781c */ /* 0x000fe60003f4e170 */
[----:B------:R-:W-:Y:S01]  /*9ce0*/  @P4 STS [R3], RZ ;  /* 0x000000ff03004388 */ /* 0x000fe20000000800 */
[----:B------:R-:W-:Y:S03]  /*9cf0*/  @P4 PLOP3.LUT P2, PT, P5, PT, PT, 0x80, 0x0 ;  /* 0x000000000000481c */ /* 0x000fe60002f4f070 */
[----:B------:R-:W-:Y:S04]  /*9d00*/  @P4 STS [R3+0x4], RZ ;  /* 0x000004ff03004388 */ /* 0x000fe80000000800 */
[----:B------:R-:W-:Y:S04]  /*9d10*/  @P4 STS [R3+0x8], RZ ;  /* 0x000008ff03004388 */ /* 0x000fe80000000800 */
[----:B------:R1:W-:Y:S02]  /*9d20*/  @P4 STS [R3+0xc], RZ ;  /* 0x00000cff03004388 */ /* 0x0003e40000000800 */
[----:B------:R-:W-:Y:S02]  /*9d30*/  @P2 IADD3 R0, R226, 0x4000, RZ ;  /* 0x00004000e2002810 */ /* 0x000fe40007ffe0ff */
[C---:B------:R-:W-:Y:S02]  /*9d40*/  @!P4 IADD3 R3, R227.reuse, -0x4000, RZ ;  /* 0xffffc000e303c810 */ /* 0x040fe40007ffe0ff */
[----:B-1----:R-:W-:Y:S05]  /*9d50*/  @P3 IADD3 R3, R227, 0x4000, RZ ;  /* 0x00004000e3033810 */ /* 0x002fea0007ffe0ff */
[----:B------:R-:W-:Y:S01]  /*9d60*/  @!PT LDS RZ, [RZ] ;  /* 0x00000000fffff984 */ /* 0x000fe20000000800 */
[----:B------:R-:W-:Y:S01]  /*9d70*/  @!PT LDS RZ, [RZ] ;  /* 0x00000000fffff984 */ /* 0x000fe20000000800 */
[----:B------:R-:W-:Y:S01]  /*9d80*/  @!PT LDS RZ, [RZ] ;  /* 0x00000000fffff984 */ /* 0x000fe20000000800 */
[----:B------:R1:W-:Y:S04]  /*9d90*/  @!P4 LDGSTS.E.BYPASS.LTC128B.128 [R3], [R6.64] ;  /* 0x000000000603cfae */ /* 0x0003e8000b901d46 */
[----:B------:R-:W-:Y:S04]  /*9da0*/  @P4 STS [R0+0x1000], RZ ;  /* 0x001000ff00004388 */ /* 0x000fe80000000800 */
[----:B------:R-:W-:Y:S04]  /*9db0*/  @P4 STS [R0+0x1004], RZ ;  /* 0x001004ff00004388 */ /* 0x000fe80000000800 */
[----:B------:R-:W-:Y:S04]  /*9dc0*/  @P4 STS [R0+0x1008], RZ ;  /* 0x001008ff00004388 */ /* 0x000fe80000000800 */
[----:B------:R2:W-:Y:S01]  /*9dd0*/  @P4 STS [R0+0x100c], RZ ;  /* 0x00100cff00004388 */ /* 0x0005e20000000800 */
[--C-:B-1----:R-:W-:Y:S02]  /*9de0*/  @!P4 SHF.R.S32.HI R3, RZ, 0x1f, R4.reuse ;  /* 0x0000001fff03c819 */ /* 0x102fe40000011404 */
[C---:B------:R-:W-:Y:S04]  /*9df0*/  @!P4 LEA R0, P0, R15.reuse, R4, 0x5 ;  /* 0x000000040f00c211 */ /* 0x040fe800078028ff */
[----:B------:R-:W-:Y:S02]  /*9e00*/  @!P4 LEA.HI.X R3, R15, R3, R5, 0x5, P0 ;  /* 0x000000030f03c211 */ /* 0x000fe400000f2c05 */
[C---:B------:R-:W-:Y:S04]  /*9e10*/  @!P4 LEA R8, P0, R0.reuse, R239, 0x1 ;  /* 0x000000ef0008c211 */ /* 0x040fe800078008ff */
[----:B------:R-:W-:Y:S02]  /*9e20*/  @!P4 LEA.HI.X R9, R0, R238, R3, 0x1, P0 ;  /* 0x000000ee0009c211 */ /* 0x000fe400000f0c03 */
[----:B------:R-:W-:Y:S02]  /*9e30*/  PLOP3.LUT P0, PT, PT, PT, PT, 0x8, 0x0 ;  /* 0x000000000000781c */ /* 0x000fe40003f0e170 */
[----:B------:R-:W-:Y:S02]  /*9e40*/  @!P4 PLOP3.LUT P0, PT, P5, PT, PT, 0x80, 0x0 ;  /* 0x000000000000c81c */ /* 0x000fe40002f0f070 */
[C---:B------:R-:W-:Y:S02]  /*9e50*/  @!P4 IADD3 R0, R227.reuse, -0x4000, RZ ;  /* 0xffffc000e300c810 */ /* 0x040fe40007ffe0ff */
[----:B------:R-:W-:Y:S09]  /*9e60*/  @!P4 SHF.R.S32.HI R3, RZ, 0x1f, R4 ;  /* 0x0000001fff03c819 */ /* 0x000ff20000011404 */
[----:B--2---:R-:W-:Y:S02]  /*9e70*/  @P0 IADD3 R0, R227, 0x4000, RZ ;  /* 0x00004000e3000810 */ /* 0x004fe40007ffe0ff */
[----:B------:R-:W-:Y:S02]  /*9e80*/  PLOP3.LUT P0, PT, PT, PT, PT, 0x8, 0x0 ;  /* 0x000000000000781c */ /* 0x000fe40003f0e170 */
[----:B------:R-:W-:Y:S01]  /*9e90*/  @P4 PLOP3.LUT P0, PT, P5, PT, PT, 0x80, 0x0 ;  /* 0x000000000000481c */ /* 0x000fe20002f0f070 */
[----:B------:R-:W-:Y:S01]  /*9ea0*/  @!PT LDS RZ, [RZ] ;  /* 0x00000000fffff984 */ /* 0x000fe20000000800 */
[----:B------:R-:W-:Y:S01]  /*9eb0*/  @!PT LDS RZ, [RZ] ;  /* 0x00000000fffff984 */ /* 0x000fe20000000800 */
[----:B------:R-:W-:Y:S01]  /*9ec0*/  @!PT LDS RZ, [RZ] ;  /* 0x00000000fffff984 */ /* 0x000fe20000000800 */
[----:B------:R1:W-:Y:S02]  /*9ed0*/  @!P4 LDGSTS.E.BYPASS.LTC128B.128 [R0+0x1000], [R8.64] ;  /* 0x010000000800cfae */ /* 0x0003e4000b901d46 */
[C---:B------:R-:W-:Y:S10]  /*9ee0*/  @P4 IADD3 R0, R226.reuse, -0x4000, RZ ;  /* 0xffffc000e2004810 */ /* 0x040ff40007ffe0ff */
[----:B-1----:R-:W-:Y:S05]  /*9ef0*/  @P0 IADD3 R0, R226, 0x4000, RZ ;  /* 0x00004000e2000810 */ /* 0x002fea0007ffe0ff */
[----:B------:R-:W-:Y:S04]  /*9f00*/  @P4 STS [R0+0x2000], RZ ;  /* 0x002000ff00004388 */ /* 0x000fe80000000800 */
[----:B------:R-:W-:Y:S04]  /*9f10*/  @P4 STS [R0+0x2004], RZ ;  /* 0x002004ff00004388 */ /* 0x000fe80000000800 */
[----:B------:R-:W-:Y:S04]  /*9f20*/  @P4 STS [R0+0x2008], RZ ;  /* 0x002008ff00004388 */ /* 0x000fe80000000800 */
[----:B------:R1:W-:Y:S02]  /*9f30*/  @P4 STS [R0+0x200c], RZ ;  /* 0x00200cff00004388 */ /* 0x0003e40000000800 */
[C---:B------:R-:W-:Y:S04]  /*9f40*/  @!P4 LEA R0, P0, R15.reuse, R4, 0x6 ;  /* 0x000000040f00c211 */ /* 0x040fe800078030ff */
[----:B------:R-:W-:Y:S02]  /*9f50*/  @!P4 LEA.HI.X R3, R15, R3, R5, 0x6, P0 ;  /* 0x000000030f03c211 */ /* 0x000fe400000f3405 */
[C---:B------:R-:W-:Y:S02]  /*9f60*/  @!P4 LEA R8, P0, R0.reuse, R239, 0x1 ;  /* 0x000000ef0008c211 */ /* 0x040fe400078008ff */
[----:B------:R-:W-:Y:S02]  /*9f70*/  @!P4 SHF.R.S32.HI R5, RZ, 0x1f, R4 ;  /* 0x0000001fff05c819 */ /* 0x000fe40000011404 */
[----:B------:R-:W-:Y:S01]  /*9f80*/  @!P4 LEA.HI.X R9, R0, R238, R3, 0x1, P0 ;  /* 0x000000ee0009c211 */ /* 0x000fe200000f0c03 */
[----:B------:R-:W-:Y:S01]  /*9f90*/  @!P4 IMAD.MOV.U32 R3, RZ, RZ, c[0x0][0x194] ;  /* 0x00006500ff03c624 */ /* 0x000fe200078e00ff */
[----:B------:R-:W-:Y:S01]  /*9fa0*/  PLOP3.LUT P0, PT, PT, PT, PT, 0x8, 0x0 ;  /* 0x000000000000781c */ /* 0x000fe20003f0e170 */
[----:B------:R-:W-:Y:S01]  /*9fb0*/  @!P4 IMAD.WIDE.U32 R4, R15, 0x60, R4 ;  /* 0x000000600f04c825 */ /* 0x000fe200078e0004 */
[----:B------:R-:W-:Y:S02]  /*9fc0*/  @!P4 PLOP3.LUT P0, PT, P5, PT, PT, 0x80, 0x0 ;  /* 0x000000000000c81c */ /* 0x000fe40002f0f070 */
[----:B------:R-:W-:Y:S01]  /*9fd0*/  @!P4 IADD3 R0, R227, -0x4000, RZ ;  /* 0xffffc000e300c810 */ /* 0x000fe20007ffe0ff */
[----:B------:R-:W-:Y:S04]  /*9fe0*/  @!P4 IMAD R3, R3, 0x60, RZ ;  /* 0x000000600303c824 */ /* 0x000fe800078e02ff */
[----:B------:R-:W-:Y:S06]  /*9ff0*/  @!P4 IMAD.IADD R3, R5, 0x1, R3 ;  /* 0x000000010503c824 */ /* 0x000fec00078e0203 */
[----:B-1----:R-:W-:Y:S02]  /*a000*/  @P0 IADD3 R0, R227, 0x4000, RZ ;  /* 0x00004000e3000810 */ /* 0x002fe40007ffe0ff */
[----:B------:R-:W-:Y:S02]  /*a010*/  PLOP3.LUT P0, PT, PT, PT, PT, 0x8, 0x0 ;  /* 0x000000000000781c */ /* 0x000fe40003f0e170 */
[----:B------:R-:W-:Y:S01]  /*a020*/  @P4 PLOP3.LUT P0, PT, P5, PT, PT, 0x80, 0x0 ;  /* 0x000000000000481c */ /* 0x000fe20002f0f070 */
[----:B------:R-:W-:Y:S01]  /*a030*/  @!PT LDS RZ, [RZ] ;  /* 0x00000000fffff984 */ /* 0x000fe20000000800 */
[----:B------:R-:W-:Y:S01]  /*a040*/  @!PT LDS RZ, [RZ] ;  /* 0x00000000fffff984 */ /* 0x000fe20000000800 */
[----:B------:R-:W-:Y:S01]  /*a050*/  @!PT LDS RZ, [RZ] ;  /* 0x00000000fffff984 */ /* 0x000fe20000000800 */
[----:B------:R1:W-:Y:S02]  /*a060*/  @!P4 LDGSTS.E.BYPASS.LTC128B.128 [R0+0x2000], [R8.64] ;  /* 0x020000000800cfae */ /* 0x0003e4000b901d46 */
[C---:B------:R-:W-:Y:S10]  /*a070*/  @P4 IADD3 R0, R226.reuse, -0x4000, RZ ;  /* 0xffffc000e2004810 */ /* 0x040ff40007ffe0ff */
[----:B-1----:R-:W-:Y:S02]  /*a080*/  @P0 IADD3 R0, R226, 0x4000, RZ ;  /* 0x00004000e2000810 */ /* 0x002fe40007ffe0ff */
[----:B------:R-:W-:Y:S01]  /*a090*/  @!P4 LEA R8, P2, R4, R239, 0x1 ;  /* 0x000000ef0408c211 */ /* 0x000fe200078408ff */
[----:B------:R-:W-:Y:S01]  /*a0a0*/  IMAD.MOV.U32 R239, RZ, RZ, R6 ;  /* 0x000000ffffef7224 */ /* 0x000fe200078e0006 */
[----:B------:R-:W-:Y:S01]  /*a0b0*/  PLOP3.LUT P0, PT, PT, PT, PT, 0x8, 0x0 ;  /* 0x000000000000781c */ /* 0x000fe20003f0e170 */
[----:B------:R-:W-:Y:S01]  /*a0c0*/  @P4 STS [R0+0x3000], RZ ;  /* 0x003000ff00004388 */ /* 0x000fe20000000800 */
[----:B------:R-:W-:Y:S01]  /*a0d0*/  @!P4 LEA.HI.X R9, R4, R238, R3, 0x1, P2 ;  /* 0x000000ee0409c211 */ /* 0x000fe200010f0c03 */
[----:B------:R-:W-:Y:S01]  /*a0e0*/  IMAD.MOV.U32 R238, RZ, RZ, R7 ;  /* 0x000000ffffee7224 */ /* 0x000fe200078e0007 */
[----:B------:R-:W-:Y:S01]  /*a0f0*/  @!P4 PLOP3.LUT P0, PT, P5, PT, PT, 0x80, 0x0 ;  /* 0x000000000000c81c */ /* 0x000fe20002f0f070 */
[----:B------:R-:W-:Y:S04]  /*a100*/  @P4 STS [R0+0x3004], RZ ;  /* 0x003004ff00004388 */ /* 0x000fe80000000800 */
[----:B------:R-:W-:Y:S04]  /*a110*/  @P4 STS [R0+0x3008], RZ ;  /* 0x003008ff00004388 */ /* 0x000fe80000000800 */
[----:B------:R1:W-:Y:S02]  /*a120*/  @P4 STS [R0+0x300c], RZ ;  /* 0x00300cff00004388 */ /* 0x0003e40000000800 */
[C---:B------:R-:W-:Y:S02]  /*a130*/  @!P4 IADD3 R0, R227.reuse, -0x4000, RZ ;  /* 0xffffc000e300c810 */ /* 0x040fe40007ffe0ff */
[----:B-1----:R-:W-:Y:S05]  /*a140*/  @P0 IADD3 R0, R227, 0x4000, RZ ;  /* 0x00004000e3000810 */ /* 0x002fea0007ffe0ff */
        /* <DEDUP_REMOVED lines=10> */
.L_x_1145:
        /* <DEDUP_REMOVED lines=41> */
[----:B------:R-:W-:Y:S01]  /*a480*/  F2FP.PACK_AB R29, R148, R149 ;  /* 0x00000095941d723e */ /* 0x000fe200000000ff */
[----:B------:R-:W-:Y:S01]  /*a490*/  IMAD.SHL.U32 R64, R180, 0x2, RZ ;  /* 0x00000002b4407824 */ /* 0x000fe200078e00ff */
        /* <DEDUP_REMOVED lines=24> */
[----:B-1----:R-:W-:Y:S05]  /*a620*/  IMAD.IADD R0, R64, 0x1, R173 ;  /* 0x0000000140007824 */ /* 0x002fea00078e02ad */
        /* <DEDUP_REMOVED lines=103> */
[----:B------:R-:W-:Y:S01]  /*aca0*/  SHF.R.S32.HI R5, RZ, 0x1f, R4 ;  /* 0x0000001fff057819 */ /* 0x000fe20000011404 */
[----:B------:R1:W-:Y:S01]  /*acb0*/  @P0 STS.128 [R133+0x8000], RZ ;  /* 0x008000ff85000388 */ /* 0x0003e20000000c00 */
[----:B------:R-:W-:Y:S01]  /*acc0*/  @!P0 IMAD.MOV.U32 R13, RZ, RZ, c[0x0][0x374] ;  /* 0x0000dd00ff0d8624 */ /* 0x000fe200078e00ff */
[----:B------:R-:W-:Y:S01]  /*acd0*/  @!P0 LEA R3, P3, R8, R4, 0x5 ;  /* 0x0000000408038211 */ /* 0x000fe200078628ff */
[----:B------:R-:W-:Y:S01]  /*ace0*/  @!P0 IMAD.MOV.U32 R14, RZ, RZ, c[0x0][0x374] ;  /* 0x0000dd00ff0e8624 */ /* 0x000fe200078e00ff */
[----:B------:R-:W-:Y:S01]  /*acf0*/  LEA.HI.X R7, R4, R240, R5, 0x1, P4 ;  /* 0x000000f004077211 */ /* 0x000fe200020f0c05 */
[----:B------:R-:W-:Y:S01]  /*ad00*/  @!P0 IMAD.MOV.U32 R15, RZ, RZ, c[0x0][0x374] ;  /* 0x0000dd00ff0f8624 */ /* 0x000fe200078e00ff */
[C---:B------:R-:W-:Y:S02]  /*ad10*/  @!P0 LEA.HI.X R13, R8.reuse, R5, R13, 0x5, P3 ;  /* 0x00000005080d8211 */ /* 0x040fe400018f2c0d */
[----:B------:R-:W-:Y:S01]  /*ad20*/  @!P0 LEA R12, P3, R3, R241, 0x1 ;  /* 0x000000f1030c8211 */ /* 0x000fe200078608ff */
[----:B------:R-:W-:Y:S01]  /*ad30*/  @!PT LDS RZ, [RZ] ;  /* 0x00000000fffff984 */ /* 0x000fe20000000800 */
[----:B------:R-:W-:Y:S01]  /*ad40*/  @!PT LDS RZ, [RZ] ;  /* 0x00000000fffff984 */ /* 0x000fe20000000800 */
[----:B------:R-:W-:Y:S01]  /*ad50*/  @!PT LDS RZ, [RZ] ;  /* 0x00000000fffff984 */ /* 0x000fe20000000800 */
[----:B------:R1:W-:Y:S01]  /*ad60*/  @!P0 LDGSTS.E.BYPASS.LTC128B.128 [R133+0x8000], [R6.64] ;  /* 0x0800000006858fae */ /* 0x0003e2000b901d46 */
[C---:B------:R-:W-:Y:S01]  /*ad70*/  @!P0 LEA R11, P2, R8.reuse, R4, 0x6 ;  /* 0x00000004080b8211 */ /* 0x040fe200078430ff */
[----:B------:R-:W-:Y:S01]  /*ad80*/  @!P0 IMAD R15, R15, 0x60, RZ ;  /* 0x000000600f0f8824 */ /* 0x000fe200078e02ff */
[-C--:B------:R-:W-:Y:S01]  /*ad90*/  @!P0 LEA.HI.X R13, R3, R240.reuse, R13, 0x1, P3 ;  /* 0x000000f0030d8211 */ /* 0x080fe200018f0c0d */
[----:B------:R1:W-:Y:S01]  /*ada0*/  @P0 STS.128 [R133+0x9000], RZ ;  /* 0x009000ff85000388 */ /* 0x0003e20000000c00 */
[C---:B------:R-:W-:Y:S01]  /*adb0*/  @!P0 LEA.HI.X R14, R8.reuse, R5, R14, 0x6, P2 ;  /* 0x00000005080e8211 */ /* 0x040fe200010f340e */
[----:B------:R-:W-:Y:S01]  /*adc0*/  @!P0 IMAD.WIDE.U32 R8, R8, 0x60, R4 ;  /* 0x0000006008088825 */ /* 0x000fe200078e0004 */
[-C--:B------:R-:W-:Y:S01]  /*add0*/  @!P0 LEA R10, P2, R11, R241.reuse, 0x1 ;  /* 0x000000f10b0a8211 */ /* 0x080fe200078408ff */
        /* <DEDUP_REMOVED lines=21> */
.L_x_1146:
[----:B------:R-:W2:Y:S01]  /*af30*/  LDL R3, [R1+0x50] ;  /* 0x0000500001037983 */ /* 0x000ea20000100800 */
[----:B-1----:R-:W-:Y:S01]  /*af40*/  IMAD.MOV.U32 R4, RZ, RZ, 0x4 ;  /* 0x00000004ff047424 */ /* 0x002fe200078e00ff */
[----:B------:R-:W-:Y:S01]  /*af50*/  @UP2 UIADD3 UR27, UP0, UR10, -0x200, URZ ;  /* 0xfffffe000a1b2890 */ /* 0x000fe2000ff1e03f */
[----:B------:R-:W-:Y:S01]  /*af60*/  IMAD.IADD R132, R173, 0x1, R144 ;  /* 0x00000001ad847824 */ /* 0x000fe200078e0290 */
[----:B------:R1:W3:Y:S01]  /*af70*/  LDL R137, [R1+0x64] ;  /* 0x0000640001897983 */ /* 0x0002e20000100800 */
[----:B------:R-:W-:Y:S01]  /*af80*/  IMAD.MOV.U32 R136, RZ, RZ, c[0x0][0x22c] ;  /* 0x00008b00ff887624 */ /* 0x000fe200078e00ff */
[----:B------:R-:W-:Y:S02]  /*af90*/  @UP2 UIADD3.X UR26, UR11, -0x1, URZ, UP0, !UPT ;  /* 0xffffffff0b1a2890 */ /* 0x000fe400087fe43f */
[----:B------:R1:W4:Y:S01]  /*afa0*/  LDL R138, [R1+0x60] ;  /* 0x00006000018a7983 */ /* 0x0003220000100800 */
[----:B------:R-:W-:Y:S01]  /*afb0*/  IMAD R136, R136, c[0x0][0x1c0], RZ ;  /* 0x0000700088887a24 */ /* 0x000fe200078e02ff */
[----:B------:R-:W-:Y:S02]  /*afc0*/  UISETP.GT.AND UP1, UPT, UR8, UR30, UPT ;  /* 0x0000001e0800728c */ /* 0x000fe4000bf24270 */
[----:B------:R1:W5:Y:S01]  /*afd0*/  LDL R139, [R1+0x54] ;  /* 0x00005400018b7983 */ /* 0x0003620000100800 */
[----:B------:R-:W-:Y:S03]  /*afe0*/  IMAD.SHL.U32 R136, R136, 0x8, RZ ;  /* 0x0000000888887824 */ /* 0x000fe600078e00ff */
[----:B------:R1:W5:Y:S04]  /*aff0*/  LDL R140, [R1+0x68] ;  /* 0x00006800018c7983 */ /* 0x0003680000100800 */
[----:B------:R-:W-:Y:S04]  /*b000*/  LDSM.16.M88.4 R32, [R174+0x14000] ;  /* 0x01400000ae20783b */ /* 0x000fe80000000200 */
[----:B------:R-:W1:Y:S04]  /*b010*/  LDSM.16.MT88.4 R16, [R64+0xc000] ;  /* 0x00c000004010783b */ /* 0x000e680000004200 */
[----:B------:R-:W1:Y:S04]  /*b020*/  LDSM.16.M88.4 R28, [R174+0x16000] ;  /* 0x01600000ae1c783b */ /* 0x000e680000000200 */
[----:B------:R-:W1:Y:S04]  /*b030*/  LDSM.16.MT88.4 R36, [R0+0xc000] ;  /* 0x00c000000024783b */ /* 0x000e680000004200 */
[----:B------:R-:W-:Y:S04]  /*b040*/  LDSM.16.M88.4 R40, [R144+0x14000] ;  /* 0x014000009028783b */ /* 0x000fe80000000200 */
[----:B------:R-:W1:Y:S04]  /*b050*/  LDSM.16.MT88.4 R44, [R64+0xc800] ;  /* 0x00c80000402c783b */ /* 0x000e680000004200 */
[----:B------:R-:W1:Y:S04]  /*b060*/  LDSM.16.M88.4 R48, [R144+0x16000] ;  /* 0x016000009030783b */ /* 0x000e680000000200 */
[----:B------:R-:W1:Y:S04]  /*b070*/  LDSM.16.MT88.4 R52, [R0+0xc800] ;  /* 0x00c800000034783b */ /* 0x000e680000004200 */
[----:B------:R-:W-:Y:S01]  /*b080*/  LDSM.16.MT88.4 R56, [R64+0xd000] ;  /* 0x00d000004038783b */ /* 0x000fe20000004200 */
[----:B--2---:R-:W-:Y:S05]  /*b090*/  @P1 IADD3 R3, R3, -0x80, RZ ;  /* 0xffffff8003031810 */ /* 0x004fea0007ffe0ff */
[----:B------:R-:W-:Y:S01]  /*b0a0*/  @P1 IMAD.WIDE R134, R3, R4, UR10 ;  /* 0x0000000a03861e25 */ /* 0x000fe2000f8e0204 */
[----:B------:R-:W-:Y:S01]  /*b0b0*/  @UP2 UMOV UR11, UR26 ;  /* 0x0000001a000b2c82 */ /* 0x000fe20008000000 */
[-C--:B-1----:R-:W-:Y:S01]  /*b0c0*/  HMMA.16816.F32 R4, R32, R16.reuse, RZ ;  /* 0x000000102004723c */ /* 0x082fe200000018ff */
[----:B------:R-:W-:Y:S02]  /*b0d0*/  ULOP3.LUT UR26, UR8, 0x1, URZ, 0xc0, !UPT ;  /* 0x00000001081a7892 */ /* 0x000fe4000f8ec03f */
[----:B---3--:R-:W2:Y:S01]  /*b0e0*/  @P1 LDG.E R137, [R134.64] ;  /* 0x0000000686891981 */ /* 0x008ea2000c1e1900 */
[----:B------:R-:W-:Y:S01]  /*b0f0*/  IMAD.IADD R3, R174, 0x1, R173 ;  /* 0x00000001ae037824 */ /* 0x000fe200078e02ad */
[----:B------:R-:W-:Y:S02]  /*b100*/  UISETP.NE.U32.AND UP0, UPT, UR26, 0x1, UPT ;  /* 0x000000011a00788c */ /* 0x000fe4000bf05070 */
[----:B----4-:R-:W3:Y:S01]  /*b110*/  @P1 LDG.E R138, [R134.64+0x120] ;  /* 0x00012006868a1981 */ /* 0x010ee2000c1e1900 */
[C---:B------:R-:W-:Y:S01]  /*b120*/  HMMA.16816.F32 R8, R28.reuse, R16, RZ ;  /* 0x000000101c08723c */ /* 0x040fe200000018ff */
[----:B------:R-:W-:Y:S02]  /*b130*/  @UP2 UMOV UR10, UR27 ;  /* 0x0000001b000a2c82 */ /* 0x000fe40008000000 */
[----:B------:R-:W-:Y:S01]  /*b140*/  LDSM.16.M88.4 R60, [R3+0x16000] ;  /* 0x01600000033c783b */ /* 0x000fe20000000200 */
[----:B------:R-:W-:Y:S03]  /*b150*/  UIADD3 UR8, UR8, -0x1, URZ ;  /* 0xffffffff08087890 */ /* 0x000fe6000fffe03f */
[----:B-----5:R-:W4:Y:S01]  /*b160*/  @P1 LDG.E R139, [R134.64+0x100] ;  /* 0x00010006868b1981 */ /* 0x020f22000c1e1900 */
[-C--:B------:R-:W-:Y:S03]  /*b170*/  HMMA.16816.F32 R12, R28, R18.reuse, RZ ;  /* 0x000000121c0c723c */ /* 0x080fe600000018ff */
[----:B------:R-:W5:Y:S05]  /*b180*/  @P1 LDG.E R140, [R134.64+0x20] ;  /* 0x00002006868c1981 */ /* 0x000f6a000c1e1900 */
        /* <DEDUP_REMOVED lines=14> */
[----:B------:R-:W-:Y:S07]  /*b270*/  LDSM.16.MT88.4 R48, [R64+0xd800] ;  /* 0x00d800004030783b */ /* 0x000fee0000004200 */
[----:B------:R-:W-:Y:S01]  /*b280*/  HMMA.16816.F32 R32, R40, R54, R32 ;  /* 0x000000362820723c */ /* 0x000fe20000001820 */
[----:B------:R-:W1:Y:S04]  /*b290*/  LDSM.16.M88.4 R40, [R132+0x14000] ;  /* 0x014000008428783b */ /* 0x000e680000000200 */
[----:B------:R-:W1:Y:S03]  /*b2a0*/  LDSM.16.M88.4 R52, [R132+0x16000] ;  /* 0x016000008434783b */ /* 0x000e660000000200 */
        /* <DEDUP_REMOVED lines=10> */
[----:B------:R-:W-:Y:S04]  /*b350*/  LDSM.16.M88.4 R36, [R174+0x18000] ;  /* 0x01800000ae24783b */ /* 0x000fe80000000200 */
[----:B------:R-:W1:Y:S03]  /*b360*/  LDSM.16.MT88.4 R44, [R64+0xe000] ;  /* 0x00e00000402c783b */ /* 0x000e660000004200 */
[-C--:B------:R-:W-:Y:S08]  /*b370*/  HMMA.16816.F32 R4, R40, R48.reuse, R4 ;  /* 0x000000302804723c */ /* 0x080ff00000001804 */
[C---:B------:R-:W-:Y:S08]  /*b380*/  HMMA.16816.F32 R8, R52.reuse, R48, R8 ;  /* 0x000000303408723c */ /* 0x040ff00000001808 */
[-C--:B------:R-:W-:Y:S08]  /*b390*/  HMMA.16816.F32 R12, R52, R50.reuse, R12 ;  /* 0x00000032340c723c */ /* 0x080ff0000000180c */
[C---:B------:R-:W-:Y:S01]  /*b3a0*/  HMMA.16816.F32 R16, R40.reuse, R50, R16 ;  /* 0x000000322810723c */ /* 0x040fe20000001810 */
[----:B------:R-:W2:Y:S07]  /*b3b0*/  LDSM.16.MT88.4 R48, [R0+0xe000] ;  /* 0x00e000000030783b */ /* 0x000eae0000004200 */
        /* <DEDUP_REMOVED lines=11> */
[----:B------:R-:W4:Y:S07]  /*b470*/  LDSM.16.MT88.4 R44, [R0+0xe800] ;  /* 0x00e80000002c783b */ /* 0x000f2e0000004200 */
[-C--:B--2---:R-:W-:Y:S08]  /*b480*/  HMMA.16816.F32 R20, R36, R48.reuse, R20 ;  /* 0x000000302414723c */ /* 0x084ff00000001814 */
[C---:B------:R-:W-:Y:S01]  /*b490*/  HMMA.16816.F32 R24, R60.reuse, R48, R24 ;  /* 0x000000303c18723c */ /* 0x040fe20000001818 */
[----:B------:R2:W-:Y:S07]  /*b4a0*/  @P1 STL [R1+0x64], R137 ;  /* 0x0000648901001387 */ /* 0x0005ee0000100800 */
[-C--:B------:R-:W-:Y:S01]  /*b4b0*/  HMMA.16816.F32 R28, R60, R50.reuse, R28 ;  /* 0x000000323c1c723c */ /* 0x080fe2000000181c */
[----:B------:R-:W-:Y:S04]  /*b4c0*/  LDSM.16.M88.4 R60, [R3+0x1a000] ;  /* 0x01a00000033c783b */ /* 0x000fe80000000200 */
[----:B---3--:R3:W-:Y:S03]  /*b4d0*/  @P1 STL [R1+0x60], R138 ;  /* 0x0000608a01001387 */ /* 0x0087e60000100800 */
[----:B------:R-:W-:Y:S01]  /*b4e0*/  HMMA.16816.F32 R32, R36, R50, R32 ;  /* 0x000000322420723c */ /* 0x000fe20000001820 */
[----:B------:R-:W-:Y:S04]  /*b4f0*/  LDSM.16.MT88.4 R48, [R64+0xf000] ;  /* 0x00f000004030783b */ /* 0x000fe80000004200 */
[----:B------:R3:W3:Y:S03]  /*b500*/  LDSM.16.M88.4 R36, [R3+0x18000] ;  /* 0x018000000324783b */ /* 0x0006e60000000200 */
[-C--:B-1----:R-:W-:Y:S01]  /*b510*/  HMMA.16816.F32 R4, R40, R52.reuse, R4 ;  /* 0x000000342804723c */ /* 0x082fe20000001804 */
[----:B------:R-:W-:Y:S04]  /*b520*/  LDSM.16.MT88.4 R64, [R64+0xf800] ;  /* 0x00f800004040783b */ /* 0x000fe80000004200 */
[----:B----4-:R1:W-:Y:S03]  /*b530*/  @P1 STL [R1+0x54], R139 ;  /* 0x0000548b01001387 */ /* 0x0103e60000100800 */
[C---:B------:R-:W-:Y:S01]  /*b540*/  HMMA.16816.F32 R8, R56.reuse, R52, R8 ;  /* 0x000000343808723c */ /* 0x040fe20000001808 */
[----:B--2---:R-:W-:Y:S01]  /*b550*/  IMAD.MOV.U32 R137, RZ, RZ, c[0x0][0x22c] ;  /* 0x00008b00ff897624 */ /* 0x004fe200078e00ff */
[----:B-----5:R2:W-:Y:S03]  /*b560*/  @P1 STL [R1+0x68], R140 ;  /* 0x0000688c01001387 */ /* 0x0205e60000100800 */
[----:B------:R-:W-:Y:S03]  /*b570*/  IMAD R137, R137, c[0x0][0x1c0], RZ ;  /* 0x0000700089897a24 */ /* 0x000fe600078e02ff */
[-C--:B------:R-:W-:Y:S01]  /*b580*/  HMMA.16816.F32 R12, R56, R54.reuse, R12 ;  /* 0x00000036380c723c */ /* 0x080fe2000000180c */
[----:B---3--:R-:W-:Y:S03]  /*b590*/  IMAD.MOV.U32 R138, RZ, RZ, c[0x0][0x22c] ;  /* 0x00008b00ff8a7624 */ /* 0x008fe600078e00ff */
[----:B------:R-:W-:Y:S02]  /*b5a0*/  IMAD.SHL.U32 R137, R137, 0x10, RZ ;  /* 0x0000001089897824 */ /* 0x000fe400078e00ff */
[----:B------:R-:W-:Y:S02]  /*b5b0*/  IMAD R138, R138, c[0x0][0x1c0], RZ ;  /* 0x000070008a8a7a24 */ /* 0x000fe400078e02ff */
[C---:B------:R-:W-:Y:S01]  /*b5c0*/  HMMA.16816.F32 R16, R40.reuse, R54, R16 ;  /* 0x000000362810723c */ /* 0x040fe20000001810 */
[----:B------:R-:W3:Y:S03]  /*b5d0*/  LDSM.16.MT88.4 R52, [R0+0xf000] ;  /* 0x00f000000034783b */ /* 0x000ee60000004200 */
[----:B------:R-:W-:Y:S02]  /*b5e0*/  IMAD R138, R138, 0x18, RZ ;  /* 0x000000188a8a7824 */ /* 0x000fe400078e02ff */
[----:B------:R-:W-:Y:S02]  /*b5f0*/  IMAD.MOV.U32 R3, RZ, RZ, c[0x0][0x22c] ;  /* 0x00008b00ff037624 */ /* 0x000fe400078e00ff */
[-C--:B------:R-:W-:Y:S01]  /*b600*/  HMMA.16816.F32 R20, R40, R44.reuse, R20 ;  /* 0x0000002c2814723c */ /* 0x080fe20000001814 */
[----:B-1----:R-:W-:Y:S03]  /*b610*/  IMAD.MOV.U32 R139, RZ, RZ, c[0x0][0x22c] ;  /* 0x00008b00ff8b7624 */ /* 0x002fe600078e00ff */
[----:B------:R-:W-:Y:S02]  /*b620*/  IMAD R3, R3, c[0x0][0x1c0], RZ ;  /* 0x0000700003037a24 */ /* 0x000fe400078e02ff */
[----:B------:R-:W-:Y:S02]  /*b630*/  IMAD R139, R139, c[0x0][0x1c0], RZ ;  /* 0x000070008b8b7a24 */ /* 0x000fe400078e02ff */
[C---:B------:R-:W-:Y:S01]  /*b640*/  HMMA.16816.F32 R24, R56.reuse, R44, R24 ;  /* 0x0000002c3818723c */ /* 0x040fe20000001818 */
[----:B--2---:R-:W-:Y:S03]  /*b650*/  IMAD.MOV.U32 R140, RZ, RZ, c[0x0][0x22c] ;  /* 0x00008b00ff8c7624 */ /* 0x004fe600078e00ff */
[----:B------:R-:W-:Y:S02]  /*b660*/  IMAD.SHL.U32 R139, R139, 0x20, RZ ;  /* 0x000000208b8b7824 */ /* 0x000fe400078e00ff */
[----:B------:R-:W-:Y:S02]  /*b670*/  IMAD R3, R3, 0x50, RZ ;  /* 0x0000005003037824 */ /* 0x000fe400078e02ff */
[-C--:B------:R-:W-:Y:S01]  /*b680*/  HMMA.16816.F32 R28, R56, R46.reuse, R28 ;  /* 0x0000002e381c723c */ /* 0x080fe2000000181c */
[----:B------:R-:W1:Y:S03]  /*b690*/  LDSM.16.M88.4 R56, [R132+0x18000] ;  /* 0x018000008438783b */ /* 0x000e660000000200 */
[----:B------:R-:W-:Y:S04]  /*b6a0*/  IMAD R140, R140, c[0x0][0x1c0], RZ ;  /* 0x000070008c8c7a24 */ /* 0x000fe800078e02ff */
[----:B------:R-:W-:Y:S01]  /*b6b0*/  HMMA.16816.F32 R32, R40, R46, R32 ;  /* 0x0000002e2820723c */ /* 0x000fe20000001820 */
[----:B------:R-:W2:Y:S03]  /*b6c0*/  LDSM.16.M88.4 R40, [R132+0x1a000] ;  /* 0x01a000008428783b */ /* 0x000ea60000000200 */
[----:B------:R-:W-:Y:S01]  /*b6d0*/  IMAD R140, R140, 0x30, RZ ;  /* 0x000000308c8c7824 */ /* 0x000fe200078e02ff */
[----:B------:R4:W5:Y:S03]  /*b6e0*/  LDSM.16.MT88.4 R44, [R0+0xf800] ;  /* 0x00f80000002c783b */ /* 0x0009660000004200 */
[-C--:B------:R-:W-:Y:S08]  /*b6f0*/  HMMA.16816.F32 R4, R36, R48.reuse, R4 ;  /* 0x000000302404723c */ /* 0x080ff00000001804 */
[C---:B------:R-:W-:Y:S08]  /*b700*/  HMMA.16816.F32 R8, R60.reuse, R48, R8 ;  /* 0x000000303c08723c */ /* 0x040ff00000001808 */
[-C--:B------:R-:W-:Y:S01]  /*b710*/  HMMA.16816.F32 R12, R60, R50.reuse, R12 ;  /* 0x000000323c0c723c */ /* 0x080fe2000000180c */
[----:B----4-:R-:W-:Y:S07]  /*b720*/  IMAD.MOV.U32 R0, RZ, RZ, c[0x0][0x22c] ;  /* 0x00008b00ff007624 */ /* 0x010fee00078e00ff */
[C---:B------:R-:W-:Y:S04]  /*b730*/  HMMA.16816.F32 R16, R36.reuse, R50, R16 ;  /* 0x000000322410723c */ /* 0x040fe80000001810 */
[----:B------:R-:W-:Y:S04]  /*b740*/  IMAD R0, R0, c[0x0][0x1c0], RZ ;  /* 0x0000700000007a24 */ /* 0x000fe800078e02ff */
[-C--:B---3--:R-:W-:Y:S04]  /*b750*/  HMMA.16816.F32 R20, R36, R52.reuse, R20 ;  /* 0x000000342414723c */ /* 0x088fe80000001814 */
[----:B------:R-:W-:Y:S04]  /*b760*/  IMAD R0, R0, 0x48, RZ ;  /* 0x0000004800007824 */ /* 0x000fe800078e02ff */
[C---:B------:R-:W-:Y:S08]  /*b770*/  HMMA.16816.F32 R24, R60.reuse, R52, R24 ;  /* 0x000000343c18723c */ /* 0x040ff00000001818 */
[-C--:B------:R-:W-:Y:S08]  /*b780*/  HMMA.16816.F32 R28, R60, R54.reuse, R28 ;  /* 0x000000363c1c723c */ /* 0x080ff0000000181c */
[----:B------:R-:W-:Y:S07]  /*b790*/  HMMA.16816.F32 R32, R36, R54, R32 ;  /* 0x000000362420723c */ /* 0x000fee0000001820 */
[CC--:B------:R-:W-:Y:S01]  /*b7a0*/  LEA R36, P2, R136.reuse, R184.reuse, 0x2 ;  /* 0x000000b888247211 */ /* 0x0c0fe200078410ff */
[-C--:B-1----:R-:W-:Y:S05]  /*b7b0*/  HMMA.16816.F32 R4, R56, R64.reuse, R4 ;  /* 0x000000403804723c */ /* 0x082fea0000001804 */
[-C--:B------:R-:W-:Y:S02]  /*b7c0*/  LEA.HI.X.SX32 R37, R136, R185.reuse, 0x2, P2 ;  /* 0x000000b988257211 */ /* 0x080fe400010f16ff */
[CC--:B------:R-:W-:Y:S01]  /*b7d0*/  LEA R38, P0, R137.reuse, R184.reuse, 0x2 ;  /* 0x000000b889267211 */ /* 0x0c0fe200078010ff */
[C---:B--2---:R-:W-:Y:S04]  /*b7e0*/  HMMA.16816.F32 R8, R40.reuse, R64, R8 ;  /* 0x000000402808723c */ /* 0x044fe80000001808 */
[-C--:B------:R-:W-:Y:S04]  /*b7f0*/  LEA.HI.X.SX32 R39, R137, R185.reuse, 0x2, P0 ;  /* 0x000000b989277211 */ /* 0x080fe800000f16ff */
[-C--:B------:R-:W-:Y:S07]  /*b800*/  HMMA.16816.F32 R12, R40, R66.reuse, R12 ;  /* 0x00000042280c723c */ /* 0x080fee000000180c */
[----:B------:R1:W-:Y:S01]  /*b810*/  RED.E.ADD.F32.FTZ.RN.STRONG.GPU [R184.64], R4 ;  /* 0x00000004b800798e */ /* 0x0003e2000c10e786 */
[C---:B------:R-:W-:Y:S03]  /*b820*/  HMMA.16816.F32 R16, R56.reuse, R66, R16 ;  /* 0x000000423810723c */ /* 0x040fe60000001810 */
[----:B------:R2:W-:Y:S04]  /*b830*/  RED.E.ADD.F32.FTZ.RN.STRONG.GPU [R36.64], R5 ;  /* 0x000000052400798e */ /* 0x0005e8000c10e786 */
[----:B------:R3:W-:Y:S01]  /*b840*/  RED.E.ADD.F32.FTZ.RN.STRONG.GPU [R38.64], R6 ;  /* 0x000000062600798e */ /* 0x0007e2000c10e786 */
[-C--:B-----5:R-:W-:Y:S08]  /*b850*/  HMMA.16816.F32 R20, R56, R44.reuse, R20 ;  /* 0x0000002c3814723c */ /* 0x0a0ff00000001814 */
[C---:B------:R-:W-:Y:S08]  /*b860*/  HMMA.16816.F32 R24, R40.reuse, R44, R24 ;  /* 0x0000002c2818723c */ /* 0x040ff00000001818 */
[-C--:B------:R-:W-:Y:S04]  /*b870*/  HMMA.16816.F32 R28, R40, R46.reuse, R28 ;  /* 0x0000002e281c723c */ /* 0x080fe8000000181c */
[CC--:B-1----:R-:W-:Y:S03]  /*b880*/  LEA R4, P0, R139.reuse, R184.reuse, 0x2 ;  /* 0x000000b88b047211 */ /* 0x0c2fe600078010ff */
[CC--:B------:R-:W-:Y:S01]  /*b890*/  LEA R40, P1, R138.reuse, R184.reuse, 0x2 ;  /* 0x000000b88a287211 */ /* 0x0c0fe200078210ff */
[----:B------:R-:W-:Y:S01]  /*b8a0*/  HMMA.16816.F32 R32, R56, R46, R32 ;  /* 0x0000002e3820723c */ /* 0x000fe20000001820 */
[----:B------:R-:W-:Y:S03]  /*b8b0*/  IMAD.MOV.U32 R43, RZ, RZ, c[0x0][0x22c] ;  /* 0x00008b00ff2b7624 */ /* 0x000fe600078e00ff */
[-C--:B------:R-:W-:Y:S01]  /*b8c0*/  LEA.HI.X.SX32 R41, R138, R185.reuse, 0x2, P1 ;  /* 0x000000b98a297211 */ /* 0x080fe200008f16ff */
[----:B------:R-:W-:Y:S01]  /*b8d0*/  IMAD.MOV.U32 R138, RZ, RZ, c[0x0][0x22c] ;  /* 0x00008b00ff8a7624 */ /* 0x000fe200078e00ff */
[-C--:B--2---:R-:W-:Y:S01]  /*b8e0*/  LEA.HI.X.SX32 R5, R139, R185.reuse, 0x2, P0 ;  /* 0x000000b98b057211 */ /* 0x084fe200000f16ff */
[----:B------:R-:W-:Y:S01]  /*b8f0*/  IMAD.MOV.U32 R139, RZ, RZ, c[0x0][0x22c] ;  /* 0x00008b00ff8b7624 */ /* 0x000fe200078e00ff */
[-C--:B---3--:R-:W-:Y:S01]  /*b900*/  LEA R6, P0, R140, R184.reuse, 0x2 ;  /* 0x000000b88c067211 */ /* 0x088fe200078010ff */
[----:B------:R1:W-:Y:S03]  /*b910*/  RED.E.ADD.F32.FTZ.RN.STRONG.GPU [R40.64], R7 ;  /* 0x000000072800798e */ /* 0x0003e6000c10e786 */
[----:B------:R-:W-:Y:S01]  /*b920*/  IMAD R138, R138, c[0x0][0x1c0], RZ ;  /* 0x000070008a8a7a24 */ /* 0x000fe200078e02ff */
[----:B------:R2:W-:Y:S01]  /*b930*/  RED.E.ADD.F32.FTZ.RN.STRONG.GPU [R4.64], R8 ;  /* 0x000000080400798e */ /* 0x0005e2000c10e786 */
[----:B------:R-:W-:Y:S02]  /*b940*/  IMAD R139, R139, c[0x0][0x1c0], RZ ;  /* 0x000070008b8b7a24 */ /* 0x000fe400078e02ff */
[----:B------:R-:W-:Y:S02]  /*b950*/  IMAD R138, R138, 0x28, RZ ;  /* 0x000000288a8a7824 */ /* 0x000fe400078e02ff */
[----:B------:R-:W-:Y:S02]  /*b960*/  IMAD R139, R139, 0x38, RZ ;  /* 0x000000388b8b7824 */ /* 0x000fe400078e02ff */
[----:B------:R-:W-:Y:S01]  /*b970*/  IMAD R43, R43, c[0x0][0x1c0], RZ ;  /* 0x000070002b2b7a24 */ /* 0x000fe200078e02ff */
[CC--:B------:R-:W-:Y:S01]  /*b980*/  LEA R38, P1, R138.reuse, R184.reuse, 0x2 ;  /* 0x000000b88a267211 */ /* 0x0c0fe200078210ff */
[----:B------:R-:W-:Y:S02]  /*b990*/  IMAD.MOV.U32 R42, RZ, RZ, c[0x0][0x22c] ;  /* 0x00008b00ff2a7624 */ /* 0x000fe400078e00ff */
[----:B------:R-:W-:Y:S01]  /*b9a0*/  IMAD R43, R43, 0x58, RZ ;  /* 0x000000582b2b7824 */ /* 0x000fe200078e02ff */
[-C--:B------:R-:W-:Y:S01]  /*b9b0*/  LEA.HI.X.SX32 R39, R138, R185.reuse, 0x2, P1 ;  /* 0x000000b98a277211 */ /* 0x080fe200008f16ff */
[----:B------:R-:W-:Y:S02]  /*b9c0*/  IMAD.MOV.U32 R138, RZ, RZ, c[0x0][0x22c] ;  /* 0x00008b00ff8a7624 */ /* 0x000fe400078e00ff */
[----:B------:R-:W-:Y:S02]  /*b9d0*/  IMAD R42, R42, c[0x0][0x1c0], RZ ;  /* 0x000070002a2a7a24 */ /* 0x000fe400078e02ff */
[----:B------:R3:W-:Y:S01]  /*b9e0*/  RED.E.ADD.F32.FTZ.RN.STRONG.GPU [R38.64], R9 ;  /* 0x000000092600798e */ /* 0x0007e2000c10e786 */
[----:B------:R-:W-:Y:S02]  /*b9f0*/  IMAD R138, R138, c[0x0][0x1c0], RZ ;  /* 0x000070008a8a7a24 */ /* 0x000fe400078e02ff */
[----:B------:R-:W-:Y:S02]  /*ba00*/  IMAD R42, R42, 0x68, RZ ;  /* 0x000000682a2a7824 */ /* 0x000fe400078e02ff */
[----:B------:R-:W-:Y:S01]  /*ba10*/  IMAD.SHL.U32 R138, R138, 0x40, RZ ;  /* 0x000000408a8a7824 */ /* 0x000fe200078e00ff */
[-C--:B-1----:R-:W-:Y:S02]  /*ba20*/  LEA.HI.X.SX32 R7, R140, R185.reuse, 0x2, P0 ;  /* 0x000000b98c077211 */ /* 0x082fe400000f16ff */
[----:B------:R-:W-:Y:S02]  /*ba30*/  IADD3 R40, R137, 0x20, RZ ;  /* 0x0000002089287810 */ /* 0x000fe40007ffe0ff */
[CC--:B--2---:R-:W-:Y:S01]  /*ba40*/  LEA R4, P1, R139.reuse, R184.reuse, 0x2 ;  /* 0x000000b88b047211 */ /* 0x0c4fe200078210ff */
[----:B------:R1:W-:Y:S01]  /*ba50*/  RED.E.ADD.F32.FTZ.RN.STRONG.GPU [R6.64], R10 ;  /* 0x0000000a0600798e */ /* 0x0003e2000c10e786 */
[-C--:B------:R-:W-:Y:S01]  /*ba60*/  LEA R8, P0, R138, R184.reuse, 0x2 ;  /* 0x000000b88a087211 */ /* 0x080fe200078010ff */
[C---:B------:R-:W-:Y:S01]  /*ba70*/  IMAD.IADD R40, R136.reuse, 0x1, R40 ;  /* 0x0000000188287824 */ /* 0x040fe200078e0228 */
[-C--:B------:R-:W-:Y:S03]  /*ba80*/  LEA.HI.X.SX32 R5, R139, R185.reuse, 0x2, P1 ;  /* 0x000000b98b057211 */ /* 0x080fe600008f16ff */
[----:B------:R-:W-:Y:S02]  /*ba90*/  IMAD.IADD R40, R136, 0x1, R40 ;  /* 0x0000000188287824 */ /* 0x000fe400078e0228 */
[----:B------:R2:W-:Y:S01]  /*baa0*/  RED.E.ADD.F32.FTZ.RN.STRONG.GPU [R4.64], R11 ;  /* 0x0000000b0400798e */ /* 0x0005e2000c10e786 */
[-C--:B---3--:R-:W-:Y:S03]  /*bab0*/  LEA.HI.X.SX32 R9, R138, R185.reuse, 0x2, P0 ;  /* 0x000000b98a097211 */ /* 0x088fe600000f16ff */
[----:B------:R-:W3:Y:S01]  /*bac0*/  LDL R38, [R1+0x8c] ;  /* 0x00008c0001267983 */ /* 0x000ee20000100800 */
[----:B------:R-:W-:Y:S01]  /*bad0*/  IMAD.MOV.U32 R138, RZ, RZ, c[0x0][0x22c] ;  /* 0x00008b00ff8a7624 */ /* 0x000fe200078e00ff */
[----:B------:R-:W-:Y:S02]  /*bae0*/  IADD3 R39, R137, 0x20, RZ ;  /* 0x0000002089277810 */ /* 0x000fe40007ffe0ff */
[----:B------:R4:W-:Y:S01]  /*baf0*/  RED.E.ADD.F32.FTZ.RN.STRONG.GPU [R8.64], R16 ;  /* 0x000000100800798e */ /* 0x0009e2000c10e786 */
[----:B------:R-:W-:Y:S02]  /*bb00*/  IMAD R138, R138, c[0x0][0x1c0], RZ ;  /* 0x000070008a8a7a24 */ /* 0x000fe400078e02ff */
[----:B------:R-:W-:Y:S02]  /*bb10*/  IMAD.IADD R39, R136, 0x1, R39 ;  /* 0x0000000188277824 */ /* 0x000fe400078e0227 */
[----:B------:R-:W-:Y:S01]  /*bb20*/  IMAD.SHL.U32 R138, R138, 0x10, RZ ;  /* 0x000000108a8a7824 */ /* 0x000fe200078e00ff */
[-C--:B-1----:R-:W-:Y:S01]  /*bb30*/  LEA R6, P1, R0, R184.reuse, 0x2 ;  /* 0x000000b800067211 */ /* 0x082fe200078210ff */
[----:B------:R-:W-:Y:S03]  /*bb40*/  IMAD.IADD R39, R136, 0x1, R39 ;  /* 0x0000000188277824 */ /* 0x000fe600078e0227 */
[-C--:B------:R-:W-:Y:S01]  /*bb50*/  LEA.HI.X.SX32 R7, R0, R185.reuse, 0x2, P1 ;  /* 0x000000b900077211 */ /* 0x080fe200008f16ff */
[----:B------:R-:W-:Y:S02]  /*bb60*/  IMAD.MOV.U32 R0, RZ, RZ, c[0x0][0x22c] ;  /* 0x00008b00ff007624 */ /* 0x000fe400078e00ff */
[----:B------:R-:W-:Y:S01]  /*bb70*/  IMAD.IADD R39, R136, 0x1, R39 ;  /* 0x0000000188277824 */ /* 0x000fe200078e0227 */
[CC--:B--2---:R-:W-:Y:S01]  /*bb80*/  LEA R4, P0, R3.reuse, R184.reuse, 0x2 ;  /* 0x000000b803047211 */ /* 0x0c4fe200078010ff */
[----:B------:R1:W-:Y:S01]  /*bb90*/  RED.E.ADD.F32.FTZ.RN.STRONG.GPU [R6.64], R17 ;  /* 0x000000110600798e */ /* 0x0003e2000c10e786 */
[----:B------:R-:W-:Y:S02]  /*bba0*/  IMAD R0, R0, c[0x0][0x1c0], RZ ;  /* 0x0000700000007a24 */ /* 0x000fe400078e02ff */
[-C--:B------:R-:W-:Y:S01]  /*bbb0*/  LEA.HI.X.SX32 R5, R3, R185.reuse, 0x2, P0 ;  /* 0x000000b903057211 */ /* 0x080fe200000f16ff */
[----:B------:R-:W-:Y:S02]  /*bbc0*/  IMAD.MOV.U32 R3, RZ, RZ, c[0x0][0x22c] ;  /* 0x00008b00ff037624 */ /* 0x000fe400078e00ff */
[----:B------:R-:W-:Y:S02]  /*bbd0*/  IMAD R0, R0, 0x60, RZ ;  /* 0x0000006000007824 */ /* 0x000fe400078e02ff */
[----:B------:R2:W-:Y:S01]  /*bbe0*/  RED.E.ADD.F32.FTZ.RN.STRONG.GPU [R4.64], R18 ;  /* 0x000000120400798e */ /* 0x0005e2000c10e786 */
[----:B------:R-:W-:Y:S02]  /*bbf0*/  IMAD R3, R3, c[0x0][0x1c0], RZ ;  /* 0x0000700003037a24 */ /* 0x000fe400078e02ff */
[CC--:B------:R-:W-:Y:S02]  /*bc00*/  LEA R10, P0, R0.reuse, R184.reuse, 0x2 ;  /* 0x000000b8000a7211 */ /* 0x0c0fe400078010ff */
[-C--:B----4-:R-:W-:Y:S01]  /*bc10*/  LEA R16, P1, R43, R184.reuse, 0x2 ;  /* 0x000000b82b107211 */ /* 0x090fe200078210ff */
[----:B------:R-:W-:Y:S01]  /*bc20*/  IMAD R3, R3, 0x70, RZ ;  /* 0x0000007003037824 */ /* 0x000fe200078e02ff */
[-C--:B------:R-:W-:Y:S01]  /*bc30*/  LEA.HI.X.SX32 R11, R0, R185.reuse, 0x2, P0 ;  /* 0x000000b9000b7211 */ /* 0x080fe200000f16ff */
[----:B------:R-:W-:Y:S01]  /*bc40*/  IMAD.MOV.U32 R0, RZ, RZ, c[0x0][0x22c] ;  /* 0x00008b00ff007624 */ /* 0x000fe200078e00ff */
[-C--:B------:R-:W-:Y:S03]  /*bc50*/  LEA R8, P2, R42, R184.reuse, 0x2 ;  /* 0x000000b82a087211 */ /* 0x080fe600078410ff */
[----:B------:R-:W-:Y:S01]  /*bc60*/  IMAD R0, R0, c[0x0][0x1c0], RZ ;  /* 0x0000700000007a24 */ /* 0x000fe200078e02ff */
[-C--:B------:R-:W-:Y:S03]  /*bc70*/  LEA.HI.X.SX32 R9, R42, R185.reuse, 0x2, P2 ;  /* 0x000000b92a097211 */ /* 0x080fe600010f16ff */
[----:B------:R-:W-:Y:S01]  /*bc80*/  IMAD R0, R0, 0x78, RZ ;  /* 0x0000007800007824 */ /* 0x000fe200078e02ff */
[-C--:B-1----:R-:W-:Y:S02]  /*bc90*/  LEA.HI.X.SX32 R17, R43, R185.reuse, 0x2, P1 ;  /* 0x000000b92b117211 */ /* 0x082fe400008f16ff */
[CC--:B------:R-:W-:Y:S03]  /*bca0*/  LEA R6, P1, R3.reuse, R184.reuse, 0x2 ;  /* 0x000000b803067211 */ /* 0x0c0fe600078210ff */
[----:B------:R1:W-:Y:S01]  /*bcb0*/  RED.E.ADD.F32.FTZ.RN.STRONG.GPU [R16.64], R19 ;  /* 0x000000131000798e */ /* 0x0003e2000c10e786 */
[-C--:B------:R-:W-:Y:S02]  /*bcc0*/  LEA.HI.X.SX32 R7, R3, R185.reuse, 0x2, P1 ;  /* 0x000000b903077211 */ /* 0x080fe400008f16ff */
[-C--:B--2---:R-:W-:Y:S01]  /*bcd0*/  LEA R4, P0, R0, R184.reuse, 0x2 ;  /* 0x000000b800047211 */ /* 0x084fe200078010ff */
[----:B------:R-:W2:Y:S01]  /*bce0*/  LDL R18, [R1+0x88] ;  /* 0x0000880001127983 */ /* 0x000ea20000100800 */
[----:B------:R-:W-:Y:S02]  /*bcf0*/  IADD3 R3, R138, 0x20, RZ ;  /* 0x000000208a037810 */ /* 0x000fe40007ffe0ff */
[-C--:B------:R-:W-:Y:S01]  /*bd00*/  LEA.HI.X.SX32 R5, R0, R185.reuse, 0x2, P0 ;  /* 0x000000b900057211 */ /* 0x080fe200000f16ff */
[----:B------:R4:W-:Y:S01]  /*bd10*/  RED.E.ADD.F32.FTZ.RN.STRONG.GPU [R10.64], R12 ;  /* 0x0000000c0a00798e */ /* 0x0009e2000c10e786 */
[----:B------:R-:W-:Y:S03]  /*bd20*/  IADD3 R0, R137, 0x20, RZ ;  /* 0x0000002089007810 */ /* 0x000fe60007ffe0ff */
[----:B------:R5:W-:Y:S02]  /*bd30*/  RED.E.ADD.F32.FTZ.RN.STRONG.GPU [R8.64], R13 ;  /* 0x0000000d0800798e */ /* 0x000be4000c10e786 */
[----:B------:R-:W-:Y:S02]  /*bd40*/  IMAD.IADD R0, R136, 0x1, R0 ;  /* 0x0000000188007824 */ /* 0x000fe400078e0200 */
[----:B------:R5:W-:Y:S04]  /*bd50*/  RED.E.ADD.F32.FTZ.RN.STRONG.GPU [R6.64], R14 ;  /* 0x0000000e0600798e */ /* 0x000be8000c10e786 */
[----:B------:R5:W-:Y:S04]  /*bd60*/  RED.E.ADD.F32.FTZ.RN.STRONG.GPU [R4.64], R15 ;  /* 0x0000000f0400798e */ /* 0x000be8000c10e786 */
[----:B------:R-:W-:Y:S04]  /*bd70*/  RED.E.ADD.F32.FTZ.RN.STRONG.GPU [R184.64+0x80], R20 ;  /* 0x00008014b800798e */ /* 0x000fe8000c10e786 */
[----:B-1----:R-:W2:Y:S04]  /*bd80*/  LDL R17, [R1+0x84] ;  /* 0x0000840001117983 */ /* 0x002ea80000100800 */
[----:B------:R-:W2:Y:S04]  /*bd90*/  LDL R16, [R1+0x78] ;  /* 0x0000780001107983 */ /* 0x000ea80000100800 */
[----:B----4-:R-:W4:Y:S01]  /*bda0*/  LDL R11, [R1+0x80] ;  /* 0x00008000010b7983 */ /* 0x010f220000100800 */
[CC--:B-----5:R-:W-:Y:S03]  /*bdb0*/  LEA R8, P0, R3.reuse, R184.reuse, 0x2 ;  /* 0x000000b803087211 */ /* 0x0e0fe600078010ff */
[----:B------:R-:W5:Y:S01]  /*bdc0*/  LDL R10, [R1+0x7c] ;  /* 0x00007c00010a7983 */ /* 0x000f620000100800 */
[CC--:B------:R-:W-:Y:S03]  /*bdd0*/  LEA R6, P1, R0.reuse, R184.reuse, 0x2 ;  /* 0x000000b800067211 */ /* 0x0c0fe600078210ff */
[----:B------:R-:W5:Y:S01]  /*bde0*/  LDL R14, [R1+0x70] ;  /* 0x00007000010e7983 */ /* 0x000f620000100800 */
[-C--:B------:R-:W-:Y:S02]  /*bdf0*/  LEA.HI.X.SX32 R9, R3, R185.reuse, 0x2, P0 ;  /* 0x000000b903097211 */ /* 0x080fe400000f16ff */
[-C--:B------:R-:W-:Y:S01]  /*be00*/  LEA.HI.X.SX32 R7, R0, R185.reuse, 0x2, P1 ;  /* 0x000000b900077211 */ /* 0x080fe200008f16ff */
[----:B------:R-:W5:Y:S01]  /*be10*/  LDL R15, [R1+0x74] ;  /* 0x00007400010f7983 */ /* 0x000f620000100800 */
[CC--:B------:R-:W-:Y:S03]  /*be20*/  LEA R4, P0, R40.reuse, R184.reuse, 0x2 ;  /* 0x000000b828047211 */ /* 0x0c0fe600078010ff */
[----:B------:R-:W5:Y:S01]  /*be30*/  LDL R3, [R1+0x6c] ;  /* 0x00006c0001037983 */ /* 0x000f620000100800 */
[-C--:B------:R-:W-:Y:S03]  /*be40*/  LEA.HI.X.SX32 R5, R40, R185.reuse, 0x2, P0 ;  /* 0x000000b928057211 */ /* 0x080fe600000f16ff */
[----:B------:R-:W5:Y:S04]  /*be50*/  LDL R0, [R1+0x90] ;  /* 0x0000900001007983 */ /* 0x000f680000100800 */
        /* <DEDUP_REMOVED lines=9> */
[-C--:B------:R-:W-:Y:S05]  /*bef0*/  LEA.HI.X.SX32 R7, R38, R185.reuse, 0x2, P0 ;  /* 0x000000b926077211 */ /* 0x080fea00000f16ff */
[----:B------:R4:W-:Y:S01]  /*bf00*/  RED.E.ADD.F32.FTZ.RN.STRONG.GPU [R6.64], R26 ;  /* 0x0000001a0600798e */ /* 0x0009e2000c10e786 */
[CC--:B--2---:R-:W-:Y:S04]  /*bf10*/  LEA R4, P1, R18.reuse, R184.reuse, 0x2 ;  /* 0x000000b812047211 */ /* 0x0c4fe800078210ff */
[-C--:B------:R-:W-:Y:S05]  /*bf20*/  LEA.HI.X.SX32 R5, R18, R185.reuse, 0x2, P1 ;  /* 0x000000b912057211 */ /* 0x080fea00008f16ff */
[----:B------:R5:W-:Y:S04]  /*bf30*/  RED.E.ADD.F32.FTZ.RN.STRONG.GPU [R4.64], R27 ;  /* 0x0000001b0400798e */ /* 0x000be8000c10e786 */
[----:B------:R-:W-:Y:S01]  /*bf40*/  LDSM.16.MT88.4 R24, [R172+0x800] ;  /* 0x00080000ac18783b */ /* 0x000fe20000004200 */
[CC--:B-1----:R-:W-:Y:S04]  /*bf50*/  LEA R8, P0, R17.reuse, R184.reuse, 0x2 ;  /* 0x000000b811087211 */ /* 0x0c2fe800078010ff */
[-C--:B------:R-:W-:Y:S02]  /*bf60*/  LEA.HI.X.SX32 R9, R17, R185.reuse, 0x2, P0 ;  /* 0x000000b911097211 */ /* 0x080fe400000f16ff */
[CC--:B----4-:R-:W-:Y:S03]  /*bf70*/  LEA R6, P1, R11.reuse, R184.reuse, 0x2 ;  /* 0x000000b80b067211 */ /* 0x0d0fe600078210ff */
[----:B------:R1:W-:Y:S01]  /*bf80*/  RED.E.ADD.F32.FTZ.RN.STRONG.GPU [R8.64], R32 ;  /* 0x000000200800798e */ /* 0x0003e2000c10e786 */
[CC--:B-----5:R-:W-:Y:S02]  /*bf90*/  LEA R4, P0, R10.reuse, R184.reuse, 0x2 ;  /* 0x000000b80a047211 */ /* 0x0e0fe400078010ff */
[-C--:B------:R-:W-:Y:S02]  /*bfa0*/  LEA.HI.X.SX32 R7, R11, R185.reuse, 0x2, P1 ;  /* 0x000000b90b077211 */ /* 0x080fe400008f16ff */
[-C--:B------:R-:W-:Y:S02]  /*bfb0*/  LEA.HI.X.SX32 R5, R10, R185.reuse, 0x2, P0 ;  /* 0x000000b90a057211 */ /* 0x080fe400000f16ff */
[CC--:B------:R-:W-:Y:S01]  /*bfc0*/  LEA R12, P1, R16.reuse, R184.reuse, 0x2 ;  /* 0x000000b8100c7211 */ /* 0x0c0fe200078210ff */
[----:B------:R2:W-:Y:S01]  /*bfd0*/  RED.E.ADD.F32.FTZ.RN.STRONG.GPU [R6.64], R33 ;  /* 0x000000210600798e */ /* 0x0005e2000c10e786 */
[CC--:B------:R-:W-:Y:S02]  /*bfe0*/  LEA R10, P0, R15.reuse, R184.reuse, 0x2 ;  /* 0x000000b80f0a7211 */ /* 0x0c0fe400078010ff */
[-C--:B------:R-:W-:Y:S01]  /*bff0*/  LEA.HI.X.SX32 R13, R16, R185.reuse, 0x2, P1 ;  /* 0x000000b9100d7211 */ /* 0x080fe200008f16ff */
[----:B------:R3:W-:Y:S01]  /*c000*/  RED.E.ADD.F32.FTZ.RN.STRONG.GPU [R4.64], R34 ;  /* 0x000000220400798e */ /* 0x0007e2000c10e786 */
[-C--:B------:R-:W-:Y:S03]  /*c010*/  LEA.HI.X.SX32 R11, R15, R185.reuse, 0x2, P0 ;  /* 0x000000b90f0b7211 */ /* 0x080fe600000f16ff */
[----:B------:R-:W-:Y:S04]  /*c020*/  RED.E.ADD.F32.FTZ.RN.STRONG.GPU [R12.64], R35 ;  /* 0x000000230c00798e */ /* 0x000fe8000c10e786 */
[----:B------:R-:W-:Y:S04]  /*c030*/  RED.E.ADD.F32.FTZ.RN.STRONG.GPU [R10.64], R28 ;  /* 0x0000001c0a00798e */ /* 0x000fe8000c10e786 */
[----:B------:R-:W-:Y:S01]  /*c040*/  LDSM.16.MT88.4 R32, [R2+0x18800] ;  /* 0x018800000220783b */ /* 0x000fe20000004200 */
[CC--:B-1----:R-:W-:Y:S04]  /*c050*/  LEA R8, P2, R14.reuse, R184.reuse, 0x2 ;  /* 0x000000b80e087211 */ /* 0x0c2fe800078410ff */
[-C--:B------:R-:W-:Y:S02]  /*c060*/  LEA.HI.X.SX32 R9, R14, R185.reuse, 0x2, P2 ;  /* 0x000000b90e097211 */ /* 0x080fe400010f16ff */
[----:B------:R-:W-:Y:S01]  /*c070*/  LDSM.16.MT88.4 R12, [R2+0x18000] ;  /* 0x01800000020c783b */ /* 0x000fe20000004200 */
[CC--:B--2---:R-:W-:Y:S03]  /*c080*/  LEA R6, P1, R3.reuse, R184.reuse, 0x2 ;  /* 0x000000b803067211 */ /* 0x0c4fe600078210ff */
[----:B------:R-:W-:Y:S01]  /*c090*/  RED.E.ADD.F32.FTZ.RN.STRONG.GPU [R8.64], R29 ;  /* 0x0000001d0800798e */ /* 0x000fe2000c10e786 */
[C---:B---3--:R-:W-:Y:S03]  /*c0a0*/  LEA R4, P0, R0.reuse, R184, 0x2 ;  /* 0x000000b800047211 */ /* 0x048fe600078010ff */
[----:B------:R-:W-:Y:S01]  /*c0b0*/  LDSM.16.MT88.4 R8, [R172] ;  /* 0x00000000ac08783b */ /* 0x000fe20000004200 */
[-C--:B------:R-:W-:Y:S02]  /*c0c0*/  LEA.HI.X.SX32 R7, R3, R185.reuse, 0x2, P1 ;  /* 0x000000b903077211 */ /* 0x080fe400008f16ff */
[----:B------:R-:W-:Y:S01]  /*c0d0*/  LEA.HI.X.SX32 R5, R0, R185, 0x2, P0 ;  /* 0x000000b900057211 */ /* 0x000fe200000f16ff */
[----:B------:R-:W-:Y:S01]  /*c0e0*/  IMAD.IADD R0, R173, 0x1, R172 ;  /* 0x00000001ad007824 */ /* 0x000fe200078e02ac */
[----:B------:R-:W-:Y:S01]  /*c0f0*/  PLOP3.LUT P1, PT, PT, PT, UP0, 0x80, 0x0 ;  /* 0x000000000000781c */ /* 0x000fe20003f2f008 */
[----:B------:R-:W-:Y:S01]  /*c100*/  RED.E.ADD.F32.FTZ.RN.STRONG.GPU [R6.64], R30 ;  /* 0x0000001e0600798e */ /* 0x000fe2000c10e786 */
[----:B------:R-:W-:Y:S01]  /*c110*/  PLOP3.LUT P0, PT, PT, PT, UP1, 0x80, 0x0 ;  /* 0x000000000000781c */ /* 0x000fe20003f0f018 */
[----:B------:R-:W-:Y:S02]  /*c120*/  @UP2 UIADD3 UR24, UP0, UR24, -0x200, URZ ;  /* 0xfffffe0018182890 */ /* 0x000fe4000ff1e03f */
[----:B------:R-:W-:Y:S02]  /*c130*/  RED.E.ADD.F32.FTZ.RN.STRONG.GPU [R4.64], R31 ;  /* 0x0000001f0400798e */ /* 0x000fe4000c10e786 */
[----:B------:R-:W-:Y:S02]  /*c140*/  @UP2 UIADD3.X UR23, UR23, -0x1, URZ, UP0, !UPT ;  /* 0xffffffff17172890 */ /* 0x000fe400087fe43f */
[----:B------:R-:W1:Y:S04]  /*c150*/  LDSM.16.MT88.4 R4, [R2+0x14000] ;  /* 0x014000000204783b */ /* 0x000e680000004200 */
[----:B------:R-:W2:Y:S04]  /*c160*/  LDSM.16.MT88.4 R16, [R0] ;  /* 0x000000000010783b */ /* 0x000ea80000004200 */
[----:B------:R-:W3:Y:S01]  /*c170*/  LDSM.16.MT88.4 R28, [R0+0x800] ;  /* 0x00080000001c783b */ /* 0x000ee20000004200 */
        /* <DEDUP_REMOVED lines=37> */
[C---:B----4-:R-:W-:Y:S08]  /*c3d0*/  HMMA.16816.F32 R104, R28.reuse, R24, R104 ;  /* 0x000000181c68723c */ /* 0x050ff00000001868 */
        /* <DEDUP_REMOVED lines=33> */
[----:B------:R4:W5:Y:S03]  /*c5f0*/  LDSM.16.MT88.4 R32, [R0+0x3800] ;  /* 0x003800000020783b */ /* 0x0009660000004200 */
[-C--:B-1----:R-:W-:Y:S08]  /*c600*/  HMMA.16816.F32 R100, R4, R8.reuse, R100 ;  /* 0x000000080464723c */ /* 0x082ff00000001864 */
[C---:B------:R-:W-:Y:S08]  /*c610*/  HMMA.16816.F32 R104, R12.reuse, R8, R104 ;  /* 0x000000080c68723c */ /* 0x040ff00000001868 */
[-C--:B------:R-:W-:Y:S04]  /*c620*/  HMMA.16816.F32 R108, R12, R10.reuse, R108 ;  /* 0x0000000a0c6c723c */ /* 0x080fe8000000186c */
[C---:B----4-:R-:W-:Y:S02]  /*c630*/  IADD3 R0, R172.reuse, -0x4000, RZ ;  /* 0xffffc000ac007810 */ /* 0x050fe40007ffe0ff */
[----:B------:R-:W-:Y:S02]  /*c640*/  @P1 IADD3 R0, R172, 0x4000, RZ ;  /* 0x00004000ac001810 */ /* 0x000fe40007ffe0ff */
[C---:B------:R-:W-:Y:S04]  /*c650*/  HMMA.16816.F32 R112, R4.reuse, R10, R112 ;  /* 0x0000000a0470723c */ /* 0x040fe80000001870 */
[----:B------:R-:W-:Y:S04]  /*c660*/  IMAD.MOV.U32 R172, RZ, RZ, R0 ;  /* 0x000000ffffac7224 */ /* 0x000fe800078e0000 */
        /* <DEDUP_REMOVED lines=8> */
[-C--:B-----5:R-:W-:Y:S08]  /*c6f0*/  HMMA.16816.F32 R116, R20, R32.reuse, R116 ;  /* 0x000000201474723c */ /* 0x0a0ff00000001874 */
        /* <DEDUP_REMOVED lines=14> */
[----:B------:R-:W5:Y:S01]  /*c7e0*/  LDL R37, [R1+0xa4] ;  /* 0x0000a40001257983 */ /* 0x000f620000100800 */
        /* <DEDUP_REMOVED lines=177> */
.L_x_1148:
        /* <DEDUP_REMOVED lines=19> */
.L_x_1149:
        /* <DEDUP_REMOVED lines=10> */
[----:B------:R-:W-:Y:S01]  /*d4d0*/  BSSY B0, `(.L_x_1150) ;  /* 0x0000023000007945 */ /* 0x000fe20003800000 */
[----:B------:R-:W-:Y:S01]  /*d4e0*/  UIMAD UR9, UR32, -0x80, UR9 ;  /* 0xffffff80200978a4 */ /* 0x000fe2000f8e0209 */
[----:B------:R-:W-:Y:S01]  /*d4f0*/  IMAD.WIDE.U32 R4, R13, c[0x0][0x3a0], R6 ;  /* 0x0000e8000d047a25 */ /* 0x000fe200078e0006 */
[----:B------:R-:W-:-:S02]  /*d500*/  UIMAD UR8, UR4, UR11, UR8 ;  /* 0x0000000b040872a4 */ /* 0x000fc4000f8e0208 */
[----:B------:R-:W-:Y:S02]  /*d510*/  USHF.R.S32.HI UR17, URZ, 0x1f, UR38 ;  /* 0x0000001f3f117899 */ /* 0x000fe40008011426 */
[----:B------:R-:W-:Y:S01]  /*d520*/  IADD3 R4, P0, R4, UR15, RZ ;  /* 0x0000000f04047c10 */ /* 0x000fe2000ff1e0ff */
[----:B------:R-:W-:Y:S01]  /*d530*/  ULDC.64 UR10, c[0x0][0x3b8] ;  /* 0x0000ee00000a7ab9 */ /* 0x000fe20000000a00 */
[----:B------:R-:W-:Y:S01]  /*d540*/  IMAD.U32 R0, RZ, RZ, UR8 ;  /* 0x00000008ff007e24 */ /* 0x000fe2000f8e00ff */
[----:B------:R-:W-:Y:S01]  /*d550*/  UIMAD UR8, UR17, UR10, URZ ;  /* 0x0000000a110872a4 */ /* 0x000fe2000f8e023f */
[----:B------:R1:W2:Y:S03]  /*d560*/  LDS.128 R20, [R133+0xd000] ;  /* 0x00d0000085147984 */ /* 0x0002a60000000c00 */
[----:B------:R-:W-:Y:S01]  /*d570*/  IADD3.X R5, R5, UR16, R0, P0, !PT ;  /* 0x0000001005057c10 */ /* 0x000fe200087fe400 */
[----:B------:R-:W-:Y:S01]  /*d580*/  UIMAD UR8, UR38, UR11, UR8 ;  /* 0x0000000b260872a4 */ /* 0x000fe2000f8e0208 */
        /* <DEDUP_REMOVED lines=13> */
[----:B------:R-:W5:Y:S01]  /*d660*/  LDS.128 R16, [R133+0xc000] ;  /* 0x00c0000085107984 */ /* 0x000f620000000c00 */
        /* <DEDUP_REMOVED lines=8> */
[----:B-----5:R4:W-:Y:S04]  /*d6f0*/  STG.E.128 [R10.64], R16 ;  /* 0x000000100a007986 */ /* 0x0209e8000c101d06 */
.L_x_1151:
[----:B------:R-:W-:Y:S05]  /*d700*/  BSYNC B0 ;  /* 0x0000000000007941 */ /* 0x000fea0003800000 */
.L_x_1150:
        /* <DEDUP_REMOVED lines=15> */
.L_x_1153:
[----:B------:R-:W-:Y:S05]  /*d800*/  BSYNC B0 ;  /* 0x0000000000007941 */ /* 0x000fea0003800000 */
.L_x_1152:
        /* <DEDUP_REMOVED lines=15> */
.L_x_1155:
[----:B------:R-:W-:Y:S05]  /*d900*/  BSYNC B0 ;  /* 0x0000000000007941 */ /* 0x000fea0003800000 */
.L_x_1154:
        /* <DEDUP_REMOVED lines=14> */
.L_x_1157:
[----:B------:R-:W-:Y:S05]  /*d9f0*/  BSYNC B0 ;  /* 0x0000000000007941 */ /* 0x000fea0003800000 */
.L_x_1156:
[----:B------:R-:W-:Y:S01]  /*da00*/  ULDC.64 UR8, c[0x0][0x3a8] ;  /* 0x0000ea0000087ab9 */ /* 0x000fe20000000a00 */
[----:B------:R-:W-:Y:S01]  /*da10*/  IMAD.WIDE.U32 R6, R13, c[0x0][0x3a8], R6 ;  /* 0x0000ea000d067a25 */ /* 0x000fe200078e0006 */
[----:B------:R-:W-:Y:S01]  /*da20*/  UIMAD UR8, UR12, UR8, URZ ;  /* 0x000000080c0872a4 */ /* 0x000fe2000f8e023f */
[----:B------:R-:W-:Y:S01]  /*da30*/  BSSY B0, `(.L_x_1158) ;  /* 0x0000016000007945 */ /* 0x000fe20003800000 */
[----:B------:R-:W-:Y:S02]  /*da40*/  USHF.R.S32.HI UR10, URZ, 0x1f, UR38 ;  /* 0x0000001f3f0a7899 */ /* 0x000fe40008011426 */
[----:B------:R-:W-:Y:S01]  /*da50*/  UIMAD UR4, UR4, UR9, UR8 ;  /* 0x00000009040472a4 */ /* 0x000fe2000f8e0208 */
[----:B--2---:R-:W-:Y:S02]  /*da60*/  IADD3 R4, P0, R6, UR13, RZ ;  /* 0x0000000d06047c10 */ /* 0x004fe4000ff1e0ff */
[----:B------:R-:W-:-:S03]  /*da70*/  ULDC.64 UR8, c[0x0][0x3c0] ;  /* 0x0000f00000087ab9 */ /* 0x000fc60000000a00 */
[----:B------:R-:W-:Y:S01]  /*da80*/  IMAD.U32 R3, RZ, RZ, UR4 ;  /* 0x00000004ff037e24 */ /* 0x000fe2000f8e00ff */
[----:B------:R-:W-:-:S04]  /*da90*/  UIMAD UR4, UR10, UR8, URZ ;  /* 0x000000080a0472a4 */ /* 0x000fc8000f8e023f */
[----:B------:R-:W-:Y:S01]  /*daa0*/  IADD3.X R5, R7, UR14, R3, P0, !PT ;  /* 0x0000000e07057c10 */ /* 0x000fe200087fe403 */
[----:B------:R-:W-:Y:S01]  /*dab0*/  UIMAD UR4, UR38, UR9, UR4 ;  /* 0x00000009260472a4 */ /* 0x000fe2000f8e0204 */
[----:B------:R-:W-:-:S05]  /*dac0*/  MOV R3, UR38 ;  /* 0x0000002600037c02 */ /* 0x000fca0008000f00 */
        /* <DEDUP_REMOVED lines=12> */
.L_x_1159:
[----:B------:R-:W-:Y:S05]  /*db90*/  BSYNC B0 ;  /* 0x0000000000007941 */ /* 0x000fea0003800000 */
.L_x_1158:
        /* <DEDUP_REMOVED lines=13> */
.L_x_1161:
[----:B------:R-:W-:Y:S05]  /*dc70*/  BSYNC B0 ;  /* 0x0000000000007941 */ /* 0x000fea0003800000 */
.L_x_1160:
        /* <DEDUP_REMOVED lines=13> */
.L_x_1163:
[----:B------:R-:W-:Y:S05]  /*dd50*/  BSYNC B0 ;  /* 0x0000000000007941 */ /* 0x000fea0003800000 */
.L_x_1162:
        /* <DEDUP_REMOVED lines=11> */
.L_x_1112:
[----:B------:R-:W-:Y:S05]  /*de10*/  BSYNC B1 ;  /* 0x0000000000017941 */ /* 0x000fea0003800000 */
.L_x_1090:
        /* <DEDUP_REMOVED lines=11> */
.L_x_1164:
[----:B------:R-:W-:Y:S05]  /*ded0*/  EXIT ;  /* 0x000000000000794d */ /* 0x000fea0003800000 */
.L_x_1166:
        /* <DEDUP_REMOVED lines=10> */
.L_x_1277:


//--------------------- .text._ZN5flash44flash_bwd_dq_dk_dv_loop_seqk_parallel_kernelI23Flash_bwd_kernel_traitsILi64ELi128ELi128ELi8ELi4ELi4ELi4ELb0ELb0EN7cutlass6half_tE19Flash_kernel_traitsILi64ELi128ELi128ELi8ES3_EELb0ELb1ELb0ELb1ELb0ELb0ELb1EEEvNS_16Flash_bwd_paramsE --------------------------
	.section	.text._ZN5flash44flash_bwd_dq_dk_dv_loop_seqk_parallel_kernelI23Flash_bwd_kernel_traitsILi64ELi128ELi128ELi8ELi4ELi4ELi4ELb0ELb0EN7cutlass6half_tE19Flash_kernel_traitsILi64ELi128ELi128ELi8ES3_EELb0ELb1ELb0ELb1ELb0ELb0ELb1EEEvNS_16Flash_bwd_paramsE,"ax",@progbits
	.sectioninfo	@"SHI_REGISTERS=255"
	.align	128
        .global         _ZN5flash44flash_bwd_dq_dk_dv_loop_seqk_parallel_kernelI23Flash_bwd_kernel_traitsILi64ELi128ELi128ELi8ELi4ELi4ELi4ELb0ELb0EN7cutlass6half_tE19Flash_kernel_traitsILi64ELi128ELi128ELi8ES3_EELb0ELb1ELb0ELb1ELb0ELb0ELb1EEEvNS_16Flash_bwd_paramsE
        .type           _ZN5flash44flash_bwd_dq_dk_dv_loop_seqk_parallel_kernelI23Flash_bwd_kernel_traitsILi64ELi128ELi128ELi8ELi4ELi4ELi4ELb0ELb0EN7cutlass6half_tE19Flash_kernel_traitsILi64ELi128ELi128ELi8ES3_EELb0ELb1ELb0ELb1ELb0ELb0ELb1EEEvNS_16Flash_bwd_paramsE,@function
        .size           _ZN5flash44flash_bwd_dq_dk_dv_loop_seqk_parallel_kernelI23Flash_bwd_kernel_traitsILi64ELi128ELi128ELi8ELi4ELi4ELi4ELb0ELb0EN7cutlass6half_tE19Flash_kernel_traitsILi64ELi128ELi128ELi8ES3_EELb0ELb1ELb0ELb1ELb0ELb0ELb1EEEvNS_16Flash_bwd_paramsE,(.L_x_1278 - _ZN5flash44flash_bwd_dq_dk_dv_loop_seqk_parallel_kernelI23Flash_bwd_kernel_traitsILi64ELi128ELi128ELi8ELi4ELi4ELi4ELb0ELb0EN7cutlass6half_tE19Flash_kernel_traitsILi64ELi128ELi128ELi8ES3_EELb0ELb1ELb0ELb1ELb0ELb0ELb1EEEvNS_16Flash_bwd_paramsE)
        .other          _ZN5flash44flash_bwd_dq_dk_dv_loop_seqk_parallel_kernelI23Flash_bwd_kernel_traitsILi64ELi128ELi128ELi8ELi4ELi4ELi4ELb0ELb0EN7cutlass6half_tE19Flash_kernel_traitsILi64ELi128ELi128ELi8ES3_EELb0ELb1ELb0ELb1ELb0ELb0ELb1EEEvNS_16Flash_bwd_paramsE,@"STO_CUDA_ENTRY STV_DEFAULT"
_ZN5flash44flash_bwd_dq_dk_dv_loop_seqk_parallel_kernelI23Flash_bwd_kernel_traitsILi64ELi128ELi128ELi8ELi4ELi4ELi4ELb0ELb0EN7cutlass6half_tE19Flash_kernel_traitsILi64ELi128ELi128ELi8ES3_EELb0ELb1ELb0ELb1ELb0ELb0ELb1EEEvNS_16Flash_bwd_paramsE:
.text._ZN5flash44flash_bwd_dq_dk_dv_loop_seqk_parallel_kernelI23Flash_bwd_kernel_traitsILi64ELi128ELi128ELi8ELi4ELi4ELi4ELb0ELb0EN7cutlass6half_tE19Flash_kernel_traitsILi64ELi128ELi128ELi8ES3_EELb0ELb1ELb0ELb1ELb0ELb0ELb1EEEvNS_16Flash_bwd_paramsE:
        /* <DEDUP_REMOVED lines=32> */
[CC--:B------:R-:W-:Y:S01]  /*0200*/  LEA.HI R10, R0.reuse, R6.reuse, RZ, 0x3 ;  /* 0x00000006000a7211 */ /* 0x0c0fe200078f18ff */
[----:B------:R-:W-:Y:S01]  /*0210*/  UIMAD.WIDE UR38, UR47, UR38, URZ ;  /* 0x000000262f2672a5 */ /* 0x000fe2000f8e023f */
[CC--:B------:R-:W-:Y:S01]  /*0220*/  LEA.HI R13, R0.reuse, R6.reuse, RZ, 0x7 ;  /* 0x00000006000d7211 */ /* 0x0c0fe200078f38ff */
[----:B---3--:R-:W-:Y:S01]  /*0230*/  UIMAD UR48, UR36, UR47, URZ ;  /* 0x0000002f243072a4 */ /* 0x008fe2000f8e023f */
[CC--:B------:R-:W-:Y:S01]  /*0240*/  LEA.HI R8, R0.reuse, R6.reuse, RZ, 0x5 ;  /* 0x0000000600087211 */ /* 0x0c0fe200078f28ff */
[----:B------:R-:W-:Y:S01]  /*0250*/  UIMAD UR47, UR47, UR12, URZ ;  /* 0x0000000c2f2f72a4 */ /* 0x000fe2000f8e023f */
[CC--:B------:R-:W-:Y:S01]  /*0260*/  LEA.HI R12, R0.reuse, R6.reuse, RZ, 0x6 ;  /* 0x00000006000c7211 */ /* 0x0c0fe200078f30ff */
[----:B------:R-:W-:Y:S01]  /*0270*/  ULDC UR13, c[0x0][0x1c0] ;  /* 0x00007000000d7ab9 */ /* 0x000fe20000000800 */
[----:B------:R-:W-:Y:S01]  /*0280*/  LEA.HI R0, R0, R6, RZ, 0x2 ;  /* 0x0000000600007211 */ /* 0x000fe200078f10ff */
[----:B------:R-:W-:Y:S01]  /*0290*/  ULDC UR11, c[0x0][0x1c0] ;  /* 0x00007000000b7ab9 */ /* 0x000fe20000000800 */
[----:B------:R-:W-:Y:S01]  /*02a0*/  SHF.R.S32.HI R3, RZ, 0x4, R2 ;  /* 0x00000004ff037819 */ /* 0x000fe20000011402 */
[----:B------:R-:W-:Y:S01]  /*02b0*/  UIMAD UR53, UR5, UR32, URZ ;  /* 0x00000020053572a4 */ /* 0x000fe2000f8e023f */
[----:B------:R-:W-:Y:S01]  /*02c0*/  LOP3.LUT R4, R2, 0xfffffff0, RZ, 0xc0, !PT ;  /* 0xfffffff002047812 */ /* 0x000fe200078ec0ff */
[----:B------:R-:W-:Y:S01]  /*02d0*/  UIMAD UR4, UR32, UR11, UR36 ;  /* 0x0000000b200472a4 */ /* 0x000fe2000f8e0224 */
[----:B------:R-:W-:Y:S01]  /*02e0*/  LOP3.LUT R5, R10, 0xfffffff8, RZ, 0xc0, !PT ;  /* 0xfffffff80a057812 */ /* 0x000fe200078ec0ff */
[----:B------:R-:W-:Y:S01]  /*02f0*/  @!UP5 UIMAD UR5, UR32, UR13, UR36 ;  /* 0x0000000d2005d2a4 */ /* 0x000fe2000f8e0224 */
[----:B------:R-:W-:Y:S01]  /*0300*/  LOP3.LUT R11, R8, 0xffffffe0, RZ, 0xc0, !PT ;  /* 0xffffffe0080b7812 */ /* 0x000fe200078ec0ff */
[----:B------:R-:W-:Y:S01]  /*0310*/  IMAD.IADD R7, R6, 0x1, -R4 ;  /* 0x0000000106077824 */ /* 0x000fe200078e0a04 */
[----:B------:R-:W-:Y:S01]  /*0320*/  LOP3.LUT R9, R0, 0x7ffffffc, RZ, 0xc0, !PT ;  /* 0x7ffffffc00097812 */ /* 0x000fe200078ec0ff */
[----:B------:R-:W-:Y:S01]  /*0330*/  IMAD.IADD R5, R6, 0x1, -R5 ;  /* 0x0000000106057824 */ /* 0x000fe200078e0a05 */
[----:B------:R-:W-:Y:S01]  /*0340*/  LEA.HI R2, R2, R3, RZ, 0x1 ;  /* 0x0000000302027211 */ /* 0x000fe200078f08ff */
[C---:B------:R-:W-:Y:S01]  /*0350*/  IMAD.IADD R17, R6.reuse, 0x1, -R11 ;  /* 0x0000000106117824 */ /* 0x040fe200078e0a0b */
[----:B------:R-:W-:Y:S01]  /*0360*/  SHF.R.S32.HI R15, RZ, 0x3, R10 ;  /* 0x00000003ff0f7819 */ /* 0x000fe2000001140a */
[----:B------:R-:W-:Y:S01]  /*0370*/  IMAD.IADD R14, R6, 0x1, -R9 ;  /* 0x00000001060e7824 */ /* 0x000fe200078e0a09 */
[----:B------:R-:W-:Y:S01]  /*0380*/  LOP3.LUT R2, R2, 0xfffffffe, RZ, 0xc0, !PT ;  /* 0xfffffffe02027812 */ /* 0x000fe200078ec0ff */
[----:B------:R-:W-:Y:S01]  /*0390*/  IMAD.SHL.U32 R206, R5, 0x8, RZ ;  /* 0x0000000805ce7824 */ /* 0x000fe200078e00ff */
[--C-:B------:R-:W-:Y:S01]  /*03a0*/  SHF.R.S32.HI R6, RZ, 0x2, R0.reuse ;  /* 0x00000002ff067819 */ /* 0x100fe20000011400 */
[----:B------:R-:W-:Y:S01]  /*03b0*/  IMAD.SHL.U32 R4, R15, 0x40, RZ ;  /* 0x000000400f047824 */ /* 0x000fe200078e00ff */
[----:B------:R-:W-:Y:S01]  /*03c0*/  SHF.R.S32.HI R0, RZ, 0x1f, R0 ;  /* 0x0000001fff007819 */ /* 0x000fe20000011400 */
[----:B------:R-:W-:Y:S01]  /*03d0*/  IMAD.IADD R11, R3, 0x1, -R2 ;  /* 0x00000001030b7824 */ /* 0x000fe200078e0a02 */
[----:B------:R-:W-:Y:S01]  /*03e0*/  SHF.R.S32.HI R18, RZ, 0x5, R8 ;  /* 0x00000005ff127819 */ /* 0x000fe20000011408 */
[----:B------:R-:W-:Y:S01]  /*03f0*/  STL [R1+0xd4], R17 ;  /* 0x0000d41101007387 */ /* 0x000fe20000100800 */
[----:B------:R-:W-:Y:S01]  /*0400*/  LEA.HI R2, R0, R6, RZ, 0x3 ;  /* 0x0000000600027211 */ /* 0x000fe200078f18ff */
[----:B------:R-:W-:Y:S01]  /*0410*/  USHF.L.U32 UR46, UR47, 0x7, URZ ;  /* 0x000000072f2e7899 */ /* 0x000fe2000800063f */
[----:B------:R-:W-:Y:S01]  /*0420*/  LOP3.LUT R0, R4, 0x1c0, RZ, 0xc0, !PT ;  /* 0x000001c004007812 */ /* 0x000fe200078ec0ff */
[----:B------:R-:W-:Y:S01]  /*0430*/  IMAD.SHL.U32 R4, R11, 0x200, RZ ;  /* 0x000002000b047824 */ /* 0x000fe200078e00ff */
[----:B------:R-:W-:Y:S01]  /*0440*/  LOP3.LUT R2, R2, 0xfffffff8, RZ, 0xc0, !PT ;  /* 0xfffffff802027812 */ /* 0x000fe200078ec0ff */
[----:B------:R-:W-:Y:S01]  /*0450*/  ULDC UR50, c[0x0][0x214] ;  /* 0x0000850000327ab9 */ /* 0x000fe20000000800 */
[----:B------:R-:W-:Y:S01]  /*0460*/  SHF.R.U32.HI R3, RZ, 0x3, R0 ;  /* 0x00000003ff037819 */ /* 0x000fe20000011600 */
[----:B------:R-:W-:Y:S01]  /*0470*/  ULDC UR57, c[0x0][0x1c8] ;  /* 0x0000720000397ab9 */ /* 0x000fe20000000800 */
[----:B------:R-:W-:Y:S01]  /*0480*/  LOP3.LUT R0, R0, 0x38, R206, 0xf8, !PT ;  /* 0x0000003800007812 */ /* 0x000fe200078ef8ce */
[----:B------:R-:W-:Y:S01]  /*0490*/  IMAD.IADD R9, R6, 0x1, -R2 ;  /* 0x0000000106097824 */ /* 0x000fe200078e0a02 */
[----:B------:R-:W-:Y:S01]  /*04a0*/  LOP3.LUT P4, RZ, R5, 0x2, RZ, 0xc0, !PT ;  /* 0x0000000205ff7812 */ /* 0x000fe2000788c0ff */
[----:B------:R-:W-:Y:S01]  /*04b0*/  IMAD.SHL.U32 R2, R12, 0x8, RZ ;  /* 0x000000080c027824 */ /* 0x000fe200078e00ff */
[----:B------:R-:W-:Y:S01]  /*04c0*/  LOP3.LUT R0, R0, R3, RZ, 0x3c, !PT ;  /* 0x0000000300007212 */ /* 0x000fe200078e3cff */
[----:B------:R-:W-:Y:S01]  /*04d0*/  ULDC.U8 UR10, c[0x0][0x3d0] ;  /* 0x0000f400000a7ab9 */ /* 0x000fe20000000000 */
[----:B------:R-:W-:Y:S01]  /*04e0*/  SHF.R.S32.HI R3, RZ, 0x1f, R7 ;  /* 0x0000001fff037819 */ /* 0x000fe20000011407 */
[----:B------:R-:W-:Y:S01]  /*04f0*/  ULDC UR51, c[0x0][0x224] ;  /* 0x0000890000337ab9 */ /* 0x000fe20000000800 */
[----:B------:R-:W-:Y:S01]  /*0500*/  LOP3.LUT R15, R0, 0xfffffe00, R2, 0xf8, !PT ;  /* 0xfffffe00000f7812 */ /* 0x000fe200078ef802 */
[----:B------:R-:W-:Y:S01]  /*0510*/  ULDC UR60, c[0x0][0x374] ;  /* 0x0000dd00003c7ab9 */ /* 0x000fe20000000800 */
[----:B------:R-:W-:Y:S01]  /*0520*/  LEA.HI R12, R3, R7, RZ, 0x3 ;  /* 0x00000007030c7211 */ /* 0x000fe200078f18ff */
[----:B------:R-:W-:Y:S01]  /*0530*/  ULDC UR59, c[0x0][0x194] ;  /* 0x00006500003b7ab9 */ /* 0x000fe20000000800 */
[----:B------:R-:W-:Y:S01]  /*0540*/  SHF.R.S32.HI R2, RZ, 0x1f, R8 ;  /* 0x0000001fff027819 */ /* 0x000fe20000011408 */
[----:B------:R-:W-:Y:S01]  /*0550*/  IMAD.SHL.U32 R8, R11, 0x10, RZ ;  /* 0x000000100b087824 */ /* 0x000fe200078e00ff */
[----:B------:R-:W-:Y:S01]  /*0560*/  LOP3.LUT R0, R12, 0xfffffff8, RZ, 0xc0, !PT ;  /* 0xfffffff80c007812 */ /* 0x000fe200078ec0ff */
[----:B------:R-:W-:Y:S01]  /*0570*/  STL [R1+0xa0], R15 ;  /* 0x0000a00f01007387 */ /* 0x000fe20000100800 */
[----:B------:R-:W-:Y:S01]  /*0580*/  LOP3.LUT R3, R9, 0x1, RZ, 0xc0, !PT ;  /* 0x0000000109037812 */ /* 0x000fe200078ec0ff */
[----:B------:R-:W-:Y:S01]  /*0590*/  IMAD.SHL.U32 R193, R15, 0x2, RZ ;  /* 0x000000020fc17824 */ /* 0x000fe200078e00ff */
[----:B------:R-:W-:Y:S01]  /*05a0*/  LOP3.LUT P3, RZ, R5, 0x4, RZ, 0xc0, !PT ;  /* 0x0000000405ff7812 */ /* 0x000fe2000786c0ff */
[----:B------:R-:W-:Y:S01]  /*05b0*/  IMAD.IADD R16, R7, 0x1, -R0 ;  /* 0x0000000107107824 */ /* 0x000fe200078e0a00 */
[----:B------:R-:W-:Y:S01]  /*05c0*/  LEA.HI R0, R2, R18, RZ, 0x2 ;  /* 0x0000001202007211 */ /* 0x000fe200078f10ff */
[----:B------:R-:W-:Y:S01]  /*05d0*/  @UP5 UIMAD UR55, UR32, UR50, URZ ;  /* 0x00000032203752a4 */ /* 0x000fe2000f8e023f */
[----:B------:R-:W-:Y:S01]  /*05e0*/  ISETP.NE.U32.AND P0, PT, R3, 0x1, PT ;  /* 0x000000010300780c */ /* 0x000fe20003f05070 */
[----:B------:R-:W-:Y:S01]  /*05f0*/  ULDC.64 UR6, c[0x0][0x118] ;  /* 0x0000460000067ab9 */ /* 0x000fe20000000a00 */
[----:B------:R-:W-:Y:S01]  /*0600*/  LOP3.LUT R2, R0, 0xfffffffc, RZ, 0xc0, !PT ;  /* 0xfffffffc00027812 */ /* 0x000fe200078ec0ff */
[----:B------:R-:W-:Y:S01]  /*0610*/  IMAD.SHL.U32 R0, R5, 0x40, RZ ;  /* 0x0000004005007824 */ /* 0x000fe200078e00ff */
[----:B------:R-:W-:Y:S01]  /*0620*/  SHF.R.S32.HI R6, RZ, 0x1f, R17 ;  /* 0x0000001fff067819 */ /* 0x000fe20000011411 */
[----:B------:R-:W-:Y:S01]  /*0630*/  STL [R1+0x90], R16 ;  /* 0x0000901001007387 */ /* 0x000fe20000100800 */
[----:B------:R-:W-:Y:S01]  /*0640*/  SHF.R.S32.HI R5, RZ, 0x7, R13 ;  /* 0x00000007ff057819 */ /* 0x000fe2000001140d */
[----:B------:R-:W-:Y:S01]  /*0650*/  IMAD.IADD R189, R18, 0x1, -R2 ;  /* 0x0000000112bd7824 */ /* 0x000fe200078e0a02 */
[----:B------:R-:W-:Y:S01]  /*0660*/  LOP3.LUT R0, R0, 0x1c0, RZ, 0xc0, !PT ;  /* 0x000001c000007812 */ /* 0x000fe200078ec0ff */
[----:B------:R-:W-:Y:S01]  /*0670*/  ULOP3.LUT UR57, UR36, UR57, URZ, 0x3c, !UPT ;  /* 0x0000003924397292 */ /* 0x000fe2000f8e3c3f */
[----:B------:R-:W-:Y:S01]  /*0680*/  LEA.HI R6, R6, R17, RZ, 0x2 ;  /* 0x0000001106067211 */ /* 0x000fe200078f10ff */
[----:B------:R-:W-:Y:S01]  /*0690*/  IMAD.SHL.U32 R2, R189, 0x10, RZ ;  /* 0x00000010bd027824 */ /* 0x000fe200078e00ff */
[C---:B------:R-:W-:Y:S01]  /*06a0*/  LOP3.LUT R183, R0.reuse, 0x8, R10, 0xf8, !PT ;  /* 0x0000000800b77812 */ /* 0x040fe200078ef80a */
[----:B------:R-:W-:Y:S01]  /*06b0*/  USHF.R.S32.HI UR58, URZ, 0x1f, UR36 ;  /* 0x0000001f3f3a7899 */ /* 0x000fe20008011424 */
[----:B------:R-:W-:Y:S01]  /*06c0*/  SHF.R.U32.HI R3, RZ, 0x3, R0 ;  /* 0x00000003ff037819 */ /* 0x000fe20000011600 */
[----:B------:R-:W-:Y:S01]  /*06d0*/  UISETP.NE.AND UP6, UPT, UR10, URZ, UPT ;  /* 0x0000003f0a00728c */ /* 0x000fe2000bfc5270 */
[----:B------:R-:W-:Y:S01]  /*06e0*/  LOP3.LUT R7, R0, 0x30, R2, 0xf8, !PT ;  /* 0x0000003000077812 */ /* 0x000fe200078ef802 */
[----:B------:R-:W-:Y:S01]  /*06f0*/  IMAD R0, R5, 0x1000, R4 ;  /* 0x0000100005007824 */ /* 0x000fe200078e0204 */
[----:B------:R-:W-:Y:S01]  /*0700*/  LOP3.LUT R183, R183, R3, RZ, 0x3c, !PT ;  /* 0x00000003b7b77212 */ /* 0x000fe200078e3cff */
[----:B------:R-:W-:Y:S01]  /*0710*/  UIMAD UR60, UR60, 0xc0, URZ ;  /* 0x000000c03c3c78a4 */ /* 0x000fe2000f8e023f */
[----:B------:R-:W-:Y:S01]  /*0720*/  LEA.HI.SX32 R13, R6, R2, 0x1e ;  /* 0x00000002060d7211 */ /* 0x000fe200078ff2ff */
[----:B------:R-:W-:Y:S01]  /*0730*/  IMAD.U32 R6, RZ, RZ, UR14 ;  /* 0x0000000eff067e24 */ /* 0x000fe2000f8e00ff */
[----:B------:R-:W-:Y:S01]  /*0740*/  LOP3.LUT R2, R7, 0x8, R10, 0xf8, !PT ;  /* 0x0000000807027812 */ /* 0x000fe200078ef80a */
[----:B------:R-:W-:Y:S01]  /*0750*/  IMAD.IADD R183, R0, 0x1, R183 ;  /* 0x0000000100b77824 */ /* 0x000fe200078e02b7 */
[C---:B------:R-:W-:Y:S01]  /*0760*/  R2P PR, R9.reuse, 0x6 ;  /* 0x0000000609007804 */ /* 0x040fe20000000000 */
[----:B------:R-:W-:Y:S01]  /*0770*/  IMAD.SHL.U32 R0, R9, 0x40, RZ ;  /* 0x0000004009007824 */ /* 0x000fe200078e00ff */
[----:B------:R-:W-:Y:S01]  /*0780*/  LOP3.LUT R3, R4, R2, R3, 0xf6, !PT ;  /* 0x0000000204037212 */ /* 0x000fe200078ef603 */
[----:B------:R-:W-:Y:S01]  /*0790*/  IMAD.SHL.U32 R2, R5, 0x8, RZ ;  /* 0x0000000805027824 */ /* 0x000fe200078e00ff */
[----:B------:R-:W-:Y:S01]  /*07a0*/  STL [R1+0x98], R13 ;  /* 0x0000980d01007387 */ /* 0x000fe20000100800 */
[----:B------:R-:W-:Y:S01]  /*07b0*/  IMAD.SHL.U32 R7, R14, 0x2, RZ ;  /* 0x000000020e077824 */ /* 0x000fe200078e00ff */
[----:B------:R-:W-:Y:S01]  /*07c0*/  LOP3.LUT R0, R0, 0x1c0, RZ, 0xc0, !PT ;  /* 0x000001c000007812 */ /* 0x000fe200078ec0ff */
[----:B------:R-:W-:Y:S01]  /*07d0*/  IMAD.SHL.U32 R183, R183, 0x2, RZ ;  /* 0x00000002b7b77824 */ /* 0x000fe200078e00ff */
[----:B------:R-:W-:Y:S01]  /*07e0*/  LOP3.LUT R2, R2, 0x8, RZ, 0xc0, !PT ;  /* 0x0000000802027812 */ /* 0x000fe200078ec0ff */
[----:B------:R-:W-:Y:S01]  /*07f0*/  IMAD R5, R5, 0x2000, R7 ;  /* 0x0000200005057824 */ /* 0x000fe200078e0207 */
[----:B------:R-:W-:Y:S01]  /*0800*/  SHF.R.U32.HI R4, RZ, 0x3, R0 ;  /* 0x00000003ff047819 */ /* 0x000fe20000011600 */
[----:B------:R-:W-:Y:S01]  /*0810*/  UIMAD UR59, UR59, 0xc0, URZ ;  /* 0x000000c03b3b78a4 */ /* 0x000fe2000f8e023f */
[----:B------:R-:W-:Y:S01]  /*0820*/  LOP3.LUT R9, R2, 0x10, R8, 0xf8, !PT ;  /* 0x0000001002097812 */ /* 0x000fe200078ef808 */
[----:B------:R-:W-:Y:S01]  /*0830*/  IMAD R5, R189, 0x400, R5 ;  /* 0x00000400bd057824 */ /* 0x000fe200078e0205 */
[CC--:B------:R-:W-:Y:S01]  /*0840*/  LOP3.LUT R6, R4.reuse, R0.reuse, RZ, 0xfc, !PT ;  /* 0x0000000004067212 */ /* 0x0c0fe200078efcff */
[----:B------:R-:W-:Y:S01]  /*0850*/  USHF.R.S32.HI UR61, URZ, 0x1f, UR36 ;  /* 0x0000001f3f3d7899 */ /* 0x000fe20008011424 */
[----:B------:R-:W-:Y:S01]  /*0860*/  LOP3.LUT R8, R4, R0, R2, 0x1e, !PT ;  /* 0x0000000004087212 */ /* 0x000fe200078e1e02 */
[----:B------:R-:W-:Y:S01]  /*0870*/  IMAD.SHL.U32 R2, R16, 0x40, RZ ;  /* 0x0000004010027824 */ /* 0x000fe200078e00ff */
[----:B------:R-:W-:Y:S01]  /*0880*/  SEL R185, R198, 0xffffffe0, !P4 ;  /* 0xffffffe0c6b97807 */ /* 0x000fe20006000000 */
[----:B------:R-:W-:Y:S01]  /*0890*/  IMAD.IADD R194, R6, 0x1, R5 ;  /* 0x0000000106c27824 */ /* 0x000fe200078e0205 */
[----:B------:R-:W-:Y:S01]  /*08a0*/  SEL R198, R198, 0xffffffe0, !P1 ;  /* 0xffffffe0c6c67807 */ /* 0x000fe20004800000 */
[----:B------:R-:W-:Y:S01]  /*08b0*/  IMAD.SHL.U32 R0, R12, 0x40, RZ ;  /* 0x000000400c007824 */ /* 0x000fe200078e00ff */
[----:B------:R-:W-:Y:S01]  /*08c0*/  LOP3.LUT R2, R2, 0x1c0, RZ, 0xc0, !PT ;  /* 0x000001c002027812 */ /* 0x000fe200078ec0ff */
[----:B------:R-:W-:Y:S01]  /*08d0*/  IMAD.SHL.U32 R5, R11, 0x8, RZ ;  /* 0x000000080b057824 */ /* 0x000fe200078e00ff */
[----:B------:R-:W-:Y:S01]  /*08e0*/  SEL R196, R196, 0x10, !P0 ;  /* 0x00000010c4c47807 */ /* 0x000fe20004000000 */
[----:B------:R-:W-:Y:S01]  /*08f0*/  IMAD.U32 R4, RZ, RZ, UR8 ;  /* 0x00000008ff047e24 */ /* 0x000fe2000f8e00ff */
[----:B------:R-:W-:Y:S01]  /*0900*/  LOP3.LUT R0, R0, 0xfffffe00, RZ, 0xc0, !PT ;  /* 0xfffffe0000007812 */ /* 0x000fe200078ec0ff */
[C---:B------:R-:W-:Y:S01]  /*0910*/  IMAD R6, R189.reuse, 0x400, R7 ;  /* 0x00000400bd067824 */ /* 0x040fe200078e0207 */
[----:B------:R-:W-:Y:S01]  /*0920*/  LOP3.LUT R5, R2, 0x8, R5, 0xf8, !PT ;  /* 0x0000000802057812 */ /* 0x000fe200078ef805 */
[----:B------:R-:W-:Y:S01]  /*0930*/  IMAD.SHL.U32 R194, R194, 0x2, RZ ;  /* 0x00000002c2c27824 */ /* 0x000fe200078e00ff */
[----:B------:R-:W-:Y:S01]  /*0940*/  SHF.R.U32.HI R4, RZ, 0x3, R2 ;  /* 0x00000003ff047819 */ /* 0x000fe20000011602 */
[----:B------:R-:W-:Y:S01]  /*0950*/  IMAD R189, R189, 0x400, R0 ;  /* 0x00000400bdbd7824 */ /* 0x000fe200078e0200 */
[----:B------:R-:W-:Y:S01]  /*0960*/  SHF.R.S32.HI R7, RZ, 0x1f, R13 ;  /* 0x0000001fff077819 */ /* 0x000fe2000001140d */
[----:B------:R-:W-:Y:S01]  /*0970*/  IMAD.IADD R6, R6, 0x1, R8 ;  /* 0x0000000106067824 */ /* 0x000fe200078e0208 */
[----:B------:R-:W-:Y:S01]  /*0980*/  LOP3.LUT R5, R5, R4, RZ, 0x3c, !PT ;  /* 0x0000000405057212 */ /* 0x000fe200078e3cff */
[----:B------:R-:W-:Y:S01]  /*0990*/  IMAD.IADD R197, R194, 0x1, R196 ;  /* 0x00000001c2c57824 */ /* 0x000fe200078e02c4 */
[----:B------:R-:W-:Y:S01]  /*09a0*/  LOP3.LUT R2, R4, R9, R2, 0x1e, !PT ;  /* 0x0000000904027212 */ /* 0x000fe200078e1e02 */
[----:B------:R-:W-:Y:S01]  /*09b0*/  IMAD.MOV.U32 R4, RZ, RZ, 0x440 ;  /* 0x00000440ff047424 */ /* 0x000fe200078e00ff */
[----:B------:R-:W-:Y:S01]  /*09c0*/  IADD3 R8, R13, 0x1, RZ ;  /* 0x000000010d087810 */ /* 0x000fe20007ffe0ff */
[----:B------:R-:W-:Y:S01]  /*09d0*/  IMAD.IADD R189, R189, 0x1, R5 ;  /* 0x00000001bdbd7824 */ /* 0x000fe200078e0205 */
[----:B------:R-:W-:Y:S01]  /*09e0*/  LOP3.LUT R188, R2, R0, RZ, 0xfc, !PT ;  /* 0x0000000002bc7212 */ /* 0x000fe200078efcff */
[----:B------:R-:W-:Y:S01]  /*09f0*/  IMAD.MOV.U32 R5, RZ, RZ, 0x40 ;  /* 0x00000040ff057424 */ /* 0x000fe200078e00ff */
[----:B------:R-:W-:Y:S01]  /*0a00*/  IADD3 R0, R13, -0x80, RZ ;  /* 0xffffff800d007810 */ /* 0x000fe20007ffe0ff */
[----:B------:R1:W-:Y:S01]  /*0a10*/  STL [R1+0xd0], R7 ;  /* 0x0000d00701007387 */ /* 0x0003e20000100800 */
[----:B------:R-:W-:Y:S01]  /*0a20*/  LEA R6, R6, 0xc000, 0x1 ;  /* 0x0000c00006067811 */ /* 0x000fe200078e08ff */
[----:B------:R-:W-:Y:S01]  /*0a30*/  IMAD.IADD R186, R183, 0x1, R185 ;  /* 0x00000001b7ba7824 */ /* 0x000fe200078e02b9 */
[----:B------:R-:W-:Y:S01]  /*0a40*/  SHF.R.S32.HI R2, RZ, 0x1f, R0 ;  /* 0x0000001fff027819 */ /* 0x000fe20000011400 */
[----:B------:R2:W-:Y:S01]  /*0a50*/  STL [R1+0x8c], R8 ;  /* 0x00008c0801007387 */ /* 0x0005e20000100800 */
[C---:B------:R-:W-:Y:S01]  /*0a60*/  SEL R184, R5.reuse, 0xffffffc0, !P3 ;  /* 0xffffffc005b87807 */ /* 0x040fe20005800000 */
[--C-:B------:R-:W-:Y:S01]  /*0a70*/  IMAD.IADD R201, R194, 0x1, R198.reuse ;  /* 0x00000001c2c97824 */ /* 0x100fe200078e02c6 */
[----:B------:R-:W-:Y:S01]  /*0a80*/  SEL R5, R5, 0xffffffc0, !P2 ;  /* 0xffffffc005057807 */ /* 0x000fe20005000000 */
[----:B------:R-:W-:Y:S01]  /*0a90*/  IMAD.IADD R200, R197, 0x1, R198 ;  /* 0x00000001c5c87824 */ /* 0x000fe200078e02c6 */
[----:B------:R-:W-:Y:S01]  /*0aa0*/  SEL R4, R4, 0x3c0, !P2 ;  /* 0x000003c004047807 */ /* 0x000fe20005000000 */
[----:B------:R-:W-:Y:S01]  /*0ab0*/  IMAD.IADD R184, R183, 0x1, R184 ;  /* 0x00000001b7b87824 */ /* 0x000fe200078e02b8 */
[----:B------:R-:W-:Y:S01]  /*0ac0*/  IADD3 R11, R6, 0x420, RZ ;  /* 0x00000420060b7810 */ /* 0x000fe20007ffe0ff */
[----:B------:R-:W-:Y:S01]  /*0ad0*/  IMAD.IADD R195, R194, 0x1, R5 ;  /* 0x00000001c2c37824 */ /* 0x000fe200078e0205 */
[C---:B------:R-:W-:Y:S01]  /*0ae0*/  @P1 IADD3 R11, R6.reuse, 0x3e0, RZ ;  /* 0x000003e0060b1810 */ /* 0x040fe20007ffe0ff */
[----:B------:R-:W-:Y:S01]  /*0af0*/  IMAD.IADD R185, R185, 0x1, R184 ;  /* 0x00000001b9b97824 */ /* 0x000fe200078e02b8 */
[----:B------:R-:W-:Y:S01]  /*0b00*/  IADD3 R10, R6, 0x2420, RZ ;  /* 0x00002420060a7810 */ /* 0x000fe20007ffe0ff */
[--C-:B------:R-:W-:Y:S01]  /*0b10*/  IMAD.IADD R196, R196, 0x1, R195.reuse ;  /* 0x00000001c4c47824 */ /* 0x100fe200078e02c3 */
[----:B------:R-:W-:Y:S01]  /*0b20*/  IADD3 R9, R6, 0x2040, RZ ;  /* 0x0000204006097810 */ /* 0x000fe20007ffe0ff */
[----:B------:R-:W-:Y:S01]  /*0b30*/  IMAD.IADD R199, R198, 0x1, R195 ;  /* 0x00000001c6c77824 */ /* 0x000fe200078e02c3 */
[C---:B------:R-:W-:Y:S01]  /*0b40*/  @P1 IADD3 R10, R6.reuse, 0x23e0, RZ ;  /* 0x000023e0060a1810 */ /* 0x040fe20007ffe0ff */
[----:B------:R-:W-:Y:S01]  /*0b50*/  UIMAD.WIDE.U32 UR42, UR38, UR44, URZ ;  /* 0x0000002c262a72a5 */ /* 0x000fe2000f8e003f */
[----:B------:R-:W-:Y:S01]  /*0b60*/  @P2 IADD3 R9, R6, 0x1fc0, RZ ;  /* 0x00001fc006092810 */ /* 0x000fe20007ffe0ff */
[----:B------:R-:W-:-:S02]  /*0b70*/  UIMAD UR52, UR39, UR44, URZ ;  /* 0x0000002c273472a4 */ /* 0x000fc4000f8e023f */
[----:B------:R-:W-:Y:S01]  /*0b80*/  USHF.R.S32.HI UR54, URZ, 0x1f, UR48 ;  /* 0x0000001f3f367899 */ /* 0x000fe20008011430 */
[C---:B-1----:R-:W-:Y:S01]  /*0b90*/  SHF.L.U64.HI R7, R0.reuse, 0x2, R2 ;  /* 0x0000000200077819 */ /* 0x042fe20000010202 */
[----:B------:R-:W-:Y:S01]  /*0ba0*/  IMAD.SHL.U32 R0, R0, 0x4, RZ ;  /* 0x0000000400007824 */ /* 0x000fe200078e00ff */
[----:B------:R-:W-:Y:S01]  /*0bb0*/  UIMAD UR51, UR4, UR51, URZ ;  /* 0x00000033043372a4 */ /* 0x000fe2000f8e023f */
[----:B------:R-:W-:Y:S01]  /*0bc0*/  IMAD.SHL.U32 R2, R3, 0x2, RZ ;  /* 0x0000000203027824 */ /* 0x000fe200078e00ff */
[----:B------:R-:W-:Y:S01]  /*0bd0*/  @!UP5 UIMAD UR50, UR5, UR50, URZ ;  /* 0x000000320532d2a4 */ /* 0x000fe2000f8e023f */
[--C-:B--2---:R-:W-:Y:S01]  /*0be0*/  IMAD.IADD R8, R5, 0x1, R6.reuse ;  /* 0x0000000105087824 */ /* 0x104fe200078e0206 */
[----:B------:R1:W-:Y:S01]  /*0bf0*/  STL [R1+0x88], R7 ;  /* 0x0000880701007387 */ /* 0x0003e20000100800 */
[----:B------:R-:W-:Y:S01]  /*0c00*/  IMAD.IADD R3, R198, 0x1, R6 ;  /* 0x00000001c6037824 */ /* 0x000fe200078e0206 */
[----:B------:R-:W-:Y:S02]  /*0c10*/  USHF.R.S32.HI UR49, URZ, 0x1f, UR46 ;  /* 0x0000001f3f317899 */ /* 0x000fe4000801142e */
[----:B------:R2:W-:Y:S01]  /*0c20*/  STL [R1+0x84], R0 ;  /* 0x0000840001007387 */ /* 0x0005e20000100800 */
[----:B------:R-:W-:-:S03]  /*0c30*/  UMOV UR41, 0xffffc000 ;  /* 0xffffc00000297882 */ /* 0x000fc60000000000 */
[----:B------:R-:W-:Y:S04]  /*0c40*/  STL [R1+0x94], R6 ;  /* 0x0000940601007387 */ /* 0x000fe80000100800 */
[----:B------:R-:W-:Y:S04]  /*0c50*/  STL [R1+0xb0], R8 ;  /* 0x0000b00801007387 */ /* 0x000fe80000100800 */
[----:B------:R3:W-:Y:S01]  /*0c60*/  STL [R1+0xcc], R3 ;  /* 0x0000cc0301007387 */ /* 0x0007e20000100800 */
[C---:B-1----:R-:W-:Y:S02]  /*0c70*/  IADD3 R7, R6.reuse, 0x2020, RZ ;  /* 0x0000202006077810 */ /* 0x042fe40007ffe0ff */
[C---:B------:R-:W-:Y:S01]  /*0c80*/  @P1 IADD3 R7, R6.reuse, 0x1fe0, RZ ;  /* 0x00001fe006071810 */ /* 0x040fe20007ffe0ff */
[----:B--2---:R-:W-:-:S05]  /*0c90*/  IMAD.IADD R0, R6, 0x1, R4 ;  /* 0x0000000106007824 */ /* 0x004fca00078e0204 */
[----:B------:R1:W-:Y:S04]  /*0ca0*/  STL [R1+0xac], R0 ;  /* 0x0000ac0001007387 */ /* 0x0003e80000100800 */
[----:B------:R-:W-:Y:S01]  /*0cb0*/  STL [R1+0xb8], R11 ;  /* 0x0000b80b01007387 */ /* 0x000fe20000100800 */
[----:B---3--:R-:W-:-:S03]  /*0cc0*/  IADD3 R3, R6, 0x2440, RZ ;  /* 0x0000244006037810 */ /* 0x008fc60007ffe0ff */
[----:B------:R-:W-:Y:S01]  /*0cd0*/  STL [R1+0x9c], R7 ;  /* 0x00009c0701007387 */ /* 0x000fe20000100800 */
[----:B------:R-:W-:Y:S01]  /*0ce0*/  @P2 IADD3 R3, R6, 0x23c0, RZ ;  /* 0x000023c006032810 */ /* 0x000fe20007ffe0ff */
[C---:B------:R-:W-:Y:S02]  /*0cf0*/  IMAD.IADD R6, R198.reuse, 0x1, R8 ;  /* 0x00000001c6067824 */ /* 0x040fe400078e0208 */
[----:B------:R-:W-:Y:S04]  /*0d00*/  STL [R1+0xb4], R10 ;  /* 0x0000b40a01007387 */ /* 0x000fe80000100800 */
[----:B------:R-:W-:Y:S04]  /*0d10*/  STL [R1+0xa8], R9 ;  /* 0x0000a80901007387 */ /* 0x000fe80000100800 */
[----:B------:R2:W-:Y:S04]  /*0d20*/  STL [R1+0xa4], R3 ;  /* 0x0000a40301007387 */ /* 0x0005e80000100800 */
[----:B------:R-:W-:Y:S01]  /*0d30*/  STL [R1+0xc8], R6 ;  /* 0x0000c80601007387 */ /* 0x000fe20000100800 */
[----:B-1----:R-:W-:-:S02]  /*0d40*/  IMAD.IADD R0, R198, 0x1, R0 ;  /* 0x00000001c6007824 */ /* 0x002fc400078e0200 */
[----:B------:R-:W-:-:S03]  /*0d50*/  IMAD.IADD R198, R198, 0x1, R196 ;  /* 0x00000001c6c67824 */ /* 0x000fc600078e02c4 */
[----:B------:R1:W-:Y:S01]  /*0d60*/  STL [R1+0xc4], R0 ;  /* 0x0000c40001007387 */ /* 0x0003e20000100800 */
[----:B--2---:R-:W-:-:S05]  /*0d70*/  IMAD.IADD R3, R5, 0x1, R7 ;  /* 0x0000000105037824 */ /* 0x004fca00078e0207 */
[----:B------:R2:W-:Y:S01]  /*0d80*/  STL [R1+0xc0], R3 ;  /* 0x0000c00301007387 */ /* 0x0005e20000100800 */
[----:B-1----:R-:W-:-:S05]  /*0d90*/  IMAD.IADD R0, R4, 0x1, R7 ;  /* 0x0000000104007824 */ /* 0x002fca00078e0207 */
[----:B------:R2:W-:Y:S02]  /*0da0*/  STL [R1+0xbc], R0 ;  /* 0x0000bc0001007387 */ /* 0x0005e40000100800 */
.L_x_1243:
        /* <DEDUP_REMOVED lines=12> */
[----:B--2---:R-:W-:Y:S01]  /*0e70*/  IMAD.U32 R4, RZ, RZ, UR4 ;  /* 0x00000004ff047e24 */ /* 0x004fe2000f8e00ff */
[----:B------:R-:W-:Y:S01]  /*0e80*/  ULDC.U8 UR13, c[0x0][0x312] ;  /* 0x0000c480000d7ab9 */ /* 0x000fe20000000000 */
[----:B------:R-:W-:Y:S01]  /*0e90*/  PLOP3.LUT P0, PT, PT, PT, UP3, 0x80, 0x0 ;  /* 0x000000000000781c */ /* 0x000fe20003f0f038 */
[----:B------:R-:W-:Y:S01]  /*0ea0*/  ULDC.64 UR8, c[0x0][0x248] ;  /* 0x0000920000087ab9 */ /* 0x000fe20000000a00 */
[----:B------:R-:W-:Y:S01]  /*0eb0*/  IMAD.U32 R5, RZ, RZ, UR5 ;  /* 0x00000005ff057e24 */ /* 0x000fe2000f8e00ff */
[----:B------:R-:W-:-:S02]  /*0ec0*/  UISETP.NE.AND UP4, UPT, UR13, URZ, UPT ;  /* 0x0000003f0d00728c */ /* 0x000fc4000bf85270 */
[----:B------:R-:W-:Y:S02]  /*0ed0*/  @UP3 UIADD3 UR4, UP0, UR14, UR10, URZ ;  /* 0x0000000a0e043290 */ /* 0x000fe4000ff1e03f */
[----:B-1-3--:R1:W3:Y:S01]  /*0ee0*/  @P2 LDG.E R8, [R4.64] ;  /* 0x0000000604082981 */ /* 0x00a2e2000c1e1900 */
[----:B------:R-:W-:Y:S02]  /*0ef0*/  UISETP.EQ.U32.AND UP2, UPT, URZ, UR8, UPT ;  /* 0x000000083f00728c */ /* 0x000fe4000bf42070 */
[----:B------:R-:W-:Y:S01]  /*0f00*/  @UP3 UIADD3.X UR5, UR12, UR11, URZ, UP0, !UPT ;  /* 0x0000000b0c053290 */ /* 0x000fe200087fe43f */
[----:B--2---:R1:W2:Y:S01]  /*0f10*/  @P2 LDG.E R3, [R4.64+0x4] ;  /* 0x0000040604032981 */ /* 0x0042a2000c1e1900 */
[----:B------:R-:W-:Y:S01]  /*0f20*/  MOV R6, UR4 ;  /* 0x0000000400067c02 */ /* 0x000fe20008000f00 */
[----:B------:R-:W-:-:S03]  /*0f30*/  UISETP.EQ.OR.EX UP2, UPT, URZ, UR9, !UP4, UP2 ;  /* 0x000000093f00728c */ /* 0x000fc6000e742720 */
[----:B------:R-:W-:Y:S01]  /*0f40*/  IMAD.U32 R7, RZ, RZ, UR5 ;  /* 0x00000005ff077e24 */ /* 0x000fe2000f8e00ff */
[----:B------:R-:W-:-:S04]  /*0f50*/  UIADD3 UR8, UP0, UR14, UR8, URZ ;  /* 0x000000080e087290 */ /* 0x000fc8000ff1e03f */
[----:B----4-:R-:W4:Y:S01]  /*0f60*/  @P0 LDG.E R6, [R6.64] ;  /* 0x0000000606060981 */ /* 0x010f22000c1e1900 */
        /* <DEDUP_REMOVED lines=9> */
[----:B---3--:R-:W1:Y:S08]  /*1000*/  @P2 R2UR UR13, R8 ;  /* 0x00000000080d23c2 */ /* 0x008e7000000e0000 */
[----:B--2---:R-:W1:Y:S08]  /*1010*/  @P2 R2UR UR4, R3 ;  /* 0x00000000030423c2 */ /* 0x004e7000000e0000 */
        /* <DEDUP_REMOVED lines=14> */
.L_x_1167:
        /* <DEDUP_REMOVED lines=24> */
[----:B------:R-:W-:Y:S01]  /*1280*/  UIMAD UR12, UR40, UR10, URZ ;  /* 0x0000000a280c72a4 */ /* 0x000fe2000f8e023f */
[----:B------:R-:W-:Y:S01]  /*1290*/  PLOP3.LUT P1, PT, PT, PT, UP0, 0x80, 0x0 ;  /* 0x000000000000781c */ /* 0x000fe20003f2f008 */
[----:B------:R-:W-:Y:S02]  /*12a0*/  UIMAD.WIDE.U32 UR4, UR32, UR10, URZ ;  /* 0x0000000a200472a5 */ /* 0x000fe4000f8e003f */
[----:B------:R-:W-:-:S02]  /*12b0*/  USHF.R.S32.HI UR10, URZ, 0x1f, UR9 ;  /* 0x0000001f3f0a7899 */ /* 0x000fc40008011409 */
[----:B------:R-:W-:Y:S02]  /*12c0*/  UIMAD UR16, UR32, UR11, UR12 ;  /* 0x0000000b201072a4 */ /* 0x000fe4000f8e020c */
[----:B------:R-:W-:Y:S02]  /*12d0*/  ULDC.64 UR14, c[0x0][0x190] ;  /* 0x00006400000e7ab9 */ /* 0x000fe40000000a00 */
[----:B------:R-:W-:Y:S02]  /*12e0*/  ULEA.HI UR12, UR10, UR9, URZ, 0x7 ;  /* 0x000000090a0c7291 */ /* 0x000fe4000f8f383f */
[----:B------:R-:W-:Y:S02]  /*12f0*/  UISETP.NE.AND UP2, UPT, UR13, -0x1, UPT ;  /* 0xffffffff0d00788c */ /* 0x000fe4000bf45270 */
[----:B------:R-:W-:Y:S02]  /*1300*/  UIMAD.WIDE.U32 UR10, UR13, UR14, URZ ;  /* 0x0000000e0d0a72a5 */ /* 0x000fe4000f8e003f */
[----:B------:R-:W-:-:S02]  /*1310*/  @UP0 UIADD3 UR9, UR23, UR26, URZ ;  /* 0x0000001a17090290 */ /* 0x000fc4000fffe03f */
[----:B------:R-:W-:Y:S02]  /*1320*/  ULDC.64 UR18, c[0x0][0x198] ;  /* 0x0000660000127ab9 */ /* 0x000fe40000000a00 */
[----:B------:R-:W-:Y:S02]  /*1330*/  UIADD3 UR35, UR5, UR16, URZ ;  /* 0x0000001005237290 */ /* 0x000fe4000fffe03f */
[----:B------:R-:W-:Y:S02]  /*1340*/  USEL UR37, UR4, UR10, !UP2 ;  /* 0x0000000a04257287 */ /* 0x000fe4000d000000 */
[----:B------:R-:W-:Y:S02]  /*1350*/  @UP0 UIMAD.WIDE.U32 UR4, UR9, UR18, URZ ;  /* 0x00000012090402a5 */ /* 0x000fe4000f8e003f */
[----:B------:R-:W-:Y:S02]  /*1360*/  USHF.R.S32.HI UR33, URZ, 0x7, UR12 ;  /* 0x000000073f217899 */ /* 0x000fe4000801140c */
[----:B------:R-:W-:-:S02]  /*1370*/  @UP0 UIMAD UR30, UR9, UR19, UR5 ;  /* 0x00000013091e02a4 */ /* 0x000fc4000f8e0205 */
[----:B------:R-:W-:Y:S02]  /*1380*/  ULOP3.LUT UR9, UR12, 0xffffff80, URZ, 0xc0, !UPT ;  /* 0xffffff800c097892 */ /* 0x000fe4000f8ec03f */
[----:B------:R-:W-:Y:S02]  /*1390*/  UIMAD UR5, UR13, UR15, URZ ;  /* 0x0000000f0d0572a4 */ /* 0x000fe4000f8e023f */
[----:B------:R-:W-:Y:S02]  /*13a0*/  UIADD3 UR15, UR9, -0x80, URZ ;  /* 0xffffff80090f7890 */ /* 0x000fe4000fffe03f */
        /* <DEDUP_REMOVED lines=16> */
.L_x_1169:
        /* <DEDUP_REMOVED lines=18> */
.L_x_1170:
        /* <DEDUP_REMOVED lines=71> */
.L_x_1171:
[----:B------:R-:W-:Y:S02]  /*1a40*/  UMOV UR9, UR51 ;  /* 0x0000003300097c82 */ /* 0x000fe40008000000 */
.L_x_1172:
[----:B------:R-:W2:Y:S01]  /*1a50*/  LDL R10, [R1+0xd4] ;  /* 0x0000d400010a7983 */ /* 0x000ea20000100800 */
[----:B------:R-:W-:Y:S01]  /*1a60*/  UIADD3 UR4, UP4, UP3, UR4, UR46, UR48 ;  /* 0x0000002e04047290 */ /* 0x000fe2000fb9e030 */
[----:B------:R-:W-:Y:S01]  /*1a70*/  SHF.R.S32.HI R207, RZ, 0x1f, R206 ;  /* 0x0000001fffcf7819 */ /* 0x000fe200000114ce */
[----:B------:R-:W-:Y:S01]  /*1a80*/  UMOV UR13, 0x4 ;  /* 0x00000004000d7882 */ /* 0x000fe20000000000 */
[----:B------:R-:W1:Y:S01]  /*1a90*/  S2R R19, SR_TID.X ;  /* 0x0000000000137919 */ /* 0x000e620000002100 */
[----:B------:R-:W-:Y:S01]  /*1aa0*/  UIADD3 UR25, UP2, UP1, UR16, UR4, UR18 ;  /* 0x0000000410197290 */ /* 0x000fe2000f95e012 */
[----:B------:R-:W-:Y:S01]  /*1ab0*/  BSSY B1, `(.L_x_1168) ;  /* 0x0000baf000017945 */ /* 0x000fe20003800000 */
[----:B------:R-:W-:Y:S01]  /*1ac0*/  UIADD3.X UR4, UR10, UR49, UR54, UP4, UP3 ;  /* 0x000000310a047290 */ /* 0x000fe2000a7e6436 */
[----:B------:R-:W3:Y:S01]  /*1ad0*/  S2R R20, SR_TID.X ;  /* 0x0000000000147919 */ /* 0x000ee20000002100 */
[----:B------:R-:W-:-:S02]  /*1ae0*/  UIADD3 UR9, UR15, UR9, URZ ;  /* 0x000000090f097290 */ /* 0x000fc4000fffe03f */
[----:B------:R-:W-:Y:S01]  /*1af0*/  UIADD3.X UR19, UR11, UR4, UR14, UP2, UP1 ;  /* 0x000000040b137290 */ /* 0x000fe200097e240e */
[----:B------:R-:W4:Y:S02]  /*1b00*/  S2R R8, SR_TID.X ;  /* 0x0000000000087919 */ /* 0x000f240000002100 */
[----:B------:R-:W-:Y:S02]  /*1b10*/  ULDC.64 UR4, c[0x0][0x1a8] ;  /* 0x00006a0000047ab9 */ /* 0x000fe40000000a00 */
[----:B------:R-:W-:Y:S01]  /*1b20*/  UIMAD UR4, UR58, UR4, URZ ;  /* 0x000000043a0472a4 */ /* 0x000fe2000f8e023f */
[----:B------:R-:W5:Y:S01]  /*1b30*/  S2R R9, SR_TID.X ;  /* 0x0000000000097919 */ /* 0x000f620000002100 */
[----:B------:R-:W-:Y:S02]  /*1b40*/  ULDC.64 UR10, c[0x0][0x200] ;  /* 0x00008000000a7ab9 */ /* 0x000fe40000000a00 */
[----:B------:R-:W-:-:S03]  /*1b50*/  UIMAD UR18, UR36, UR5, UR4 ;  /* 0x00000005241272a4 */ /* 0x000fc6000f8e0204 */
[----:B------:R-:W-:Y:S02]  /*1b60*/  ULDC.64 UR4, c[0x0][0x378] ;  /* 0x0000de0000047ab9 */ /* 0x000fe40000000a00 */
[----:B------:R-:W-:Y:S01]  /*1b70*/  UIMAD UR4, UR58, UR4, URZ ;  /* 0x000000043a0472a4 */ /* 0x000fe2000f8e023f */
[----:B-1----:R-:W-:-:S03]  /*1b80*/  SHF.R.S32.HI R19, RZ, 0x1f, R19 ;  /* 0x0000001fff137819 */ /* 0x002fc60000011413 */
[----:B------:R-:W-:-:S03]  /*1b90*/  UIMAD UR16, UR36, UR5, UR4 ;  /* 0x00000005241072a4 */ /* 0x000fc6000f8e0204 */
[----:B------:R-:W-:Y:S01]  /*1ba0*/  ULDC.64 UR4, c[0x0][0x370] ;  /* 0x0000dc0000047ab9 */ /* 0x000fe20000000a00 */
[----:B---3--:R-:W-:Y:S01]  /*1bb0*/  LEA.HI R19, R19, R20, RZ, 0x3 ;  /* 0x0000001413137211 */ /* 0x008fe200078f18ff */
[----:B------:R-:W-:Y:S01]  /*1bc0*/  UIMAD UR4, UR31, UR4, URZ ;  /* 0x000000041f0472a4 */ /* 0x000fe2000f8e023f */
[----:B----4-:R-:W-:-:S03]  /*1bd0*/  SHF.R.S32.HI R8, RZ, 0x1f, R8 ;  /* 0x0000001fff087819 */ /* 0x010fc60000011408 */
[----:B------:R-:W-:Y:S01]  /*1be0*/  UIMAD UR14, UR15, UR5, UR4 ;  /* 0x000000050f0e72a4 */ /* 0x000fe2000f8e0204 */
[----:B------:R-:W-:Y:S01]  /*1bf0*/  SHF.R.S32.HI R19, RZ, 0x3, R19 ;  /* 0x00000003ff137819 */ /* 0x000fe20000011413 */
[----:B------:R-:W-:Y:S01]  /*1c00*/  UIADD3 UR4, UR15, UR12, URZ ;  /* 0x0000000c0f047290 */ /* 0x000fe2000fffe03f */
[----:B-----5:R-:W-:Y:S02]  /*1c10*/  LEA.HI R8, R8, R9, RZ, 0x5 ;  /* 0x0000000908087211 */ /* 0x020fe400078f28ff */
[----:B------:R-:W-:Y:S01]  /*1c20*/  SHF.R.S32.HI R16, RZ, 0x1f, R19 ;  /* 0x0000001fff107819 */ /* 0x000fe20000011413 */
[----:B------:R-:W-:Y:S01]  /*1c30*/  UIMAD.WIDE UR4, UR4, UR13, UR10 ;  /* 0x0000000d040472a5 */ /* 0x000fe2000f8e020a */
[----:B------:R-:W-:Y:S02]  /*1c40*/  IADD3 R0, P0, R19, UR15, RZ ;  /* 0x0000000f13007c10 */ /* 0x000fe4000ff1e0ff */
[----:B------:R-:W-:Y:S02]  /*1c50*/  SHF.R.S32.HI R8, RZ, 0x5, R8 ;  /* 0x00000005ff087819 */ /* 0x000fe40000011408 */
[----:B------:R-:W-:Y:S01]  /*1c60*/  IADD3.X R3, R16, UR31, RZ, P0, !PT ;  /* 0x0000001f10037c10 */ /* 0x000fe200087fe4ff */
[----:B------:R-:W-:Y:S01]  /*1c70*/  IMAD.WIDE.U32 R4, R0, c[0x0][0x190], R206 ;  /* 0x0000640000047a25 */ /* 0x000fe200078e00ce */
[----:B------:R-:W-:-:S02]  /*1c80*/  UMOV UR11, UR4 ;  /* 0x00000004000b7c82 */ /* 0x000fc40008000000 */
[----:B------:R-:W-:Y:S01]  /*1c90*/  UMOV UR10, UR5 ;  /* 0x00000005000a7c82 */ /* 0x000fe20008000000 */
[----:B------:R-:W-:Y:S01]  /*1ca0*/  IMAD R3, R3, c[0x0][0x190], RZ ;  /* 0x0000640003037a24 */ /* 0x000fe200078e02ff */
[----:B------:R-:W-:Y:S01]  /*1cb0*/  ULDC.64 UR4, c[0x0][0x3c8] ;  /* 0x0000f20000047ab9 */ /* 0x000fe20000000a00 */
[----:B------:R-:W-:Y:S01]  /*1cc0*/  IADD3 R6, P0, R4, UR37, RZ ;  /* 0x0000002504067c10 */ /* 0x000fe2000ff1e0ff */
[----:B------:R-:W-:Y:S01]  /*1cd0*/  UIMAD.WIDE UR4, UR9, UR13, UR4 ;  /* 0x0000000d090472a5 */ /* 0x000fe2000f8e0204 */
[----:B------:R-:W-:Y:S01]  /*1ce0*/  IMAD R0, R0, c[0x0][0x194], R3 ;  /* 0x0000650000007a24 */ /* 0x000fe200078e0203 */
[----:B------:R-:W-:Y:S01]  /*1cf0*/  ULDC UR31, c[0x0][0x2e8] ;  /* 0x0000ba00001f7ab9 */ /* 0x000fe20000000800 */
[----:B------:R-:W-:-:S03]  /*1d00*/  IMAD.U32 R3, RZ, RZ, UR15 ;  /* 0x0000000fff037e24 */ /* 0x000fc6000f8e00ff */
[----:B------:R-:W-:Y:S01]  /*1d10*/  IADD3.X R7, R5, UR35, R0, P0, !PT ;  /* 0x0000002305077c10 */ /* 0x000fe200087fe400 */
[----:B------:R-:W-:Y:S01]  /*1d20*/  UMOV UR13, UR4 ;  /* 0x00000004000d7c82 */ /* 0x000fe20008000000 */
[----:B------:R-:W-:Y:S01]  /*1d30*/  IADD3 R4, P0, R206, UR27, RZ ;  /* 0x0000001bce047c10 */ /* 0x000fe2000ff1e0ff */
[----:B------:R-:W-:Y:S02]  /*1d40*/  UIADD3 UR4, -UR8, UR17, UR22 ;  /* 0x0000001108047290 */ /* 0x000fe4000fffe116 */
[----:B------:R-:W-:Y:S01]  /*1d50*/  UMOV UR12, UR5 ;  /* 0x00000005000c7c82 */ /* 0x000fe20008000000 */
[----:B------:R-:W-:Y:S01]  /*1d60*/  IADD3.X R5, R207, UR29, RZ, P0, !PT ;  /* 0x0000001dcf057c10 */ /* 0x000fe200087fe4ff */
[----:B------:R-:W-:Y:S02]  /*1d70*/  UIADD3 UR4, UR4, -UR31, URZ ;  /* 0x8000001f04047290 */ /* 0x000fe4000fffe03f */
[----:B------:R-:W-:Y:S02]  /*1d80*/  UIADD3 UR5, UR33, -0x1, URZ ;  /* 0xffffffff21057890 */ /* 0x000fe4000fffe03f */
[----:B------:R-:W-:Y:S01]  /*1d90*/  USHF.R.S32.HI UR15, URZ, 0x1f, UR4 ;  /* 0x0000001f3f0f7899 */ /* 0x000fe20008011404 */
[----:B------:R-:W-:-:S03]  /*1da0*/  IMAD.WIDE.U32 R4, R3, c[0x0][0x370], R4 ;  /* 0x0000dc0003047a25 */ /* 0x000fc600078e0004 */
[----:B------:R-:W-:Y:S02]  /*1db0*/  ULEA.HI UR15, UR15, UR4, URZ, 0x7 ;  /* 0x000000040f0f7291 */ /* 0x000fe4000f8f383f */
[----:B------:R-:W-:Y:S02]  /*1dc0*/  IADD3 R5, R5, UR14, RZ ;  /* 0x0000000e05057c10 */ /* 0x000fe4000fffe0ff */
[----:B------:R-:W-:-:S04]  /*1dd0*/  USHF.R.S32.HI UR15, URZ, 0x7, UR15 ;  /* 0x000000073f0f7899 */ /* 0x000fc8000801140f */
[----:B------:R-:W-:-:S04]  /*1de0*/  UISETP.LT.AND UP1, UPT, URZ, UR15, UPT ;  /* 0x0000000f3f00728c */ /* 0x000fc8000bf21270 */
[----:B------:R-:W-:-:S04]  /*1df0*/  USEL UR15, URZ, UR15, !UP1 ;  /* 0x0000000f3f0f7287 */ /* 0x000fc8000c800000 */
[----:B------:R-:W-:Y:S01]  /*1e00*/  UISETP.GT.AND UP1, UPT, UR33, UR15, UPT ;  /* 0x0000000f2100728c */ /* 0x000fe2000bf24270 */
[----:B--2---:R-:W-:-:S05]  /*1e10*/  IMAD R0, R8, UR47, R10 ;  /* 0x0000002f08007c24 */ /* 0x004fca000f8e020a */
        /* <DEDUP_REMOVED lines=37> */
.L_x_1174:
        /* <DEDUP_REMOVED lines=18> */
.L_x_1175:
        /* <DEDUP_REMOVED lines=28> */
.L_x_1177:
[----:B------:R-:W-:Y:S05]  /*2350*/  BSYNC B0 ;  /* 0x0000000000007941 */ /* 0x000fea0003800000 */
.L_x_1176:
        /* <DEDUP_REMOVED lines=15> */
.L_x_1179:
[----:B------:R-:W-:Y:S05]  /*2450*/  BSYNC B0 ;  /* 0x0000000000007941 */ /* 0x000fea0003800000 */
.L_x_1178:
        /* <DEDUP_REMOVED lines=15> */
.L_x_1181:
[----:B------:R-:W-:Y:S05]  /*2550*/  BSYNC B0 ;  /* 0x0000000000007941 */ /* 0x000fea0003800000 */
.L_x_1180:
        /* <DEDUP_REMOVED lines=14> */
.L_x_1183:
[----:B------:R-:W-:Y:S05]  /*2640*/  BSYNC B0 ;  /* 0x0000000000007941 */ /* 0x000fea0003800000 */
.L_x_1182:
[----:B------:R-:W-:Y:S01]  /*2650*/  ULDC.64 UR4, c[0x0][0x3a8] ;  /* 0x0000ea0000047ab9 */ /* 0x000fe20000000a00 */
[----:B--2---:R-:W-:Y:S01]  /*2660*/  IMAD.U32 R4, RZ, RZ, UR22 ;  /* 0x00000016ff047e24 */ /* 0x004fe2000f8e00ff */
[----:B------:R-:W-:Y:S01]  /*2670*/  UIMAD UR4, UR20, UR4, URZ ;  /* 0x00000004140472a4 */ /* 0x000fe2000f8e023f */
[----:B------:R-:W-:Y:S02]  /*2680*/  BSSY B0, `(.L_x_1184) ;  /* 0x0000016000007945 */ /* 0x000fe40003800000 */
[----:B------:R-:W-:Y:S01]  /*2690*/  IMAD.WIDE.U32 R4, R4, c[0x0][0x3a8], R206 ;  /* 0x0000ea0004047a25 */ /* 0x000fe200078e00ce */
[----:B------:R-:W-:-:S04]  /*26a0*/  UIMAD UR4, UR22, UR5, UR4 ;  /* 0x00000005160472a4 */ /* 0x000fc8000f8e0204 */
[----:B------:R-:W-:Y:S02]  /*26b0*/  IADD3 R4, P4, R4, UR9, RZ ;  /* 0x0000000904047c10 */ /* 0x000fe4000ff9e0ff */
[----:B------:R-:W-:Y:S01]  /*26c0*/  MOV R0, UR4 ;  /* 0x0000000400007c02 */ /* 0x000fe20008000f00 */
[----:B------:R-:W-:Y:S02]  /*26d0*/  ULDC.64 UR4, c[0x0][0x3c0] ;  /* 0x0000f00000047ab9 */ /* 0x000fe40000000a00 */
[----:B------:R-:W-:Y:S01]  /*26e0*/  UIMAD UR4, UR58, UR4, URZ ;  /* 0x000000043a0472a4 */ /* 0x000fe2000f8e023f */
[----:B------:R-:W-:Y:S01]  /*26f0*/  IADD3.X R5, R5, UR11, R0, P4, !PT ;  /* 0x0000000b05057c10 */ /* 0x000fe2000a7fe400 */
[----:B------:R-:W-:Y:S02]  /*2700*/  IMAD.U32 R0, RZ, RZ, UR36 ;  /* 0x00000024ff007e24 */ /* 0x000fe4000f8e00ff */
[----:B------:R-:W-:Y:S02]  /*2710*/  UIMAD UR4, UR36, UR5, UR4 ;  /* 0x00000005240472a4 */ /* 0x000fe4000f8e0204 */
        /* <DEDUP_REMOVED lines=12> */
.L_x_1185:
[----:B------:R-:W-:Y:S05]  /*27e0*/  BSYNC B0 ;  /* 0x0000000000007941 */ /* 0x000fea0003800000 */
.L_x_1184:
        /* <DEDUP_REMOVED lines=13> */
.L_x_1187:
[----:B------:R-:W-:Y:S05]  /*28c0*/  BSYNC B0 ;  /* 0x0000000000007941 */ /* 0x000fea0003800000 */
.L_x_1186:
        /* <DEDUP_REMOVED lines=13> */
.L_x_1189:
[----:B------:R-:W-:Y:S05]  /*29a0*/  BSYNC B0 ;  /* 0x0000000000007941 */ /* 0x000fea0003800000 */
.L_x_1188:
        /* <DEDUP_REMOVED lines=12> */
.L_x_1173:
[----:B------:R-:W-:Y:S01]  /*2a70*/  PLOP3.LUT P0, PT, PT, PT, UP6, 0x80, 0x0 ;  /* 0x000000000000781c */ /* 0x000fe20003f0f068 */
[----:B------:R-:W-:Y:S01]  /*2a80*/  ULEA.HI UR4, UR5, UR5, URZ, 0x1 ;  /* 0x0000000505047291 */ /* 0x000fe2000f8f083f */
[----:B------:R-:W-:Y:S03]  /*2a90*/  BSSY B0, `(.L_x_1191) ;  /* 0x0000012000007945 */ /* 0x000fe60003800000 */
[----:B------:R-:W-:-:S04]  /*2aa0*/  ULOP3.LUT UR4, UR4, 0xfffffffe, URZ, 0xc0, !UPT ;  /* 0xfffffffe04047892 */ /* 0x000fc8000f8ec03f */
[----:B------:R-:W-:-:S04]  /*2ab0*/  UIADD3 UR4, UR5, -UR4, URZ ;  /* 0x8000000405047290 */ /* 0x000fc8000fffe03f */
[----:B------:R-:W-:Y:S01]  /*2ac0*/  @P0 BAR.SYNC.DEFER_BLOCKING 0x0 ;  /* 0x0000000000000b1d */ /* 0x000fe20000010000 */
[----:B------:R-:W-:Y:S02]  /*2ad0*/  UISETP.NE.AND UP0, UPT, UR4, 0x1, UPT ;  /* 0x000000010400788c */ /* 0x000fe4000bf05270 */
[----:B------:R-:W-:-:S06]  /*2ae0*/  UIMAD UR4, UR5, -0x80, UR17 ;  /* 0xffffff80050478a4 */ /* 0x000fcc000f8e0211 */
[----:B------:R-:W-:-:S13]  /*2af0*/  ISETP.GE.AND P1, PT, R19, UR4, PT ;  /* 0x0000000413007c0c */ /* 0x000fda000bf26270 */
        /* <DEDUP_REMOVED lines=11> */
.L_x_1192:
[----:B------:R-:W-:Y:S05]  /*2bb0*/  BSYNC B0 ;  /* 0x0000000000007941 */ /* 0x000fea0003800000 */
.L_x_1191:
        /* <DEDUP_REMOVED lines=8> */
[----:B------:R-:W-:Y:S02]  /*2c40*/  IMAD.MOV.U32 R0, RZ, RZ, c[0x0][0x370] ;  /* 0x0000dc00ff007624 */ /* 0x000fe400078e00ff */
[----:B------:R-:W-:-:S03]  /*2c50*/  IMAD.MOV.U32 R3, RZ, RZ, c[0x0][0x374] ;  /* 0x0000dd00ff037624 */ /* 0x000fc600078e00ff */
[----:B---3--:R-:W-:-:S04]  /*2c60*/  LEA R4, P0, R0, R211, 0x6 ;  /* 0x000000d300047211 */ /* 0x008fc800078030ff */
[----:B------:R-:W-:-:S05]  /*2c70*/  LEA.HI.X R5, R0, R208, R3, 0x6, P0 ;  /* 0x000000d000057211 */ /* 0x000fca00000f3403 */
[----:B------:R-:W-:Y:S01]  /*2c80*/  @!PT LDS RZ, [RZ] ;  /* 0x00000000fffff984 */ /* 0x000fe20000000800 */
[----:B------:R-:W-:Y:S01]  /*2c90*/  @!PT LDS RZ, [RZ] ;  /* 0x00000000fffff984 */ /* 0x000fe20000000800 */
[----:B------:R-:W-:Y:S01]  /*2ca0*/  @!PT LDS RZ, [RZ] ;  /* 0x00000000fffff984 */ /* 0x000fe20000000800 */
[----:B------:R3:W-:Y:S04]  /*2cb0*/  LDGSTS.E.BYPASS.LTC128B.128 [R193+0x9000], [R4.64] ;  /* 0x0900000004c17fae */ /* 0x0007e8000b901d46 */
.L_x_1194:
[----:B------:R-:W-:Y:S05]  /*2cc0*/  BSYNC B0 ;  /* 0x0000000000007941 */ /* 0x000fea0003800000 */
.L_x_1193:
        /* <DEDUP_REMOVED lines=16> */
.L_x_1196:
[----:B------:R-:W-:Y:S05]  /*2dd0*/  BSYNC B0 ;  /* 0x0000000000007941 */ /* 0x000fea0003800000 */
.L_x_1195:
        /* <DEDUP_REMOVED lines=17> */
.L_x_1198:
[----:B------:R-:W-:Y:S05]  /*2ef0*/  BSYNC B0 ;  /* 0x0000000000007941 */ /* 0x000fea0003800000 */
.L_x_1197:
[----:B------:R-:W5:Y:S01]  /*2f00*/  LDL R3, [R1+0xa0] ;  /* 0x0000a00001037983 */ /* 0x000f620000100800 */
[----:B------:R-:W-:Y:S01]  /*2f10*/  PLOP3.LUT P0, PT, PT, PT, UP0, 0x80, 0x0 ;  /* 0x000000000000781c */ /* 0x000fe20003f0f008 */
[----:B------:R-:W-:Y:S01]  /*2f20*/  BSSY B0, `(.L_x_1199) ;  /* 0x0000015000007945 */ /* 0x000fe20003800000 */
[----:B-----5:R-:W-:-:S04]  /*2f30*/  IADD3 R0, R3, 0x2000, RZ ;  /* 0x0000200003007810 */ /* 0x020fc80007ffe0ff */
        /* <DEDUP_REMOVED lines=13> */
[----:B---3--:R-:W-:Y:S02]  /*3010*/  MOV R4, R210 ;  /* 0x000000d200047202 */ /* 0x008fe40000000f00 */
[----:B------:R-:W-:-:S05]  /*3020*/  MOV R5, R209 ;  /* 0x000000d100057202 */ /* 0x000fca0000000f00 */
[----:B------:R-:W-:Y:S01]  /*3030*/  @!PT LDS RZ, [RZ] ;  /* 0x00000000fffff984 */ /* 0x000fe20000000800 */
[----:B------:R-:W-:Y:S01]  /*3040*/  @!PT LDS RZ, [RZ] ;  /* 0x00000000fffff984 */ /* 0x000fe20000000800 */
[----:B------:R-:W-:Y:S01]  /*3050*/  @!PT LDS RZ, [RZ] ;  /* 0x00000000fffff984 */ /* 0x000fe20000000800 */
[----:B------:R3:W-:Y:S02]  /*3060*/  LDGSTS.E.BYPASS.LTC128B.128 [R192], [R4.64] ;  /* 0x0000000004c07fae */ /* 0x0007e4000b901d46 */
.L_x_1200:
[----:B------:R-:W-:Y:S05]  /*3070*/  BSYNC B0 ;  /* 0x0000000000007941 */ /* 0x000fea0003800000 */
.L_x_1199:
        /* <DEDUP_REMOVED lines=20> */
.L_x_1202:
[----:B------:R-:W-:Y:S05]  /*31c0*/  BSYNC B0 ;  /* 0x0000000000007941 */ /* 0x000fea0003800000 */
.L_x_1201:
        /* <DEDUP_REMOVED lines=20> */
.L_x_1204:
[----:B------:R-:W-:Y:S05]  /*3310*/  BSYNC B0 ;  /* 0x0000000000007941 */ /* 0x000fea0003800000 */
.L_x_1203:
        /* <DEDUP_REMOVED lines=13> */
[----:B---3--:R-:W-:-:S02]  /*33f0*/  MOV R4, R210 ;  /* 0x000000d200047202 */ /* 0x008fc40000000f00 */
[----:B------:R-:W-:-:S05]  /*3400*/  MOV R5, R209 ;  /* 0x000000d100057202 */ /* 0x000fca0000000f00 */
[----:B------:R-:W-:-:S05]  /*3410*/  IMAD.WIDE.U32 R4, R0, 0xc0, R4 ;  /* 0x000000c000047825 */ /* 0x000fca00078e0004 */
[----:B------:R-:W-:-:S05]  /*3420*/  IADD3 R5, R5, UR59, RZ ;  /* 0x0000003b05057c10 */ /* 0x000fca000fffe0ff */
[----:B------:R-:W-:Y:S01]  /*3430*/  @!PT LDS RZ, [RZ] ;  /* 0x00000000fffff984 */ /* 0x000fe20000000800 */
[----:B------:R-:W-:Y:S01]  /*3440*/  @!PT LDS RZ, [RZ] ;  /* 0x00000000fffff984 */ /* 0x000fe20000000800 */
[----:B------:R-:W-:Y:S01]  /*3450*/  @!PT LDS RZ, [RZ] ;  /* 0x00000000fffff984 */ /* 0x000fe20000000800 */
[----:B------:R3:W-:Y:S02]  /*3460*/  LDGSTS.E.BYPASS.LTC128B.128 [R192+0x3000], [R4.64] ;  /* 0x0300000004c07fae */ /* 0x0007e4000b901d46 */
.L_x_1206:
[----:B------:R-:W-:Y:S05]  /*3470*/  BSYNC B0 ;  /* 0x0000000000007941 */ /* 0x000fea0003800000 */
.L_x_1205:
[----:B------:R-:W5:Y:S04]  /*3480*/  LDL R17, [R1+0x98] ;  /* 0x0000980001117983 */ /* 0x000f680000100800 */
[----:B--2---:R-:W2:Y:S01]  /*3490*/  LDL R18, [R1+0xd0] ;  /* 0x0000d00001127983 */ /* 0x004ea20000100800 */
[----:B------:R-:W-:Y:S01]  /*34a0*/  IMAD.MOV.U32 R10, RZ, RZ, 0x7f800000 ;  /* 0x7f800000ff0a7424 */ /* 0x000fe200078e00ff */
[----:B------:R-:W-:Y:S01]  /*34b0*/  ULDC.64 UR18, c[0x0][0x198] ;  /* 0x0000660000127ab9 */ /* 0x000fe20000000a00 */
[----:B------:R-:W-:Y:S02]  /*34c0*/  IMAD.MOV.U32 R9, RZ, RZ, 0x7f800000 ;  /* 0x7f800000ff097424 */ /* 0x000fe400078e00ff */
[----:B------:R-:W-:Y:S02]  /*34d0*/  IMAD.MOV.U32 R20, RZ, RZ, 0x7f800000 ;  /* 0x7f800000ff147424 */ /* 0x000fe400078e00ff */
[----:B------:R-:W-:Y:S01]  /*34e0*/  IMAD.MOV.U32 R21, RZ, RZ, 0x7f800000 ;  /* 0x7f800000ff157424 */ /* 0x000fe200078e00ff */
[----:B-----5:R-:W-:-:S02]  /*34f0*/  IADD3 R0, R17, 0x48, RZ ;  /* 0x0000004811007810 */ /* 0x020fc40007ffe0ff */
[C---:B---3--:R-:W-:Y:S02]  /*3500*/  IADD3 R4, R17.reuse, 0x8, RZ ;  /* 0x0000000811047810 */ /* 0x048fe40007ffe0ff */
[----:B------:R-:W-:Y:S02]  /*3510*/  ISETP.GE.AND P3, PT, R0, UR4, PT ;  /* 0x0000000400007c0c */ /* 0x000fe4000bf66270 */
[C---:B------:R-:W-:Y:S02]  /*3520*/  IADD3 R3, R17.reuse, 0x40, RZ ;  /* 0x0000004011037810 */ /* 0x040fe40007ffe0ff */
[----:B------:R-:W-:Y:S01]  /*3530*/  ISETP.GE.AND P5, PT, R4, UR4, PT ;  /* 0x0000000404007c0c */ /* 0x000fe2000bfa6270 */
[----:B------:R-:W-:Y:S01]  /*3540*/  IMAD.SHL.U32 R4, R17, 0x4, RZ ;  /* 0x0000000411047824 */ /* 0x000fe200078e00ff */
[----:B------:R-:W-:Y:S02]  /*3550*/  ISETP.GE.AND P4, PT, R3, UR4, PT ;  /* 0x0000000403007c0c */ /* 0x000fe4000bf86270 */
[----:B------:R-:W-:-:S02]  /*3560*/  ISETP.GE.AND P6, PT, R17, UR4, PT ;  /* 0x0000000411007c0c */ /* 0x000fc4000bfc6270 */
[----:B--2---:R-:W-:Y:S02]  /*3570*/  SHF.L.U64.HI R5, R17, 0x2, R18 ;  /* 0x0000000211057819 */ /* 0x004fe40000010212 */
[----:B------:R-:W-:Y:S02]  /*3580*/  IADD3 R4, P2, R4, UR11, RZ ;  /* 0x0000000b04047c10 */ /* 0x000fe4000ff5e0ff */
[----:B------:R-:W-:Y:S02]  /*3590*/  SHF.R.S32.HI R3, RZ, 0x1f, R0 ;  /* 0x0000001fff037819 */ /* 0x000fe40000011400 */
[C---:B------:R-:W-:Y:S02]  /*35a0*/  @!P3 LEA R6, P1, R0.reuse, UR11, 0x2 ;  /* 0x0000000b0006bc11 */ /* 0x040fe4000f8210ff */
[----:B------:R-:W-:Y:S02]  /*35b0*/  IADD3.X R5, R5, UR10, RZ, P2, !PT ;  /* 0x0000000a05057c10 */ /* 0x000fe400097fe4ff */
[----:B------:R-:W-:-:S03]  /*35c0*/  @!P3 LEA.HI.X R7, R0, UR10, R3, 0x2, P1 ;  /* 0x0000000a0007bc11 */ /* 0x000fc600088f1403 */
[----:B------:R2:W3:Y:S04]  /*35d0*/  @!P4 LDG.E R10, [R4.64+0x100] ;  /* 0x00010006040ac981 */ /* 0x0004e8000c1e1900 */
[----:B------:R-:W5:Y:S04]  /*35e0*/  @!P3 LDG.E R9, [R6.64] ;  /* 0x000000060609b981 */ /* 0x000f68000c1e1900 */
[----:B----4-:R2:W4:Y:S04]  /*35f0*/  @!P5 LDG.E R20, [R4.64+0x20] ;  /* 0x000020060414d981 */ /* 0x010528000c1e1900 */
[----:B------:R2:W4:Y:S01]  /*3600*/  @!P6 LDG.E R21, [R4.64] ;  /* 0x000000060415e981 */ /* 0x000522000c1e1900 */
[----:B------:R-:W-:-:S06]  /*3610*/  UIMAD UR4, UR34, -0x80, UR8 ;  /* 0xffffff80220478a4 */ /* 0x000fcc000f8e0208 */
[----:B------:R-:W-:Y:S01]  /*3620*/  ISETP.GE.AND P5, PT, R19, UR4, PT ;  /* 0x0000000413007c0c */ /* 0x000fe2000bfa6270 */
[----:B------:R-:W-:-:S04]  /*3630*/  UIMAD UR9, UR20, UR18, URZ ;  /* 0x00000012140972a4 */ /* 0x000fc8000f8e023f */
[----:B------:R-:W-:-:S08]  /*3640*/  UIMAD UR9, UR22, UR19, UR9 ;  /* 0x00000013160972a4 */ /* 0x000fd0000f8e0209 */
[----:B------:R-:W-:Y:S01]  /*3650*/  @P5 STS.128 [R193+0xc000], RZ ;  /* 0x00c000ffc1005388 */ /* 0x000fe20000000c00 */
[----:B--2---:R-:W-:-:S04]  /*3660*/  IMAD.U32 R4, RZ, RZ, UR22 ;  /* 0x00000016ff047e24 */ /* 0x004fc8000f8e00ff */
[----:B------:R-:W-:-:S04]  /*3670*/  IMAD.WIDE.U32 R4, R4, c[0x0][0x198], R206 ;  /* 0x0000660004047a25 */ /* 0x000fc800078e00ce */
[----:B------:R-:W-:Y:S01]  /*3680*/  IMAD.U32 R8, RZ, RZ, UR9 ;  /* 0x00000009ff087e24 */ /* 0x000fe2000f8e00ff */
[----:B------:R-:W-:Y:S01]  /*3690*/  IADD3 R4, P1, R4, UR28, RZ ;  /* 0x0000001c04047c10 */ /* 0x000fe2000ff3e0ff */
[----:B------:R-:W-:-:S03]  /*36a0*/  IMAD R0, R12, c[0x0][0x1b0], RZ ;  /* 0x00006c000c007a24 */ /* 0x000fc600078e02ff */
[----:B------:R-:W-:Y:S01]  /*36b0*/  IADD3.X R5, R5, UR30, R8, P1, !PT ;  /* 0x0000001e05057c10 */ /* 0x000fe20008ffe408 */
[C---:B------:R-:W-:Y:S01]  /*36c0*/  IMAD R0, R11.reuse, c[0x0][0x1b4], R0 ;  /* 0x00006d000b007a24 */ /* 0x040fe200078e0200 */
[----:B------:R-:W-:Y:S03]  /*36d0*/  BSSY B0, `(.L_x_1207) ;  /* 0x0000017000007945 */ /* 0x000fe60003800000 */
[----:B------:R-:W-:Y:S01]  /*36e0*/  IMAD.WIDE.U32 R4, R11, c[0x0][0x1b0], R4 ;  /* 0x00006c000b047a25 */ /* 0x000fe200078e0004 */
[----:B---3--:R2:W-:Y:S04]  /*36f0*/  STL [R1+0x44], R10 ;  /* 0x0000440a01007387 */ /* 0x0085e80000100800 */
[----:B-----5:R3:W-:Y:S04]  /*3700*/  STL [R1+0x48], R9 ;  /* 0x0000480901007387 */ /* 0x0207e80000100800 */
[----:B----4-:R3:W-:Y:S04]  /*3710*/  STL [R1+0x50], R20 ;  /* 0x0000501401007387 */ /* 0x0107e80000100800 */
[----:B------:R3:W-:Y:S01]  /*3720*/  STL [R1+0x4c], R21 ;  /* 0x00004c1501007387 */ /* 0x0007e20000100800 */
[----:B--2---:R-:W-:Y:S01]  /*3730*/  IMAD.IADD R10, R5, 0x1, R0 ;  /* 0x00000001050a7824 */ /* 0x004fe200078e0200 */
        /* <DEDUP_REMOVED lines=11> */
[----:B---3--:R-:W-:-:S05]  /*37f0*/  LEA.HI.X R9, R6, c[0x0][0x16c], R0, 0x1, P1 ;  /* 0x00005b0006097a11 */ /* 0x008fca00008f0c00 */
[----:B------:R-:W-:Y:S01]  /*3800*/  @!PT LDS RZ, [RZ] ;  /* 0x00000000fffff984 */ /* 0x000fe20000000800 */
[----:B------:R-:W-:Y:S01]  /*3810*/  @!PT LDS RZ, [RZ] ;  /* 0x00000000fffff984 */ /* 0x000fe20000000800 */
[----:B------:R-:W-:Y:S01]  /*3820*/  @!PT LDS RZ, [RZ] ;  /* 0x00000000fffff984 */ /* 0x000fe20000000800 */
[----:B------:R3:W-:Y:S04]  /*3830*/  LDGSTS.E.BYPASS.LTC128B.128 [R193+0xc000], [R8.64] ;  /* 0x0c00000008c17fae */ /* 0x0007e8000b901d46 */
.L_x_1208:
[----:B------:R-:W-:Y:S05]  /*3840*/  BSYNC B0 ;  /* 0x0000000000007941 */ /* 0x000fea0003800000 */
.L_x_1207:
        /* <DEDUP_REMOVED lines=21> */
.L_x_1210:
[----:B------:R-:W-:Y:S05]  /*39a0*/  BSYNC B0 ;  /* 0x0000000000007941 */ /* 0x000fea0003800000 */
.L_x_1209:
        /* <DEDUP_REMOVED lines=21> */
.L_x_1212:
[----:B------:R-:W-:Y:S05]  /*3b00*/  BSYNC B0 ;  /* 0x0000000000007941 */ /* 0x000fea0003800000 */
.L_x_1211:
[----:B------:R-:W-:Y:S01]  /*3b10*/  ISETP.GE.AND P2, PT, R15, UR4, PT ;  /* 0x000000040f007c0c */ /* 0x000fe2000bf46270 */
[----:B------:R-:W-:-:S12]  /*3b20*/  BSSY B0, `(.L_x_1213) ;  /* 0x0000013000007945 */ /* 0x000fd80003800000 */
        /* <DEDUP_REMOVED lines=18> */
.L_x_1214:
[----:B------:R-:W-:Y:S05]  /*3c50*/  BSYNC B0 ;  /* 0x0000000000007941 */ /* 0x000fea0003800000 */
.L_x_1213:
[----:B------:R-:W-:Y:S01]  /*3c60*/  ULDC.64 UR18, c[0x0][0x1a0] ;  /* 0x0000680000127ab9 */ /* 0x000fe20000000a00 */
[----:B-1----:R-:W-:Y:S01]  /*3c70*/  MOV R4, UR22 ;  /* 0x0000001600047c02 */ /* 0x002fe20008000f00 */
[----:B------:R-:W-:Y:S01]  /*3c80*/  UIMAD UR4, UR20, UR18, URZ ;  /* 0x00000012140472a4 */ /* 0x000fe2000f8e023f */
[----:B------:R1:W-:Y:S01]  /*3c90*/  @P5 STS.128 [R193+0x10000], RZ ;  /* 0x010000ffc1005388 */ /* 0x0003e20000000c00 */
[----:B------:R-:W-:Y:S01]  /*3ca0*/  IMAD R0, R12, c[0x0][0x1b8], RZ ;  /* 0x00006e000c007a24 */ /* 0x000fe200078e02ff */
[----:B------:R-:W-:Y:S01]  /*3cb0*/  BSSY B0, `(.L_x_1215) ;  /* 0x0000019000007945 */ /* 0x000fe20003800000 */
[----:B------:R-:W-:Y:S01]  /*3cc0*/  UIMAD UR4, UR22, UR19, UR4 ;  /* 0x00000013160472a4 */ /* 0x000fe2000f8e0204 */
[----:B------:R-:W-:-:S04]  /*3cd0*/  IMAD.WIDE.U32 R4, R4, c[0x0][0x1a0], R206 ;  /* 0x0000680004047a25 */ /* 0x000fc800078e00ce */
[----:B------:R-:W-:Y:S01]  /*3ce0*/  IMAD R0, R11, c[0x0][0x1bc], R0 ;  /* 0x00006f000b007a24 */ /* 0x000fe200078e0200 */
[----:B------:R-:W-:Y:S02]  /*3cf0*/  IADD3 R4, P1, R4, UR21, RZ ;  /* 0x0000001504047c10 */ /* 0x000fe4000ff3e0ff */
[----:B------:R-:W-:-:S04]  /*3d00*/  MOV R3, UR4 ;  /* 0x0000000400037c02 */ /* 0x000fc80008000f00 */
[----:B------:R-:W-:-:S05]  /*3d10*/  IADD3.X R5, R5, UR24, R3, P1, !PT ;  /* 0x0000001805057c10 */ /* 0x000fca0008ffe403 */
[----:B------:R-:W-:-:S05]  /*3d20*/  IMAD.WIDE.U32 R4, R11, c[0x0][0x1b8], R4 ;  /* 0x00006e000b047a25 */ /* 0x000fca00078e0004 */
[----:B------:R-:W-:Y:S01]  /*3d30*/  IADD3 R10, R5, R0, RZ ;  /* 0x00000000050a7210 */ /* 0x000fe20007ffe0ff */
        /* <DEDUP_REMOVED lines=10> */
[----:B---3--:R-:W-:-:S04]  /*3de0*/  LEA R8, P1, R6, c[0x0][0x170], 0x1 ;  /* 0x00005c0006087a11 */ /* 0x008fc800078208ff */
[----:B------:R-:W-:-:S05]  /*3df0*/  LEA.HI.X R9, R6, c[0x0][0x174], R0, 0x1, P1 ;  /* 0x00005d0006097a11 */ /* 0x000fca00008f0c00 */
[----:B------:R-:W-:Y:S01]  /*3e00*/  @!PT LDS RZ, [RZ] ;  /* 0x00000000fffff984 */ /* 0x000fe20000000800 */
[----:B------:R-:W-:Y:S01]  /*3e10*/  @!PT LDS RZ, [RZ] ;  /* 0x00000000fffff984 */ /* 0x000fe20000000800 */
[----:B------:R-:W-:Y:S01]  /*3e20*/  @!PT LDS RZ, [RZ] ;  /* 0x00000000fffff984 */ /* 0x000fe20000000800 */
[----:B------:R3:W-:Y:S04]  /*3e30*/  LDGSTS.E.BYPASS.LTC128B.128 [R193+0x10000], [R8.64] ;  /* 0x1000000008c17fae */ /* 0x0007e8000b901d46 */
.L_x_1216:
[----:B-1----:R-:W-:Y:S05]  /*3e40*/  BSYNC B0 ;  /* 0x0000000000007941 */ /* 0x002fea0003800000 */
.L_x_1215:
        /* <DEDUP_REMOVED lines=20> */
.L_x_1218:
[----:B------:R-:W-:Y:S05]  /*3f90*/  BSYNC B0 ;  /* 0x0000000000007941 */ /* 0x000fea0003800000 */
.L_x_1217:
        /* <DEDUP_REMOVED lines=20> */
.L_x_1220:
[----:B------:R-:W-:Y:S05]  /*40e0*/  BSYNC B0 ;  /* 0x0000000000007941 */ /* 0x000fea0003800000 */
.L_x_1219:
        /* <DEDUP_REMOVED lines=19> */
.L_x_1222:
[----:B------:R-:W-:Y:S05]  /*4220*/  BSYNC B0 ;  /* 0x0000000000007941 */ /* 0x000fea0003800000 */
.L_x_1221:
[----:B------:R-:W-:Y:S02]  /*4230*/  ULDC.64 UR20, c[0x0][0x318] ;  /* 0x0000c60000147ab9 */ /* 0x000fe40000000a00 */
[----:B------:R-:W-:Y:S01]  /*4240*/  ULDC.64 UR24, c[0x0][0x320] ;  /* 0x0000c80000187ab9 */ /* 0x000fe20000000a00 */
[----:B------:R-:W5:Y:S01]  /*4250*/  S2R R0, SR_TID.X ;  /* 0x0000000000007919 */ /* 0x000f620000002100 */
[----:B------:R-:W-:-:S03]  /*4260*/  UISETP.NE.U32.AND UP1, UPT, URZ, UR20, UPT ;  /* 0x000000143f00728c */ /* 0x000fc6000bf25070 */
[----:B------:R-:W0:Y:S01]  /*4270*/  LDGDEPBAR ;  /* 0x00000000000079af */ /* 0x000e220000000000 */
        /* <DEDUP_REMOVED lines=10> */
[----:B-1----:R-:W-:-:S05]  /*4320*/  IMAD.U32 R4, RZ, RZ, UR20 ;  /* 0x00000014ff047e24 */ /* 0x002fca000f8e00ff */
[----:B------:R-:W-:-:S05]  /*4330*/  IMAD.U32 R5, RZ, RZ, UR21 ;  /* 0x00000015ff057e24 */ /* 0x000fca000f8e00ff */
[----:B--2---:R1:W2:Y:S01]  /*4340*/  @P1 LDG.E R3, [R4.64] ;  /* 0x0000000604031981 */ /* 0x0042a2000c1e1900 */
[----:B-----5:R-:W-:Y:S01]  /*4350*/  IMAD.SHL.U32 R6, R0, 0x2, RZ ;  /* 0x0000000200067824 */ /* 0x020fe200078e00ff */
[----:B------:R-:W-:Y:S01]  /*4360*/  CS2R R126, SRZ ;  /* 0x00000000007e7805 */ /* 0x000fe2000001ff00 */
[----:B------:R-:W-:Y:S01]  /*4370*/  IMAD.MOV.U32 R205, RZ, RZ, R192 ;  /* 0x000000ffffcd7224 */ /* 0x000fe200078e00c0 */
        /* <DEDUP_REMOVED lines=21> */
[----:B-1----:R-:W2:Y:S01]  /*44d0*/  @P1 MUFU.RCP R5, c[0x0][0x238] ;  /* 0x00008e0000051b08 */ /* 0x002ea20000001000 */
[----:B------:R-:W-:Y:S01]  /*44e0*/  SHF.R.S32.HI R4, RZ, 0x1f, R0 ;  /* 0x0000001fff047819 */ /* 0x000fe20000011400 */
[----:B------:R-:W-:Y:S01]  /*44f0*/  CS2R R86, SRZ ;  /* 0x0000000000567805 */ /* 0x000fe2000001ff00 */
[----:B------:R-:W-:Y:S01]  /*4500*/  CS2R R84, SRZ ;  /* 0x0000000000547805 */ /* 0x000fe2000001ff00 */
[----:B------:R-:W-:Y:S01]  /*4510*/  CS2R R78, SRZ ;  /* 0x00000000004e7805 */ /* 0x000fe2000001ff00 */
[----:B------:R-:W-:Y:S01]  /*4520*/  LEA.HI R0, R4, R0, RZ, 0x7 ;  /* 0x0000000004007211 */ /* 0x000fe200078f38ff */
[----:B------:R-:W-:Y:S01]  /*4530*/  CS2R R76, SRZ ;  /* 0x00000000004c7805 */ /* 0x000fe2000001ff00 */
[----:B------:R-:W-:Y:S01]  /*4540*/  LOP3.LUT R4, R6, 0x6, RZ, 0xc0, !PT ;  /* 0x0000000606047812 */ /* 0x000fe200078ec0ff */
[----:B------:R-:W-:Y:S01]  /*4550*/  CS2R R82, SRZ ;  /* 0x0000000000527805 */ /* 0x000fe2000001ff00 */
[----:B------:R-:W-:Y:S01]  /*4560*/  SHF.R.S32.HI R0, RZ, 0x7, R0 ;  /* 0x00000007ff007819 */ /* 0x000fe20000011400 */
[----:B------:R-:W-:Y:S01]  /*4570*/  CS2R R80, SRZ ;  /* 0x0000000000507805 */ /* 0x000fe2000001ff00 */
[----:B------:R-:W-:Y:S01]  /*4580*/  CS2R R74, SRZ ;  /* 0x00000000004a7805 */ /* 0x000fe2000001ff00 */
[----:B------:R-:W-:Y:S01]  /*4590*/  CS2R R72, SRZ ;  /* 0x0000000000487805 */ /* 0x000fe2000001ff00 */
[----:B------:R-:W-:Y:S01]  /*45a0*/  CS2R R70, SRZ ;  /* 0x0000000000467805 */ /* 0x000fe2000001ff00 */
[----:B------:R-:W-:Y:S01]  /*45b0*/  IMAD R4, R0, 0x40, R4 ;  /* 0x0000004000047824 */ /* 0x000fe200078e0204 */
[----:B------:R-:W-:Y:S01]  /*45c0*/  CS2R R68, SRZ ;  /* 0x0000000000447805 */ /* 0x000fe2000001ff00 */
[----:B------:R-:W-:Y:S01]  /*45d0*/  IMAD.U32 R0, RZ, RZ, UR34 ;  /* 0x00000022ff007e24 */ /* 0x000fe2000f8e00ff */
[----:B------:R-:W-:Y:S01]  /*45e0*/  UMOV UR4, URZ ;  /* 0x0000003f00047c82 */ /* 0x000fe20008000000 */
[----:B------:R-:W-:Y:S01]  /*45f0*/  IMAD.MOV.U32 R191, RZ, RZ, 0x20 ;  /* 0x00000020ffbf7424 */ /* 0x000fe200078e00ff */
[----:B------:R-:W-:Y:S01]  /*4600*/  UIADD3 UR16, UR22, 0x80, URZ ;  /* 0x0000008016107890 */ /* 0x000fe2000fffe03f */
[----:B------:R-:W-:Y:S01]  /*4610*/  IMAD R204, R0, 0x80, R4 ;  /* 0x0000008000cc7824 */ /* 0x000fe200078e0204 */
[----:B------:R-:W-:Y:S01]  /*4620*/  IADD3 R0, R188, 0x2000, RZ ;  /* 0x00002000bc007810 */ /* 0x000fe20007ffe0ff */
[----:B------:R-:W-:-:S02]  /*4630*/  IMAD.MOV.U32 R190, RZ, RZ, 0x40 ;  /* 0x00000040ffbe7424 */ /* 0x000fc400078e00ff */
[----:B------:R-:W-:Y:S01]  /*4640*/  IMAD.SHL.U32 R182, R189, 0x2, RZ ;  /* 0x00000002bdb67824 */ /* 0x000fe200078e00ff */
[----:B------:R-:W-:Y:S02]  /*4650*/  SEL R0, R0, R188, !P0 ;  /* 0x000000bc00007207 */ /* 0x000fe40004000000 */
[C---:B------:R-:W-:Y:S02]  /*4660*/  IADD3 R231, R204.reuse, 0x11, RZ ;  /* 0x00000011cce77810 */ /* 0x040fe40007ffe0ff */
[----:B------:R-:W-:Y:S01]  /*4670*/  IADD3 R230, R204, 0x10, RZ ;  /* 0x00000010cce67810 */ /* 0x000fe20007ffe0ff */
[----:B------:R-:W-:Y:S01]  /*4680*/  IMAD.SHL.U32 R180, R0, 0x2, RZ ;  /* 0x0000000200b47824 */ /* 0x000fe200078e00ff */
[C---:B------:R-:W-:Y:S02]  /*4690*/  IADD3 R0, R204.reuse, 0x29, RZ ;  /* 0x00000029cc007810 */ /* 0x040fe40007ffe0ff */
[C---:B------:R-:W-:Y:S02]  /*46a0*/  IADD3 R229, R204.reuse, 0x9, RZ ;  /* 0x00000009cce57810 */ /* 0x040fe40007ffe0ff */
[----:B------:R1:W-:Y:S01]  /*46b0*/  I2F R4, R0 ;  /* 0x0000000000047306 */ /* 0x0003e20000201400 */
[----:B------:R-:W-:-:S02]  /*46c0*/  IADD3 R228, R204, 0x8, RZ ;  /* 0x00000008cce47810 */ /* 0x000fc40007ffe0ff */
[C---:B------:R-:W-:Y:S02]  /*46d0*/  IADD3 R227, R204.reuse, 0x1, RZ ;  /* 0x00000001cce37810 */ /* 0x040fe40007ffe0ff */
[C---:B------:R-:W-:Y:S02]  /*46e0*/  IADD3 R252, R204.reuse, 0x38, RZ ;  /* 0x00000038ccfc7810 */ /* 0x040fe40007ffe0ff */
[C---:B------:R-:W-:Y:S02]  /*46f0*/  IADD3 R226, R204.reuse, 0x31, RZ ;  /* 0x00000031cce27810 */ /* 0x040fe40007ffe0ff */
[C---:B------:R-:W-:Y:S02]  /*4700*/  IADD3 R225, R204.reuse, 0x30, RZ ;  /* 0x00000030cce17810 */ /* 0x040fe40007ffe0ff */
[C---:B------:R-:W-:Y:S02]  /*4710*/  IADD3 R232, R204.reuse, 0x18, RZ ;  /* 0x00000018cce87810 */ /* 0x040fe40007ffe0ff */
[----:B------:R-:W-:-:S02]  /*4720*/  IADD3 R239, R204, 0x29, RZ ;  /* 0x00000029ccef7810 */ /* 0x000fc40007ffe0ff */
[C---:B------:R-:W-:Y:S02]  /*4730*/  IADD3 R238, R204.reuse, 0x28, RZ ;  /* 0x00000028ccee7810 */ /* 0x040fe40007ffe0ff */
[C---:B-1----:R-:W-:Y:S02]  /*4740*/  IADD3 R0, R204.reuse, 0x28, RZ ;  /* 0x00000028cc007810 */ /* 0x042fe40007ffe0ff */
[C---:B------:R-:W-:Y:S02]  /*4750*/  IADD3 R237, R204.reuse, 0x21, RZ ;  /* 0x00000021cced7810 */ /* 0x040fe40007ffe0ff */
[C---:B------:R-:W-:Y:S02]  /*4760*/  IADD3 R236, R204.reuse, 0x20, RZ ;  /* 0x00000020ccec7810 */ /* 0x040fe40007ffe0ff */
[C---:B------:R-:W-:Y:S01]  /*4770*/  IADD3 R235, R204.reuse, 0x19, RZ ;  /* 0x00000019cceb7810 */ /* 0x040fe20007ffe0ff */
[----:B--2---:R-:W-:Y:S01]  /*4780*/  @P1 FMUL.FTZ R3, R3, R5 ;  /* 0x0000000503031220 */ /* 0x004fe20000410000 */
[----:B------:R-:W-:-:S03]  /*4790*/  IADD3 R5, R204, 0x39, RZ ;  /* 0x00000039cc057810 */ /* 0x000fc60007ffe0ff */
[----:B------:R1:W2:Y:S02]  /*47a0*/  @P1 R2UR UR9, R3 ;  /* 0x00000000030913c2 */ /* 0x0002a400000e0000 */
[----:B-1----:R-:W-:Y:S01]  /*47b0*/  IADD3 R3, R189, 0x2000, RZ ;  /* 0x00002000bd037810 */ /* 0x002fe20007ffe0ff */
[----:B--2---:R-:W-:-:S03]  /*47c0*/  @UP1 UMOV UR4, UR9 ;  /* 0x0000000900041c82 */ /* 0x004fc60008000000 */
[----:B------:R-:W-:-:S05]  /*47d0*/  SEL R3, R3, R189, !P0 ;  /* 0x000000bd03037207 */ /* 0x000fca0004000000 */
[----:B------:R-:W-:Y:S02]  /*47e0*/  IMAD.SHL.U32 R187, R3, 0x2, RZ ;  /* 0x0000000203bb7824 */ /* 0x000fe400078e00ff */
[----:B------:R-:W1:Y:S02]  /*47f0*/  I2F R3, R204 ;  /* 0x000000cc00037306 */ /* 0x000e640000201400 */
[----:B-1----:R1:W-:Y:S04]  /*4800*/  STL [R1+0x2c], R3 ;  /* 0x00002c0301007387 */ /* 0x0023e80000100800 */
[----:B------:R2:W-:Y:S02]  /*4810*/  STL [R1+0x18], R4 ;  /* 0x0000180401007387 */ /* 0x0005e40000100800 */
[----:B-1----:R1:W5:Y:S02]  /*4820*/  I2F R3, R0 ;  /* 0x0000000000037306 */ /* 0x0023640000201400 */
[C---:B-1----:R-:W-:Y:S01]  /*4830*/  IADD3 R0, R204.reuse, 0x21, RZ ;  /* 0x00000021cc007810 */ /* 0x042fe20007ffe0ff */
[----:B-----5:R1:W-:Y:S05]  /*4840*/  STL [R1+0x14], R3 ;  /* 0x0000140301007387 */ /* 0x0203ea0000100800 */
[----:B--2---:R2:W5:Y:S02]  /*4850*/  I2F R4, R0 ;  /* 0x0000000000047306 */ /* 0x0045640000201400 */
[C---:B--2---:R-:W-:Y:S01]  /*4860*/  IADD3 R0, R204.reuse, 0x20, RZ ;  /* 0x00000020cc007810 */ /* 0x044fe20007ffe0ff */
[----:B-----5:R-:W-:Y:S05]  /*4870*/  STL [R1+0x10], R4 ;  /* 0x0000100401007387 */ /* 0x020fea0000100800 */
[----:B-1----:R1:W2:Y:S02]  /*4880*/  I2F R3, R0 ;  /* 0x0000000000037306 */ /* 0x0022a40000201400 */
[----:B-1----:R-:W-:Y:S01]  /*4890*/  IADD3 R0, R204, 0x19, RZ ;  /* 0x00000019cc007810 */ /* 0x002fe20007ffe0ff */
[----:B--2---:R1:W-:Y:S05]  /*48a0*/  STL [R1+0xc], R3 ;  /* 0x00000c0301007387 */ /* 0x0043ea0000100800 */
[----:B------:R-:W2:Y:S02]  /*48b0*/  I2F R0, R0 ;  /* 0x0000000000007306 */ /* 0x000ea40000201400 */
[----:B--2---:R2:W-:Y:S06]  /*48c0*/  STL [R1+0x8], R0 ;  /* 0x0000080001007387 */ /* 0x0045ec0000100800 */
[----:B-1----:R-:W1:Y:S02]  /*48d0*/  I2F R3, R231 ;  /* 0x000000e700037306 */ /* 0x002e640000201400 */
[----:B-1----:R1:W-:Y:S06]  /*48e0*/  STL [R1+0x40], R3 ;  /* 0x0000400301007387 */ /* 0x0023ec0000100800 */
[----:B--2---:R-:W2:Y:S02]  /*48f0*/  I2F R0, R230 ;  /* 0x000000e600007306 */ /* 0x004ea40000201400 */
[----:B--2---:R2:W-:Y:S06]  /*4900*/  STL [R1+0x3c], R0 ;  /* 0x00003c0001007387 */ /* 0x0045ec0000100800 */
[----:B-1----:R-:W1:Y:S02]  /*4910*/  I2F R3, R229 ;  /* 0x000000e500037306 */ /* 0x002e640000201400 */
[----:B-1----:R1:W-:Y:S01]  /*4920*/  STL [R1+0x38], R3 ;  /* 0x0000380301007387 */ /* 0x0023e20000100800 */
[----:B--2---:R-:W-:-:S04]  /*4930*/  IMAD.MOV.U32 R0, RZ, RZ, c[0x0][0x22c] ;  /* 0x00008b00ff007624 */ /* 0x004fc800078e00ff */
[----:B------:R-:W-:-:S04]  /*4940*/  IMAD R0, R0, c[0x0][0x1c0], RZ ;  /* 0x0000700000007a24 */ /* 0x000fc800078e02ff */
[----:B------:R-:W-:-:S05]  /*4950*/  IMAD.SHL.U32 R4, R0, 0x10, RZ ;  /* 0x0000001000047824 */ /* 0x000fca00078e00ff */
[----:B------:R-:W-:Y:S01]  /*4960*/  IADD3 R4, R4, 0x20, RZ ;  /* 0x0000002004047810 */ /* 0x000fe20007ffe0ff */
[----:B-1----:R-:W1:Y:S02]  /*4970*/  I2F R3, R228 ;  /* 0x000000e400037306 */ /* 0x002e640000201400 */
[----:B-1----:R1:W-:Y:S06]  /*4980*/  STL [R1+0x34], R3 ;  /* 0x0000340301007387 */ /* 0x0023ec0000100800 */
[----:B-1----:R-:W1:Y:S02]  /*4990*/  I2F R3, R227 ;  /* 0x000000e300037306 */ /* 0x002e640000201400 */
[----:B-1----:R1:W-:Y:S04]  /*49a0*/  STL [R1+0x30], R3 ;  /* 0x0000300301007387 */ /* 0x0023e80000100800 */
[----:B------:R2:W-:Y:S01]  /*49b0*/  STL [R1], R5 ;  /* 0x0000000501007387 */ /* 0x0005e20000100800 */
[----:B-1----:R-:W-:Y:S01]  /*49c0*/  IMAD.SHL.U32 R3, R0, 0x8, RZ ;  /* 0x0000000800037824 */ /* 0x002fe200078e00ff */
[----:B--2---:R-:W1:Y:S03]  /*49d0*/  I2F R5, R5 ;  /* 0x0000000500057306 */ /* 0x004e660000201400 */
[----:B------:R-:W-:-:S04]  /*49e0*/  IMAD.IADD R0, R3, 0x1, R4 ;  /* 0x0000000103007824 */ /* 0x000fc800078e0204 */
[C---:B------:R-:W-:Y:S01]  /*49f0*/  IMAD.IADD R0, R3.reuse, 0x1, R0 ;  /* 0x0000000103007824 */ /* 0x040fe200078e0200 */
[----:B------:R-:W2:Y:S03]  /*4a00*/  I2F R4, R252 ;  /* 0x000000fc00047306 */ /* 0x000ea60000201400 */
[----:B------:R-:W-:-:S04]  /*4a10*/  IMAD.IADD R0, R3, 0x1, R0 ;  /* 0x0000000103007824 */ /* 0x000fc800078e0200 */
[----:B------:R-:W-:Y:S01]  /*4a20*/  IMAD.IADD R0, R3, 0x1, R0 ;  /* 0x0000000103007824 */ /* 0x000fe200078e0200 */
[----:B-1----:R1:W-:Y:S04]  /*4a30*/  STL [R1+0x28], R5 ;  /* 0x0000280501007387 */ /* 0x0023e80000100800 */
[----:B--2---:R2:W-:Y:S01]  /*4a40*/  STL [R1+0x24], R4 ;  /* 0x0000240401007387 */ /* 0x0045e20000100800 */
[----:B-1----:R-:W-:-:S05]  /*4a50*/  IMAD.SHL.U32 R5, R17, 0x4, RZ ;  /* 0x0000000411057824 */ /* 0x002fca00078e00ff */
[----:B------:R-:W-:Y:S01]  /*4a60*/  STL [R1+0x80], R5 ;  /* 0x0000800501007387 */ /* 0x000fe20000100800 */
[----:B--2---:R-:W-:-:S05]  /*4a70*/  SHF.L.U64.HI R4, R17, 0x2, R18 ;  /* 0x0000000211047819 */ /* 0x004fca0000010212 */
[----:B------:R1:W-:Y:S02]  /*4a80*/  STL [R1+0x7c], R4 ;  /* 0x00007c0401007387 */ /* 0x0003e40000100800 */
[----:B-1----:R-:W1:Y:S02]  /*4a90*/  I2F R4, R226 ;  /* 0x000000e200047306 */ /* 0x002e640000201400 */
[----:B-1----:R1:W-:Y:S04]  /*4aa0*/  STL [R1+0x20], R4 ;  /* 0x0000200401007387 */ /* 0x0023e80000100800 */
[----:B------:R2:W-:Y:S02]  /*4ab0*/  STL [R1+0x74], R0 ;  /* 0x0000740001007387 */ /* 0x0005e40000100800 */
[----:B-1----:R-:W1:Y:S01]  /*4ac0*/  I2F R4, R225 ;  /* 0x000000e100047306 */ /* 0x002e620000201400 */
[----:B--2---:R-:W-:-:S05]  /*4ad0*/  IMAD.IADD R0, R3, 0x1, R0 ;  /* 0x0000000103007824 */ /* 0x004fca00078e0200 */
[----:B------:R2:W-:Y:S04]  /*4ae0*/  STL [R1+0x70], R0 ;  /* 0x0000700001007387 */ /* 0x0005e80000100800 */
[----:B-1----:R-:W-:Y:S01]  /*4af0*/  STL [R1+0x1c], R4 ;  /* 0x00001c0401007387 */ /* 0x002fe20000100800 */
[----:B--2---:R-:W-:-:S05]  /*4b00*/  IMAD.IADD R0, R3, 0x1, R0 ;  /* 0x0000000103007824 */ /* 0x004fca00078e0200 */
[----:B------:R1:W-:Y:S02]  /*4b10*/  STL [R1+0x6c], R0 ;  /* 0x00006c0001007387 */ /* 0x0003e40000100800 */
[----:B-1----:R-:W-:-:S04]  /*4b20*/  IMAD.IADD R0, R3, 0x1, R0 ;  /* 0x0000000103007824 */ /* 0x002fc800078e0200 */
[C---:B------:R-:W-:Y:S01]  /*4b30*/  IMAD.IADD R4, R3.reuse, 0x1, R0 ;  /* 0x0000000103047824 */ /* 0x040fe200078e0200 */
[----:B------:R1:W-:Y:S04]  /*4b40*/  STL [R1+0x68], R0 ;  /* 0x0000680001007387 */ /* 0x0003e80000100800 */
[----:B------:R2:W-:Y:S01]  /*4b50*/  STL [R1+0x64], R4 ;  /* 0x0000640401007387 */ /* 0x0005e20000100800 */
[----:B-1----:R-:W1:Y:S01]  /*4b60*/  I2F R0, R232 ;  /* 0x000000e800007306 */ /* 0x002e620000201400 */
[C---:B--2---:R-:W-:Y:S02]  /*4b70*/  IMAD.IADD R4, R3.reuse, 0x1, R4 ;  /* 0x0000000103047824 */ /* 0x044fe400078e0204 */
[----:B-1----:R-:W-:Y:S04]  /*4b80*/  STL [R1+0x4], R0 ;  /* 0x0000040001007387 */ /* 0x002fe80000100800 */
        /* <DEDUP_REMOVED lines=9> */
.L_x_1225:
[----:B-1----:R-:W4:Y:S01]  /*4c20*/  LDL R0, [R1+0x90] ;  /* 0x0000900001007983 */ /* 0x002f220000100800 */
[----:B------:R-:W-:Y:S02]  /*4c30*/  UIADD3 UR14, UR17, 0x80, UR22 ;  /* 0x00000080110e7890 */ /* 0x000fe4000fffe016 */
[----:B------:R-:W-:Y:S01]  /*4c40*/  USHF.L.U32 UR9, UR5, 0x7, URZ ;  /* 0x0000000705097899 */ /* 0x000fe2000800063f */
[----:B------:R-:W-:Y:S01]  /*4c50*/  STL [R1+0x1ec], R193 ;  /* 0x0001ecc101007387 */ /* 0x000fe20000100800 */
[----:B------:R-:W-:Y:S03]  /*4c60*/  UIADD3 UR14, UR14, -UR8, URZ ;  /* 0x800000080e0e7290 */ /* 0x000fe6000fffe03f */
[----:B------:R-:W-:Y:S01]  /*4c70*/  STL [R1+0x1e8], R192 ;  /* 0x0001e8c001007387 */ /* 0x000fe20000100800 */
[----:B------:R-:W-:Y:S03]  /*4c80*/  UISETP.GE.AND UP0, UPT, UR9, UR14, UPT ;  /* 0x0000000e0900728c */ /* 0x000fe6000bf06270 */
[----:B------:R-:W-:Y:S01]  /*4c90*/  STL [R1+0x1e4], R189 ;  /* 0x0001e4bd01007387 */ /* 0x000fe20000100800 */
[----:B------:R-:W-:Y:S03]  /*4ca0*/  UISETP.LT.AND UP0, UPT, UR16, UR8, UP0 ;  /* 0x000000081000728c */ /* 0x000fe60008701270 */
        /* <DEDUP_REMOVED lines=13> */
[----:B------:R-:W0:Y:S08]  /*4d80*/  LDGDEPBAR ;  /* 0x00000000000079af */ /* 0x000e300000000000 */
        /* <DEDUP_REMOVED lines=49> */
[----:B------:R3:W-:Y:S04]  /*50a0*/  STL [R1+0xe8], R71 ;  /* 0x0000e84701007387 */ /* 0x0007e80000100800 */
[----:B------:R4:W-:Y:S04]  /*50b0*/  STL [R1+0xe4], R70 ;  /* 0x0000e44601007387 */ /* 0x0009e80000100800 */
[----:B------:R-:W-:Y:S04]  /*50c0*/  STL [R1+0xe0], R69 ;  /* 0x0000e04501007387 */ /* 0x000fe80000100800 */
[----:B------:R4:W-:Y:S04]  /*50d0*/  STL [R1+0xdc], R68 ;  /* 0x0000dc4401007387 */ /* 0x0009e80000100800 */
[----:B------:R4:W-:Y:S04]  /*50e0*/  STL [R1+0xd8], R2 ;  /* 0x0000d80201007387 */ /* 0x0009e80000100800 */
[----:B-1----:R-:W2:Y:S04]  /*50f0*/  LDL R72, [R1+0x8c] ;  /* 0x00008c0001487983 */ /* 0x002ea80000100800 */
[----:B---3--:R-:W3:Y:S04]  /*5100*/  LDL R71, [R1+0x50] ;  /* 0x0000500001477983 */ /* 0x008ee80000100800 */
[----:B----4-:R-:W4:Y:S04]  /*5110*/  LDL R70, [R1+0x2c] ;  /* 0x00002c0001467983 */ /* 0x010f280000100800 */
[----:B------:R-:W2:Y:S04]  /*5120*/  LDL R68, [R1+0x30] ;  /* 0x0000300001447983 */ /* 0x000ea80000100800 */
[----:B------:R-:W2:Y:S01]  /*5130*/  LDL R2, [R1+0x4c] ;  /* 0x00004c0001027983 */ /* 0x000ea20000100800 */
[----:B------:R-:W-:Y:S04]  /*5140*/  DEPBAR.LE SB0, 0x0 ;  /* 0x000080000000791a */ /* 0x000fe80000000000 */
[----:B------:R-:W-:Y:S01]  /*5150*/  BAR.SYNC.DEFER_BLOCKING 0x0 ;  /* 0x0000000000007b1d */ /* 0x000fe20000010000 */
[----:B------:R-:W-:Y:S02]  /*5160*/  R2P PR, R0, 0x6 ;  /* 0x0000000600007804 */ /* 0x000fe40000000000 */
[----:B------:R-:W-:Y:S01]  /*5170*/  PLOP3.LUT P0, PT, PT, PT, UP0, 0x80, 0x0 ;  /* 0x000000000000781c */ /* 0x000fe20003f0f008 */
[----:B------:R-:W-:Y:S02]  /*5180*/  UISETP.GT.AND UP0, UPT, UR5, UR15, UPT ;  /* 0x0000000f0500728c */ /* 0x000fe4000bf04270 */
[----:B------:R-:W-:Y:S02]  /*5190*/  SEL R3, R191, 0xffffffe0, !P1 ;  /* 0xffffffe0bf037807 */ /* 0x000fe40004800000 */
[----:B------:R-:W-:Y:S02]  /*51a0*/  SEL R181, R190, 0xffffffc0, !P2 ;  /* 0xffffffc0beb57807 */ /* 0x000fe40005000000 */
[C---:B------:R-:W-:Y:S02]  /*51b0*/  IADD3 R0, R187.reuse, R3, RZ ;  /* 0x00000003bb007210 */ /* 0x040fe40007ffe0ff */
[-C--:B------:R-:W-:Y:S01]  /*51c0*/  IADD3 R164, R187, R181.reuse, RZ ;  /* 0x000000b5bba47210 */ /* 0x080fe20007ffe0ff */
[----:B------:R-:W-:Y:S08]  /*51d0*/  LDSM.16.M88.4 R64, [R187] ;  /* 0x00000000bb40783b */ /* 0x000ff00000000200 */
[----:B------:R-:W1:Y:S08]  /*51e0*/  LDSM.16.M88.4 R16, [R183+0xc000] ;  /* 0x00c00000b710783b */ /* 0x000e700000000200 */
[----:B------:R-:W1:Y:S08]  /*51f0*/  LDSM.16.M88.4 R60, [R187+0x2000] ;  /* 0x00200000bb3c783b */ /* 0x000e700000000200 */
[----:B------:R-:W1:Y:S08]  /*5200*/  LDSM.16.M88.4 R32, [R183+0xc800] ;  /* 0x00c80000b720783b */ /* 0x000e700000000200 */
[----:B------:R-:W1:Y:S08]  /*5210*/  LDSM.16.M88.4 R48, [R183+0xd000] ;  /* 0x00d00000b730783b */ /* 0x000e700000000200 */
[----:B------:R-:W1:Y:S02]  /*5220*/  LDSM.16.M88.4 R132, [R183+0xd800] ;  /* 0x00d80000b784783b */ /* 0x000e640000000200 */
[-C--:B-1----:R-:W-:Y:S06]  /*5230*/  HMMA.16816.F32 R4, R64, R16.reuse, RZ ;  /* 0x000000104004723c */ /* 0x082fec00000018ff */
        /* <DEDUP_REMOVED lines=33> */
[-C--:B------:R-:W-:Y:S08]  /*5450*/  HMMA.16816.F32 R20, R136, R148.reuse, R20 ;  /* 0x000000948814723c */ /* 0x080ff00000001814 */
        /* <DEDUP_REMOVED lines=8> */
[----:B------:R1:W3:Y:S01]  /*54e0*/  LDSM.16.M88.4 R132, [R0+0x2000] ;  /* 0x002000000084783b */ /* 0x0002e20000000200 */
[----:B--2---:R-:W-:Y:S06]  /*54f0*/  FSETP.NEU.FTZ.AND P1, PT, R2, -INF , PT ;  /* 0xff8000000200780b */ /* 0x004fec0003f3d000 */
[-C--:B------:R-:W-:Y:S08]  /*5500*/  HMMA.16816.F32 R52, R136, R152.reuse, R52 ;  /* 0x000000988834723c */ /* 0x080ff00000001834 */
[C---:B------:R-:W-:Y:S08]  /*5510*/  HMMA.16816.F32 R56, R144.reuse, R152, R56 ;  /* 0x000000989038723c */ /* 0x040ff00000001838 */
[-C--:B------:R-:W-:Y:S01]  /*5520*/  HMMA.16816.F32 R60, R144, R154.reuse, R60 ;  /* 0x0000009a903c723c */ /* 0x080fe2000000183c */
[----:B-1----:R-:W-:Y:S04]  /*5530*/  MOV R0, UR8 ;  /* 0x0000000800007c02 */ /* 0x002fe80008000f00 */
[----:B------:R-:W-:Y:S03]  /*5540*/  IADD3 R0, R0, -UR17, R72 ;  /* 0x8000001100007c10 */ /* 0x000fe6000fffe048 */
[----:B------:R-:W-:Y:S01]  /*5550*/  HMMA.16816.F32 R64, R136, R154, R64 ;  /* 0x0000009a8840723c */ /* 0x000fe20000001840 */
[----:B------:R-:W-:Y:S07]  /*5560*/  @!P0 IADD3 R0, R0, UR9, RZ ;  /* 0x0000000900008c10 */ /* 0x000fee000fffe0ff */
        /* <DEDUP_REMOVED lines=19> */
[----:B------:R-:W-:Y:S01]  /*56a0*/  FMUL.FTZ R4, R4, c[0x0][0x2ec] ;  /* 0x0000bb0004047a20 */ /* 0x000fe20000410000 */
[C---:B------:R-:W-:Y:S03]  /*56b0*/  HMMA.16816.F32 R16, R148.reuse, R178, R16 ;  /* 0x000000b29410723c */ /* 0x040fe60000001810 */
[----:B------:R-:W4:Y:S01]  /*56c0*/  MUFU.TANH R69, R4 ;  /* 0x0000000400457308 */ /* 0x000f220000002400 */
[----:B------:R-:W-:Y:S02]  /*56d0*/  FMUL.FTZ R5, R5, c[0x0][0x2ec] ;  /* 0x0000bb0005057a20 */ /* 0x000fe40000410000 */
[----:B------:R-:W-:Y:S02]  /*56e0*/  FMUL.FTZ R6, R6, c[0x0][0x2ec] ;  /* 0x0000bb0006067a20 */ /* 0x000fe40000410000 */
[----:B------:R-:W-:Y:S04]  /*56f0*/  FMUL.FTZ R7, R7, c[0x0][0x2ec] ;  /* 0x0000bb0007077a20 */ /* 0x000fe80000410000 */
[----:B------:R-:W-:Y:S01]  /*5700*/  FMUL.FTZ R8, R8, c[0x0][0x2ec] ;  /* 0x0000bb0008087a20 */ /* 0x000fe20000410000 */
[----:B------:R-:W1:Y:S01]  /*5710*/  MUFU.TANH R158, R5 ;  /* 0x00000005009e7308 */ /* 0x000e620000002400 */
        /* <DEDUP_REMOVED lines=11> */
[----:B------:R-:W-:Y:S01]  /*57d0*/  MUFU.TANH R193, R6 ;  /* 0x0000000600c17308 */ /* 0x000fe20000002400 */
[----:B------:R-:W-:Y:S09]  /*57e0*/  FMUL.FTZ R16, R16, c[0x0][0x2ec] ;  /* 0x0000bb0010107a20 */ /* 0x000ff20000410000 */
[----:B------:R3:W-:Y:S01]  /*57f0*/  MUFU.TANH R90, R14 ;  /* 0x0000000e005a7308 */ /* 0x0007e20000002400 */
[----:B--2---:R-:W-:Y:S02]  /*5800*/  FMUL.FTZ R13, R2, 1.4426950216293334961 ;  /* 0x3fb8aa3b020d7820 */ /* 0x004fe40000410000 */
[----:B------:R-:W2:Y:S03]  /*5810*/  LDL R2, [R1+0x44] ;  /* 0x0000440001027983 */ /* 0x000ea60000100800 */
[----:B------:R-:W-:Y:S04]  /*5820*/  FSEL R13, R13, RZ, P1 ;  /* 0x000000ff0d0d7208 */ /* 0x000fe80000800000 */
[----:B------:R1:W1:Y:S10]  /*5830*/  MUFU.TANH R192, R7 ;  /* 0x0000000700c07308 */ /* 0x0002740000002400 */
[----:B------:R4:W-:Y:S01]  /*5840*/  MUFU.TANH R89, R15 ;  /* 0x0000000f00597308 */ /* 0x0009e20000002400 */
[----:B---3--:R-:W-:Y:S04]  /*5850*/  @!P0 IMNMX R14, R0, UR8, PT ;  /* 0x00000008000e8c17 */ /* 0x008fe8000b800200 */
[-C--:B------:R-:W-:Y:S05]  /*5860*/  @!P0 ISETP.GE.AND P2, PT, R204, R14.reuse, PT ;  /* 0x0000000ecc00820c */ /* 0x080fea0003f46270 */
[----:B------:R3:W3:Y:S01]  /*5870*/  MUFU.TANH R118, R8 ;  /* 0x0000000800767308 */ /* 0x0006e20000002400 */
[-C--:B------:R-:W-:Y:S02]  /*5880*/  @!P0 ISETP.GE.AND P1, PT, R227, R14.reuse, PT ;  /* 0x0000000ee300820c */ /* 0x080fe40003f26270 */
[----:B------:R-:W-:Y:S01]  /*5890*/  @!P0 ISETP.GE.AND P5, PT, R252, R14, PT ;  /* 0x0000000efc00820c */ /* 0x000fe20003fa6270 */
[----:B-1----:R-:W1:Y:S06]  /*58a0*/  LDSM.16.M88.4 R4, [R185+0xc800] ;  /* 0x00c80000b904783b */ /* 0x002e6c0000000200 */
[----:B------:R1:W-:Y:S02]  /*58b0*/  MUFU.TANH R117, R9 ;  /* 0x0000000900757308 */ /* 0x0003e40000002400 */
[----:B----4-:R-:W4:Y:S08]  /*58c0*/  LDL R15, [R1+0x48] ;  /* 0x00004800010f7983 */ /* 0x010f300000100800 */
[----:B------:R1:W-:Y:S01]  /*58d0*/  MUFU.TANH R116, R12 ;  /* 0x0000000c00747308 */ /* 0x0003e20000002400 */
[----:B---3--:R-:W-:Y:S05]  /*58e0*/  FFMA.FTZ R8, R70, UR4, R69 ;  /* 0x0000000446087c23 */ /* 0x008fea0008010045 */
[----:B------:R-:W-:Y:S04]  /*58f0*/  @!P0 FSEL R8, R8, -INF , !P2 ;  /* 0xff80000008088808 */ /* 0x000fe80005000000 */
[----:B------:R3:W-:Y:S01]  /*5900*/  MUFU.TANH R91, R11 ;  /* 0x0000000b005b7308 */ /* 0x0007e20000002400 */
[--C-:B------:R-:W-:Y:S02]  /*5910*/  FFMA.FTZ R8, R8, c[0x0][0x23c], -R13.reuse ;  /* 0x00008f0008087a23 */ /* 0x100fe4000001080d */
[----:B-1----:R-:W-:Y:S07]  /*5920*/  FFMA.FTZ R9, R68, UR4, R158 ;  /* 0x0000000444097c23 */ /* 0x002fee000801009e */
[----:B------:R1:W-:Y:S01]  /*5930*/  MUFU.TANH R129, R19 ;  /* 0x0000001300817308 */ /* 0x0003e20000002400 */
[----:B------:R-:W-:Y:S02]  /*5940*/  @!P0 FSEL R9, R9, -INF , !P1 ;  /* 0xff80000009098808 */ /* 0x000fe40004800000 */
[----:B------:R-:W-:Y:S01]  /*5950*/  FSETP.NEU.FTZ.AND P1, PT, R71, -INF , PT ;  /* 0xff8000004700780b */ /* 0x000fe20003f3d000 */
[-C--:B------:R-:W-:Y:S01]  /*5960*/  HMMA.16816.F32 R20, R148, R4.reuse, R20 ;  /* 0x000000049414723c */ /* 0x080fe20000001814 */
[----:B------:R-:W-:Y:S01]  /*5970*/  @!P0 IADD3 R12, R0, 0x8, RZ ;  /* 0x00000008000c8810 */ /* 0x000fe20007ffe0ff */
[----:B------:R-:W-:Y:S03]  /*5980*/  FFMA.FTZ R9, R9, c[0x0][0x23c], -R13 ;  /* 0x00008f0009097a23 */ /* 0x000fe6000001080d */
[----:B------:R-:W-:Y:S01]  /*5990*/  @!P0 IMNMX R12, R12, UR8, PT ;  /* 0x000000080c0c8c17 */ /* 0x000fe2000b800200 */
[----:B------:R-:W-:Y:S02]  /*59a0*/  MUFU.EX2 R153, R8 ;  /* 0x0000000800997308 */ /* 0x000fe40000000800 */
[C---:B------:R-:W-:Y:S01]  /*59b0*/  HMMA.16816.F32 R24, R132.reuse, R4, R24 ;  /* 0x000000048418723c */ /* 0x040fe20000001818 */
[-C--:B------:R-:W-:Y:S02]  /*59c0*/  @!P0 ISETP.GE.AND P2, PT, R204, R12.reuse, PT ;  /* 0x0000000ccc00820c */ /* 0x080fe40003f46270 */
[-C--:B------:R-:W-:Y:S01]  /*59d0*/  @!P0 ISETP.GE.AND P3, PT, R252, R12.reuse, PT ;  /* 0x0000000cfc00820c */ /* 0x080fe20003f66270 */
[----:B---3--:R-:W-:Y:S03]  /*59e0*/  FMUL.FTZ R11, R71, 1.4426950216293334961 ;  /* 0x3fb8aa3b470b7820 */ /* 0x008fe60000410000 */
[----:B------:R-:W-:Y:S01]  /*59f0*/  FFMA.FTZ R4, R68, UR4, R192 ;  /* 0x0000000444047c23 */ /* 0x000fe200080100c0 */
[----:B------:R3:W-:Y:S01]  /*5a00*/  MUFU.TANH R130, R18 ;  /* 0x0000001200827308 */ /* 0x0007e20000002400 */
[----:B------:R-:W-:Y:S01]  /*5a10*/  FSEL R11, R11, RZ, P1 ;  /* 0x000000ff0b0b7208 */ /* 0x000fe20000800000 */
[-C--:B------:R-:W-:Y:S01]  /*5a20*/  HMMA.16816.F32 R28, R132, R6.reuse, R28 ;  /* 0x00000006841c723c */ /* 0x080fe2000000181c */
[----:B------:R-:W-:Y:S01]  /*5a30*/  @!P0 ISETP.GE.AND P1, PT, R227, R12, PT ;  /* 0x0000000ce300820c */ /* 0x000fe20003f26270 */
[----:B-1----:R-:W4:Y:S01]  /*5a40*/  LDL R19, [R1+0x34] ;  /* 0x0000340001137983 */ /* 0x002f220000100800 */
[----:B------:R-:W-:Y:S02]  /*5a50*/  FFMA.FTZ R5, R70, UR4, R193 ;  /* 0x0000000446057c23 */ /* 0x000fe400080100c1 */
[----:B------:R-:W-:Y:S01]  /*5a60*/  @!P0 FSEL R4, R4, -INF , !P1 ;  /* 0xff80000004048808 */ /* 0x000fe20004800000 */
[----:B------:R-:W-:Y:S02]  /*5a70*/  FMUL.FTZ R20, R20, c[0x0][0x2ec] ;  /* 0x0000bb0014147a20 */ /* 0x000fe40000410000 */
[----:B------:R1:W-:Y:S01]  /*5a80*/  MUFU.TANH R245, R17 ;  /* 0x0000001100f57308 */ /* 0x0003e20000002400 */
[C---:B------:R-:W-:Y:S03]  /*5a90*/  HMMA.16816.F32 R32, R148.reuse, R6, R32 ;  /* 0x000000069420723c */ /* 0x040fe60000001820 */
[--C-:B------:R-:W-:Y:S01]  /*5aa0*/  FFMA.FTZ R4, R4, c[0x0][0x23c], -R11.reuse ;  /* 0x00008f0004047a23 */ /* 0x100fe2000001080b */
[----:B------:R-:W-:Y:S01]  /*5ab0*/  @!P0 FSEL R5, R5, -INF , !P2 ;  /* 0xff80000005058808 */ /* 0x000fe20005000000 */
[----:B------:R-:W-:Y:S02]  /*5ac0*/  FMUL.FTZ R22, R22, c[0x0][0x2ec] ;  /* 0x0000bb0016167a20 */ /* 0x000fe40000410000 */
[----:B------:R-:W-:Y:S02]  /*5ad0*/  FMUL.FTZ R24, R24, c[0x0][0x2ec] ;  /* 0x0000bb0018187a20 */ /* 0x000fe40000410000 */
[----:B------:R1:W-:Y:S03]  /*5ae0*/  MUFU.EX2 R188, R4 ;  /* 0x0000000400bc7308 */ /* 0x0003e60000000800 */
[----:B------:R-:W-:Y:S01]  /*5af0*/  FMUL.FTZ R23, R23, c[0x0][0x2ec] ;  /* 0x0000bb0017177a20 */ /* 0x000fe20000410000 */
[----:B---3--:R-:W3:Y:S01]  /*5b00*/  LDL R18, [R1+0x3c] ;  /* 0x00003c0001127983 */ /* 0x008ee20000100800 */
[----:B------:R-:W-:Y:S02]  /*5b10*/  FFMA.FTZ R5, R5, c[0x0][0x23c], -R11 ;  /* 0x00008f0005057a23 */ /* 0x000fe4000001080b */
[----:B------:R-:W-:Y:S02]  /*5b20*/  FMUL.FTZ R25, R25, c[0x0][0x2ec] ;  /* 0x0000bb0019197a20 */ /* 0x000fe40000410000 */
[----:B------:R-:W-:Y:S01]  /*5b30*/  FMUL.FTZ R26, R26, c[0x0][0x2ec] ;  /* 0x0000bb001a1a7a20 */ /* 0x000fe20000410000 */
[----:B------:R1:W1:Y:S01]  /*5b40*/  MUFU.TANH R92, R10 ;  /* 0x0000000a005c7308 */ /* 0x0002620000002400 */
[----:B------:R-:W-:Y:S02]  /*5b50*/  FMUL.FTZ R27, R27, c[0x0][0x2ec] ;  /* 0x0000bb001b1b7a20 */ /* 0x000fe40000410000 */
[----:B------:R-:W-:Y:S01]  /*5b60*/  FMUL.FTZ R28, R28, c[0x0][0x2ec] ;  /* 0x0000bb001c1c7a20 */ /* 0x000fe20000410000 */
[----:B-1----:R-:W3:Y:S01]  /*5b70*/  LDL R17, [R1+0x40] ;  /* 0x0000400001117983 */ /* 0x002ee20000100800 */
[----:B------:R-:W-:Y:S02]  /*5b80*/  FMUL.FTZ R32, R32, c[0x0][0x2ec] ;  /* 0x0000bb0020207a20 */ /* 0x000fe40000410000 */
[----:B------:R-:W-:Y:S02]  /*5b90*/  FMUL.FTZ R34, R34, c[0x0][0x2ec] ;  /* 0x0000bb0022227a20 */ /* 0x000fe40000410000 */
[----:B------:R-:W-:Y:S01]  /*5ba0*/  FMUL.FTZ R33, R33, c[0x0][0x2ec] ;  /* 0x0000bb0021217a20 */ /* 0x000fe20000410000 */
[----:B------:R1:W-:Y:S01]  /*5bb0*/  MUFU.EX2 R189, R5 ;  /* 0x0000000500bd7308 */ /* 0x0003e20000000800 */
[----:B------:R-:W-:Y:S02]  /*5bc0*/  FMUL.FTZ R35, R35, c[0x0][0x2ec] ;  /* 0x0000bb0023237a20 */ /* 0x000fe40000410000 */
[----:B------:R-:W-:Y:S02]  /*5bd0*/  FMUL.FTZ R29, R29, c[0x0][0x2ec] ;  /* 0x0000bb001d1d7a20 */ /* 0x000fe40000410000 */
[----:B------:R-:W-:Y:S02]  /*5be0*/  FFMA.FTZ R4, R70, UR4, R118 ;  /* 0x0000000446047c23 */ /* 0x000fe40008010076 */
[----:B------:R-:W-:Y:S02]  /*5bf0*/  FMUL.FTZ R30, R30, c[0x0][0x2ec] ;  /* 0x0000bb001e1e7a20 */ /* 0x000fe40000410000 */
[----:B------:R-:W-:Y:S01]  /*5c00*/  FMUL.FTZ R31, R31, c[0x0][0x2ec] ;  /* 0x0000bb001f1f7a20 */ /* 0x000fe20000410000 */
[----:B------:R1:W-:Y:S01]  /*5c10*/  MUFU.EX2 R157, R9 ;  /* 0x00000009009d7308 */ /* 0x0003e20000000800 */
[----:B------:R-:W-:Y:S01]  /*5c20*/  FMUL.FTZ R21, R21, c[0x0][0x2ec] ;  /* 0x0000bb0015157a20 */ /* 0x000fe20000410000 */
[----:B------:R-:W-:Y:S04]  /*5c30*/  @!P0 IADD3 R10, R0, 0x40, RZ ;  /* 0x00000040000a8810 */ /* 0x000fe80007ffe0ff */
[----:B------:R-:W-:Y:S04]  /*5c40*/  @!P0 IMNMX R10, R10, UR8, PT ;  /* 0x000000080a0a8c17 */ /* 0x000fe8000b800200 */
[----:B------:R-:W-:Y:S01]  /*5c50*/  MUFU.TANH R241, R21 ;  /* 0x0000001500f17308 */ /* 0x000fe20000002400 */
[-C--:B------:R-:W-:Y:S01]  /*5c60*/  @!P0 ISETP.GE.AND P2, PT, R204, R10.reuse, PT ;  /* 0x0000000acc00820c */ /* 0x080fe20003f46270 */
[----:B-1----:R-:W-:Y:S03]  /*5c70*/  FFMA.FTZ R5, R70, UR4, R92 ;  /* 0x0000000446057c23 */ /* 0x002fe6000801005c */
[----:B------:R-:W-:Y:S05]  /*5c80*/  @!P0 FSEL R4, R4, -INF , !P2 ;  /* 0xff80000004048808 */ /* 0x000fea0005000000 */
[----:B------:R-:W1:Y:S01]  /*5c90*/  MUFU.TANH R251, R16 ;  /* 0x0000001000fb7308 */ /* 0x000e620000002400 */
[----:B------:R-:W-:Y:S01]  /*5ca0*/  @!P0 IADD3 R9, R0, 0x48, RZ ;  /* 0x0000004800098810 */ /* 0x000fe20007ffe0ff */
[----:B------:R-:W-:Y:S03]  /*5cb0*/  FFMA.FTZ R0, R68, UR4, R117 ;  /* 0x0000000444007c23 */ /* 0x000fe60008010075 */
[----:B------:R-:W-:Y:S05]  /*5cc0*/  @!P0 IMNMX R9, R9, UR8, PT ;  /* 0x0000000809098c17 */ /* 0x000fea000b800200 */
[----:B------:R-:W1:Y:S01]  /*5cd0*/  MUFU.TANH R126, R22 ;  /* 0x00000016007e7308 */ /* 0x000e620000002400 */
[-C--:B------:R-:W-:Y:S04]  /*5ce0*/  @!P0 ISETP.GE.AND P2, PT, R204, R9.reuse, PT ;  /* 0x00000009cc00820c */ /* 0x080fe80003f46270 */
[----:B------:R-:W-:Y:S02]  /*5cf0*/  @!P0 FSEL R5, R5, -INF , !P2 ;  /* 0xff80000005058808 */ /* 0x000fe40005000000 */
[-C--:B------:R-:W-:Y:S03]  /*5d00*/  @!P0 ISETP.GE.AND P2, PT, R252, R10.reuse, PT ;  /* 0x0000000afc00820c */ /* 0x080fe60003f46270 */
[----:B------:R1:W-:Y:S10]  /*5d10*/  MUFU.TANH R243, R20 ;  /* 0x0000001400f37308 */ /* 0x0003f40000002400 */
[----:B------:R-:W2:Y:S10]  /*5d20*/  MUFU.TANH R125, R23 ;  /* 0x00000017007d7308 */ /* 0x000eb40000002400 */
[----:B------:R-:W2:Y:S01]  /*5d30*/  MUFU.TANH R110, R24 ;  /* 0x00000018006e7308 */ /* 0x000ea20000002400 */
[----:B-1----:R-:W3:Y:S09]  /*5d40*/  LDL R20, [R1+0x14] ;  /* 0x0000140001147983 */ /* 0x002ef20000100800 */
[----:B------:R-:W-:Y:S10]  /*5d50*/  MUFU.TANH R217, R32 ;  /* 0x0000002000d97308 */ /* 0x000ff40000002400 */
[----:B------:R-:W1:Y:S10]  /*5d60*/  MUFU.TANH R109, R25 ;  /* 0x00000019006d7308 */ /* 0x000e740000002400 */
[----:B------:R-:W-:Y:S10]  /*5d70*/  MUFU.TANH R124, R34 ;  /* 0x00000022007c7308 */ /* 0x000ff40000002400 */
[----:B------:R-:W1:Y:S10]  /*5d80*/  MUFU.TANH R84, R26 ;  /* 0x0000001a00547308 */ /* 0x000e740000002400 */
[----:B------:R-:W-:Y:S10]  /*5d90*/  MUFU.TANH R216, R33 ;  /* 0x0000002100d87308 */ /* 0x000ff40000002400 */
[----:B------:R-:W1:Y:S10]  /*5da0*/  MUFU.TANH R83, R27 ;  /* 0x0000001b00537308 */ /* 0x000e740000002400 */
[----:B------:R-:W-:Y:S10]  /*5db0*/  MUFU.TANH R123, R35 ;  /* 0x00000023007b7308 */ /* 0x000ff40000002400 */
[----:B------:R-:W1:Y:S10]  /*5dc0*/  MUFU.TANH R108, R28 ;  /* 0x0000001c006c7308 */ /* 0x000e740000002400 */
[----:B------:R-:W1:Y:S10]  /*5dd0*/  MUFU.TANH R107, R29 ;  /* 0x0000001d006b7308 */ /* 0x000e740000002400 */
[----:B------:R-:W1:Y:S01]  /*5de0*/  MUFU.TANH R82, R30 ;  /* 0x0000001e00527308 */ /* 0x000e620000002400 */
[C---:B--2---:R-:W-:Y:S01]  /*5df0*/  FMUL.FTZ R8, R2.reuse, 1.4426950216293334961 ;  /* 0x3fb8aa3b02087820 */ /* 0x044fe20000410000 */
[----:B------:R-:W-:Y:S02]  /*5e00*/  FSETP.NEU.FTZ.AND P1, PT, R2, -INF , PT ;  /* 0xff8000000200780b */ /* 0x000fe40003f3d000 */
[----:B------:R-:W2:Y:S06]  /*5e10*/  LDL R2, [R1+0x38] ;  /* 0x0000380001027983 */ /* 0x000eac0000100800 */
[----:B------:R-:W1:Y:S01]  /*5e20*/  MUFU.TANH R81, R31 ;  /* 0x0000001f00517308 */ /* 0x000e620000002400 */
[----:B------:R-:W-:Y:S02]  /*5e30*/  FSEL R8, R8, RZ, P1 ;  /* 0x000000ff08087208 */ /* 0x000fe40000800000 */
[-C--:B------:R-:W-:Y:S03]  /*5e40*/  @!P0 ISETP.GE.AND P1, PT, R227, R10.reuse, PT ;  /* 0x0000000ae300820c */ /* 0x080fe60003f26270 */
[--C-:B------:R-:W-:Y:S01]  /*5e50*/  FFMA.FTZ R4, R4, c[0x0][0x23c], -R8.reuse ;  /* 0x00008f0004047a23 */ /* 0x100fe20000010808 */
[----:B------:R-:W-:Y:S03]  /*5e60*/  @!P0 FSEL R0, R0, -INF , !P1 ;  /* 0xff80000000008808 */ /* 0x000fe60004800000 */
[----:B------:R4:W-:Y:S02]  /*5e70*/  MUFU.EX2 R122, R4 ;  /* 0x00000004007a7308 */ /* 0x0009e40000000800 */
[C---:B----4-:R-:W-:Y:S01]  /*5e80*/  FMUL.FTZ R4, R15.reuse, 1.4426950216293334961 ;  /* 0x3fb8aa3b0f047820 */ /* 0x050fe20000410000 */
[----:B------:R-:W-:Y:S01]  /*5e90*/  FSETP.NEU.FTZ.AND P1, PT, R15, -INF , PT ;  /* 0xff8000000f00780b */ /* 0x000fe20003f3d000 */
[----:B------:R-:W-:Y:S03]  /*5ea0*/  FFMA.FTZ R15, R0, c[0x0][0x23c], -R8 ;  /* 0x00008f00000f7a23 */ /* 0x000fe60000010808 */
[----:B------:R-:W-:Y:S01]  /*5eb0*/  FSEL R0, R4, RZ, P1 ;  /* 0x000000ff04007208 */ /* 0x000fe20000800000 */
[----:B------:R-:W-:Y:S01]  /*5ec0*/  FFMA.FTZ R4, R68, UR4, R91 ;  /* 0x0000000444047c23 */ /* 0x000fe2000801005b */
[-C--:B------:R-:W-:Y:S01]  /*5ed0*/  @!P0 ISETP.GE.AND P1, PT, R227, R9.reuse, PT ;  /* 0x00000009e300820c */ /* 0x080fe20003f26270 */
[----:B------:R-:W-:Y:S02]  /*5ee0*/  MUFU.EX2 R121, R15 ;  /* 0x0000000f00797308 */ /* 0x000fe40000000800 */
[--C-:B------:R-:W-:Y:S01]  /*5ef0*/  FFMA.FTZ R5, R5, c[0x0][0x23c], -R0.reuse ;  /* 0x00008f0005057a23 */ /* 0x100fe20000010800 */
[----:B------:R-:W-:Y:S02]  /*5f00*/  @!P0 FSEL R4, R4, -INF , !P1 ;  /* 0xff80000004048808 */ /* 0x000fe40004800000 */
[-C--:B------:R-:W-:Y:S03]  /*5f10*/  @!P0 ISETP.GE.AND P1, PT, R228, R10.reuse, PT ;  /* 0x0000000ae400820c */ /* 0x080fe60003f26270 */
[----:B------:R-:W-:Y:S02]  /*5f20*/  FFMA.FTZ R4, R4, c[0x0][0x23c], -R0 ;  /* 0x00008f0004047a23 */ /* 0x000fe40000010800 */
[----:B------:R4:W-:Y:S10]  /*5f30*/  MUFU.EX2 R96, R5 ;  /* 0x0000000500607308 */ /* 0x0009f40000000800 */
[----:B------:R-:W-:Y:S01]  /*5f40*/  MUFU.EX2 R95, R4 ;  /* 0x00000004005f7308 */ /* 0x000fe20000000800 */
[C---:B----4-:R-:W-:Y:S02]  /*5f50*/  FFMA.FTZ R5, R19.reuse, UR4, R116 ;  /* 0x0000000413057c23 */ /* 0x050fe40008010074 */
[----:B------:R-:W-:Y:S03]  /*5f60*/  FFMA.FTZ R16, R19, UR4, R251 ;  /* 0x0000000413107c23 */ /* 0x000fe600080100fb */
[----:B------:R-:W-:Y:S02]  /*5f70*/  @!P0 FSEL R5, R5, -INF , !P1 ;  /* 0xff80000005058808 */ /* 0x000fe40004800000 */
[----:B------:R-:W-:Y:S03]  /*5f80*/  @!P0 ISETP.GE.AND P1, PT, R229, R10, PT ;  /* 0x0000000ae500820c */ /* 0x000fe60003f26270 */
[----:B------:R-:W-:Y:S04]  /*5f90*/  FFMA.FTZ R5, R5, c[0x0][0x23c], -R8 ;  /* 0x00008f0005057a23 */ /* 0x000fe80000010808 */
[----:B------:R4:W-:Y:S02]  /*5fa0*/  MUFU.EX2 R120, R5 ;  /* 0x0000000500787308 */ /* 0x0009e40000000800 */
[----:B----4-:R-:W-:Y:S02]  /*5fb0*/  FFMA.FTZ R5, R19, UR4, R90 ;  /* 0x0000000413057c23 */ /* 0x010fe4000801005a */
[C---:B--2---:R-:W-:Y:S02]  /*5fc0*/  FFMA.FTZ R4, R2.reuse, UR4, R115 ;  /* 0x0000000402047c23 */ /* 0x044fe40008010073 */
[----:B------:R-:W-:Y:S03]  /*5fd0*/  FFMA.FTZ R15, R2, UR4, R245 ;  /* 0x00000004020f7c23 */ /* 0x000fe600080100f5 */
[----:B------:R-:W-:Y:S02]  /*5fe0*/  @!P0 FSEL R4, R4, -INF , !P1 ;  /* 0xff80000004048808 */ /* 0x000fe40004800000 */
[-C--:B------:R-:W-:Y:S03]  /*5ff0*/  @!P0 ISETP.GE.AND P1, PT, R228, R9.reuse, PT ;  /* 0x00000009e400820c */ /* 0x080fe60003f26270 */
[----:B------:R-:W-:Y:S01]  /*6000*/  FFMA.FTZ R4, R4, c[0x0][0x23c], -R8 ;  /* 0x00008f0004047a23 */ /* 0x000fe20000010808 */
[----:B------:R-:W-:Y:S02]  /*6010*/  @!P0 FSEL R5, R5, -INF , !P1 ;  /* 0xff80000005058808 */ /* 0x000fe40004800000 */
[-C--:B------:R-:W-:Y:S01]  /*6020*/  @!P0 ISETP.GE.AND P1, PT, R229, R9.reuse, PT ;  /* 0x00000009e500820c */ /* 0x080fe20003f26270 */
[----:B------:R2:W-:Y:S02]  /*6030*/  MUFU.EX2 R119, R4 ;  /* 0x0000000400777308 */ /* 0x0005e40000000800 */
[--C-:B------:R-:W-:Y:S08]  /*6040*/  FFMA.FTZ R5, R5, c[0x0][0x23c], -R0.reuse ;  /* 0x00008f0005057a23 */ /* 0x100ff00000010800 */
[----:B------:R-:W-:Y:S01]  /*6050*/  MUFU.EX2 R94, R5 ;  /* 0x00000005005e7308 */ /* 0x000fe20000000800 */
[----:B--2---:R-:W-:Y:S05]  /*6060*/  FFMA.FTZ R4, R2, UR4, R89 ;  /* 0x0000000402047c23 */ /* 0x004fea0008010059 */
[----:B------:R-:W-:Y:S02]  /*6070*/  @!P0 FSEL R4, R4, -INF , !P1 ;  /* 0xff80000004048808 */ /* 0x000fe40004800000 */
[-C--:B------:R-:W-:Y:S03]  /*6080*/  @!P0 ISETP.GE.AND P1, PT, R228, R14.reuse, PT ;  /* 0x0000000ee400820c */ /* 0x080fe60003f26270 */
[----:B------:R-:W-:Y:S01]  /*6090*/  FFMA.FTZ R4, R4, c[0x0][0x23c], -R0 ;  /* 0x00008f0004047a23 */ /* 0x000fe20000010800 */
[----:B------:R-:W-:Y:S02]  /*60a0*/  @!P0 FSEL R16, R16, -INF , !P1 ;  /* 0xff80000010108808 */ /* 0x000fe40004800000 */
[----:B------:R-:W-:Y:S01]  /*60b0*/  @!P0 ISETP.GE.AND P1, PT, R229, R14, PT ;  /* 0x0000000ee500820c */ /* 0x000fe20003f26270 */
[----:B------:R2:W-:Y:S02]  /*60c0*/  MUFU.EX2 R93, R4 ;  /* 0x00000004005d7308 */ /* 0x0005e40000000800 */
[--C-:B------:R-:W-:Y:S01]  /*60d0*/  FFMA.FTZ R16, R16, c[0x0][0x23c], -R13.reuse ;  /* 0x00008f0010107a23 */ /* 0x100fe2000001080d */
[----:B------:R-:W-:Y:S02]  /*60e0*/  @!P0 FSEL R15, R15, -INF , !P1 ;  /* 0xff8000000f0f8808 */ /* 0x000fe40004800000 */
[-C--:B------:R-:W-:Y:S03]  /*60f0*/  @!P0 ISETP.GE.AND P1, PT, R228, R12.reuse, PT ;  /* 0x0000000ce400820c */ /* 0x080fe60003f26270 */
[----:B------:R-:W-:Y:S02]  /*6100*/  FFMA.FTZ R15, R15, c[0x0][0x23c], -R13 ;  /* 0x00008f000f0f7a23 */ /* 0x000fe4000001080d */
[----:B------:R4:W-:Y:S10]  /*6110*/  MUFU.EX2 R234, R16 ;  /* 0x0000001000ea7308 */ /* 0x0009f40000000800 */
[----:B------:R1:W-:Y:S01]  /*6120*/  MUFU.EX2 R156, R15 ;  /* 0x0000000f009c7308 */ /* 0x0003e20000000800 */
[----:B--2---:R-:W2:Y:S01]  /*6130*/  LDSM.16.M88.4 R4, [R185+0xd000] ;  /* 0x00d00000b904783b */ /* 0x004ea20000000200 */
[----:B----4-:R-:W-:Y:S07]  /*6140*/  FFMA.FTZ R16, R19, UR4, R130 ;  /* 0x0000000413107c23 */ /* 0x010fee0008010082 */
[----:B------:R-:W4:Y:S01]  /*6150*/  LDL R19, [R1+0x4] ;  /* 0x0000040001137983 */ /* 0x000f220000100800 */
[----:B------:R-:W-:Y:S02]  /*6160*/  @!P0 FSEL R16, R16, -INF , !P1 ;  /* 0xff80000010108808 */ /* 0x000fe40004800000 */
[----:B------:R-:W-:Y:S01]  /*6170*/  @!P0 ISETP.GE.AND P1, PT, R229, R12, PT ;  /* 0x0000000ce500820c */ /* 0x000fe20003f26270 */
[----:B-1----:R-:W-:Y:S02]  /*6180*/  FFMA.FTZ R15, R2, UR4, R129 ;  /* 0x00000004020f7c23 */ /* 0x002fe40008010081 */
[--C-:B------:R-:W-:Y:S01]  /*6190*/  FFMA.FTZ R16, R16, c[0x0][0x23c], -R11.reuse ;  /* 0x00008f0010107a23 */ /* 0x100fe2000001080b */
[----:B------:R-:W4:Y:S02]  /*61a0*/  LDL R2, [R1+0x8] ;  /* 0x0000080001027983 */ /* 0x000f240000100800 */
[----:B------:R-:W-:Y:S01]  /*61b0*/  @!P0 FSEL R15, R15, -INF , !P1 ;  /* 0xff8000000f0f8808 */ /* 0x000fe20004800000 */
[----:B------:R3:W-:Y:S01]  /*61c0*/  MUFU.EX2 R180, R16 ;  /* 0x0000001000b47308 */ /* 0x0007e20000000800 */
[-C--:B------:R-:W-:Y:S03]  /*61d0*/  @!P0 ISETP.GE.AND P1, PT, R230, R14.reuse, PT ;  /* 0x0000000ee600820c */ /* 0x080fe60003f26270 */
[----:B------:R-:W-:Y:S06]  /*61e0*/  FFMA.FTZ R15, R15, c[0x0][0x23c], -R11 ;  /* 0x00008f000f0f7a23 */ /* 0x000fec000001080b */
[----:B------:R1:W-:Y:S01]  /*61f0*/  MUFU.EX2 R131, R15 ;  /* 0x0000000f00837308 */ /* 0x0003e20000000800 */
[-C--:B--2---:R-:W-:Y:S08]  /*6200*/  HMMA.16816.F32 R36, R148, R4.reuse, R36 ;  /* 0x000000049424723c */ /* 0x084ff00000001824 */
[C---:B------:R-:W-:Y:S01]  /*6210*/  HMMA.16816.F32 R40, R132.reuse, R4, R40 ;  /* 0x000000048428723c */ /* 0x040fe20000001828 */
[C---:B---3--:R-:W-:Y:S06]  /*6220*/  FFMA.FTZ R16, R17.reuse, UR4, R241 ;  /* 0x0000000411107c23 */ /* 0x048fec00080100f1 */
[C---:B------:R-:W-:Y:S01]  /*6230*/  FFMA.FTZ R5, R18.reuse, UR4, R126 ;  /* 0x0000000412057c23 */ /* 0x040fe2000801007e */
[-C--:B------:R-:W-:Y:S01]  /*6240*/  HMMA.16816.F32 R44, R132, R6.reuse, R44 ;  /* 0x00000006842c723c */ /* 0x080fe2000000182c */
[----:B------:R-:W-:Y:S03]  /*6250*/  FFMA.FTZ R4, R17, UR4, R125 ;  /* 0x0000000411047c23 */ /* 0x000fe6000801007d */
[----:B-1----:R-:W-:Y:S04]  /*6260*/  FFMA.FTZ R15, R18, UR4, R243 ;  /* 0x00000004120f7c23 */ /* 0x002fe800080100f3 */
[----:B------:R-:W-:Y:S01]  /*6270*/  FMUL.FTZ R36, R36, c[0x0][0x2ec] ;  /* 0x0000bb0024247a20 */ /* 0x000fe20000410000 */
[----:B------:R-:W-:Y:S01]  /*6280*/  @!P0 FSEL R15, R15, -INF , !P1 ;  /* 0xff8000000f0f8808 */ /* 0x000fe20004800000 */
[C---:B------:R-:W-:Y:S01]  /*6290*/  HMMA.16816.F32 R48, R148.reuse, R6, R48 ;  /* 0x000000069430723c */ /* 0x040fe20000001830 */
[----:B------:R-:W-:Y:S01]  /*62a0*/  @!P0 ISETP.GE.AND P1, PT, R231, R14, PT ;  /* 0x0000000ee700820c */ /* 0x000fe20003f26270 */
[----:B------:R-:W-:Y:S01]  /*62b0*/  FMUL.FTZ R37, R37, c[0x0][0x2ec] ;  /* 0x0000bb0025257a20 */ /* 0x000fe20000410000 */
[----:B------:R-:W1:Y:S01]  /*62c0*/  MUFU.TANH R215, R36 ;  /* 0x0000002400d77308 */ /* 0x000e620000002400 */
[--C-:B------:R-:W-:Y:S01]  /*62d0*/  FFMA.FTZ R15, R15, c[0x0][0x23c], -R13.reuse ;  /* 0x00008f000f0f7a23 */ /* 0x100fe2000001080d */
[----:B------:R-:W-:Y:S01]  /*62e0*/  @!P0 FSEL R16, R16, -INF , !P1 ;  /* 0xff80000010108808 */ /* 0x000fe20004800000 */
[----:B------:R-:W-:Y:S01]  /*62f0*/  FMUL.FTZ R38, R38, c[0x0][0x2ec] ;  /* 0x0000bb0026267a20 */ /* 0x000fe20000410000 */
[-C--:B------:R-:W-:Y:S01]  /*6300*/  @!P0 ISETP.GE.AND P1, PT, R230, R12.reuse, PT ;  /* 0x0000000ce600820c */ /* 0x080fe20003f26270 */
[----:B------:R-:W-:Y:S04]  /*6310*/  FMUL.FTZ R40, R40, c[0x0][0x2ec] ;  /* 0x0000bb0028287a20 */ /* 0x000fe80000410000 */
[----:B------:R-:W-:Y:S01]  /*6320*/  FFMA.FTZ R16, R16, c[0x0][0x23c], -R13 ;  /* 0x00008f0010107a23 */ /* 0x000fe2000001080d */
[----:B------:R-:W-:Y:S01]  /*6330*/  @!P0 FSEL R5, R5, -INF , !P1 ;  /* 0xff80000005058808 */ /* 0x000fe20004800000 */
[----:B------:R-:W-:Y:S01]  /*6340*/  FMUL.FTZ R42, R42, c[0x0][0x2ec] ;  /* 0x0000bb002a2a7a20 */ /* 0x000fe20000410000 */
[----:B------:R-:W-:Y:S01]  /*6350*/  @!P0 ISETP.GE.AND P1, PT, R231, R12, PT ;  /* 0x0000000ce700820c */ /* 0x000fe20003f26270 */
[----:B------:R-:W-:Y:S01]  /*6360*/  FMUL.FTZ R39, R39, c[0x0][0x2ec] ;  /* 0x0000bb0027277a20 */ /* 0x000fe20000410000 */
[----:B------:R-:W-:Y:S01]  /*6370*/  MUFU.TANH R102, R40 ;  /* 0x0000002800667308 */ /* 0x000fe20000002400 */
[--C-:B------:R-:W-:Y:S01]  /*6380*/  FFMA.FTZ R5, R5, c[0x0][0x23c], -R11.reuse ;  /* 0x00008f0005057a23 */ /* 0x100fe2000001080b */
[----:B------:R-:W-:Y:S01]  /*6390*/  @!P0 FSEL R4, R4, -INF , !P1 ;  /* 0xff80000004048808 */ /* 0x000fe20004800000 */
[----:B------:R-:W-:Y:S01]  /*63a0*/  FMUL.FTZ R41, R41, c[0x0][0x2ec] ;  /* 0x0000bb0029297a20 */ /* 0x000fe20000410000 */
[-C--:B------:R-:W-:Y:S01]  /*63b0*/  @!P0 ISETP.GE.AND P1, PT, R230, R10.reuse, PT ;  /* 0x0000000ae600820c */ /* 0x080fe20003f26270 */
[----:B------:R-:W-:Y:S02]  /*63c0*/  FMUL.FTZ R43, R43, c[0x0][0x2ec] ;  /* 0x0000bb002b2b7a20 */ /* 0x000fe40000410000 */
[----:B------:R-:W-:Y:S02]  /*63d0*/  FMUL.FTZ R48, R48, c[0x0][0x2ec] ;  /* 0x0000bb0030307a20 */ /* 0x000fe40000410000 */
[----:B------:R-:W-:Y:S01]  /*63e0*/  FFMA.FTZ R4, R4, c[0x0][0x23c], -R11 ;  /* 0x00008f0004047a23 */ /* 0x000fe2000001080b */
[----:B------:R2:W-:Y:S01]  /*63f0*/  MUFU.EX2 R128, R5 ;  /* 0x0000000500807308 */ /* 0x0005e20000000800 */
[----:B------:R-:W-:Y:S02]  /*6400*/  FMUL.FTZ R49, R49, c[0x0][0x2ec] ;  /* 0x0000bb0031317a20 */ /* 0x000fe40000410000 */
[----:B------:R-:W-:Y:S02]  /*6410*/  FMUL.FTZ R44, R44, c[0x0][0x2ec] ;  /* 0x0000bb002c2c7a20 */ /* 0x000fe40000410000 */
[----:B------:R-:W-:Y:S02]  /*6420*/  FMUL.FTZ R50, R50, c[0x0][0x2ec] ;  /* 0x0000bb0032327a20 */ /* 0x000fe40000410000 */
[----:B------:R-:W-:Y:S02]  /*6430*/  FMUL.FTZ R45, R45, c[0x0][0x2ec] ;  /* 0x0000bb002d2d7a20 */ /* 0x000fe40000410000 */
[----:B------:R-:W-:Y:S01]  /*6440*/  FMUL.FTZ R51, R51, c[0x0][0x2ec] ;  /* 0x0000bb0033337a20 */ /* 0x000fe20000410000 */
[----:B------:R3:W-:Y:S01]  /*6450*/  MUFU.EX2 R127, R4 ;  /* 0x00000004007f7308 */ /* 0x0007e20000000800 */
[----:B------:R-:W-:Y:S02]  /*6460*/  FMUL.FTZ R46, R46, c[0x0][0x2ec] ;  /* 0x0000bb002e2e7a20 */ /* 0x000fe40000410000 */
[----:B------:R-:W-:Y:S07]  /*6470*/  FMUL.FTZ R47, R47, c[0x0][0x2ec] ;  /* 0x0000bb002f2f7a20 */ /* 0x000fee0000410000 */
[----:B------:R-:W-:Y:S01]  /*6480*/  MUFU.TANH R76, R42 ;  /* 0x0000002a004c7308 */ /* 0x000fe20000002400 */
[----:B--2---:R-:W-:Y:S05]  /*6490*/  FFMA.FTZ R5, R18, UR4, R110 ;  /* 0x0000000412057c23 */ /* 0x004fea000801006e */
[----:B------:R-:W-:Y:S04]  /*64a0*/  @!P0 FSEL R5, R5, -INF , !P1 ;  /* 0xff80000005058808 */ /* 0x000fe80004800000 */
[----:B------:R-:W-:Y:S01]  /*64b0*/  MUFU.TANH R99, R45 ;  /* 0x0000002d00637308 */ /* 0x000fe20000002400 */
[-C--:B------:R-:W-:Y:S01]  /*64c0*/  @!P0 ISETP.GE.AND P1, PT, R231, R10.reuse, PT ;  /* 0x0000000ae700820c */ /* 0x080fe20003f26270 */
[--C-:B------:R-:W-:Y:S02]  /*64d0*/  FFMA.FTZ R5, R5, c[0x0][0x23c], -R8.reuse ;  /* 0x00008f0005057a23 */ /* 0x100fe40000010808 */
[----:B---3--:R-:W-:Y:S06]  /*64e0*/  FFMA.FTZ R4, R17, UR4, R109 ;  /* 0x0000000411047c23 */ /* 0x008fec000801006d */
[----:B------:R2:W-:Y:S01]  /*64f0*/  MUFU.EX2 R114, R5 ;  /* 0x0000000500727308 */ /* 0x0005e20000000800 */
[----:B------:R-:W-:Y:S02]  /*6500*/  @!P0 FSEL R4, R4, -INF , !P1 ;  /* 0xff80000004048808 */ /* 0x000fe40004800000 */
[-C--:B------:R-:W-:Y:S03]  /*6510*/  @!P0 ISETP.GE.AND P1, PT, R230, R9.reuse, PT ;  /* 0x00000009e600820c */ /* 0x080fe60003f26270 */
[----:B------:R-:W-:Y:S04]  /*6520*/  FFMA.FTZ R4, R4, c[0x0][0x23c], -R8 ;  /* 0x00008f0004047a23 */ /* 0x000fe80000010808 */
[----:B------:R3:W-:Y:S10]  /*6530*/  MUFU.EX2 R113, R4 ;  /* 0x0000000400717308 */ /* 0x0007f40000000800 */
[----:B------:R-:W-:Y:S01]  /*6540*/  MUFU.TANH R101, R41 ;  /* 0x0000002900657308 */ /* 0x000fe20000002400 */
[----:B--2---:R-:W-:Y:S02]  /*6550*/  FFMA.FTZ R5, R18, UR4, R84 ;  /* 0x0000000412057c23 */ /* 0x004fe40008010054 */
[----:B------:R-:W1:Y:S03]  /*6560*/  LDL R18, [R1+0xc] ;  /* 0x00000c0001127983 */ /* 0x000e660000100800 */
[----:B------:R-:W-:Y:S04]  /*6570*/  @!P0 FSEL R5, R5, -INF , !P1 ;  /* 0xff80000005058808 */ /* 0x000fe80004800000 */
[----:B------:R-:W-:Y:S01]  /*6580*/  MUFU.TANH R73, R47 ;  /* 0x0000002f00497308 */ /* 0x000fe20000002400 */
[-C--:B------:R-:W-:Y:S01]  /*6590*/  @!P0 ISETP.GE.AND P1, PT, R231, R9.reuse, PT ;  /* 0x00000009e700820c */ /* 0x080fe20003f26270 */
[--C-:B------:R-:W-:Y:S02]  /*65a0*/  FFMA.FTZ R5, R5, c[0x0][0x23c], -R0.reuse ;  /* 0x00008f0005057a23 */ /* 0x100fe40000010800 */
[----:B---3--:R-:W-:Y:S02]  /*65b0*/  FFMA.FTZ R4, R17, UR4, R83 ;  /* 0x0000000411047c23 */ /* 0x008fe40008010053 */
[----:B------:R-:W2:Y:S04]  /*65c0*/  LDL R17, [R1+0x10] ;  /* 0x0000100001117983 */ /* 0x000ea80000100800 */
[----:B------:R4:W-:Y:S01]  /*65d0*/  MUFU.EX2 R88, R5 ;  /* 0x0000000500587308 */ /* 0x0009e20000000800 */
[----:B------:R-:W-:Y:S02]  /*65e0*/  @!P0 FSEL R4, R4, -INF , !P1 ;  /* 0xff80000004048808 */ /* 0x000fe40004800000 */
[-C--:B------:R-:W-:Y:S03]  /*65f0*/  @!P0 ISETP.GE.AND P1, PT, R232, R10.reuse, PT ;  /* 0x0000000ae800820c */ /* 0x080fe60003f26270 */
[----:B------:R-:W-:Y:S04]  /*6600*/  FFMA.FTZ R4, R4, c[0x0][0x23c], -R0 ;  /* 0x00008f0004047a23 */ /* 0x000fe80000010800 */
[----:B------:R-:W-:Y:S10]  /*6610*/  MUFU.EX2 R87, R4 ;  /* 0x0000000400577308 */ /* 0x000ff40000000800 */
[----:B------:R-:W-:Y:S10]  /*6620*/  MUFU.TANH R75, R43 ;  /* 0x0000002b004b7308 */ /* 0x000ff40000002400 */
[----:B------:R-:W-:Y:S10]  /*6630*/  MUFU.TANH R172, R48 ;  /* 0x0000003000ac7308 */ /* 0x000ff40000002400 */
[----:B------:R-:W-:Y:S10]  /*6640*/  MUFU.TANH R100, R44 ;  /* 0x0000002c00647308 */ /* 0x000ff40000002400 */
[----:B------:R-:W-:Y:S10]  /*6650*/  MUFU.TANH R171, R49 ;  /* 0x0000003100ab7308 */ /* 0x000ff40000002400 */
[----:B------:R-:W-:Y:S10]  /*6660*/  MUFU.TANH R74, R46 ;  /* 0x0000002e004a7308 */ /* 0x000ff40000002400 */
[----:B------:R-:W-:Y:S10]  /*6670*/  MUFU.TANH R221, R50 ;  /* 0x0000003200dd7308 */ /* 0x000ff40000002400 */
[----:B------:R-:W-:Y:S10]  /*6680*/  MUFU.TANH R220, R51 ;  /* 0x0000003300dc7308 */ /* 0x000ff40000002400 */
[----:B------:R3:W-:Y:S10]  /*6690*/  MUFU.EX2 R154, R16 ;  /* 0x00000010009a7308 */ /* 0x0007f40000000800 */
[----:B------:R3:W-:Y:S10]  /*66a0*/  MUFU.EX2 R155, R15 ;  /* 0x0000000f009b7308 */ /* 0x0007f40000000800 */
[----:B------:R-:W-:Y:S10]  /*66b0*/  MUFU.TANH R214, R37 ;  /* 0x0000002500d67308 */ /* 0x000ff40000002400 */
[----:B------:R-:W1:Y:S10]  /*66c0*/  MUFU.TANH R247, R38 ;  /* 0x0000002600f77308 */ /* 0x000e740000002400 */
[----:B------:R-:W1:Y:S01]  /*66d0*/  MUFU.TANH R244, R39 ;  /* 0x0000002700f47308 */ /* 0x000e620000002400 */
[C---:B----4-:R-:W-:Y:S02]  /*66e0*/  FFMA.FTZ R5, R19.reuse, UR4, R108 ;  /* 0x0000000413057c23 */ /* 0x050fe4000801006c */
[----:B---3--:R-:W-:Y:S03]  /*66f0*/  FFMA.FTZ R16, R19, UR4, R217 ;  /* 0x0000000413107c23 */ /* 0x008fe600080100d9 */
[----:B------:R-:W-:Y:S02]  /*6700*/  @!P0 FSEL R5, R5, -INF , !P1 ;  /* 0xff80000005058808 */ /* 0x000fe40004800000 */
[----:B------:R-:W-:Y:S03]  /*6710*/  @!P0 ISETP.GE.AND P1, PT, R235, R10, PT ;  /* 0x0000000aeb00820c */ /* 0x000fe60003f26270 */
[----:B------:R-:W-:Y:S02]  /*6720*/  FFMA.FTZ R5, R5, c[0x0][0x23c], -R8 ;  /* 0x00008f0005057a23 */ /* 0x000fe40000010808 */
[C---:B------:R-:W-:Y:S02]  /*6730*/  FFMA.FTZ R4, R2.reuse, UR4, R107 ;  /* 0x0000000402047c23 */ /* 0x040fe4000801006b */
[----:B------:R-:W-:Y:S01]  /*6740*/  FFMA.FTZ R15, R2, UR4, R216 ;  /* 0x00000004020f7c23 */ /* 0x000fe200080100d8 */
[----:B------:R3:W-:Y:S02]  /*6750*/  MUFU.EX2 R112, R5 ;  /* 0x0000000500707308 */ /* 0x0007e40000000800 */
[----:B------:R-:W-:Y:S02]  /*6760*/  @!P0 FSEL R4, R4, -INF , !P1 ;  /* 0xff80000004048808 */ /* 0x000fe40004800000 */
[-C--:B------:R-:W-:Y:S03]  /*6770*/  @!P0 ISETP.GE.AND P1, PT, R232, R9.reuse, PT ;  /* 0x00000009e800820c */ /* 0x080fe60003f26270 */
[----:B------:R-:W-:Y:S04]  /*6780*/  FFMA.FTZ R4, R4, c[0x0][0x23c], -R8 ;  /* 0x00008f0004047a23 */ /* 0x000fe80000010808 */
[----:B------:R4:W-:Y:S01]  /*6790*/  MUFU.EX2 R111, R4 ;  /* 0x00000004006f7308 */ /* 0x0009e20000000800 */
[----:B---3--:R-:W-:Y:S05]  /*67a0*/  FFMA.FTZ R5, R19, UR4, R82 ;  /* 0x0000000413057c23 */ /* 0x008fea0008010052 */
[----:B------:R-:W-:Y:S02]  /*67b0*/  @!P0 FSEL R5, R5, -INF , !P1 ;  /* 0xff80000005058808 */ /* 0x000fe40004800000 */
[----:B------:R-:W-:Y:S03]  /*67c0*/  @!P0 ISETP.GE.AND P1, PT, R235, R9, PT ;  /* 0x00000009eb00820c */ /* 0x000fe60003f26270 */
[--C-:B------:R-:W-:Y:S02]  /*67d0*/  FFMA.FTZ R5, R5, c[0x0][0x23c], -R0.reuse ;  /* 0x00008f0005057a23 */ /* 0x100fe40000010800 */
[----:B----4-:R-:W-:Y:S02]  /*67e0*/  FFMA.FTZ R4, R2, UR4, R81 ;  /* 0x0000000402047c23 */ /* 0x010fe40008010051 */
[----:B------:R-:W-:Y:S03]  /*67f0*/  MUFU.EX2 R86, R5 ;  /* 0x0000000500567308 */ /* 0x000fe60000000800 */
        /* <DEDUP_REMOVED lines=12> */
[----:B---3--:R-:W3:Y:S01]  /*68c0*/  LDSM.16.M88.4 R4, [R185+0xd800] ;  /* 0x00d80000b904783b */ /* 0x008ee20000000200 */
[----:B----4-:R-:W-:Y:S07]  /*68d0*/  FFMA.FTZ R16, R19, UR4, R124 ;  /* 0x0000000413107c23 */ /* 0x010fee000801007c */
[----:B------:R-:W4:Y:S01]  /*68e0*/  LDL R19, [R1+0x18] ;  /* 0x0000180001137983 */ /* 0x000f220000100800 */
[----:B------:R-:W-:Y:S02]  /*68f0*/  @!P0 FSEL R16, R16, -INF , !P1 ;  /* 0xff80000010108808 */ /* 0x000fe40004800000 */
[----:B------:R-:W-:Y:S01]  /*6900*/  @!P0 ISETP.GE.AND P1, PT, R235, R12, PT ;  /* 0x0000000ceb00820c */ /* 0x000fe20003f26270 */
[----:B------:R-:W-:Y:S02]  /*6910*/  FFMA.FTZ R15, R2, UR4, R123 ;  /* 0x00000004020f7c23 */ /* 0x000fe4000801007b */
[--C-:B------:R-:W-:Y:S03]  /*6920*/  FFMA.FTZ R16, R16, c[0x0][0x23c], -R11.reuse ;  /* 0x00008f0010107a23 */ /* 0x100fe6000001080b */
[----:B------:R-:W-:Y:S01]  /*6930*/  @!P0 FSEL R15, R15, -INF , !P1 ;  /* 0xff8000000f0f8808 */ /* 0x000fe20004800000 */
[----:B------:R-:W-:Y:S01]  /*6940*/  MUFU.EX2 R242, R16 ;  /* 0x0000001000f27308 */ /* 0x000fe20000000800 */
[-C--:B------:R-:W-:Y:S03]  /*6950*/  @!P0 ISETP.GE.AND P1, PT, R236, R14.reuse, PT ;  /* 0x0000000eec00820c */ /* 0x080fe60003f26270 */
[----:B------:R-:W-:Y:S06]  /*6960*/  FFMA.FTZ R15, R15, c[0x0][0x23c], -R11 ;  /* 0x00008f000f0f7a23 */ /* 0x000fec000001080b */
[----:B------:R1:W-:Y:S01]  /*6970*/  MUFU.EX2 R240, R15 ;  /* 0x0000000f00f07308 */ /* 0x0003e20000000800 */
[-C--:B---3--:R-:W-:Y:S08]  /*6980*/  HMMA.16816.F32 R52, R148, R4.reuse, R52 ;  /* 0x000000049434723c */ /* 0x088ff00000001834 */
[C---:B------:R-:W-:Y:S08]  /*6990*/  HMMA.16816.F32 R56, R132.reuse, R4, R56 ;  /* 0x000000048438723c */ /* 0x040ff00000001838 */
[-C--:B------:R-:W-:Y:S01]  /*69a0*/  HMMA.16816.F32 R60, R132, R6.reuse, R60 ;  /* 0x00000006843c723c */ /* 0x080fe2000000183c */
[C---:B-1----:R-:W-:Y:S03]  /*69b0*/  FFMA.FTZ R15, R18.reuse, UR4, R215 ;  /* 0x00000004120f7c23 */ /* 0x042fe600080100d7 */
[----:B------:R-:W-:Y:S04]  /*69c0*/  FFMA.FTZ R5, R18, UR4, R247 ;  /* 0x0000000412057c23 */ /* 0x000fe800080100f7 */
[----:B------:R-:W-:Y:S01]  /*69d0*/  FMUL.FTZ R52, R52, c[0x0][0x2ec] ;  /* 0x0000bb0034347a20 */ /* 0x000fe20000410000 */
[----:B------:R-:W-:Y:S01]  /*69e0*/  HMMA.16816.F32 R64, R148, R6, R64 ;  /* 0x000000069440723c */ /* 0x000fe20000001840 */
[----:B------:R-:W3:Y:S02]  /*69f0*/  LDL R7, [R1] ;  /* 0x0000000001077983 */ /* 0x000ee40000100800 */
[----:B------:R-:W-:Y:S01]  /*6a00*/  FMUL.FTZ R53, R53, c[0x0][0x2ec] ;  /* 0x0000bb0035357a20 */ /* 0x000fe20000410000 */
[----:B------:R-:W-:Y:S01]  /*6a10*/  @!P0 FSEL R15, R15, -INF , !P1 ;  /* 0xff8000000f0f8808 */ /* 0x000fe20004800000 */
[----:B--2---:R-:W-:Y:S01]  /*6a20*/  FFMA.FTZ R16, R17, UR4, R214 ;  /* 0x0000000411107c23 */ /* 0x004fe200080100d6 */
[----:B------:R-:W-:Y:S01]  /*6a30*/  @!P0 ISETP.GE.AND P1, PT, R237, R14, PT ;  /* 0x0000000eed00820c */ /* 0x000fe20003f26270 */
[----:B------:R-:W-:Y:S01]  /*6a40*/  FFMA.FTZ R4, R17, UR4, R244 ;  /* 0x0000000411047c23 */ /* 0x000fe200080100f4 */
[----:B------:R-:W2:Y:S01]  /*6a50*/  LDL R150, [R1+0x80] ;  /* 0x0000800001967983 */ /* 0x000ea20000100800 */
[--C-:B------:R-:W-:Y:S01]  /*6a60*/  FFMA.FTZ R15, R15, c[0x0][0x23c], -R13.reuse ;  /* 0x00008f000f0f7a23 */ /* 0x100fe2000001080d */
[----:B------:R-:W1:Y:S02]  /*6a70*/  MUFU.TANH R168, R52 ;  /* 0x0000003400a87308 */ /* 0x000e640000002400 */
[----:B------:R-:W-:Y:S01]  /*6a80*/  FMUL.FTZ R54, R54, c[0x0][0x2ec] ;  /* 0x0000bb0036367a20 */ /* 0x000fe20000410000 */
[----:B------:R-:W-:Y:S01]  /*6a90*/  @!P0 FSEL R16, R16, -INF , !P1 ;  /* 0xff80000010108808 */ /* 0x000fe20004800000 */
[----:B------:R-:W-:Y:S01]  /*6aa0*/  FMUL.FTZ R55, R55, c[0x0][0x2ec] ;  /* 0x0000bb0037377a20 */ /* 0x000fe20000410000 */
[-C--:B------:R-:W-:Y:S01]  /*6ab0*/  @!P0 ISETP.GE.AND P1, PT, R236, R12.reuse, PT ;  /* 0x0000000cec00820c */ /* 0x080fe20003f26270 */
[----:B------:R-:W-:Y:S01]  /*6ac0*/  FMUL.FTZ R56, R56, c[0x0][0x2ec] ;  /* 0x0000bb0038387a20 */ /* 0x000fe20000410000 */
[----:B------:R-:W2:Y:S01]  /*6ad0*/  LDL R149, [R1+0x7c] ;  /* 0x00007c0001957983 */ /* 0x000ea20000100800 */
[----:B------:R-:W-:Y:S01]  /*6ae0*/  FFMA.FTZ R16, R16, c[0x0][0x23c], -R13 ;  /* 0x00008f0010107a23 */ /* 0x000fe2000001080d */
[----:B------:R-:W-:Y:S01]  /*6af0*/  @!P0 FSEL R5, R5, -INF , !P1 ;  /* 0xff80000005058808 */ /* 0x000fe20004800000 */
[----:B------:R-:W-:Y:S01]  /*6b00*/  FMUL.FTZ R57, R57, c[0x0][0x2ec] ;  /* 0x0000bb0039397a20 */ /* 0x000fe20000410000 */
[----:B------:R-:W-:Y:S01]  /*6b10*/  @!P0 ISETP.GE.AND P1, PT, R237, R12, PT ;  /* 0x0000000ced00820c */ /* 0x000fe20003f26270 */
[----:B------:R-:W-:Y:S01]  /*6b20*/  FMUL.FTZ R58, R58, c[0x0][0x2ec] ;  /* 0x0000bb003a3a7a20 */ /* 0x000fe20000410000 */
[----:B------:R1:W-:Y:S01]  /*6b30*/  MUFU.EX2 R152, R16 ;  /* 0x0000001000987308 */ /* 0x0003e20000000800 */
[--C-:B------:R-:W-:Y:S01]  /*6b40*/  FFMA.FTZ R5, R5, c[0x0][0x23c], -R11.reuse ;  /* 0x00008f0005057a23 */ /* 0x100fe2000001080b */
[----:B------:R-:W-:Y:S01]  /*6b50*/  @!P0 FSEL R4, R4, -INF , !P1 ;  /* 0xff80000004048808 */ /* 0x000fe20004800000 */
[----:B------:R-:W-:Y:S01]  /*6b60*/  FMUL.FTZ R59, R59, c[0x0][0x2ec] ;  /* 0x0000bb003b3b7a20 */ /* 0x000fe20000410000 */
[----:B------:R-:W-:Y:S01]  /*6b70*/  IADD3 R148, R3, R182, RZ ;  /* 0x000000b603947210 */ /* 0x000fe20007ffe0ff */
[----:B------:R-:W-:Y:S01]  /*6b80*/  FMUL.FTZ R60, R60, c[0x0][0x2ec] ;  /* 0x0000bb003c3c7a20 */ /* 0x000fe20000410000 */
[-C--:B------:R-:W-:Y:S01]  /*6b90*/  @!P0 ISETP.GE.AND P1, PT, R236, R10.reuse, PT ;  /* 0x0000000aec00820c */ /* 0x080fe20003f26270 */
[----:B------:R-:W-:Y:S01]  /*6ba0*/  FFMA.FTZ R4, R4, c[0x0][0x23c], -R11 ;  /* 0x00008f0004047a23 */ /* 0x000fe2000001080b */
[----:B------:R-:W-:Y:S01]  /*6bb0*/  MOV R151, R69 ;  /* 0x0000004500977202 */ /* 0x000fe20000000f00 */
[----:B------:R-:W-:Y:S01]  /*6bc0*/  FMUL.FTZ R61, R61, c[0x0][0x2ec] ;  /* 0x0000bb003d3d7a20 */ /* 0x000fe20000410000 */
[----:B------:R1:W-:Y:S01]  /*6bd0*/  MUFU.EX2 R223, R5 ;  /* 0x0000000500df7308 */ /* 0x0003e20000000800 */
[----:B------:R-:W-:Y:S02]  /*6be0*/  FMUL.FTZ R62, R62, c[0x0][0x2ec] ;  /* 0x0000bb003e3e7a20 */ /* 0x000fe40000410000 */
[----:B------:R-:W-:Y:S02]  /*6bf0*/  FMUL.FTZ R64, R64, c[0x0][0x2ec] ;  /* 0x0000bb0040407a20 */ /* 0x000fe40000410000 */
[----:B------:R-:W-:Y:S02]  /*6c00*/  FMUL.FTZ R65, R65, c[0x0][0x2ec] ;  /* 0x0000bb0041417a20 */ /* 0x000fe40000410000 */
[----:B------:R-:W-:Y:S02]  /*6c10*/  FMUL.FTZ R66, R66, c[0x0][0x2ec] ;  /* 0x0000bb0042427a20 */ /* 0x000fe40000410000 */
[----:B------:R-:W-:Y:S01]  /*6c20*/  FMUL.FTZ R67, R67, c[0x0][0x2ec] ;  /* 0x0000bb0043437a20 */ /* 0x000fe20000410000 */
[----:B------:R1:W-:Y:S01]  /*6c30*/  MUFU.EX2 R222, R4 ;  /* 0x0000000400de7308 */ /* 0x0003e20000000800 */
[----:B------:R-:W-:Y:S01]  /*6c40*/  FMUL.FTZ R63, R63, c[0x0][0x2ec] ;  /* 0x0000bb003f3f7a20 */ /* 0x000fe20000410000 */
[----:B-1----:R-:W2:Y:S08]  /*6c50*/  LDL R16, [R1+0x24] ;  /* 0x0000240001107983 */ /* 0x002eb00000100800 */
[----:B------:R-:W-:Y:S01]  /*6c60*/  MUFU.TANH R68, R58 ;  /* 0x0000003a00447308 */ /* 0x000fe20000002400 */
[C---:B------:R-:W-:Y:S09]  /*6c70*/  FFMA.FTZ R5, R18.reuse, UR4, R76 ;  /* 0x0000000412057c23 */ /* 0x040ff2000801004c */
[----:B------:R-:W-:Y:S01]  /*6c80*/  MUFU.TANH R2, R59 ;  /* 0x0000003b00027308 */ /* 0x000fe20000002400 */
[----:B------:R-:W-:Y:S02]  /*6c90*/  FFMA.FTZ R4, R18, UR4, R102 ;  /* 0x0000000412047c23 */ /* 0x000fe40008010066 */
[----:B------:R-:W2:Y:S03]  /*6ca0*/  LDL R18, [R1+0x1c] ;  /* 0x00001c0001127983 */ /* 0x000ea60000100800 */
[----:B------:R-:W-:Y:S04]  /*6cb0*/  @!P0 FSEL R4, R4, -INF , !P1 ;  /* 0xff80000004048808 */ /* 0x000fe80004800000 */
[----:B------:R-:W-:Y:S01]  /*6cc0*/  MUFU.TANH R233, R60 ;  /* 0x0000003c00e97308 */ /* 0x000fe20000002400 */
[-C--:B------:R-:W-:Y:S01]  /*6cd0*/  @!P0 ISETP.GE.AND P1, PT, R237, R10.reuse, PT ;  /* 0x0000000aed00820c */ /* 0x080fe20003f26270 */
[--C-:B------:R-:W-:Y:S08]  /*6ce0*/  FFMA.FTZ R4, R4, c[0x0][0x23c], -R8.reuse ;  /* 0x00008f0004047a23 */ /* 0x100ff00000010808 */
[----:B------:R1:W-:Y:S10]  /*6cf0*/  MUFU.EX2 R106, R4 ;  /* 0x00000004006a7308 */ /* 0x0003f40000000800 */
[----:B------:R1:W-:Y:S10]  /*6d00*/  MUFU.EX2 R175, R15 ;  /* 0x0000000f00af7308 */ /* 0x0003f40000000800 */
[----:B------:R-:W-:Y:S01]  /*6d10*/  MUFU.TANH R224, R61 ;  /* 0x0000003d00e07308 */ /* 0x000fe20000002400 */
[C---:B-1----:R-:W-:Y:S09]  /*6d20*/  FFMA.FTZ R4, R17.reuse, UR4, R75 ;  /* 0x0000000411047c23 */ /* 0x042ff2000801004b */
[----:B------:R-:W-:Y:S01]  /*6d30*/  MUFU.TANH R190, R62 ;  /* 0x0000003e00be7308 */ /* 0x000fe20000002400 */
[----:B------:R-:W-:Y:S02]  /*6d40*/  FFMA.FTZ R15, R17, UR4, R101 ;  /* 0x00000004110f7c23 */ /* 0x000fe40008010065 */
[----:B------:R-:W2:Y:S03]  /*6d50*/  LDL R17, [R1+0x20] ;  /* 0x0000200001117983 */ /* 0x000ea60000100800 */
[----:B------:R-:W-:Y:S04]  /*6d60*/  @!P0 FSEL R15, R15, -INF , !P1 ;  /* 0xff8000000f0f8808 */ /* 0x000fe80004800000 */
[----:B------:R-:W-:Y:S01]  /*6d70*/  MUFU.TANH R160, R64 ;  /* 0x0000004000a07308 */ /* 0x000fe20000002400 */
[-C--:B------:R-:W-:Y:S01]  /*6d80*/  @!P0 ISETP.GE.AND P1, PT, R236, R9.reuse, PT ;  /* 0x00000009ec00820c */ /* 0x080fe20003f26270 */
[----:B------:R-:W-:Y:S03]  /*6d90*/  FFMA.FTZ R15, R15, c[0x0][0x23c], -R8 ;  /* 0x00008f000f0f7a23 */ /* 0x000fe60000010808 */
[----:B------:R-:W-:Y:S02]  /*6da0*/  @!P0 FSEL R5, R5, -INF , !P1 ;  /* 0xff80000005058808 */ /* 0x000fe40004800000 */
[-C--:B------:R-:W-:Y:S03]  /*6db0*/  @!P0 ISETP.GE.AND P1, PT, R237, R9.reuse, PT ;  /* 0x00000009ed00820c */ /* 0x080fe60003f26270 */
[--C-:B------:R-:W-:Y:S01]  /*6dc0*/  FFMA.FTZ R5, R5, c[0x0][0x23c], -R0.reuse ;  /* 0x00008f0005057a23 */ /* 0x100fe20000010800 */
[----:B------:R-:W-:Y:S01]  /*6dd0*/  @!P0 FSEL R4, R4, -INF , !P1 ;  /* 0xff80000004048808 */ /* 0x000fe20004800000 */
[----:B------:R-:W-:Y:S01]  /*6de0*/  MUFU.EX2 R105, R15 ;  /* 0x0000000f00697308 */ /* 0x000fe20000000800 */
[-C--:B------:R-:W-:Y:S03]  /*6df0*/  @!P0 ISETP.GE.AND P1, PT, R238, R10.reuse, PT ;  /* 0x0000000aee00820c */ /* 0x080fe60003f26270 */
[----:B------:R-:W-:Y:S06]  /*6e00*/  FFMA.FTZ R4, R4, c[0x0][0x23c], -R0 ;  /* 0x00008f0004047a23 */ /* 0x000fec0000010800 */
[----:B------:R1:W-:Y:S10]  /*6e10*/  MUFU.EX2 R79, R4 ;  /* 0x00000004004f7308 */ /* 0x0003f40000000800 */
[----:B------:R1:W-:Y:S10]  /*6e20*/  MUFU.EX2 R80, R5 ;  /* 0x0000000500507308 */ /* 0x0003f40000000800 */
[----:B------:R-:W-:Y:S01]  /*6e30*/  MUFU.TANH R159, R65 ;  /* 0x00000041009f7308 */ /* 0x000fe20000002400 */
[----:B-1----:R-:W-:Y:S05]  /*6e40*/  FFMA.FTZ R4, R20, UR4, R100 ;  /* 0x0000000414047c23 */ /* 0x002fea0008010064 */
[----:B------:R-:W-:Y:S04]  /*6e50*/  @!P0 FSEL R4, R4, -INF , !P1 ;  /* 0xff80000004048808 */ /* 0x000fe80004800000 */
[----:B------:R-:W-:Y:S01]  /*6e60*/  MUFU.TANH R170, R66 ;  /* 0x0000004200aa7308 */ /* 0x000fe20000002400 */
[----:B------:R-:W-:Y:S01]  /*6e70*/  @!P0 ISETP.GE.AND P1, PT, R239, R10, PT ;  /* 0x0000000aef00820c */ /* 0x000fe20003f26270 */
[----:B------:R-:W-:Y:S02]  /*6e80*/  FFMA.FTZ R4, R4, c[0x0][0x23c], -R8 ;  /* 0x00008f0004047a23 */ /* 0x000fe40000010808 */
[----:B------:R-:W-:Y:S06]  /*6e90*/  FFMA.FTZ R5, R20, UR4, R74 ;  /* 0x0000000414057c23 */ /* 0x000fec000801004a */
[----:B------:R1:W-:Y:S10]  /*6ea0*/  MUFU.EX2 R104, R4 ;  /* 0x0000000400687308 */ /* 0x0003f40000000800 */
[----:B------:R-:W-:Y:S10]  /*6eb0*/  MUFU.TANH R169, R67 ;  /* 0x0000004300a97308 */ /* 0x000ff40000002400 */
[----:B------:R-:W-:Y:S10]  /*6ec0*/  MUFU.TANH R191, R63 ;  /* 0x0000003f00bf7308 */ /* 0x000ff40000002400 */
[----:B------:R-:W-:Y:S10]  /*6ed0*/  MUFU.TANH R167, R53 ;  /* 0x0000003500a77308 */ /* 0x000ff40000002400 */
[----:B------:R-:W1:Y:S10]  /*6ee0*/  MUFU.TANH R219, R54 ;  /* 0x0000003600db7308 */ /* 0x000e740000002400 */
[----:B------:R-:W2:Y:S10]  /*6ef0*/  MUFU.TANH R218, R55 ;  /* 0x0000003700da7308 */ /* 0x000eb40000002400 */
[----:B------:R-:W2:Y:S01]  /*6f00*/  MUFU.TANH R250, R56 ;  /* 0x0000003800fa7308 */ /* 0x000ea20000002400 */
[C---:B----4-:R-:W-:Y:S02]  /*6f10*/  FFMA.FTZ R15, R19.reuse, UR4, R99 ;  /* 0x00000004130f7c23 */ /* 0x050fe40008010063 */
[----:B-1----:R-:W-:Y:S03]  /*6f20*/  FFMA.FTZ R4, R19, UR4, R73 ;  /* 0x0000000413047c23 */ /* 0x002fe60008010049 */
[----:B------:R-:W-:Y:S02]  /*6f30*/  @!P0 FSEL R15, R15, -INF , !P1 ;  /* 0xff8000000f0f8808 */ /* 0x000fe40004800000 */
[-C--:B------:R-:W-:Y:S02]  /*6f40*/  @!P0 ISETP.GE.AND P1, PT, R238, R9.reuse, PT ;  /* 0x00000009ee00820c */ /* 0x080fe40003f26270 */
[----:B------:R-:W1:Y:S01]  /*6f50*/  MUFU.TANH R248, R57 ;  /* 0x0000003900f87308 */ /* 0x000e620000002400 */
[----:B------:R-:W-:Y:S01]  /*6f60*/  FFMA.FTZ R15, R15, c[0x0][0x23c], -R8 ;  /* 0x00008f000f0f7a23 */ /* 0x000fe20000010808 */
[----:B------:R-:W-:Y:S02]  /*6f70*/  @!P0 FSEL R5, R5, -INF , !P1 ;  /* 0xff80000005058808 */ /* 0x000fe40004800000 */
[-C--:B------:R-:W-:Y:S03]  /*6f80*/  @!P0 ISETP.GE.AND P1, PT, R239, R9.reuse, PT ;  /* 0x00000009ef00820c */ /* 0x080fe60003f26270 */
[--C-:B------:R-:W-:Y:S01]  /*6f90*/  FFMA.FTZ R5, R5, c[0x0][0x23c], -R0.reuse ;  /* 0x00008f0005057a23 */ /* 0x100fe20000010800 */
[----:B------:R-:W-:Y:S02]  /*6fa0*/  @!P0 FSEL R4, R4, -INF , !P1 ;  /* 0xff80000004048808 */ /* 0x000fe40004800000 */
[----:B------:R4:W-:Y:S01]  /*6fb0*/  MUFU.EX2 R103, R15 ;  /* 0x0000000f00677308 */ /* 0x0009e20000000800 */
[-C--:B------:R-:W-:Y:S02]  /*6fc0*/  @!P0 ISETP.GE.AND P1, PT, R238, R14.reuse, PT ;  /* 0x0000000eee00820c */ /* 0x080fe40003f26270 */
[----:B------:R-:W-:Y:S07]  /*6fd0*/  FFMA.FTZ R4, R4, c[0x0][0x23c], -R0 ;  /* 0x00008f0004047a23 */ /* 0x000fee0000010800 */
[----:B------:R1:W-:Y:S10]  /*6fe0*/  MUFU.EX2 R78, R5 ;  /* 0x00000005004e7308 */ /* 0x0003f40000000800 */
[----:B------:R3:W-:Y:S01]  /*6ff0*/  MUFU.EX2 R77, R4 ;  /* 0x00000004004d7308 */ /* 0x0007e20000000800 */
[----:B----4-:R-:W4:Y:S01]  /*7000*/  LDL R15, [R1+0x28] ;  /* 0x00002800010f7983 */ /* 0x010f220000100800 */
[----:B-1----:R-:W-:Y:S01]  /*7010*/  FFMA.FTZ R5, R20, UR4, R172 ;  /* 0x0000000414057c23 */ /* 0x002fe200080100ac */
[-C--:B---3--:R-:W-:Y:S04]  /*7020*/  @!P0 ISETP.GE.AND P4, PT, R7, R14.reuse, PT ;  /* 0x0000000e0700820c */ /* 0x088fe80003f86270 */
[----:B------:R-:W-:Y:S02]  /*7030*/  @!P0 FSEL R5, R5, -INF , !P1 ;  /* 0xff80000005058808 */ /* 0x000fe40004800000 */
[----:B------:R-:W-:Y:S01]  /*7040*/  @!P0 ISETP.GE.AND P1, PT, R239, R14, PT ;  /* 0x0000000eef00820c */ /* 0x000fe20003f26270 */
[----:B------:R-:W-:Y:S02]  /*7050*/  FFMA.FTZ R4, R19, UR4, R171 ;  /* 0x0000000413047c23 */ /* 0x000fe400080100ab */
[--C-:B------:R-:W-:Y:S03]  /*7060*/  FFMA.FTZ R5, R5, c[0x0][0x23c], -R13.reuse ;  /* 0x00008f0005057a23 */ /* 0x100fe6000001080d */
[----:B------:R-:W-:Y:S01]  /*7070*/  @!P0 FSEL R4, R4, -INF , !P1 ;  /* 0xff80000004048808 */ /* 0x000fe20004800000 */
[----:B------:R1:W-:Y:S01]  /*7080*/  MUFU.EX2 R166, R5 ;  /* 0x0000000500a67308 */ /* 0x0003e20000000800 */
[-C--:B------:R-:W-:Y:S03]  /*7090*/  @!P0 ISETP.GE.AND P1, PT, R238, R12.reuse, PT ;  /* 0x0000000cee00820c */ /* 0x080fe60003f26270 */
[----:B------:R-:W-:Y:S06]  /*70a0*/  FFMA.FTZ R4, R4, c[0x0][0x23c], -R13 ;  /* 0x00008f0004047a23 */ /* 0x000fec000001080d */
[----:B------:R3:W2:Y:S01]  /*70b0*/  MUFU.EX2 R165, R4 ;  /* 0x0000000400a57308 */ /* 0x0006a20000000800 */
[----:B-1----:R-:W-:Y:S05]  /*70c0*/  FFMA.FTZ R5, R20, UR4, R221 ;  /* 0x0000000414057c23 */ /* 0x002fea00080100dd */
[----:B------:R-:W-:Y:S02]  /*70d0*/  @!P0 FSEL R5, R5, -INF , !P1 ;  /* 0xff80000005058808 */ /* 0x000fe40004800000 */
[----:B------:R-:W-:Y:S03]  /*70e0*/  @!P0 ISETP.GE.AND P1, PT, R239, R12, PT ;  /* 0x0000000cef00820c */ /* 0x000fe60003f26270 */
[--C-:B------:R-:W-:Y:S02]  /*70f0*/  FFMA.FTZ R5, R5, c[0x0][0x23c], -R11.reuse ;  /* 0x00008f0005057a23 */ /* 0x100fe4000001080b */
[----:B---3--:R-:W-:Y:S02]  /*7100*/  FFMA.FTZ R4, R19, UR4, R220 ;  /* 0x0000000413047c23 */ /* 0x008fe400080100dc */
[----:B------:R2:W-:Y:S03]  /*7110*/  MUFU.EX2 R213, R5 ;  /* 0x0000000500d57308 */ /* 0x0005e60000000800 */
[----:B------:R-:W-:Y:S02]  /*7120*/  @!P0 FSEL R4, R4, -INF , !P1 ;  /* 0xff80000004048808 */ /* 0x000fe40004800000 */
[-C--:B------:R-:W-:Y:S03]  /*7130*/  @!P0 ISETP.GE.AND P1, PT, R225, R14.reuse, PT ;  /* 0x0000000ee100820c */ /* 0x080fe60003f26270 */
[----:B------:R-:W-:Y:S04]  /*7140*/  FFMA.FTZ R4, R4, c[0x0][0x23c], -R11 ;  /* 0x00008f0004047a23 */ /* 0x000fe8000001080b */
[----:B------:R-:W1:Y:S01]  /*7150*/  MUFU.EX2 R212, R4 ;  /* 0x0000000400d47308 */ /* 0x000e620000000800 */
[----:B--2---:R-:W-:Y:S05]  /*7160*/  FFMA.FTZ R5, R18, UR4, R168 ;  /* 0x0000000412057c23 */ /* 0x004fea00080100a8 */
[----:B------:R-:W-:Y:S02]  /*7170*/  @!P0 FSEL R5, R5, -INF , !P1 ;  /* 0xff80000005058808 */ /* 0x000fe40004800000 */
[----:B------:R-:W-:Y:S03]  /*7180*/  @!P0 ISETP.GE.AND P1, PT, R226, R14, PT ;  /* 0x0000000ee200820c */ /* 0x000fe60003f26270 */
[----:B------:R-:W-:Y:S04]  /*7190*/  FFMA.FTZ R5, R5, c[0x0][0x23c], -R13 ;  /* 0x00008f0005057a23 */ /* 0x000fe8000001080d */
[----:B------:R2:W-:Y:S02]  /*71a0*/  MUFU.EX2 R164, R5 ;  /* 0x0000000500a47308 */ /* 0x0005e40000000800 */
[----:B--2---:R-:W-:Y:S02]  /*71b0*/  FFMA.FTZ R5, R18, UR4, R219 ;  /* 0x0000000412057c23 */ /* 0x004fe400080100db */
[----:B------:R-:W-:Y:S05]  /*71c0*/  FFMA.FTZ R4, R17, UR4, R167 ;  /* 0x0000000411047c23 */ /* 0x000fea00080100a7 */
[----:B------:R-:W-:Y:S02]  /*71d0*/  @!P0 FSEL R4, R4, -INF , !P1 ;  /* 0xff80000004048808 */ /* 0x000fe40004800000 */
[-C--:B------:R-:W-:Y:S03]  /*71e0*/  @!P0 ISETP.GE.AND P1, PT, R225, R12.reuse, PT ;  /* 0x0000000ce100820c */ /* 0x080fe60003f26270 */
[----:B------:R-:W-:Y:S01]  /*71f0*/  FFMA.FTZ R4, R4, c[0x0][0x23c], -R13 ;  /* 0x00008f0004047a23 */ /* 0x000fe2000001080d */
[----:B------:R-:W-:Y:S02]  /*7200*/  @!P0 FSEL R5, R5, -INF , !P1 ;  /* 0xff80000005058808 */ /* 0x000fe40004800000 */
[----:B------:R-:W-:Y:S01]  /*7210*/  @!P0 ISETP.GE.AND P1, PT, R226, R12, PT ;  /* 0x0000000ce200820c */ /* 0x000fe20003f26270 */
[----:B------:R2:W-:Y:S02]  /*7220*/  MUFU.EX2 R163, R4 ;  /* 0x0000000400a37308 */ /* 0x0005e40000000800 */
[--C-:B------:R-:W-:Y:S08]  /*7230*/  FFMA.FTZ R5, R5, c[0x0][0x23c], -R11.reuse ;  /* 0x00008f0005057a23 */ /* 0x100ff0000001080b */
[----:B------:R3:W-:Y:S01]  /*7240*/  MUFU.EX2 R179, R5 ;  /* 0x0000000500b37308 */ /* 0x0007e20000000800 */
[----:B--2---:R-:W-:Y:S05]  /*7250*/  FFMA.FTZ R4, R17, UR4, R218 ;  /* 0x0000000411047c23 */ /* 0x004fea00080100da */
[----:B------:R-:W-:Y:S02]  /*7260*/  @!P0 FSEL R4, R4, -INF , !P1 ;  /* 0xff80000004048808 */ /* 0x000fe40004800000 */
[-C--:B------:R-:W-:Y:S01]  /*7270*/  @!P0 ISETP.GE.AND P1, PT, R225, R10.reuse, PT ;  /* 0x0000000ae100820c */ /* 0x080fe20003f26270 */
[----:B---3--:R-:W-:Y:S02]  /*7280*/  FFMA.FTZ R5, R18, UR4, R250 ;  /* 0x0000000412057c23 */ /* 0x008fe400080100fa */
[----:B------:R-:W-:Y:S03]  /*7290*/  FFMA.FTZ R4, R4, c[0x0][0x23c], -R11 ;  /* 0x00008f0004047a23 */ /* 0x000fe6000001080b */
[----:B------:R-:W-:Y:S01]  /*72a0*/  @!P0 FSEL R5, R5, -INF , !P1 ;  /* 0xff80000005058808 */ /* 0x000fe20004800000 */
[----:B------:R2:W3:Y:S01]  /*72b0*/  MUFU.EX2 R178, R4 ;  /* 0x0000000400b27308 */ /* 0x0004e20000000800 */
[-C--:B------:R-:W-:Y:S03]  /*72c0*/  @!P0 ISETP.GE.AND P1, PT, R226, R10.reuse, PT ;  /* 0x0000000ae200820c */ /* 0x080fe60003f26270 */
[----:B------:R-:W-:Y:S06]  /*72d0*/  FFMA.FTZ R5, R5, c[0x0][0x23c], -R8 ;  /* 0x00008f0005057a23 */ /* 0x000fec0000010808 */
[----:B------:R1:W-:Y:S01]  /*72e0*/  MUFU.EX2 R98, R5 ;  /* 0x0000000500627308 */ /* 0x0003e20000000800 */
[----:B--2---:R-:W-:Y:S05]  /*72f0*/  FFMA.FTZ R4, R17, UR4, R248 ;  /* 0x0000000411047c23 */ /* 0x004fea00080100f8 */
[----:B------:R-:W-:Y:S02]  /*7300*/  @!P0 FSEL R4, R4, -INF , !P1 ;  /* 0xff80000004048808 */ /* 0x000fe40004800000 */
[-C--:B------:R-:W-:Y:S01]  /*7310*/  @!P0 ISETP.GE.AND P1, PT, R225, R9.reuse, PT ;  /* 0x00000009e100820c */ /* 0x080fe20003f26270 */
[----:B-1----:R-:W-:Y:S02]  /*7320*/  FFMA.FTZ R5, R18, UR4, R68 ;  /* 0x0000000412057c23 */ /* 0x002fe40008010044 */
[----:B------:R-:W-:Y:S03]  /*7330*/  FFMA.FTZ R4, R4, c[0x0][0x23c], -R8 ;  /* 0x00008f0004047a23 */ /* 0x000fe60000010808 */
[----:B------:R-:W-:Y:S01]  /*7340*/  @!P0 FSEL R5, R5, -INF , !P1 ;  /* 0xff80000005058808 */ /* 0x000fe20004800000 */
[----:B------:R1:W-:Y:S01]  /*7350*/  MUFU.EX2 R97, R4 ;  /* 0x0000000400617308 */ /* 0x0003e20000000800 */
[----:B------:R-:W-:Y:S03]  /*7360*/  @!P0 ISETP.GE.AND P1, PT, R226, R9, PT ;  /* 0x00000009e200820c */ /* 0x000fe60003f26270 */
[----:B------:R-:W-:Y:S06]  /*7370*/  FFMA.FTZ R5, R5, c[0x0][0x23c], -R0 ;  /* 0x00008f0005057a23 */ /* 0x000fec0000010800 */
[----:B------:R2:W-:Y:S01]  /*7380*/  MUFU.EX2 R72, R5 ;  /* 0x0000000500487308 */ /* 0x0005e20000000800 */
[----:B-1----:R-:W-:Y:S05]  /*7390*/  FFMA.FTZ R4, R17, UR4, R2 ;  /* 0x0000000411047c23 */ /* 0x002fea0008010002 */
[----:B------:R-:W-:Y:S02]  /*73a0*/  @!P0 FSEL R4, R4, -INF , !P1 ;  /* 0xff80000004048808 */ /* 0x000fe40004800000 */
[----:B------:R-:W-:Y:S01]  /*73b0*/  @!P0 ISETP.GE.AND P1, PT, R7, R10, PT ;  /* 0x0000000a0700820c */ /* 0x000fe20003f26270 */
[----:B--2---:R-:W-:Y:S02]  /*73c0*/  FFMA.FTZ R5, R16, UR4, R233 ;  /* 0x0000000410057c23 */ /* 0x004fe400080100e9 */
[----:B------:R-:W-:Y:S03]  /*73d0*/  FFMA.FTZ R6, R4, c[0x0][0x23c], -R0 ;  /* 0x00008f0004067a23 */ /* 0x000fe60000010800 */
[----:B------:R-:W-:Y:S01]  /*73e0*/  @!P0 FSEL R5, R5, -INF , !P2 ;  /* 0xff80000005058808 */ /* 0x000fe20005000000 */
[----:B------:R1:W-:Y:S01]  /*73f0*/  MUFU.EX2 R71, R6 ;  /* 0x0000000600477308 */ /* 0x0003e20000000800 */
[----:B------:R-:W-:Y:S03]  /*7400*/  @!P0 ISETP.GE.AND P2, PT, R7, R12, PT ;  /* 0x0000000c0700820c */ /* 0x000fe60003f46270 */
[----:B------:R-:W-:Y:S06]  /*7410*/  FFMA.FTZ R5, R5, c[0x0][0x23c], -R8 ;  /* 0x00008f0005057a23 */ /* 0x000fec0000010808 */
[----:B------:R2:W-:Y:S01]  /*7420*/  MUFU.EX2 R249, R5 ;  /* 0x0000000500f97308 */ /* 0x0005e20000000800 */
[----:B-1----:R-:W-:Y:S05]  /*7430*/  F2FP.PACK_AB R6, R188, R189 ;  /* 0x000000bdbc06723e */ /* 0x002fea00000000ff */
[----:B------:R1:W-:Y:S01]  /*7440*/  STS [R194+0x1c400], R6 ;  /* 0x01c40006c2007388 */ /* 0x0003e20000000800 */
[----:B--2---:R-:W-:Y:S02]  /*7450*/  FFMA.FTZ R5, R16, UR4, R160 ;  /* 0x0000000410057c23 */ /* 0x004fe400080100a0 */
[----:B----4-:R-:W-:Y:S03]  /*7460*/  FFMA.FTZ R4, R15, UR4, R224 ;  /* 0x000000040f047c23 */ /* 0x010fe600080100e0 */
[----:B------:R-:W-:Y:S02]  /*7470*/  @!P0 FSEL R5, R5, -INF , !P5 ;  /* 0xff80000005058808 */ /* 0x000fe40006800000 */
[----:B------:R-:W-:Y:S02]  /*7480*/  @!P0 FSEL R4, R4, -INF , !P1 ;  /* 0xff80000004048808 */ /* 0x000fe40004800000 */
[-C--:B------:R-:W-:Y:S03]  /*7490*/  @!P0 ISETP.GE.AND P1, PT, R252, R9.reuse, PT ;  /* 0x00000009fc00820c */ /* 0x080fe60003f26270 */
[----:B------:R-:W-:Y:S02]  /*74a0*/  FFMA.FTZ R8, R4, c[0x0][0x23c], -R8 ;  /* 0x00008f0004087a23 */ /* 0x000fe40000010808 */
[----:B------:R-:W-:Y:S02]  /*74b0*/  FFMA.FTZ R4, R16, UR4, R190 ;  /* 0x0000000410047c23 */ /* 0x000fe400080100be */
[----:B------:R2:W-:Y:S03]  /*74c0*/  MUFU.EX2 R246, R8 ;  /* 0x0000000800f67308 */ /* 0x0005e60000000800 */
[----:B------:R-:W-:Y:S02]  /*74d0*/  @!P0 FSEL R4, R4, -INF , !P1 ;  /* 0xff80000004048808 */ /* 0x000fe40004800000 */
[----:B------:R-:W-:Y:S02]  /*74e0*/  @!P0 ISETP.GE.AND P1, PT, R7, R9, PT ;  /* 0x000000090700820c */ /* 0x000fe40003f26270 */
[----:B------:R-:W-:Y:S02]  /*74f0*/  F2FP.PACK_AB R7, R157, R153 ;  /* 0x000000999d07723e */ /* 0x000fe400000000ff */
[----:B-1----:R-:W-:Y:S03]  /*7500*/  F2FP.PACK_AB R6, R121, R122 ;  /* 0x0000007a7906723e */ /* 0x002fe600000000ff */
[----:B------:R1:W-:Y:S01]  /*7510*/  STS [R194+0x1c000], R7 ;  /* 0x01c00007c2007388 */ /* 0x0003e20000000800 */
[----:B--2---:R-:W-:Y:S01]  /*7520*/  FFMA.FTZ R8, R4, c[0x0][0x23c], -R0 ;  /* 0x00008f0004087a23 */ /* 0x004fe20000010800 */
[----:B------:R-:W-:Y:S03]  /*7530*/  F2FP.PACK_AB R4, R156, R234 ;  /* 0x000000ea9c04723e */ /* 0x000fe600000000ff */
[----:B------:R2:W-:Y:S02]  /*7540*/  MUFU.EX2 R70, R8 ;  /* 0x0000000800467308 */ /* 0x0005e40000000800 */
[----:B------:R4:W-:Y:S01]  /*7550*/  STS [R197+0x1c000], R4 ;  /* 0x01c00004c5007388 */ /* 0x0009e20000000800 */
[----:B-1----:R-:W-:Y:S05]  /*7560*/  F2FP.PACK_AB R7, R131, R180 ;  /* 0x000000b48307723e */ /* 0x002fea00000000ff */
[----:B------:R1:W-:Y:S04]  /*7570*/  STS [R197+0x1c400], R7 ;  /* 0x01c40007c5007388 */ /* 0x0003e80000000800 */
[----:B------:R3:W-:Y:S01]  /*7580*/  STS [R194+0x1e000], R6 ;  /* 0x01e00006c2007388 */ /* 0x0007e20000000800 */
[----:B--2---:R-:W-:Y:S01]  /*7590*/  FFMA.FTZ R8, R5, c[0x0][0x23c], -R13 ;  /* 0x00008f0005087a23 */ /* 0x004fe2000001080d */
[----:B------:R-:W-:Y:S01]  /*75a0*/  F2FP.PACK_AB R5, R95, R96 ;  /* 0x000000605f05723e */ /* 0x000fe200000000ff */
[----:B----4-:R-:W-:Y:S02]  /*75b0*/  FFMA.FTZ R4, R15, UR4, R159 ;  /* 0x000000040f047c23 */ /* 0x010fe4000801009f */
[----:B------:R2:W-:Y:S02]  /*75c0*/  MUFU.EX2 R162, R8 ;  /* 0x0000000800a27308 */ /* 0x0005e40000000800 */
[----:B------:R4:W-:Y:S01]  /*75d0*/  STS [R194+0x1e400], R5 ;  /* 0x01e40005c2007388 */ /* 0x0009e20000000800 */
[----:B------:R-:W-:Y:S05]  /*75e0*/  @!P0 FSEL R4, R4, -INF , !P4 ;  /* 0xff80000004048808 */ /* 0x000fea0006000000 */
[----:B------:R-:W-:Y:S01]  /*75f0*/  FFMA.FTZ R13, R4, c[0x0][0x23c], -R13 ;  /* 0x00008f00040d7a23 */ /* 0x000fe2000001080d */
[----:B------:R-:W-:Y:S02]  /*7600*/  F2FP.PACK_AB R4, R154, R155 ;  /* 0x0000009b9a04723e */ /* 0x000fe400000000ff */
[----:B-1----:R-:W-:Y:S01]  /*7610*/  F2FP.PACK_AB R7, R119, R120 ;  /* 0x000000787707723e */ /* 0x002fe200000000ff */
[----:B------:R-:W1:Y:S01]  /*7620*/  MUFU.EX2 R161, R13 ;  /* 0x0000000d00a17308 */ /* 0x000e620000000800 */
[----:B---3--:R-:W-:Y:S03]  /*7630*/  F2FP.PACK_AB R6, R93, R94 ;  /* 0x0000005e5d06723e */ /* 0x008fe600000000ff */
[----:B------:R3:W-:Y:S04]  /*7640*/  STS [R197+0x1e000], R7 ;  /* 0x01e00007c5007388 */ /* 0x0007e80000000800 */
[----:B------:R1:W-:Y:S04]  /*7650*/  STS [R197+0x1e400], R6 ;  /* 0x01e40006c5007388 */ /* 0x0003e80000000800 */
[----:B------:R1:W-:Y:S01]  /*7660*/  STS [R201+0x1c000], R4 ;  /* 0x01c00004c9007388 */ /* 0x0003e20000000800 */
[----:B----4-:R-:W-:Y:S05]  /*7670*/  FFMA.FTZ R5, R16, UR4, R170 ;  /* 0x0000000410057c23 */ /* 0x010fea00080100aa */
[----:B------:R-:W-:Y:S05]  /*7680*/  @!P0 FSEL R5, R5, -INF , !P3 ;  /* 0xff80000005058808 */ /* 0x000fea0005800000 */
[----:B--2---:R-:W-:Y:S01]  /*7690*/  FFMA.FTZ R8, R5, c[0x0][0x23c], -R11 ;  /* 0x00008f0005087a23 */ /* 0x004fe2000001080b */
[----:B------:R-:W-:Y:S03]  /*76a0*/  F2FP.PACK_AB R5, R240, R242 ;  /* 0x000000f2f005723e */ /* 0x000fe600000000ff */
[----:B------:R2:W-:Y:S01]  /*76b0*/  MUFU.EX2 R174, R8 ;  /* 0x0000000800ae7308 */ /* 0x0005e20000000800 */
[----:B---3--:R-:W-:Y:S02]  /*76c0*/  F2FP.PACK_AB R7, R127, R128 ;  /* 0x000000807f07723e */ /* 0x008fe400000000ff */
[----:B-1----:R-:W-:Y:S03]  /*76d0*/  F2FP.PACK_AB R6, R176, R177 ;  /* 0x000000b1b006723e */ /* 0x002fe600000000ff */
[----:B------:R1:W-:Y:S01]  /*76e0*/  STS [R201+0x1c400], R7 ;  /* 0x01c40007c9007388 */ /* 0x0003e20000000800 */
[C---:B------:R-:W-:Y:S03]  /*76f0*/  FFMA.FTZ R4, R15.reuse, UR4, R169 ;  /* 0x000000040f047c23 */ /* 0x040fe600080100a9 */
[----:B------:R3:W-:Y:S04]  /*7700*/  STS [R200+0x1c000], R6 ;  /* 0x01c00006c8007388 */ /* 0x0007e80000000800 */
[----:B------:R4:W-:Y:S01]  /*7710*/  STS [R200+0x1c400], R5 ;  /* 0x01c40005c8007388 */ /* 0x0009e20000000800 */
[----:B------:R-:W-:Y:S05]  /*7720*/  @!P0 FSEL R4, R4, -INF , !P2 ;  /* 0xff80000004048808 */ /* 0x000fea0005000000 */
[----:B------:R-:W-:Y:S02]  /*7730*/  FFMA.FTZ R11, R4, c[0x0][0x23c], -R11 ;  /* 0x00008f00040b7a23 */ /* 0x000fe4000001080b */
[----:B------:R-:W-:Y:S01]  /*7740*/  FFMA.FTZ R4, R15, UR4, R191 ;  /* 0x000000040f047c23 */ /* 0x000fe200080100bf */
[----:B--2---:R-:W-:Y:S01]  /*7750*/  F2FP.PACK_AB R8, R87, R88 ;  /* 0x000000585708723e */ /* 0x004fe200000000ff */
[----:B------:R-:W2:Y:S03]  /*7760*/  MUFU.EX2 R173, R11 ;  /* 0x0000000b00ad7308 */ /* 0x000ea60000000800 */
[----:B------:R-:W-:Y:S01]  /*7770*/  @!P0 FSEL R4, R4, -INF , !P1 ;  /* 0xff80000004048808 */ /* 0x000fe20004800000 */
[----:B------:R-:W-:Y:S01]  /*7780*/  STS [R201+0x1e400], R8 ;  /* 0x01e40008c9007388 */ /* 0x000fe20000000800 */
[----:B-1----:R-:W-:Y:S03]  /*7790*/  F2FP.PACK_AB R7, R113, R114 ;  /* 0x000000727107723e */ /* 0x002fe600000000ff */
[----:B------:R-:W-:Y:S01]  /*77a0*/  FFMA.FTZ R0, R4, c[0x0][0x23c], -R0 ;  /* 0x00008f0004007a23 */ /* 0x000fe20000010800 */
[----:B------:R-:W-:Y:S02]  /*77b0*/  F2FP.PACK_AB R4, R165, R166 ;  /* 0x000000a6a504723e */ /* 0x000fe400000000ff */
[----:B---3--:R-:W-:Y:S01]  /*77c0*/  F2FP.PACK_AB R6, R85, R86 ;  /* 0x000000565506723e */ /* 0x008fe200000000ff */
[----:B------:R1:W-:Y:S01]  /*77d0*/  STS [R201+0x1e000], R7 ;  /* 0x01e00007c9007388 */ /* 0x0003e20000000800 */
[----:B------:R3:W1:Y:S01]  /*77e0*/  MUFU.EX2 R69, R0 ;  /* 0x0000000000457308 */ /* 0x0006620000000800 */
[----:B----4-:R-:W-:Y:S02]  /*77f0*/  F2FP.PACK_AB R5, R152, R175 ;  /* 0x000000af9805723e */ /* 0x010fe400000000ff */
[----:B------:R4:W-:Y:S01]  /*7800*/  STS [R200+0x1e400], R6 ;  /* 0x01e40006c8007388 */ /* 0x0009e20000000800 */
[----:B-1----:R-:W-:Y:S02]  /*7810*/  F2FP.PACK_AB R7, R111, R112 ;  /* 0x000000706f07723e */ /* 0x002fe400000000ff */
[----:B---3--:R-:W-:Y:S02]  /*7820*/  F2FP.PACK_AB R0, R212, R213 ;  /* 0x000000d5d400723e */ /* 0x008fe400000000ff */
[----:B----4-:R-:W-:Y:S01]  /*7830*/  F2FP.PACK_AB R6, R105, R106 ;  /* 0x0000006a6906723e */ /* 0x010fe200000000ff */
[----:B------:R1:W-:Y:S04]  /*7840*/  STS [R200+0x1e000], R7 ;  /* 0x01e00007c8007388 */ /* 0x0003e80000000800 */
[----:B------:R3:W-:Y:S01]  /*7850*/  STS [R195+0x1c000], R5 ;  /* 0x01c00005c3007388 */ /* 0x0007e20000000800 */
[----:B-1----:R-:W-:Y:S02]  /*7860*/  F2FP.PACK_AB R7, R222, R223 ;  /* 0x000000dfde07723e */ /* 0x002fe400000000ff */
[----:B---3--:R-:W-:Y:S03]  /*7870*/  F2FP.PACK_AB R5, R79, R80 ;  /* 0x000000504f05723e */ /* 0x008fe600000000ff */
[----:B------:R1:W-:Y:S04]  /*7880*/  STS [R195+0x1c400], R7 ;  /* 0x01c40007c3007388 */ /* 0x0003e80000000800 */
[----:B------:R3:W-:Y:S04]  /*7890*/  STS [R196+0x1c000], R4 ;  /* 0x01c00004c4007388 */ /* 0x0007e80000000800 */
[----:B------:R4:W-:Y:S04]  /*78a0*/  STS [R196+0x1c400], R0 ;  /* 0x01c40000c4007388 */ /* 0x0009e80000000800 */
[----:B------:R2:W-:Y:S04]  /*78b0*/  STS [R195+0x1e000], R6 ;  /* 0x01e00006c3007388 */ /* 0x0005e80000000800 */
[----:B------:R2:W-:Y:S01]  /*78c0*/  STS [R195+0x1e400], R5 ;  /* 0x01e40005c3007388 */ /* 0x0005e20000000800 */
[----:B-1----:R-:W-:Y:S02]  /*78d0*/  F2FP.PACK_AB R7, R103, R104 ;  /* 0x000000686707723e */ /* 0x002fe400000000ff */
[----:B---3--:R-:W-:Y:S03]  /*78e0*/  F2FP.PACK_AB R4, R178, R179 ;  /* 0x000000b3b204723e */ /* 0x008fe600000000ff */
[----:B------:R1:W-:Y:S01]  /*78f0*/  STS [R196+0x1e000], R7 ;  /* 0x01e00007c4007388 */ /* 0x0003e20000000800 */
[----:B----4-:R-:W-:Y:S02]  /*7900*/  F2FP.PACK_AB R0, R161, R162 ;  /* 0x000000a2a100723e */ /* 0x010fe400000000ff */
[----:B--2---:R-:W-:Y:S02]  /*7910*/  F2FP.PACK_AB R6, R77, R78 ;  /* 0x0000004e4d06723e */ /* 0x004fe400000000ff */
[----:B------:R-:W-:Y:S03]  /*7920*/  F2FP.PACK_AB R5, R163, R164 ;  /* 0x000000a4a305723e */ /* 0x000fe600000000ff */
        /* <DEDUP_REMOVED lines=8> */
[----:B------:R-:W-:Y:S01]  /*79b0*/  STS [R198+0x1c400], R5 ;  /* 0x01c40005c6007388 */ /* 0x000fe20000000800 */
[----:B------:R-:W-:Y:S03]  /*79c0*/  F2FP.PACK_AB R0, R69, R70 ;  /* 0x000000464500723e */ /* 0x000fe600000000ff */
        /* <DEDUP_REMOVED lines=79> */
[----:B------:R2:W4:Y:S08]  /*7ec0*/  LDSM.16.M88.4 R140, [R0+0xa000] ;  /* 0x00a00000008c783b */ /* 0x0005300000000200 */
[----:B--2---:R2:W2:Y:S01]  /*7ed0*/  LDG.E R0, [R146.64+0x120] ;  /* 0x0001200692007981 */ /* 0x0044a2000c1e1900 */
[-C--:B-1----:R-:W-:Y:S08]  /*7ee0*/  HMMA.16816.F32 R4, R136, R132.reuse, R4 ;  /* 0x000000848804723c */ /* 0x082ff00000001804 */
[C---:B----4-:R-:W-:Y:S08]  /*7ef0*/  HMMA.16816.F32 R8, R140.reuse, R132, R8 ;  /* 0x000000848c08723c */ /* 0x050ff00000001808 */
[-C--:B------:R-:W-:Y:S08]  /*7f00*/  HMMA.16816.F32 R12, R140, R134.reuse, R12 ;  /* 0x000000868c0c723c */ /* 0x080ff0000000180c */
[----:B---3--:R-:W-:Y:S01]  /*7f10*/  FADD.FTZ R4, -R145, R4 ;  /* 0x0000000491047221 */ /* 0x008fe20000010100 */
[C---:B------:R-:W-:Y:S01]  /*7f20*/  HMMA.16816.F32 R16, R136.reuse, R134, R16 ;  /* 0x000000868810723c */ /* 0x040fe20000001810 */
[----:B------:R-:W1:Y:S02]  /*7f30*/  LDSM.16.M88.4 R132, [R185+0x10800] ;  /* 0x01080000b984783b */ /* 0x000e640000000200 */
[----:B------:R-:W-:Y:S02]  /*7f40*/  FMUL.FTZ R150, R153, R4 ;  /* 0x0000000499967220 */ /* 0x000fe40000410000 */
[----:B------:R-:W-:Y:S04]  /*7f50*/  FADD.FTZ R5, -R145, R5 ;  /* 0x0000000591057221 */ /* 0x000fe80000010100 */
[----:B------:R-:W-:Y:S01]  /*7f60*/  FMUL.FTZ R149, R157, R5 ;  /* 0x000000059d957220 */ /* 0x000fe20000410000 */
[----:B------:R2:W3:Y:S02]  /*7f70*/  LDG.E R4, [R146.64+0x20] ;  /* 0x0000200692047981 */ /* 0x0004e4000c1e1900 */
[----:B------:R-:W-:Y:S04]  /*7f80*/  FFMA.FTZ R5, -R158, R158, 1 ;  /* 0x3f8000009e057423 */ /* 0x000fe8000001019e */
[----:B------:R-:W-:Y:S04]  /*7f90*/  FMUL.FTZ R5, R5, c[0x0][0x2ec] ;  /* 0x0000bb0005057a20 */ /* 0x000fe80000410000 */
[----:B------:R-:W-:Y:S02]  /*7fa0*/  FMUL.FTZ R157, R5, R149 ;  /* 0x00000095059d7220 */ /* 0x000fe40000410000 */
[----:B------:R-:W-:Y:S02]  /*7fb0*/  FFMA.FTZ R5, -R245, R245, 1 ;  /* 0x3f800000f5057423 */ /* 0x000fe400000101f5 */
[C---:B------:R-:W-:Y:S02]  /*7fc0*/  FADD.FTZ R16, -R145.reuse, R16 ;  /* 0x0000001091107221 */ /* 0x040fe40000010100 */
[----:B------:R-:W-:Y:S02]  /*7fd0*/  FADD.FTZ R17, -R145, R17 ;  /* 0x0000001191117221 */ /* 0x000fe40000010100 */
[----:B------:R-:W-:Y:S01]  /*7fe0*/  FMUL.FTZ R5, R5, c[0x0][0x2ec] ;  /* 0x0000bb0005057a20 */ /* 0x000fe20000410000 */
[-C--:B-1----:R-:W-:Y:S08]  /*7ff0*/  HMMA.16816.F32 R20, R136, R132.reuse, R20 ;  /* 0x000000848814723c */ /* 0x082ff00000001814 */
[C---:B------:R-:W-:Y:S08]  /*8000*/  HMMA.16816.F32 R24, R140.reuse, R132, R24 ;  /* 0x000000848c18723c */ /* 0x040ff00000001818 */
[-C--:B------:R-:W-:Y:S08]  /*8010*/  HMMA.16816.F32 R28, R140, R134.reuse, R28 ;  /* 0x000000868c1c723c */ /* 0x080ff0000000181c */
[C---:B------:R-:W-:Y:S01]  /*8020*/  FADD.FTZ R20, -R145.reuse, R20 ;  /* 0x0000001491147221 */ /* 0x040fe20000010100 */
[C---:B------:R-:W-:Y:S01]  /*8030*/  HMMA.16816.F32 R32, R136.reuse, R134, R32 ;  /* 0x000000868820723c */ /* 0x040fe20000001820 */
[----:B------:R-:W1:Y:S02]  /*8040*/  LDSM.16.M88.4 R132, [R185+0x11000] ;  /* 0x01100000b984783b */ /* 0x000e640000000200 */
[C---:B------:R-:W-:Y:S04]  /*8050*/  FADD.FTZ R21, -R145.reuse, R21 ;  /* 0x0000001591157221 */ /* 0x040fe80000010100 */
[----:B------:R-:W-:Y:S11]  /*8060*/  FMUL.FTZ R21, R154, R21 ;  /* 0x000000159a157220 */ /* 0x000ff60000410000 */
[----:B------:R-:W-:Y:S06]  /*8070*/  @!UPT UIADD3 URZ, URZ, URZ, URZ ;  /* 0x0000003f3f3ff290 */ /* 0x000fec000fffe03f */
[C---:B------:R-:W-:Y:S02]  /*8080*/  FADD.FTZ R32, -R145.reuse, R32 ;  /* 0x0000002091207221 */ /* 0x040fe40000010100 */
[----:B------:R-:W-:Y:S04]  /*8090*/  FADD.FTZ R33, -R145, R33 ;  /* 0x0000002191217221 */ /* 0x000fe80000010100 */
        /* <DEDUP_REMOVED lines=8> */
[----:B------:R-:W-:Y:S01]  /*8120*/  FFMA.FTZ R132, -R151, R151, 1 ;  /* 0x3f80000097847423 */ /* 0x000fe20000010197 */
[-C--:B------:R-:W-:Y:S01]  /*8130*/  HMMA.16816.F32 R60, R140, R134.reuse, R60 ;  /* 0x000000868c3c723c */ /* 0x080fe2000000183c */
[----:B------:R-:W-:Y:S03]  /*8140*/  FMUL.FTZ R133, R156, R17 ;  /* 0x000000119c857220 */ /* 0x000fe60000410000 */
[----:B------:R-:W-:Y:S02]  /*8150*/  FMUL.FTZ R132, R132, c[0x0][0x2ec] ;  /* 0x0000bb0084847a20 */ /* 0x000fe40000410000 */
[----:B------:R-:W-:Y:S02]  /*8160*/  FFMA.FTZ R17, -R243, R243, 1 ;  /* 0x3f800000f3117423 */ /* 0x000fe400000101f3 */
[----:B------:R-:W-:Y:S01]  /*8170*/  FMUL.FTZ R158, R132, R150 ;  /* 0x00000096849e7220 */ /* 0x000fe20000410000 */
[----:B------:R-:W-:Y:S03]  /*8180*/  HMMA.16816.F32 R64, R136, R134, R64 ;  /* 0x000000868840723c */ /* 0x000fe60000001840 */
[----:B------:R-:W-:Y:S02]  /*8190*/  FMUL.FTZ R132, R155, R20 ;  /* 0x000000149b847220 */ /* 0x000fe40000410000 */
[----:B------:R-:W-:Y:S02]  /*81a0*/  FFMA.FTZ R20, -R241, R241, 1 ;  /* 0x3f800000f1147423 */ /* 0x000fe400000101f1 */
[----:B------:R-:W-:Y:S02]  /*81b0*/  FMUL.FTZ R134, R234, R16 ;  /* 0x00000010ea867220 */ /* 0x000fe40000410000 */
[----:B------:R-:W-:Y:S03]  /*81c0*/  FFMA.FTZ R16, -R251, R251, 1 ;  /* 0x3f800000fb107423 */ /* 0x000fe600000101fb */
[----:B------:R-:W-:Y:S02]  /*81d0*/  FMUL.FTZ R155, R5, R133 ;  /* 0x00000085059b7220 */ /* 0x000fe40000410000 */
[----:B------:R-:W-:Y:S02]  /*81e0*/  FMUL.FTZ R16, R16, c[0x0][0x2ec] ;  /* 0x0000bb0010107a20 */ /* 0x000fe40000410000 */
[----:B------:R-:W-:Y:S02]  /*81f0*/  FMUL.FTZ R5, R20, c[0x0][0x2ec] ;  /* 0x0000bb0014057a20 */ /* 0x000fe40000410000 */
[----:B------:R-:W-:Y:S02]  /*8200*/  FMUL.FTZ R156, R16, R134 ;  /* 0x00000086109c7220 */ /* 0x000fe40000410000 */
[----:B------:R-:W-:Y:S02]  /*8210*/  FMUL.FTZ R16, R17, c[0x0][0x2ec] ;  /* 0x0000bb0011107a20 */ /* 0x000fe40000410000 */
[----:B------:R-:W-:Y:S02]  /*8220*/  FMUL.FTZ R153, R5, R21 ;  /* 0x0000001505997220 */ /* 0x000fe40000410000 */
[----:B------:R-:W-:Y:S02]  /*8230*/  FMUL.FTZ R154, R16, R132 ;  /* 0x00000084109a7220 */ /* 0x000fe40000410000 */
[----:B------:R-:W-:Y:S02]  /*8240*/  FFMA.FTZ R16, -R217, R217, 1 ;  /* 0x3f800000d9107423 */ /* 0x000fe400000101d9 */
[----:B------:R-:W-:Y:S02]  /*8250*/  FMUL.FTZ R132, R177, R32 ;  /* 0x00000020b1847220 */ /* 0x000fe40000410000 */
[C---:B------:R-:W-:Y:S02]  /*8260*/  FADD.FTZ R32, -R145.reuse, R36 ;  /* 0x0000002491207221 */ /* 0x040fe40000010100 */
        /* <DEDUP_REMOVED lines=10> */
[----:B------:R-:W-:Y:S02]  /*8310*/  FMUL.FTZ R151, R5, R33 ;  /* 0x0000002105977220 */ /* 0x000fe40000410000 */
[----:B------:R-:W-:Y:S02]  /*8320*/  FMUL.FTZ R5, R20, c[0x0][0x2ec] ;  /* 0x0000bb0014057a20 */ /* 0x000fe40000410000 */
[C---:B------:R-:W-:Y:S02]  /*8330*/  FADD.FTZ R20, -R145.reuse, R48 ;  /* 0x0000003091147221 */ /* 0x040fe40000010100 */
        /* <DEDUP_REMOVED lines=9> */
[C---:B------:R-:W-:Y:S02]  /*83d0*/  FADD.FTZ R32, -R145.reuse, R64 ;  /* 0x0000004091207221 */ /* 0x040fe40000010100 */
[----:B--2---:R-:W-:Y:S02]  /*83e0*/  FMUL.FTZ R147, R16, R20 ;  /* 0x0000001410937220 */ /* 0x004fe40000410000 */
[----:B------:R-:W-:Y:S01]  /*83f0*/  FFMA.FTZ R16, -R160, R160, 1 ;  /* 0x3f800000a0107423 */ /* 0x000fe200000101a0 */
[----:B------:R-:W-:Y:S01]  /*8400*/  MOV R160, R203 ;  /* 0x000000cb00a07202 */ /* 0x000fe20000000f00 */
[----:B------:R-:W-:Y:S02]  /*8410*/  FADD.FTZ R21, -R145, R65 ;  /* 0x0000004191157221 */ /* 0x000fe40000010100 */
[----:B------:R-:W-:Y:S02]  /*8420*/  FMUL.FTZ R146, R5, R17 ;  /* 0x0000001105927220 */ /* 0x000fe40000410000 */
[----:B------:R-:W-:Y:S02]  /*8430*/  FMUL.FTZ R32, R162, R32 ;  /* 0x00000020a2207220 */ /* 0x000fe40000410000 */
[----:B------:R-:W-:Y:S02]  /*8440*/  FFMA.FTZ R5, -R159, R159, 1 ;  /* 0x3f8000009f057423 */ /* 0x000fe4000001019f */
[----:B------:R-:W-:Y:S02]  /*8450*/  FMUL.FTZ R16, R16, c[0x0][0x2ec] ;  /* 0x0000bb0010107a20 */ /* 0x000fe40000410000 */
[----:B------:R-:W-:Y:S01]  /*8460*/  FMUL.FTZ R21, R161, R21 ;  /* 0x00000015a1157220 */ /* 0x000fe20000410000 */
[----:B------:R-:W-:Y:S01]  /*8470*/  MOV R161, R202 ;  /* 0x000000ca00a17202 */ /* 0x000fe20000000f00 */
[----:B------:R-:W-:Y:S02]  /*8480*/  FMUL.FTZ R5, R5, c[0x0][0x2ec] ;  /* 0x0000bb0005057a20 */ /* 0x000fe40000410000 */
[----:B------:R-:W-:Y:S02]  /*8490*/  FMUL.FTZ R142, R16, R32 ;  /* 0x00000020108e7220 */ /* 0x000fe40000410000 */
[----:B------:R-:W-:Y:S02]  /*84a0*/  FMUL.FTZ R141, R5, R21 ;  /* 0x00000015058d7220 */ /* 0x000fe40000410000 */
[----:B------:R-:W-:Y:S02]  /*84b0*/  FFMA.FTZ R5, -R192, R192, 1 ;  /* 0x3f800000c0057423 */ /* 0x000fe400000101c0 */
[C---:B------:R-:W-:Y:S02]  /*84c0*/  FADD.FTZ R36, -R145.reuse, R52 ;  /* 0x0000003491247221 */ /* 0x040fe40000010100 */
[----:B------:R-:W-:Y:S02]  /*84d0*/  FADD.FTZ R33, -R145, R53 ;  /* 0x0000003591217221 */ /* 0x000fe40000010100 */
[----:B------:R-:W-:Y:S02]  /*84e0*/  FFMA.FTZ R20, -R168, R168, 1 ;  /* 0x3f800000a8147423 */ /* 0x000fe400000101a8 */
[----:B------:R-:W-:Y:S02]  /*84f0*/  FFMA.FTZ R17, -R167, R167, 1 ;  /* 0x3f800000a7117423 */ /* 0x000fe400000101a7 */
[----:B------:R-:W-:Y:S02]  /*8500*/  FMUL.FTZ R5, R5, c[0x0][0x2ec] ;  /* 0x0000bb0005057a20 */ /* 0x000fe40000410000 */
[----:B------:R-:W-:Y:S02]  /*8510*/  FMUL.FTZ R36, R164, R36 ;  /* 0x00000024a4247220 */ /* 0x000fe40000410000 */
[C---:B---3--:R-:W-:Y:S02]  /*8520*/  FADD.FTZ R16, -R4.reuse, R6 ;  /* 0x0000000604107221 */ /* 0x048fe40000010100 */
[----:B------:R-:W-:Y:S02]  /*8530*/  FFMA.FTZ R6, -R193, R193, 1 ;  /* 0x3f800000c1067423 */ /* 0x000fe400000101c1 */
[----:B------:R-:W-:Y:S01]  /*8540*/  FADD.FTZ R7, -R4, R7 ;  /* 0x0000000704077221 */ /* 0x000fe20000010100 */
[----:B------:R1:W5:Y:S01]  /*8550*/  LDL.LU R193, [R1+0x1ec] ;  /* 0x0001ec0001c17983 */ /* 0x0003620000300800 */
[----:B------:R-:W-:Y:S02]  /*8560*/  FMUL.FTZ R16, R189, R16 ;  /* 0x00000010bd107220 */ /* 0x000fe40000410000 */
[----:B------:R-:W-:Y:S01]  /*8570*/  FMUL.FTZ R7, R188, R7 ;  /* 0x00000007bc077220 */ /* 0x000fe20000410000 */
[----:B------:R1:W5:Y:S01]  /*8580*/  LDL.LU R192, [R1+0x1e8] ;  /* 0x0001e80001c07983 */ /* 0x0003620000300800 */
[----:B------:R-:W-:Y:S02]  /*8590*/  FMUL.FTZ R33, R163, R33 ;  /* 0x00000021a3217220 */ /* 0x000fe40000410000 */
[----:B------:R-:W-:Y:S01]  /*85a0*/  FMUL.FTZ R20, R20, c[0x0][0x2ec] ;  /* 0x0000bb0014147a20 */ /* 0x000fe20000410000 */
[----:B------:R1:W5:Y:S01]  /*85b0*/  LDL.LU R189, [R1+0x1e4] ;  /* 0x0001e40001bd7983 */ /* 0x0003620000300800 */
[----:B------:R-:W-:Y:S02]  /*85c0*/  FMUL.FTZ R17, R17, c[0x0][0x2ec] ;  /* 0x0000bb0011117a20 */ /* 0x000fe40000410000 */
[----:B------:R-:W-:Y:S01]  /*85d0*/  FMUL.FTZ R6, R6, c[0x0][0x2ec] ;  /* 0x0000bb0006067a20 */ /* 0x000fe20000410000 */
[----:B------:R1:W5:Y:S01]  /*85e0*/  LDL.LU R188, [R1+0x1e0] ;  /* 0x0001e00001bc7983 */ /* 0x0003620000300800 */
[C---:B------:R-:W-:Y:S02]  /*85f0*/  FADD.FTZ R18, -R4.reuse, R18 ;  /* 0x0000001204127221 */ /* 0x040fe40000010100 */
[----:B------:R-:W-:Y:S02]  /*8600*/  FADD.FTZ R19, -R4, R19 ;  /* 0x0000001304137221 */ /* 0x000fe40000010100 */
[----:B------:R-:W-:Y:S02]  /*8610*/  FMUL.FTZ R139, R5, R7 ;  /* 0x00000007058b7220 */ /* 0x000fe40000410000 */
[----:B------:R-:W-:Y:S02]  /*8620*/  FFMA.FTZ R5, -R129, R129, 1 ;  /* 0x3f80000081057423 */ /* 0x000fe40000010181 */
[----:B------:R-:W-:Y:S02]  /*8630*/  FMUL.FTZ R145, R20, R36 ;  /* 0x0000002414917220 */ /* 0x000fe40000410000 */
[----:B------:R-:W-:Y:S02]  /*8640*/  FMUL.FTZ R143, R17, R33 ;  /* 0x00000021118f7220 */ /* 0x000fe40000410000 */
[----:B------:R-:W-:Y:S02]  /*8650*/  FMUL.FTZ R140, R6, R16 ;  /* 0x00000010068c7220 */ /* 0x000fe40000410000 */
[----:B------:R-:W-:Y:S02]  /*8660*/  FMUL.FTZ R20, R180, R18 ;  /* 0x00000012b4147220 */ /* 0x000fe40000410000 */
[----:B------:R-:W-:Y:S01]  /*8670*/  FMUL.FTZ R19, R131, R19 ;  /* 0x0000001383137220 */ /* 0x000fe20000410000 */
[----:B------:R1:W5:Y:S01]  /*8680*/  LDL.LU R180, [R1+0x1dc] ;  /* 0x0001dc0001b47983 */ /* 0x0003620000300800 */
[----:B------:R-:W-:Y:S02]  /*8690*/  FADD.FTZ R17, -R4, R23 ;  /* 0x0000001704117221 */ /* 0x000fe40000010100 */
[----:B------:R-:W-:Y:S01]  /*86a0*/  FFMA.FTZ R6, -R130, R130, 1 ;  /* 0x3f80000082067423 */ /* 0x000fe20000010182 */
[----:B------:R1:W5:Y:S01]  /*86b0*/  LDL.LU R131, [R1+0x1d8] ;  /* 0x0001d80001837983 */ /* 0x0003620000300800 */
[----:B------:R-:W-:Y:S02]  /*86c0*/  FMUL.FTZ R5, R5, c[0x0][0x2ec] ;  /* 0x0000bb0005057a20 */ /* 0x000fe40000410000 */
[----:B------:R-:W-:Y:S01]  /*86d0*/  FFMA.FTZ R16, -R125, R125, 1 ;  /* 0x3f8000007d107423 */ /* 0x000fe2000001017d */
[----:B------:R1:W5:Y:S01]  /*86e0*/  LDL.LU R130, [R1+0x1d4] ;  /* 0x0001d40001827983 */ /* 0x0003620000300800 */
[----:B------:R-:W-:Y:S02]  /*86f0*/  FADD.FTZ R18, -R4, R22 ;  /* 0x0000001604127221 */ /* 0x000fe40000010100 */
[----:B------:R-:W-:Y:S01]  /*8700*/  FMUL.FTZ R17, R127, R17 ;  /* 0x000000117f117220 */ /* 0x000fe20000410000 */
[----:B------:R1:W5:Y:S01]  /*8710*/  LDL.LU R129, [R1+0x1d0] ;  /* 0x0001d00001817983 */ /* 0x0003620000300800 */
        /* <DEDUP_REMOVED lines=8> */
[C---:B------:R-:W-:Y:S01]  /*87a0*/  FADD.FTZ R19, -R4.reuse, R35 ;  /* 0x0000002304137221 */ /* 0x040fe20000010100 */
[----:B------:R1:W5:Y:S01]  /*87b0*/  LDL.LU R127, [R1+0x1c8] ;  /* 0x0001c800017f7983 */ /* 0x0003620000300800 */
[----:B------:R-:W-:Y:S02]  /*87c0*/  FMUL.FTZ R136, R5, R17 ;  /* 0x0000001105887220 */ /* 0x000fe40000410000 */
[----:B------:R-:W-:Y:S01]  /*87d0*/  FFMA.FTZ R5, -R123, R123, 1 ;  /* 0x3f8000007b057423 */ /* 0x000fe2000001017b */
[----:B------:R1:W5:Y:S01]  /*87e0*/  LDL.LU R126, [R1+0x1c4] ;  /* 0x0001c400017e7983 */ /* 0x0003620000300800 */
[----:B------:R-:W-:Y:S02]  /*87f0*/  FADD.FTZ R20, -R4, R34 ;  /* 0x0000002204147221 */ /* 0x000fe40000010100 */
[----:B------:R-:W-:Y:S01]  /*8800*/  FMUL.FTZ R137, R6, R18 ;  /* 0x0000001206897220 */ /* 0x000fe20000410000 */
[----:B------:R1:W5:Y:S01]  /*8810*/  LDL.LU R125, [R1+0x1c0] ;  /* 0x0001c000017d7983 */ /* 0x0003620000300800 */
[----:B------:R-:W-:Y:S02]  /*8820*/  FMUL.FTZ R19, R240, R19 ;  /* 0x00000013f0137220 */ /* 0x000fe40000410000 */
[----:B------:R-:W-:Y:S02]  /*8830*/  FADD.FTZ R17, -R4, R39 ;  /* 0x0000002704117221 */ /* 0x000fe40000010100 */
[----:B------:R-:W-:Y:S02]  /*8840*/  FFMA.FTZ R6, -R124, R124, 1 ;  /* 0x3f8000007c067423 */ /* 0x000fe4000001017c */
[----:B------:R-:W-:Y:S01]  /*8850*/  FMUL.FTZ R5, R5, c[0x0][0x2ec] ;  /* 0x0000bb0005057a20 */ /* 0x000fe20000410000 */
[----:B------:R1:W5:Y:S01]  /*8860*/  LDL.LU R124, [R1+0x1bc] ;  /* 0x0001bc00017c7983 */ /* 0x0003620000300800 */
[----:B------:R-:W-:Y:S02]  /*8870*/  FFMA.FTZ R16, -R244, R244, 1 ;  /* 0x3f800000f4107423 */ /* 0x000fe400000101f4 */
[----:B------:R-:W-:Y:S01]  /*8880*/  FMUL.FTZ R20, R242, R20 ;  /* 0x00000014f2147220 */ /* 0x000fe20000410000 */
[----:B------:R1:W5:Y:S01]  /*8890*/  LDL.LU R123, [R1+0x1b8] ;  /* 0x0001b800017b7983 */ /* 0x0003620000300800 */
        /* <DEDUP_REMOVED lines=32> */
[C---:B------:R-:W-:Y:S02]  /*8aa0*/  FADD.FTZ R5, -R3.reuse, R8 ;  /* 0x0000000803057221 */ /* 0x040fe40000010100 */
        /* <DEDUP_REMOVED lines=101> */
[----:B------:R-:W-:Y:S02]  /*9100*/  FADD.FTZ R10, -R0, R10 ;  /* 0x0000000a000a7221 */ /* 0x000fe40000010100 */
        /* <DEDUP_REMOVED lines=110> */
[----:B------:R-:W-:Y:S01]  /*97f0*/  FFMA.FTZ R3, -R190, R190, 1 ;  /* 0x3f800000be037423 */ /* 0x000fe200000101be */
[----:B------:R-:W-:Y:S01]  /*9800*/  MOV R190, 0x40 ;  /* 0x0000004000be7802 */ /* 0x000fe20000000f00 */
[----:B------:R-:W-:Y:S01]  /*9810*/  FFMA.FTZ R0, -R191, R191, 1 ;  /* 0x3f800000bf007423 */ /* 0x000fe200000101bf */
[----:B------:R1:W5:Y:S01]  /*9820*/  LDL.LU R68, [R1+0xdc] ;  /* 0x0000dc0001447983 */ /* 0x0003620000300800 */
[----:B------:R-:W-:Y:S01]  /*9830*/  FMUL.FTZ R5, R5, c[0x0][0x2ec] ;  /* 0x0000bb0005057a20 */ /* 0x000fe20000410000 */
[----:B------:R-:W-:Y:S01]  /*9840*/  MOV R191, 0x20 ;  /* 0x0000002000bf7802 */ /* 0x000fe20000000f00 */
[----:B------:R-:W-:Y:S01]  /*9850*/  FMUL.FTZ R4, R4, c[0x0][0x2ec] ;  /* 0x0000bb0004047a20 */ /* 0x000fe20000410000 */
[----:B------:R1:W5:Y:S01]  /*9860*/  LDL.LU R2, [R1+0xd8] ;  /* 0x0000d80001027983 */ /* 0x0003620000300800 */
[----:B------:R-:W-:Y:S02]  /*9870*/  FMUL.FTZ R3, R3, c[0x0][0x2ec] ;  /* 0x0000bb0003037a20 */ /* 0x000fe40000410000 */
[----:B------:R-:W-:Y:S02]  /*9880*/  FMUL.FTZ R0, R0, c[0x0][0x2ec] ;  /* 0x0000bb0000007a20 */ /* 0x000fe40000410000 */
[----:B------:R-:W-:Y:S02]  /*9890*/  FMUL.FTZ R33, R5, R9 ;  /* 0x0000000905217220 */ /* 0x000fe40000410000 */
[----:B------:R-:W-:Y:S02]  /*98a0*/  FMUL.FTZ R30, R4, R8 ;  /* 0x00000008041e7220 */ /* 0x000fe40000410000 */
[----:B------:R-:W-:Y:S02]  /*98b0*/  FMUL.FTZ R34, R3, R7 ;  /* 0x0000000703227220 */ /* 0x000fe40000410000 */
[----:B------:R-:W-:Y:S01]  /*98c0*/  FMUL.FTZ R32, R0, R6 ;  /* 0x0000000600207220 */ /* 0x000fe20000410000 */
[----:B------:R-:W-:-:S05]  /*98d0*/  @!P0 BRA `(.L_x_1223) ;  /* 0x0000043000008947 */ /* 0x000fca0003800000 */
[----:B------:R-:W-:Y:S01]  /*98e0*/  ULOP3.LUT UR9, UR5, 0x1, URZ, 0xc0, !UPT ;  /* 0x0000000105097892 */ /* 0x000fe2000f8ec03f */
[----:B------:R-:W-:Y:S01]  /*98f0*/  ISETP.GE.AND P1, PT, R206, c[0x0][0x220], PT ;  /* 0x00008800ce007a0c */ /* 0x000fe20003f26270 */
[----:B------:R-:W-:Y:S02]  /*9900*/  IMAD.MOV.U32 R10, RZ, RZ, c[0x0][0x190] ;  /* 0x00006400ff0a7624 */ /* 0x000fe400078e00ff */
[----:B------:R-:W-:Y:S02]  /*9910*/  UISETP.NE.U32.AND UP1, UPT, UR9, 0x1, UPT ;  /* 0x000000010900788c */ /* 0x000fe4000bf25070 */
[----:B------:R-:W-:Y:S02]  /*9920*/  IMAD.U32 R4, R10, -0x80, RZ ;  /* 0xffffff800a047824 */ /* 0x000fe400078e00ff */
[----:B------:R-:W-:Y:S03]  /*9930*/  USEL UR9, UR41, 0x4000, !UP1 ;  /* 0x0000400029097887 */ /* 0x000fe6000c800000 */
[----:B------:R-:W-:Y:S02]  /*9940*/  LEA R6, P2, R4, R210, 0x1 ;  /* 0x000000d204067211 */ /* 0x000fe400078408ff */
[--C-:B------:R-:W-:Y:S01]  /*9950*/  SHF.R.S32.HI R5, RZ, 0x1f, R4.reuse ;  /* 0x0000001fff057819 */ /* 0x100fe20000011404 */
[----:B------:R-:W-:Y:S01]  /*9960*/  @!P1 IMAD.MOV.U32 R9, RZ, RZ, c[0x0][0x194] ;  /* 0x00006500ff099624 */ /* 0x000fe200078e00ff */
[----:B-----5:R-:W-:Y:S02]  /*9970*/  IADD3 R192, R192, UR9, RZ ;  /* 0x00000009c0c07c10 */ /* 0x020fe4000fffe0ff */
[----:B------:R-:W-:Y:S02]  /*9980*/  LEA.HI.X R7, R4, R209, R5, 0x1, P2 ;  /* 0x000000d104077211 */ /* 0x000fe400010f0c05 */
[----:B------:R-:W-:Y:S01]  /*9990*/  IADD3 R3, R205, UR9, RZ ;  /* 0x00000009cd037c10 */ /* 0x000fe2000fffe0ff */
[----:B------:R2:W-:Y:S01]  /*99a0*/  @P1 STS [R192], RZ ;  /* 0x000000ffc0001388 */ /* 0x0005e20000000800 */
[C---:B------:R-:W-:Y:S02]  /*99b0*/  @!P1 LEA R0, P2, R10.reuse, R4, 0x5 ;  /* 0x000000040a009211 */ /* 0x040fe400078428ff */
[----:B------:R-:W-:Y:S01]  /*99c0*/  IADD3 R187, R187, UR9, RZ ;  /* 0x00000009bbbb7c10 */ /* 0x000fe2000fffe0ff */
[----:B------:R2:W-:Y:S01]  /*99d0*/  @P1 STS [R192+0x4], RZ ;  /* 0x000004ffc0001388 */ /* 0x0005e20000000800 */
[----:B------:R-:W-:Y:S02]  /*99e0*/  @!P1 LEA.HI.X R9, R10, R5, R9, 0x5, P2 ;  /* 0x000000050a099211 */ /* 0x000fe400010f2c09 */
[C---:B------:R-:W-:Y:S01]  /*99f0*/  @!P1 LEA R8, P2, R0.reuse, R210, 0x1 ;  /* 0x000000d200089211 */ /* 0x040fe200078408ff */
[----:B------:R2:W-:Y:S03]  /*9a00*/  @P1 STS [R192+0x8], RZ ;  /* 0x000008ffc0001388 */ /* 0x0005e60000000800 */
[----:B------:R-:W-:Y:S01]  /*9a10*/  @!P1 LEA.HI.X R9, R0, R209, R9, 0x1, P2 ;  /* 0x000000d100099211 */ /* 0x000fe200010f0c09 */
[----:B------:R2:W-:Y:S01]  /*9a20*/  @P1 STS [R192+0xc], RZ ;  /* 0x00000cffc0001388 */ /* 0x0005e20000000800 */
[C---:B------:R-:W-:Y:S03]  /*9a30*/  @!P1 IADD3 R0, R205.reuse, UR9, RZ ;  /* 0x00000009cd009c10 */ /* 0x040fe6000fffe0ff */
        /* <DEDUP_REMOVED lines=15> */
[----:B------:R2:W-:Y:S01]  /*9b30*/  @P1 STS [R192+0x200c], RZ ;  /* 0x00200cffc0001388 */ /* 0x0005e20000000800 */
[----:B---3--:R-:W-:Y:S01]  /*9b40*/  @!P1 IMAD.MOV.U32 R9, RZ, RZ, c[0x0][0x194] ;  /* 0x00006500ff099624 */ /* 0x008fe200078e00ff */
[C---:B------:R-:W-:Y:S04]  /*9b50*/  @!P1 LEA R0, P2, R10.reuse, R4, 0x6 ;  /* 0x000000040a009211 */ /* 0x040fe800078430ff */
[C---:B------:R-:W-:Y:S01]  /*9b60*/  @!P1 LEA.HI.X R9, R10.reuse, R5, R9, 0x6, P2 ;  /* 0x000000050a099211 */ /* 0x040fe200010f3409 */
[----:B------:R-:W-:Y:S01]  /*9b70*/  @!P1 IMAD.WIDE.U32 R4, R10, 0x60, R4 ;  /* 0x000000600a049825 */ /* 0x000fe200078e0004 */
[CC--:B------:R-:W-:Y:S04]  /*9b80*/  @!P1 LEA R8, P2, R0.reuse, R210.reuse, 0x1 ;  /* 0x000000d200089211 */ /* 0x0c0fe800078408ff */
[-C--:B------:R-:W-:Y:S02]  /*9b90*/  @!P1 LEA.HI.X R9, R0, R209.reuse, R9, 0x1, P2 ;  /* 0x000000d100099211 */ /* 0x080fe400010f0c09 */
[----:B------:R-:W-:Y:S05]  /*9ba0*/  @!P1 IADD3 R0, R205, UR9, RZ ;  /* 0x00000009cd009c10 */ /* 0x000fea000fffe0ff */
        /* <DEDUP_REMOVED lines=9> */
[----:B------:R-:W-:Y:S01]  /*9c40*/  @!P1 LEA R8, P2, R4, R210, 0x1 ;  /* 0x000000d204089211 */ /* 0x000fe200078408ff */
[----:B------:R-:W-:Y:S02]  /*9c50*/  IMAD.MOV.U32 R210, RZ, RZ, R6 ;  /* 0x000000ffffd27224 */ /* 0x000fe400078e0006 */
[----:B------:R-:W-:Y:S04]  /*9c60*/  @!P1 IMAD R0, R0, 0x60, RZ ;  /* 0x0000006000009824 */ /* 0x000fe800078e02ff */
[----:B------:R-:W-:Y:S05]  /*9c70*/  @!P1 IMAD.IADD R0, R5, 0x1, R0 ;  /* 0x0000000105009824 */ /* 0x000fea00078e0200 */
[----:B------:R-:W-:Y:S01]  /*9c80*/  @!P1 LEA.HI.X R9, R4, R209, R0, 0x1, P2 ;  /* 0x000000d104099211 */ /* 0x000fe200010f0c00 */
[----:B------:R-:W-:Y:S01]  /*9c90*/  IMAD.MOV.U32 R209, RZ, RZ, R7 ;  /* 0x000000ffffd17224 */ /* 0x000fe200078e0007 */
[----:B------:R-:W-:Y:S01]  /*9ca0*/  @!P1 IADD3 R0, R205, UR9, RZ ;  /* 0x00000009cd009c10 */ /* 0x000fe2000fffe0ff */
[----:B------:R-:W-:Y:S04]  /*9cb0*/  IMAD.MOV.U32 R205, RZ, RZ, R3 ;  /* 0x000000ffffcd7224 */ /* 0x000fe800078e0003 */
[----:B------:R-:W-:Y:S01]  /*9cc0*/  @!PT LDS RZ, [RZ] ;  /* 0x00000000fffff984 */ /* 0x000fe20000000800 */
[----:B------:R-:W-:Y:S01]  /*9cd0*/  @!PT LDS RZ, [RZ] ;  /* 0x00000000fffff984 */ /* 0x000fe20000000800 */
[----:B------:R-:W-:Y:S01]  /*9ce0*/  @!PT LDS RZ, [RZ] ;  /* 0x00000000fffff984 */ /* 0x000fe20000000800 */
[----:B------:R2:W-:Y:S04]  /*9cf0*/  @!P1 LDGSTS.E.BYPASS.LTC128B.128 [R0+0x3000], [R8.64] ;  /* 0x0300000008009fae */ /* 0x0005e8000b901d46 */
[----:B------:R-:W0:Y:S02]  /*9d00*/  LDGDEPBAR ;  /* 0x00000000000079af */ /* 0x000e240000000000 */
.L_x_1223:
        /* <DEDUP_REMOVED lines=26> */
[----:B--2---:R-:W-:Y:S01]  /*9eb0*/  F2FP.PACK_AB R8, R146, R147 ;  /* 0x000000939208723e */ /* 0x004fe200000000ff */
        /* <DEDUP_REMOVED lines=38> */
[----:B--2--5:R-:W-:Y:S04]  /*a120*/  IMAD.SHL.U32 R0, R188, 0x2, RZ ;  /* 0x00000002bc007824 */ /* 0x024fe800078e00ff */
[----:B------:R-:W-:Y:S01]  /*a130*/  IMAD.IADD R64, R0, 0x1, R181 ;  /* 0x0000000100407824 */ /* 0x000fe200078e02b5 */
[----:B------:R-:W-:Y:S04]  /*a140*/  LDSM.16.MT88.4 R4, [R2+0x1c000] ;  /* 0x01c000000204783b */ /* 0x000fe80000004200 */
[----:B------:R-:W2:Y:S04]  /*a150*/  LDSM.16.MT88.4 R8, [R0+0x8000] ;  /* 0x008000000008783b */ /* 0x000ea80000004200 */
[----:B------:R-:W3:Y:S04]  /*a160*/  LDSM.16.MT88.4 R12, [R2+0x20000] ;  /* 0x02000000020c783b */ /* 0x000ee80000004200 */
[----:B------:R-:W4:Y:S04]  /*a170*/  LDSM.16.MT88.4 R16, [R64+0x8000] ;  /* 0x008000004010783b */ /* 0x000f280000004200 */
[----:B------:R-:W-:Y:S04]  /*a180*/  LDSM.16.MT88.4 R20, [R2+0x1c800] ;  /* 0x01c800000214783b */ /* 0x000fe80000004200 */
[----:B------:R-:W1:Y:S04]  /*a190*/  LDSM.16.MT88.4 R24, [R0+0x8800] ;  /* 0x008800000018783b */ /* 0x000e680000004200 */
        /* <DEDUP_REMOVED lines=14> */
[-C--:B-1----:R-:W-:Y:S08]  /*a280*/  HMMA.16816.F32 R68, R20, R24.reuse, R68 ;  /* 0x000000181444723c */ /* 0x082ff00000001844 */
        /* <DEDUP_REMOVED lines=11> */
[-C--:B--2---:R-:W-:Y:S08]  /*a340*/  HMMA.16816.F32 R68, R4, R8.reuse, R68 ;  /* 0x000000080444723c */ /* 0x084ff00000001844 */
        /* <DEDUP_REMOVED lines=110> */
.L_x_1224:
        /* <DEDUP_REMOVED lines=28> */
[----:B------:R-:W-:Y:S04]  /*abf0*/  LDSM.16.MT88.4 R56, [R0+0xd000] ;  /* 0x00d000000038783b */ /* 0x000fe80000004200 */
[----:B------:R3:W2:Y:S02]  /*ac00*/  LDL R136, [R1+0x4c] ;  /* 0x00004c0001887983 */ /* 0x0006a40000100800 */
[-C--:B------:R-:W-:Y:S02]  /*ac10*/  HMMA.16816.F32 R12, R28, R18.reuse, RZ ;  /* 0x000000121c0c723c */ /* 0x080fe400000018ff */
[----:B------:R-:W-:Y:S06]  /*ac20*/  LDSM.16.M88.4 R60, [R144+0x16000] ;  /* 0x01600000903c783b */ /* 0x000fec0000000200 */
[C---:B------:R-:W-:Y:S08]  /*ac30*/  HMMA.16816.F32 R16, R32.reuse, R18, RZ ;  /* 0x000000122010723c */ /* 0x040ff000000018ff */
[-C--:B----4-:R-:W-:Y:S08]  /*ac40*/  HMMA.16816.F32 R20, R32, R36.reuse, RZ ;  /* 0x000000242014723c */ /* 0x090ff000000018ff */
        /* <DEDUP_REMOVED lines=14> */
[----:B------:R-:W1:Y:S04]  /*ad30*/  LDSM.16.M88.4 R40, [R3+0x14000] ;  /* 0x014000000328783b */ /* 0x000e680000000200 */
[----:B------:R-:W1:Y:S03]  /*ad40*/  LDSM.16.M88.4 R52, [R3+0x16000] ;  /* 0x016000000334783b */ /* 0x000e660000000200 */
[-C--:B----4-:R-:W-:Y:S08]  /*ad50*/  HMMA.16816.F32 R4, R36, R56.reuse, R4 ;  /* 0x000000382404723c */ /* 0x090ff00000001804 */
[C---:B------:R-:W-:Y:S08]  /*ad60*/  HMMA.16816.F32 R8, R60.reuse, R56, R8 ;  /* 0x000000383c08723c */ /* 0x040ff00000001808 */
[-C--:B------:R-:W-:Y:S08]  /*ad70*/  HMMA.16816.F32 R12, R60, R58.reuse, R12 ;  /* 0x0000003a3c0c723c */ /* 0x080ff0000000180c */
[C---:B------:R-:W-:Y:S01]  /*ad80*/  HMMA.16816.F32 R16, R36.reuse, R58, R16 ;  /* 0x0000003a2410723c */ /* 0x040fe20000001810 */
[----:B------:R-:W4:Y:S07]  /*ad90*/  LDSM.16.MT88.4 R56, [R64+0xd800] ;  /* 0x00d800004038783b */ /* 0x000f2e0000004200 */
[-C--:B---3--:R-:W-:Y:S08]  /*ada0*/  HMMA.16816.F32 R20, R36, R44.reuse, R20 ;  /* 0x0000002c2414723c */ /* 0x088ff00000001814 */
[C---:B------:R-:W-:Y:S08]  /*adb0*/  HMMA.16816.F32 R24, R60.reuse, R44, R24 ;  /* 0x0000002c3c18723c */ /* 0x040ff00000001818 */
[-C--:B------:R-:W-:Y:S01]  /*adc0*/  HMMA.16816.F32 R28, R60, R46.reuse, R28 ;  /* 0x0000002e3c1c723c */ /* 0x080fe2000000181c */
[----:B------:R-:W-:Y:S07]  /*add0*/  LDSM.16.M88.4 R60, [R182+0x1a000] ;  /* 0x01a00000b63c783b */ /* 0x000fee0000000200 */
[----:B------:R-:W-:Y:S01]  /*ade0*/  HMMA.16816.F32 R32, R36, R46, R32 ;  /* 0x0000002e2420723c */ /* 0x000fe20000001820 */
[----:B------:R-:W-:Y:S04]  /*adf0*/  LDSM.16.M88.4 R36, [R182+0x18000] ;  /* 0x01800000b624783b */ /* 0x000fe80000000200 */
[----:B------:R-:W3:Y:S03]  /*ae00*/  LDSM.16.MT88.4 R44, [R0+0xe000] ;  /* 0x00e00000002c783b */ /* 0x000ee60000004200 */
[-C--:B-1----:R-:W-:Y:S08]  /*ae10*/  HMMA.16816.F32 R4, R40, R48.reuse, R4 ;  /* 0x000000302804723c */ /* 0x082ff00000001804 */
[C---:B------:R-:W-:Y:S08]  /*ae20*/  HMMA.16816.F32 R8, R52.reuse, R48, R8 ;  /* 0x000000303408723c */ /* 0x040ff00000001808 */
[-C--:B------:R-:W-:Y:S08]  /*ae30*/  HMMA.16816.F32 R12, R52, R50.reuse, R12 ;  /* 0x00000032340c723c */ /* 0x080ff0000000180c */
[C---:B------:R-:W-:Y:S01]  /*ae40*/  HMMA.16816.F32 R16, R40.reuse, R50, R16 ;  /* 0x000000322810723c */ /* 0x040fe20000001810 */
[----:B------:R-:W1:Y:S07]  /*ae50*/  LDSM.16.MT88.4 R48, [R64+0xe000] ;  /* 0x00e000004030783b */ /* 0x000e6e0000004200 */
[-C--:B----4-:R-:W-:Y:S08]  /*ae60*/  HMMA.16816.F32 R20, R40, R56.reuse, R20 ;  /* 0x000000382814723c */ /* 0x090ff00000001814 */
[C---:B------:R-:W-:Y:S08]  /*ae70*/  HMMA.16816.F32 R24, R52.reuse, R56, R24 ;  /* 0x000000383418723c */ /* 0x040ff00000001818 */
[-C--:B------:R-:W-:Y:S01]  /*ae80*/  HMMA.16816.F32 R28, R52, R58.reuse, R28 ;  /* 0x0000003a341c723c */ /* 0x080fe2000000181c */
[----:B------:R-:W-:Y:S07]  /*ae90*/  LDSM.16.MT88.4 R52, [R0+0xe800] ;  /* 0x00e800000034783b */ /* 0x000fee0000004200 */
[----:B------:R-:W-:Y:S01]  /*aea0*/  HMMA.16816.F32 R32, R40, R58, R32 ;  /* 0x0000003a2820723c */ /* 0x000fe20000001820 */
[----:B------:R-:W4:Y:S04]  /*aeb0*/  LDSM.16.M88.4 R40, [R148+0x18000] ;  /* 0x018000009428783b */ /* 0x000f280000000200 */
[----:B------:R-:W2:Y:S03]  /*aec0*/  LDSM.16.M88.4 R56, [R148+0x1a000] ;  /* 0x01a000009438783b */ /* 0x000ea60000000200 */
[-C--:B---3--:R-:W-:Y:S08]  /*aed0*/  HMMA.16816.F32 R4, R36, R44.reuse, R4 ;  /* 0x0000002c2404723c */ /* 0x088ff00000001804 */
[C---:B------:R-:W-:Y:S08]  /*aee0*/  HMMA.16816.F32 R8, R60.reuse, R44, R8 ;  /* 0x0000002c3c08723c */ /* 0x040ff00000001808 */
[-C--:B------:R-:W-:Y:S08]  /*aef0*/  HMMA.16816.F32 R12, R60, R46.reuse, R12 ;  /* 0x0000002e3c0c723c */ /* 0x080ff0000000180c */
[C---:B------:R-:W-:Y:S01]  /*af00*/  HMMA.16816.F32 R16, R36.reuse, R46, R16 ;  /* 0x0000002e2410723c */ /* 0x040fe20000001810 */
[----:B------:R-:W3:Y:S07]  /*af10*/  LDSM.16.MT88.4 R44, [R64+0xe800] ;  /* 0x00e80000402c783b */ /* 0x000eee0000004200 */
[-C--:B-1----:R-:W-:Y:S08]  /*af20*/  HMMA.16816.F32 R20, R36, R48.reuse, R20 ;  /* 0x000000302414723c */ /* 0x082ff00000001814 */
[C---:B------:R-:W-:Y:S08]  /*af30*/  HMMA.16816.F32 R24, R60.reuse, R48, R24 ;  /* 0x000000303c18723c */ /* 0x040ff00000001818 */
[-C--:B------:R-:W-:Y:S01]  /*af40*/  HMMA.16816.F32 R28, R60, R50.reuse, R28 ;  /* 0x000000323c1c723c */ /* 0x080fe2000000181c */
[----:B------:R-:W-:Y:S07]  /*af50*/  LDSM.16.M88.4 R60, [R144+0x1a000] ;  /* 0x01a00000903c783b */ /* 0x000fee0000000200 */
[----:B------:R-:W-:Y:S01]  /*af60*/  HMMA.16816.F32 R32, R36, R50, R32 ;  /* 0x000000322420723c */ /* 0x000fe20000001820 */
[----:B------:R-:W-:Y:S04]  /*af70*/  LDSM.16.M88.4 R36, [R144+0x18000] ;  /* 0x018000009024783b */ /* 0x000fe80000000200 */
[----:B------:R-:W1:Y:S03]  /*af80*/  LDSM.16.MT88.4 R48, [R0+0xf000] ;  /* 0x00f000000030783b */ /* 0x000e660000004200 */
[-C--:B----4-:R-:W-:Y:S08]  /*af90*/  HMMA.16816.F32 R4, R40, R52.reuse, R4 ;  /* 0x000000342804723c */ /* 0x090ff00000001804 */
[C---:B--2---:R-:W-:Y:S08]  /*afa0*/  HMMA.16816.F32 R8, R56.reuse, R52, R8 ;  /* 0x000000343808723c */ /* 0x044ff00000001808 */
[-C--:B------:R-:W-:Y:S08]  /*afb0*/  HMMA.16816.F32 R12, R56, R54.reuse, R12 ;  /* 0x00000036380c723c */ /* 0x080ff0000000180c */
[C---:B------:R-:W-:Y:S01]  /*afc0*/  HMMA.16816.F32 R16, R40.reuse, R54, R16 ;  /* 0x000000362810723c */ /* 0x040fe20000001810 */
[----:B------:R-:W2:Y:S04]  /*afd0*/  LDSM.16.MT88.4 R52, [R64+0xf000] ;  /* 0x00f000004034783b */ /* 0x000ea80000004200 */
[----:B------:R-:W-:Y:S03]  /*afe0*/  LDSM.16.MT88.4 R64, [R64+0xf800] ;  /* 0x00f800004040783b */ /* 0x000fe60000004200 */
[-C--:B---3--:R-:W-:Y:S08]  /*aff0*/  HMMA.16816.F32 R20, R40, R44.reuse, R20 ;  /* 0x0000002c2814723c */ /* 0x088ff00000001814 */
[C---:B------:R-:W-:Y:S08]  /*b000*/  HMMA.16816.F32 R24, R56.reuse, R44, R24 ;  /* 0x0000002c3818723c */ /* 0x040ff00000001818 */
[-C--:B------:R-:W-:Y:S01]  /*b010*/  HMMA.16816.F32 R28, R56, R46.reuse, R28 ;  /* 0x0000002e381c723c */ /* 0x080fe2000000181c */
[----:B------:R-:W-:Y:S07]  /*b020*/  LDSM.16.M88.4 R56, [R3+0x1a000] ;  /* 0x01a000000338783b */ /* 0x000fee0000000200 */
[----:B------:R-:W-:Y:S01]  /*b030*/  HMMA.16816.F32 R32, R40, R46, R32 ;  /* 0x0000002e2820723c */ /* 0x000fe20000001820 */
[----:B------:R3:W-:Y:S04]  /*b040*/  LDSM.16.MT88.4 R44, [R0+0xf800] ;  /* 0x00f80000002c783b */ /* 0x0007e80000004200 */
[----:B------:R4:W5:Y:S03]  /*b050*/  LDSM.16.M88.4 R40, [R3+0x18000] ;  /* 0x018000000328783b */ /* 0x0009660000000200 */
[-C--:B-1----:R-:W-:Y:S08]  /*b060*/  HMMA.16816.F32 R4, R36, R48.reuse, R4 ;  /* 0x000000302404723c */ /* 0x082ff00000001804 */
[C---:B------:R-:W-:Y:S07]  /*b070*/  HMMA.16816.F32 R8, R60.reuse, R48, R8 ;  /* 0x000000303c08723c */ /* 0x040fee0000001808 */
[----:B------:R-:W-:Y:S01]  /*b080*/  IMAD.MOV.U32 R48, RZ, RZ, c[0x0][0x22c] ;  /* 0x00008b00ff307624 */ /* 0x000fe200078e00ff */
[-C--:B------:R-:W-:Y:S01]  /*b090*/  HMMA.16816.F32 R12, R60, R50.reuse, R12 ;  /* 0x000000323c0c723c */ /* 0x080fe2000000180c */
[----:B---3--:R-:W-:Y:S03]  /*b0a0*/  IMAD.MOV.U32 R0, RZ, RZ, c[0x0][0x22c] ;  /* 0x00008b00ff007624 */ /* 0x008fe600078e00ff */
[----:B------:R-:W-:Y:S02]  /*b0b0*/  IMAD R48, R48, c[0x0][0x1c0], RZ ;  /* 0x0000700030307a24 */ /* 0x000fe400078e02ff */
[----:B------:R-:W-:Y:S02]  /*b0c0*/  IMAD R0, R0, c[0x0][0x1c0], RZ ;  /* 0x0000700000007a24 */ /* 0x000fe400078e02ff */
[C---:B------:R-:W-:Y:S01]  /*b0d0*/  HMMA.16816.F32 R16, R36.reuse, R50, R16 ;  /* 0x000000322410723c */ /* 0x040fe20000001810 */
[----:B----4-:R-:W-:Y:S03]  /*b0e0*/  IMAD.MOV.U32 R3, RZ, RZ, c[0x0][0x22c] ;  /* 0x00008b00ff037624 */ /* 0x010fe600078e00ff */
[----:B------:R-:W-:Y:S02]  /*b0f0*/  IMAD R0, R0, 0x30, RZ ;  /* 0x0000003000007824 */ /* 0x000fe400078e02ff */
[----:B------:R-:W-:Y:S02]  /*b100*/  IMAD R48, R48, 0x48, RZ ;  /* 0x0000004830307824 */ /* 0x000fe400078e02ff */
[-C--:B--2---:R-:W-:Y:S04]  /*b110*/  HMMA.16816.F32 R20, R36, R52.reuse, R20 ;  /* 0x000000342414723c */ /* 0x084fe80000001814 */
[----:B------:R-:W-:Y:S04]  /*b120*/  IMAD R3, R3, c[0x0][0x1c0], RZ ;  /* 0x0000700003037a24 */ /* 0x000fe800078e02ff */
[C---:B------:R-:W-:Y:S04]  /*b130*/  HMMA.16816.F32 R24, R60.reuse, R52, R24 ;  /* 0x000000343c18723c */ /* 0x040fe80000001818 */
[----:B------:R-:W-:Y:S04]  /*b140*/  IMAD R3, R3, 0x38, RZ ;  /* 0x0000003803037824 */ /* 0x000fe800078e02ff */
[-C--:B------:R-:W-:Y:S08]  /*b150*/  HMMA.16816.F32 R28, R60, R54.reuse, R28 ;  /* 0x000000363c1c723c */ /* 0x080ff0000000181c */
[----:B------:R-:W-:Y:S07]  /*b160*/  HMMA.16816.F32 R32, R36, R54, R32 ;  /* 0x000000362420723c */ /* 0x000fee0000001820 */
[----:B-----5:R-:W-:Y:S01]  /*b170*/  @P0 IADD3 R38, P2, R138, UR11, RZ ;  /* 0x0000000b8a260c10 */ /* 0x020fe2000ff5e0ff */
[-C--:B------:R-:W-:Y:S01]  /*b180*/  HMMA.16816.F32 R4, R40, R44.reuse, R4 ;  /* 0x0000002c2804723c */ /* 0x080fe20000001804 */
[----:B------:R-:W-:Y:S04]  /*b190*/  @UP0 UIADD3 UR11, UP2, UR11, -0x200, URZ ;  /* 0xfffffe000b0b0890 */ /* 0x000fe8000ff5e03f */
[----:B------:R-:W-:Y:S01]  /*b1a0*/  @P0 IADD3.X R39, R137, UR10, RZ, P2, !PT ;  /* 0x0000000a89270c10 */ /* 0x000fe200097fe4ff */
[----:B------:R-:W-:Y:S01]  /*b1b0*/  IMAD.MOV.U32 R36, RZ, RZ, R203 ;  /* 0x000000ffff247224 */ /* 0x000fe200078e00cb */
[----:B------:R-:W-:Y:S01]  /*b1c0*/  @UP0 UIADD3.X UR10, UR10, -0x1, URZ, UP2, !UPT ;  /* 0xffffffff0a0a0890 */ /* 0x000fe200097fe43f */
[C---:B------:R-:W-:Y:S02]  /*b1d0*/  HMMA.16816.F32 R8, R56.reuse, R44, R8 ;  /* 0x0000002c3808723c */ /* 0x040fe40000001808 */
[----:B------:R-:W2:Y:S02]  /*b1e0*/  @P0 LDG.E R133, [R38.64+0x20] ;  /* 0x0000200626850981 */ /* 0x000ea4000c1e1900 */
[----:B------:R-:W-:Y:S02]  /*b1f0*/  IMAD.MOV.U32 R37, RZ, RZ, R202 ;  /* 0x000000ffff257224 */ /* 0x000fe400078e00ca */
[----:B------:R-:W3:Y:S01]  /*b200*/  @P0 LDG.E R134, [R38.64+0x120] ;  /* 0x0001200626860981 */ /* 0x000ee2000c1e1900 */
[CC--:B------:R-:W-:Y:S01]  /*b210*/  LEA R44, P1, R132.reuse, R36.reuse, 0x2 ;  /* 0x00000024842c7211 */ /* 0x0c0fe200078210ff */
        /* <DEDUP_REMOVED lines=56> */
[C---:B------:R-:W-:Y:S01]  /*b5a0*/  IMAD.IADD R60, R132.reuse, 0x1, R60 ;  /* 0x00000001843c7824 */ /* 0x040fe200078e023c */
[CC--:B------:R-:W-:Y:S01]  /*b5b0*/  LEA R50, P6, R63.reuse, R36.reuse, 0x2 ;  /* 0x000000243f327211 */ /* 0x0c0fe200078c10ff */
[C---:B------:R-:W-:Y:S02]  /*b5c0*/  IMAD.IADD R61, R132.reuse, 0x1, R61 ;  /* 0x00000001843d7824 */ /* 0x040fe400078e023d */
[----:B------:R-:W-:Y:S01]  /*b5d0*/  IMAD.IADD R60, R132, 0x1, R60 ;  /* 0x00000001843c7824 */ /* 0x000fe200078e023c */
[-C--:B------:R-:W-:Y:S02]  /*b5e0*/  LEA.HI.X.SX32 R51, R63, R37.reuse, 0x2, P6 ;  /* 0x000000253f337211 */ /* 0x080fe400030f16ff */
[-C--:B-1----:R-:W-:Y:S01]  /*b5f0*/  LEA R6, P0, R0, R36.reuse, 0x2 ;  /* 0x0000002400067211 */ /* 0x082fe200078010ff */
[----:B------:R-:W-:Y:S01]  /*b600*/  IMAD.IADD R60, R132, 0x1, R60 ;  /* 0x00000001843c7824 */ /* 0x000fe200078e023c */
[CC--:B------:R-:W-:Y:S04]  /*b610*/  LEA R46, P4, R61.reuse, R36.reuse, 0x2 ;  /* 0x000000243d2e7211 */ /* 0x0c0fe800078810ff */
[-C--:B------:R-:W-:Y:S02]  /*b620*/  LEA.HI.X.SX32 R47, R61, R37.reuse, 0x2, P4 ;  /* 0x000000253d2f7211 */ /* 0x080fe400020f16ff */
[-C--:B------:R-:W-:Y:S01]  /*b630*/  LEA.HI.X.SX32 R7, R0, R37.reuse, 0x2, P0 ;  /* 0x0000002500077211 */ /* 0x080fe200000f16ff */
[----:B------:R-:W-:Y:S02]  /*b640*/  IMAD.MOV.U32 R0, RZ, RZ, c[0x0][0x22c] ;  /* 0x00008b00ff007624 */ /* 0x000fe400078e00ff */
[----:B------:R-:W-:Y:S01]  /*b650*/  IMAD.MOV.U32 R41, RZ, RZ, c[0x0][0x22c] ;  /* 0x00008b00ff297624 */ /* 0x000fe200078e00ff */
[CC--:B------:R-:W-:Y:S01]  /*b660*/  LEA R4, P1, R3.reuse, R36.reuse, 0x2 ;  /* 0x0000002403047211 */ /* 0x0c0fe200078210ff */
[----:B------:R1:W-:Y:S01]  /*b670*/  RED.E.ADD.F32.FTZ.RN.STRONG.GPU [R6.64], R10 ;  /* 0x0000000a0600798e */ /* 0x0003e2000c10e786 */
[----:B------:R-:W-:Y:S02]  /*b680*/  IMAD R0, R0, c[0x0][0x1c0], RZ ;  /* 0x0000700000007a24 */ /* 0x000fe400078e02ff */
[-C--:B------:R-:W-:Y:S01]  /*b690*/  LEA.HI.X.SX32 R5, R3, R37.reuse, 0x2, P1 ;  /* 0x0000002503057211 */ /* 0x080fe200008f16ff */
[----:B------:R-:W-:Y:S02]  /*b6a0*/  IMAD.MOV.U32 R3, RZ, RZ, c[0x0][0x22c] ;  /* 0x00008b00ff037624 */ /* 0x000fe400078e00ff */
[----:B------:R-:W-:Y:S02]  /*b6b0*/  IMAD.SHL.U32 R0, R0, 0x40, RZ ;  /* 0x0000004000007824 */ /* 0x000fe400078e00ff */
[----:B------:R1:W-:Y:S01]  /*b6c0*/  RED.E.ADD.F32.FTZ.RN.STRONG.GPU [R4.64], R11 ;  /* 0x0000000b0400798e */ /* 0x0003e2000c10e786 */
[----:B------:R-:W-:Y:S02]  /*b6d0*/  IMAD R3, R3, c[0x0][0x1c0], RZ ;  /* 0x0000700003037a24 */ /* 0x000fe400078e02ff */
[CC--:B------:R-:W-:Y:S01]  /*b6e0*/  LEA R8, P0, R0.reuse, R36.reuse, 0x2 ;  /* 0x0000002400087211 */ /* 0x0c0fe200078010ff */
[----:B------:R-:W-:Y:S02]  /*b6f0*/  IMAD R41, R41, c[0x0][0x1c0], RZ ;  /* 0x0000700029297a24 */ /* 0x000fe400078e02ff */
[----:B------:R-:W-:Y:S01]  /*b700*/  IMAD R3, R3, 0x58, RZ ;  /* 0x0000005803037824 */ /* 0x000fe200078e02ff */
[-C--:B------:R-:W-:Y:S01]  /*b710*/  LEA.HI.X.SX32 R9, R0, R37.reuse, 0x2, P0 ;  /* 0x0000002500097211 */ /* 0x080fe200000f16ff */
[----:B------:R-:W-:Y:S02]  /*b720*/  IMAD.MOV.U32 R0, RZ, RZ, c[0x0][0x22c] ;  /* 0x00008b00ff007624 */ /* 0x000fe400078e00ff */
[----:B------:R-:W-:Y:S02]  /*b730*/  IMAD.MOV.U32 R40, RZ, RZ, c[0x0][0x22c] ;  /* 0x00008b00ff287624 */ /* 0x000fe400078e00ff */
[----:B------:R1:W-:Y:S01]  /*b740*/  RED.E.ADD.F32.FTZ.RN.STRONG.GPU [R8.64], R16 ;  /* 0x000000100800798e */ /* 0x0003e2000c10e786 */
[----:B------:R-:W-:Y:S02]  /*b750*/  IMAD R0, R0, c[0x0][0x1c0], RZ ;  /* 0x0000700000007a24 */ /* 0x000fe400078e02ff */
[----:B------:R-:W-:Y:S02]  /*b760*/  IMAD R41, R41, 0x70, RZ ;  /* 0x0000007029297824 */ /* 0x000fe400078e02ff */
[----:B------:R-:W-:Y:S01]  /*b770*/  IMAD R0, R0, 0x50, RZ ;  /* 0x0000005000007824 */ /* 0x000fe200078e02ff */
[-C--:B-1----:R-:W-:Y:S01]  /*b780*/  LEA R6, P1, R48, R36.reuse, 0x2 ;  /* 0x0000002430067211 */ /* 0x082fe200078210ff */
[----:B------:R-:W-:Y:S03]  /*b790*/  IMAD R40, R40, c[0x0][0x1c0], RZ ;  /* 0x0000700028287a24 */ /* 0x000fe600078e02ff */
[-C--:B------:R-:W-:Y:S01]  /*b7a0*/  LEA.HI.X.SX32 R7, R48, R37.reuse, 0x2, P1 ;  /* 0x0000002530077211 */ /* 0x080fe200008f16ff */
[----:B------:R-:W-:Y:S01]  /*b7b0*/  IMAD R40, R40, 0x78, RZ ;  /* 0x0000007828287824 */ /* 0x000fe200078e02ff */
[-C--:B------:R-:W-:Y:S02]  /*b7c0*/  LEA R48, P5, R62, R36.reuse, 0x2 ;  /* 0x000000243e307211 */ /* 0x080fe400078a10ff */
[-C--:B------:R-:W-:Y:S01]  /*b7d0*/  LEA R4, P0, R0, R36.reuse, 0x2 ;  /* 0x0000002400047211 */ /* 0x080fe200078010ff */
[----:B------:R1:W-:Y:S01]  /*b7e0*/  RED.E.ADD.F32.FTZ.RN.STRONG.GPU [R6.64], R17 ;  /* 0x000000110600798e */ /* 0x0003e2000c10e786 */
[-C--:B------:R-:W-:Y:S02]  /*b7f0*/  LEA.HI.X.SX32 R49, R62, R37.reuse, 0x2, P5 ;  /* 0x000000253e317211 */ /* 0x080fe400028f16ff */
[-C--:B------:R-:W-:Y:S01]  /*b800*/  LEA.HI.X.SX32 R5, R0, R37.reuse, 0x2, P0 ;  /* 0x0000002500057211 */ /* 0x080fe200000f16ff */
[----:B------:R-:W-:Y:S04]  /*b810*/  IMAD.MOV.U32 R0, RZ, RZ, c[0x0][0x22c] ;  /* 0x00008b00ff007624 */ /* 0x000fe800078e00ff */
[----:B------:R-:W-:Y:S01]  /*b820*/  IMAD R0, R0, c[0x0][0x1c0], RZ ;  /* 0x0000700000007a24 */ /* 0x000fe200078e02ff */
[----:B------:R1:W-:Y:S01]  /*b830*/  RED.E.ADD.F32.FTZ.RN.STRONG.GPU [R4.64], R18 ;  /* 0x000000120400798e */ /* 0x0003e2000c10e786 */
[CC--:B------:R-:W-:Y:S02]  /*b840*/  LEA R16, P1, R3.reuse, R36.reuse, 0x2 ;  /* 0x0000002403107211 */ /* 0x0c0fe400078210ff */
[----:B------:R-:W-:Y:S01]  /*b850*/  IMAD R0, R0, 0x60, RZ ;  /* 0x0000006000007824 */ /* 0x000fe200078e02ff */
[-C--:B------:R-:W-:Y:S04]  /*b860*/  LEA R8, P2, R42, R36.reuse, 0x2 ;  /* 0x000000242a087211 */ /* 0x080fe800078410ff */
[-C--:B------:R-:W-:Y:S02]  /*b870*/  LEA R10, P0, R0, R36.reuse, 0x2 ;  /* 0x00000024000a7211 */ /* 0x080fe400078010ff */
[-C--:B------:R-:W-:Y:S02]  /*b880*/  LEA.HI.X.SX32 R9, R42, R37.reuse, 0x2, P2 ;  /* 0x000000252a097211 */ /* 0x080fe400010f16ff */
[-C--:B------:R-:W-:Y:S02]  /*b890*/  LEA.HI.X.SX32 R11, R0, R37.reuse, 0x2, P0 ;  /* 0x00000025000b7211 */ /* 0x080fe400000f16ff */
[----:B------:R-:W4:Y:S01]  /*b8a0*/  LDL R0, [R1+0x78] ;  /* 0x0000780001007983 */ /* 0x000f220000100800 */
[CC--:B------:R-:W-:Y:S02]  /*b8b0*/  LEA R42, P3, R60.reuse, R36.reuse, 0x2 ;  /* 0x000000243c2a7211 */ /* 0x0c0fe400078610ff */
[-C--:B-1----:R-:W-:Y:S02]  /*b8c0*/  LEA.HI.X.SX32 R17, R3, R37.reuse, 0x2, P1 ;  /* 0x0000002503117211 */ /* 0x082fe400008f16ff */
[----:B------:R-:W4:Y:S01]  /*b8d0*/  LDL R3, [R1+0x54] ;  /* 0x0000540001037983 */ /* 0x000f220000100800 */
[CC--:B------:R-:W-:Y:S02]  /*b8e0*/  LEA R6, P1, R41.reuse, R36.reuse, 0x2 ;  /* 0x0000002429067211 */ /* 0x0c0fe400078210ff */
[-C--:B------:R-:W-:Y:S01]  /*b8f0*/  LEA.HI.X.SX32 R43, R60, R37.reuse, 0x2, P3 ;  /* 0x000000253c2b7211 */ /* 0x080fe200018f16ff */
[----:B------:R1:W-:Y:S01]  /*b900*/  RED.E.ADD.F32.FTZ.RN.STRONG.GPU [R16.64], R19 ;  /* 0x000000131000798e */ /* 0x0003e2000c10e786 */
[-C--:B------:R-:W-:Y:S02]  /*b910*/  LEA.HI.X.SX32 R7, R41, R37.reuse, 0x2, P1 ;  /* 0x0000002529077211 */ /* 0x080fe400008f16ff */
[CC--:B------:R-:W-:Y:S01]  /*b920*/  LEA R4, P0, R40.reuse, R36.reuse, 0x2 ;  /* 0x0000002428047211 */ /* 0x0c0fe200078010ff */
[----:B------:R-:W-:Y:S03]  /*b930*/  RED.E.ADD.F32.FTZ.RN.STRONG.GPU [R10.64], R12 ;  /* 0x0000000c0a00798e */ /* 0x000fe6000c10e786 */
[-C--:B------:R-:W-:Y:S01]  /*b940*/  LEA.HI.X.SX32 R5, R40, R37.reuse, 0x2, P0 ;  /* 0x0000002528057211 */ /* 0x080fe200000f16ff */
[----:B------:R-:W-:Y:S04]  /*b950*/  RED.E.ADD.F32.FTZ.RN.STRONG.GPU [R8.64], R13 ;  /* 0x0000000d0800798e */ /* 0x000fe8000c10e786 */
[----:B------:R2:W-:Y:S04]  /*b960*/  RED.E.ADD.F32.FTZ.RN.STRONG.GPU [R6.64], R14 ;  /* 0x0000000e0600798e */ /* 0x0005e8000c10e786 */
[----:B------:R1:W-:Y:S04]  /*b970*/  RED.E.ADD.F32.FTZ.RN.STRONG.GPU [R4.64], R15 ;  /* 0x0000000f0400798e */ /* 0x0003e8000c10e786 */
        /* <DEDUP_REMOVED lines=37> */
[----:B------:R-:W-:Y:S01]  /*bbd0*/  IMAD.IADD R0, R181, 0x1, R180 ;  /* 0x00000001b5007824 */ /* 0x000fe200078e02b4 */
[C---:B------:R-:W-:Y:S02]  /*bbe0*/  LEA R6, P1, R3.reuse, R36, 0x2 ;  /* 0x0000002403067211 */ /* 0x040fe400078210ff */
[----:B------:R-:W-:Y:S02]  /*bbf0*/  PLOP3.LUT P0, PT, PT, PT, UP3, 0x80, 0x0 ;  /* 0x000000000000781c */ /* 0x000fe40003f0f038 */
[----:B------:R-:W-:Y:S01]  /*bc00*/  LEA.HI.X.SX32 R7, R3, R37, 0x2, P1 ;  /* 0x0000002503077211 */ /* 0x000fe200008f16ff */
[----:B------:R-:W-:Y:S01]  /*bc10*/  LDSM.16.MT88.4 R16, [R0] ;  /* 0x000000000010783b */ /* 0x000fe20000004200 */
[----:B------:R-:W-:Y:S01]  /*bc20*/  PLOP3.LUT P1, PT, PT, PT, UP1, 0x80, 0x0 ;  /* 0x000000000000781c */ /* 0x000fe20003f2f018 */
[----:B------:R-:W-:Y:S02]  /*bc30*/  @UP0 UIADD3 UR13, UP1, UR13, -0x200, URZ ;  /* 0xfffffe000d0d0890 */ /* 0x000fe4000ff3e03f */
[----:B------:R-:W-:Y:S02]  /*bc40*/  RED.E.ADD.F32.FTZ.RN.STRONG.GPU [R6.64], R30 ;  /* 0x0000001e0600798e */ /* 0x000fe4000c10e786 */
[----:B------:R-:W-:Y:S02]  /*bc50*/  @UP0 UIADD3.X UR12, UR12, -0x1, URZ, UP1, !UPT ;  /* 0xffffffff0c0c0890 */ /* 0x000fe40008ffe43f */
[----:B------:R-:W-:Y:S04]  /*bc60*/  RED.E.ADD.F32.FTZ.RN.STRONG.GPU [R4.64], R31 ;  /* 0x0000001f0400798e */ /* 0x000fe8000c10e786 */
[----:B------:R-:W1:Y:S04]  /*bc70*/  LDSM.16.MT88.4 R4, [R2+0x14000] ;  /* 0x014000000204783b */ /* 0x000e680000004200 */
[----:B------:R-:W2:Y:S04]  /*bc80*/  LDSM.16.MT88.4 R28, [R0+0x800] ;  /* 0x00080000001c783b */ /* 0x000ea80000004200 */
[----:B------:R-:W-:Y:S04]  /*bc90*/  LDSM.16.MT88.4 R36, [R2+0x19000] ;  /* 0x019000000224783b */ /* 0x000fe80000004200 */
[----:B------:R-:W-:Y:S01]  /*bca0*/  LDSM.16.MT88.4 R40, [R0+0x1000] ;  /* 0x001000000028783b */ /* 0x000fe20000004200 */
        /* <DEDUP_REMOVED lines=11> */
[----:B------:R-:W3:Y:S03]  /*bd60*/  LDSM.16.MT88.4 R16, [R180+0x1800] ;  /* 0x00180000b410783b */ /* 0x000ee60000004200 */
[-C--:B------:R-:W-:Y:S08]  /*bd70*/  HMMA.16816.F32 R100, R20, R24.reuse, R100 ;  /* 0x000000181464723c */ /* 0x080ff00000001864 */
[C---:B------:R-:W-:Y:S08]  /*bd80*/  HMMA.16816.F32 R104, R32.reuse, R24, R104 ;  /* 0x000000182068723c */ /* 0x040ff00000001868 */
[-C--:B------:R-:W-:Y:S08]  /*bd90*/  HMMA.16816.F32 R108, R32, R26.reuse, R108 ;  /* 0x0000001a206c723c */ /* 0x080ff0000000186c */
[C---:B------:R-:W-:Y:S01]  /*bda0*/  HMMA.16816.F32 R112, R20.reuse, R26, R112 ;  /* 0x0000001a1470723c */ /* 0x040fe20000001870 */
[----:B------:R-:W4:Y:S07]  /*bdb0*/  LDSM.16.MT88.4 R24, [R2+0x19800] ;  /* 0x019800000218783b */ /* 0x000f2e0000004200 */
[-C--:B--2---:R-:W-:Y:S08]  /*bdc0*/  HMMA.16816.F32 R116, R20, R28.reuse, R116 ;  /* 0x0000001c1474723c */ /* 0x084ff00000001874 */
[C---:B------:R-:W-:Y:S08]  /*bdd0*/  HMMA.16816.F32 R120, R32.reuse, R28, R120 ;  /* 0x0000001c2078723c */ /* 0x040ff00000001878 */
[-C--:B------:R-:W-:Y:S01]  /*bde0*/  HMMA.16816.F32 R124, R32, R30.reuse, R124 ;  /* 0x0000001e207c723c */ /* 0x080fe2000000187c */
[----:B------:R-:W2:Y:S07]  /*bdf0*/  LDSM.16.MT88.4 R32, [R0+0x1800] ;  /* 0x001800000020783b */ /* 0x000eae0000004200 */
        /* <DEDUP_REMOVED lines=15> */
[-C--:B---3--:R-:W-:Y:S08]  /*bef0*/  HMMA.16816.F32 R100, R4, R16.reuse, R100 ;  /* 0x000000100464723c */ /* 0x088ff00000001864 */
[C---:B----4-:R-:W-:Y:S08]  /*bf00*/  HMMA.16816.F32 R104, R24.reuse, R16, R104 ;  /* 0x000000101868723c */ /* 0x050ff00000001868 */
[-C--:B------:R-:W-:Y:S08]  /*bf10*/  HMMA.16816.F32 R108, R24, R18.reuse, R108 ;  /* 0x00000012186c723c */ /* 0x080ff0000000186c */
[C---:B------:R-:W-:Y:S01]  /*bf20*/  HMMA.16816.F32 R112, R4.reuse, R18, R112 ;  /* 0x000000120470723c */ /* 0x040fe20000001870 */
[----:B------:R-:W3:Y:S07]  /*bf30*/  LDSM.16.MT88.4 R16, [R180+0x2800] ;  /* 0x00280000b410783b */ /* 0x000eee0000004200 */
        /* <DEDUP_REMOVED lines=19> */
[-C--:B---3--:R-:W-:Y:S08]  /*c070*/  HMMA.16816.F32 R100, R8, R16.reuse, R100 ;  /* 0x000000100864723c */ /* 0x088ff00000001864 */
[C---:B--2---:R-:W-:Y:S08]  /*c080*/  HMMA.16816.F32 R104, R24.reuse, R16, R104 ;  /* 0x000000101868723c */ /* 0x044ff00000001868 */
        /* <DEDUP_REMOVED lines=159> */
.L_x_1226:
        /* <DEDUP_REMOVED lines=19> */
.L_x_1227:
[----:B------:R-:W-:Y:S01]  /*cbb0*/  BAR.SYNC.DEFER_BLOCKING 0x0 ;  /* 0x0000000000007b1d */ /* 0x000fe20000010000 */
[----:B------:R-:W-:Y:S01]  /*cbc0*/  USHF.R.S32.HI UR9, URZ, 0x1f, UR22 ;  /* 0x0000001f3f097899 */ /* 0x000fe20008011416 */
[--C-:B-1----:R-:W-:Y:S01]  /*cbd0*/  SHF.R.S32.HI R7, RZ, 0x1f, R206.reuse ;  /* 0x0000001fff077819 */ /* 0x102fe200000114ce */
[----:B------:R-:W-:Y:S01]  /*cbe0*/  IMAD.U32 R0, RZ, RZ, UR22 ;  /* 0x00000016ff007e24 */ /* 0x000fe2000f8e00ff */
[----:B------:R-:W-:Y:S01]  /*cbf0*/  UIMAD UR8, UR34, -0x80, UR8 ;  /* 0xffffff80220878a4 */ /* 0x000fe2000f8e0208 */
[----:B------:R-:W-:Y:S01]  /*cc00*/  IMAD.MOV.U32 R6, RZ, RZ, R206 ;  /* 0x000000ffff067224 */ /* 0x000fe200078e00ce */
[----:B------:R-:W1:Y:S01]  /*cc10*/  S2R R18, SR_TID.X ;  /* 0x0000000000127919 */ /* 0x000e620000002100 */
[----:B------:R-:W-:Y:S01]  /*cc20*/  ULDC.64 UR4, c[0x0][0x3a0] ;  /* 0x0000e80000047ab9 */ /* 0x000fe20000000a00 */
[----:B------:R-:W-:Y:S01]  /*cc30*/  ISETP.GE.AND P1, PT, R206, c[0x0][0x220], PT ;  /* 0x00008800ce007a0c */ /* 0x000fe20003f26270 */
[----:B------:R-:W-:Y:S01]  /*cc40*/  UIMAD UR4, UR9, UR4, URZ ;  /* 0x00000004090472a4 */ /* 0x000fe2000f8e023f */
[----:B------:R-:W2:Y:S01]  /*cc50*/  S2R R19, SR_TID.X ;  /* 0x0000000000137919 */ /* 0x000ea20000002100 */
[----:B------:R-:W-:Y:S01]  /*cc60*/  IMAD.WIDE.U32 R4, R0, c[0x0][0x3a0], R6 ;  /* 0x0000e80000047a25 */ /* 0x000fe200078e0006 */
[----:B------:R-:W-:Y:S01]  /*cc70*/  BSSY B0, `(.L_x_1228) ;  /* 0x0000022000007945 */ /* 0x000fe20003800000 */
[----:B------:R-:W-:-:S03]  /*cc80*/  UIMAD UR4, UR22, UR5, UR4 ;  /* 0x00000005160472a4 */ /* 0x000fc6000f8e0204 */
[----:B------:R-:W-:-:S03]  /*cc90*/  IADD3 R4, P0, R4, UR14, RZ ;  /* 0x0000000e04047c10 */ /* 0x000fc6000ff1e0ff */
[----:B------:R-:W-:Y:S01]  /*cca0*/  IMAD.U32 R0, RZ, RZ, UR4 ;  /* 0x00000004ff007e24 */ /* 0x000fe2000f8e00ff */
[----:B------:R-:W-:Y:S02]  /*ccb0*/  ULDC.64 UR4, c[0x0][0x3b8] ;  /* 0x0000ee0000047ab9 */ /* 0x000fe40000000a00 */
[----:B------:R-:W-:Y:S01]  /*ccc0*/  UIMAD UR4, UR61, UR4, URZ ;  /* 0x000000043d0472a4 */ /* 0x000fe2000f8e023f */
[----:B------:R3:W4:Y:S01]  /*ccd0*/  LDS.128 R20, [R193+0xd000] ;  /* 0x00d00000c1147984 */ /* 0x0007220000000c00 */
[----:B------:R-:W-:Y:S01]  /*cce0*/  IADD3.X R5, R5, UR15, R0, P0, !PT ;  /* 0x0000000f05057c10 */ /* 0x000fe200087fe400 */
[----:B------:R-:W-:Y:S01]  /*ccf0*/  IMAD.U32 R0, RZ, RZ, UR36 ;  /* 0x00000024ff007e24 */ /* 0x000fe2000f8e00ff */
[----:B------:R-:W-:Y:S01]  /*cd00*/  UIMAD UR4, UR36, UR5, UR4 ;  /* 0x00000005240472a4 */ /* 0x000fe2000f8e0204 */
[----:B------:R3:W3:Y:S01]  /*cd10*/  LDS.128 R24, [R193+0xe000] ;  /* 0x00e00000c1187984 */ /* 0x0006e20000000c00 */
[----:B-1----:R-:W-:Y:S01]  /*cd20*/  SHF.R.S32.HI R18, RZ, 0x1f, R18 ;  /* 0x0000001fff127819 */ /* 0x002fe20000011412 */
[----:B------:R-:W-:-:S02]  /*cd30*/  IMAD.WIDE.U32 R4, R0, c[0x0][0x3b8], R4 ;  /* 0x0000ee0000047a25 */ /* 0x000fc400078e0004 */
[----:B------:R1:W1:Y:S01]  /*cd40*/  LDS.128 R28, [R193+0xf000] ;  /* 0x00f00000c11c7984 */ /* 0x0002620000000c00 */
[----:B--2---:R-:W-:-:S03]  /*cd50*/  LEA.HI R18, R18, R19, RZ, 0x3 ;  /* 0x0000001312127211 */ /* 0x004fc600078f18ff */
        /* <DEDUP_REMOVED lines=19> */
.L_x_1229:
[----:B------:R-:W-:Y:S05]  /*ce90*/  BSYNC B0 ;  /* 0x0000000000007941 */ /* 0x000fea0003800000 */
.L_x_1228:
        /* <DEDUP_REMOVED lines=15> */
.L_x_1231:
[----:B------:R-:W-:Y:S05]  /*cf90*/  BSYNC B0 ;  /* 0x0000000000007941 */ /* 0x000fea0003800000 */
.L_x_1230:
        /* <DEDUP_REMOVED lines=15> */
.L_x_1233:
[----:B------:R-:W-:Y:S05]  /*d090*/  BSYNC B0 ;  /* 0x0000000000007941 */ /* 0x000fea0003800000 */
.L_x_1232:
        /* <DEDUP_REMOVED lines=14> */
.L_x_1235:
[----:B------:R-:W-:Y:S05]  /*d180*/  BSYNC B0 ;  /* 0x0000000000007941 */ /* 0x000fea0003800000 */
.L_x_1234:
[----:B------:R-:W-:Y:S01]  /*d190*/  ULDC.64 UR4, c[0x0][0x3a8] ;  /* 0x0000ea0000047ab9 */ /* 0x000fe20000000a00 */
[----:B------:R-:W-:Y:S01]  /*d1a0*/  IMAD.U32 R0, RZ, RZ, UR22 ;  /* 0x00000016ff007e24 */ /* 0x000fe2000f8e00ff */
[----:B------:R-:W-:Y:S01]  /*d1b0*/  UIMAD UR4, UR9, UR4, URZ ;  /* 0x00000004090472a4 */ /* 0x000fe2000f8e023f */
[----:B------:R-:W-:Y:S02]  /*d1c0*/  BSSY B0, `(.L_x_1236) ;  /* 0x0000016000007945 */ /* 0x000fe40003800000 */
[----:B------:R-:W-:Y:S01]  /*d1d0*/  IMAD.WIDE.U32 R6, R0, c[0x0][0x3a8], R6 ;  /* 0x0000ea0000067a25 */ /* 0x000fe200078e0006 */
[----:B------:R-:W-:-:S04]  /*d1e0*/  UIMAD UR4, UR22, UR5, UR4 ;  /* 0x00000005160472a4 */ /* 0x000fc8000f8e0204 */
[----:B-1----:R-:W-:Y:S02]  /*d1f0*/  IADD3 R4, P0, R6, UR10, RZ ;  /* 0x0000000a06047c10 */ /* 0x002fe4000ff1e0ff */
[----:B------:R-:W-:Y:S01]  /*d200*/  MOV R0, UR4 ;  /* 0x0000000400007c02 */ /* 0x000fe20008000f00 */
[----:B------:R-:W-:Y:S02]  /*d210*/  ULDC.64 UR4, c[0x0][0x3c0] ;  /* 0x0000f00000047ab9 */ /* 0x000fe40000000a00 */
[----:B------:R-:W-:Y:S01]  /*d220*/  UIMAD UR4, UR61, UR4, URZ ;  /* 0x000000043d0472a4 */ /* 0x000fe2000f8e023f */
[----:B------:R-:W-:Y:S01]  /*d230*/  IADD3.X R5, R7, UR11, R0, P0, !PT ;  /* 0x0000000b07057c10 */ /* 0x000fe200087fe400 */
[----:B------:R-:W-:Y:S02]  /*d240*/  IMAD.U32 R0, RZ, RZ, UR36 ;  /* 0x00000024ff007e24 */ /* 0x000fe4000f8e00ff */
[----:B------:R-:W-:Y:S02]  /*d250*/  UIMAD UR4, UR36, UR5, UR4 ;  /* 0x00000005240472a4 */ /* 0x000fe4000f8e0204 */
        /* <DEDUP_REMOVED lines=12> */
.L_x_1237:
[----:B------:R-:W-:Y:S05]  /*d320*/  BSYNC B0 ;  /* 0x0000000000007941 */ /* 0x000fea0003800000 */
.L_x_1236:
        /* <DEDUP_REMOVED lines=13> */
.L_x_1239:
[----:B------:R-:W-:Y:S05]  /*d400*/  BSYNC B0 ;  /* 0x0000000000007941 */ /* 0x000fea0003800000 */
.L_x_1238:
        /* <DEDUP_REMOVED lines=13> */
.L_x_1241:
[----:B------:R-:W-:Y:S05]  /*d4e0*/  BSYNC B0 ;  /* 0x0000000000007941 */ /* 0x000fea0003800000 */
.L_x_1240:
        /* <DEDUP_REMOVED lines=11> */
.L_x_1190:
[----:B------:R-:W-:Y:S05]  /*d5a0*/  BSYNC B1 ;  /* 0x0000000000017941 */ /* 0x000fea0003800000 */
.L_x_1168:
        /* <DEDUP_REMOVED lines=11> */
.L_x_1242:
[----:B------:R-:W-:Y:S05]  /*d660*/  EXIT ;  /* 0x000000000000794d */ /* 0x000fea0003800000 */
.L_x_1244:
        /* <DEDUP_REMOVED lines=9> */
.L_x_1278:


//--------------------- .text._ZN5flash25flash_bwd_dot_do_o_kernelILb0E23Flash_bwd_kernel_traitsILi64ELi128ELi128ELi8ELi4ELi4ELi4ELb0ELb0EN7cutlass6half_tE19Flash_kernel_traitsILi64ELi128ELi128ELi8ES3_EEEEvNS_16Flash_bwd_paramsE --------------------------
	.section	.text._ZN5flash25flash_bwd_dot_do_o_kernelILb0E23Flash_bwd_kernel_traitsILi64ELi128ELi128ELi8ELi4ELi4ELi4ELb0ELb0EN7cutlass6half_tE19Flash_kernel_traitsILi64ELi128ELi128ELi8ES3_EEEEvNS_16Flash_bwd_paramsE,"ax",@progbits
	.sectioninfo	@"SHI_REGISTERS=32"
	.align	128
        .global         _ZN5flash25flash_bwd_dot_do_o_kernelILb0E23Flash_bwd_kernel_traitsILi64ELi128ELi128ELi8ELi4ELi4ELi4ELb0ELb0EN7cutlass6half_tE19Flash_kernel_traitsILi64ELi128ELi128ELi8ES3_EEEEvNS_16Flash_bwd_paramsE
        .type           _ZN5flash25flash_bwd_dot_do_o_kernelILb0E23Flash_bwd_kernel_traitsILi64ELi128ELi128ELi8ELi4ELi4ELi4ELb0ELb0EN7cutlass6half_tE19Flash_kernel_traitsILi64ELi128ELi128ELi8ES3_EEEEvNS_16Flash_bwd_paramsE,@function
        .size           _ZN5flash25flash_bwd_dot_do_o_kernelILb0E23Flash_bwd_kernel_traitsILi64ELi128ELi128ELi8ELi4ELi4ELi4ELb0ELb0EN7cutlass6half_tE19Flash_kernel_traitsILi64ELi128ELi128ELi8ES3_EEEEvNS_16Flash_bwd_paramsE,(.L_x_1279 - _ZN5flash25flash_bwd_dot_do_o_kernelILb0E23Flash_bwd_kernel_traitsILi64ELi128ELi128ELi8ELi4ELi4ELi4ELb0ELb0EN7cutlass6half_tE19Flash_kernel_traitsILi64ELi128ELi128ELi8ES3_EEEEvNS_16Flash_bwd_paramsE)
        .other          _ZN5flash25flash_bwd_dot_do_o_kernelILb0E23Flash_bwd_kernel_traitsILi64ELi128ELi128ELi8ELi4ELi4ELi4ELb0ELb0EN7cutlass6half_tE19Flash_kernel_traitsILi64ELi128ELi128ELi8ES3_EEEEvNS_16Flash_bwd_paramsE,@"STO_CUDA_ENTRY STV_DEFAULT"
_ZN5flash25flash_bwd_dot_do_o_kernelILb0E23Flash_bwd_kernel_traitsILi64ELi128ELi128ELi8ELi4ELi4ELi4ELb0ELb0EN7cutlass6half_tE19Flash_kernel_traitsILi64ELi128ELi128ELi8ES3_EEEEvNS_16Flash_bwd_paramsE:
.text._ZN5flash25flash_bwd_dot_do_o_kernelILb0E23Flash_bwd_kernel_traitsILi64ELi128ELi128ELi8ELi4ELi4ELi4ELb0ELb0EN7cutlass6half_tE19Flash_kernel_traitsILi64ELi128ELi128ELi8ES3_EEEEvNS_16Flash_bwd_paramsE:
        /* <DEDUP_REMOVED lines=11> */
[----:B--2---:R-:W-:Y:S02]  /*00b0*/  @P0 IADD3 R8, R3, -R0, RZ ;  /* 0x8000000003080210 */ /* 0x004fe40007ffe0ff */
[----:B0-----:R-:W-:-:S02]  /*00c0*/  SHF.L.U32 R3, R2, 0x7, RZ ;  /* 0x0000000702037819 */ /* 0x001fc400000006ff */
        /* <DEDUP_REMOVED lines=8> */
[--C-:B------:R-:W-:Y:S01]  /*0150*/  @!P1 SHF.R.S32.HI R9, RZ, 0x1f, R7.reuse ;  /* 0x0000001fff099819 */ /* 0x100fe20000011407 */
[----:B------:R-:W-:Y:S01]  /*0160*/  @P1 IMAD.WIDE.U32 R12, R0, c[0x0][0x1e8], RZ ;  /* 0x00007a00000c1a25 */ /* 0x000fe200078e00ff */
[----:B------:R-:W-:-:S03]  /*0170*/  @!P1 SHF.R.S32.HI R16, RZ, 0x1f, R7 ;  /* 0x0000001fff109819 */ /* 0x000fc60000011407 */
[----:B------:R-:W-:Y:S01]  /*0180*/  @P1 IMAD.WIDE.U32 R10, R0, c[0x0][0x370], RZ ;  /* 0x0000dc00000a1a25 */ /* 0x000fe200078e00ff */
[----:B------:R-:W-:-:S03]  /*0190*/  @P1 MOV R6, R12 ;  /* 0x0000000c00061202 */ /* 0x000fc60000000f00 */
[----:B------:R-:W-:Y:S02]  /*01a0*/  @!P1 IMAD R14, R9, c[0x0][0x368], RZ ;  /* 0x0000da00090e9a24 */ /* 0x000fe400078e02ff */
[----:B------:R-:W-:Y:S02]  /*01b0*/  @!P1 IMAD R16, R16, c[0x0][0x1e0], RZ ;  /* 0x0000780010109a24 */ /* 0x000fe400078e02ff */
[C---:B------:R-:W-:Y:S02]  /*01c0*/  @P1 IMAD R4, R0.reuse, c[0x0][0x374], R11 ;  /* 0x0000dd0000041a24 */ /* 0x040fe400078e020b */
[----:B------:R-:W-:Y:S02]  /*01d0*/  @P1 IMAD R5, R0, c[0x0][0x1ec], R13 ;  /* 0x00007b0000051a24 */ /* 0x000fe400078e020d */
[C---:B------:R-:W-:Y:S02]  /*01e0*/  @!P1 IMAD R9, R7.reuse, c[0x0][0x36c], R14 ;  /* 0x0000db0007099a24 */ /* 0x040fe400078e020e */
[----:B------:R-:W-:-:S04]  /*01f0*/  @!P1 IMAD.WIDE.U32 R12, R7, c[0x0][0x368], RZ ;  /* 0x0000da00070c9a25 */ /* 0x000fc800078e00ff */
[----:B------:R-:W-:Y:S01]  /*0200*/  @!P1 IMAD.WIDE.U32 R14, R7, c[0x0][0x1e0], RZ ;  /* 0x00007800070e9a25 */ /* 0x000fe200078e00ff */
[----:B------:R-:W-:Y:S02]  /*0210*/  @!P1 MOV R10, R12 ;  /* 0x0000000c000a9202 */ /* 0x000fe40000000f00 */
        /* <DEDUP_REMOVED lines=12> */
.L_x_1245:
[----:B01----:R-:W-:-:S04]  /*02e0*/  IMAD R0, R7, c[0x0][0x1c0], R20 ;  /* 0x0000700007007a24 */ /* 0x003fc800078e0214 */
[----:B------:R-:W-:Y:S02]  /*02f0*/  IMAD R0, R0, c[0x0][0x224], RZ ;  /* 0x0000890000007a24 */ /* 0x000fe400078e02ff */
.L_x_1246:
[----:B------:R-:W-:Y:S02]  /*0300*/  SHF.R.S32.HI R7, RZ, 0x1f, R2 ;  /* 0x0000001fff077819 */ /* 0x000fe40000011402 */
[----:B------:R-:W-:Y:S02]  /*0310*/  SHF.R.S32.HI R11, RZ, 0x1f, R3 ;  /* 0x0000001fff0b7819 */ /* 0x000fe40000011403 */
[----:B------:R-:W-:Y:S02]  /*0320*/  LEA.HI R7, R7, R2, RZ, 0x3 ;  /* 0x0000000207077211 */ /* 0x000fe400078f18ff */
[----:B------:R-:W-:Y:S01]  /*0330*/  IADD3 R8, -R3, R8, RZ ;  /* 0x0000000803087210 */ /* 0x000fe20007ffe1ff */
[----:B------:R-:W-:Y:S01]  /*0340*/  IMAD R16, R11, c[0x0][0x370], RZ ;  /* 0x0000dc000b107a24 */ /* 0x000fe200078e02ff */
[----:B------:R-:W-:Y:S01]  /*0350*/  LOP3.LUT R9, R7, 0x1ffffff8, RZ, 0xc0, !PT ;  /* 0x1ffffff807097812 */ /* 0x000fe200078ec0ff */
[----:B------:R-:W-:Y:S01]  /*0360*/  IMAD R18, R11, c[0x0][0x1e8], RZ ;  /* 0x00007a000b127a24 */ /* 0x000fe200078e02ff */
[----:B------:R-:W-:Y:S01]  /*0370*/  SHF.R.S32.HI R27, RZ, 0x3, R7 ;  /* 0x00000003ff1b7819 */ /* 0x000fe20000011407 */
[----:B------:R-:W-:Y:S01]  /*0380*/  IMAD R7, R3, c[0x0][0x374], R16 ;  /* 0x0000dd0003077a24 */ /* 0x000fe200078e0210 */
[----:B------:R-:W-:Y:S01]  /*0390*/  IADD3 R9, -R9, R2, RZ ;  /* 0x0000000209097210 */ /* 0x000fe20007ffe1ff */
[----:B------:R-:W-:Y:S01]  /*03a0*/  IMAD R18, R3, c[0x0][0x1ec], R18 ;  /* 0x00007b0003127a24 */ /* 0x000fe200078e0212 */
[----:B------:R-:W-:Y:S01]  /*03b0*/  SHF.R.S32.HI R26, RZ, 0x1f, R27 ;  /* 0x0000001fff1a7819 */ /* 0x000fe2000001141b */
[----:B------:R-:W-:Y:S01]  /*03c0*/  CS2R R16, SRZ ;  /* 0x0000000000107805 */ /* 0x000fe2000001ff00 */
[----:B------:R-:W-:-:S02]  /*03d0*/  SHF.L.U32 R12, R9, 0x3, RZ ;  /* 0x00000003090c7819 */ /* 0x000fc400000006ff */
[----:B------:R-:W-:Y:S02]  /*03e0*/  SHF.R.S32.HI R9, RZ, 0x1f, R20 ;  /* 0x0000001fff097819 */ /* 0x000fe40000011414 */
[--C-:B------:R-:W-:Y:S02]  /*03f0*/  SHF.R.S32.HI R13, RZ, 0x1f, R12.reuse ;  /* 0x0000001fff0d7819 */ /* 0x100fe4000001140c */
[----:B------:R-:W-:Y:S01]  /*0400*/  ISETP.GE.AND P0, PT, R12, c[0x0][0x220], PT ;  /* 0x000088000c007a0c */ /* 0x000fe20003f06270 */
[----:B------:R-:W-:Y:S02]  /*0410*/  IMAD R11, R9, c[0x0][0x378], RZ ;  /* 0x0000de00090b7a24 */ /* 0x000fe400078e02ff */
[----:B------:R-:W-:Y:S01]  /*0420*/  IMAD.WIDE.U32 R14, R3, c[0x0][0x370], R12 ;  /* 0x0000dc00030e7a25 */ /* 0x000fe200078e000c */
[----:B------:R-:W-:-:S03]  /*0430*/  ISETP.LT.AND P1, PT, R27, R8, !P0 ;  /* 0x000000081b00720c */ /* 0x000fc60004721270 */
[----:B------:R-:W-:Y:S01]  /*0440*/  IMAD.WIDE.U32 R12, R3, c[0x0][0x1e8], R12 ;  /* 0x00007a00030c7a25 */ /* 0x000fe200078e000c */
[----:B------:R-:W-:-:S03]  /*0450*/  IADD3 R22, P2, R10, R14, RZ ;  /* 0x0000000e0a167210 */ /* 0x000fc60007f5e0ff */
[----:B------:R-:W-:Y:S01]  /*0460*/  IMAD R9, R9, c[0x0][0x1f0], RZ ;  /* 0x00007c0009097a24 */ /* 0x000fe200078e02ff */
[----:B------:R-:W-:Y:S01]  /*0470*/  IADD3 R6, P3, R6, R12, RZ ;  /* 0x0000000c06067210 */ /* 0x000fe20007f7e0ff */
[----:B------:R-:W-:Y:S01]  /*0480*/  IMAD R11, R20, c[0x0][0x37c], R11 ;  /* 0x0000df00140b7a24 */ /* 0x000fe200078e020b */
[----:B------:R-:W-:Y:S01]  /*0490*/  IADD3.X R23, R4, R15, R7, P2, !PT ;  /* 0x0000000f04177210 */ /* 0x000fe200017fe407 */
[----:B------:R-:W-:Y:S01]  /*04a0*/  IMAD R9, R20, c[0x0][0x1f4], R9 ;  /* 0x00007d0014097a24 */ /* 0x000fe200078e0209 */
[----:B------:R-:W-:Y:S01]  /*04b0*/  IADD3.X R7, R5, R13, R18, P3, !PT ;  /* 0x0000000d05077210 */ /* 0x000fe20001ffe412 */
[----:B------:R-:W-:Y:S01]  /*04c0*/  @P1 IMAD R4, R26, c[0x0][0x370], RZ ;  /* 0x0000dc001a041a24 */ /* 0x000fe200078e02ff */
[----:B------:R-:W-:Y:S01]  /*04d0*/  CS2R R14, SRZ ;  /* 0x00000000000e7805 */ /* 0x000fe2000001ff00 */
[----:B------:R-:W-:Y:S01]  /*04e0*/  IMAD.WIDE.U32 R22, R20, c[0x0][0x378], R22 ;  /* 0x0000de0014167a25 */ /* 0x000fe200078e0016 */
[----:B------:R-:W-:-:S03]  /*04f0*/  CS2R R18, SRZ ;  /* 0x0000000000127805 */ /* 0x000fc6000001ff00 */
[----:B------:R-:W-:Y:S01]  /*0500*/  IMAD.WIDE.U32 R20, R20, c[0x0][0x1f0], R6 ;  /* 0x00007c0014147a25 */ /* 0x000fe200078e0006 */
[----:B------:R-:W-:-:S03]  /*0510*/  IADD3 R23, R23, R11, RZ ;  /* 0x0000000b17177210 */ /* 0x000fc60007ffe0ff */
[----:B------:R-:W-:Y:S01]  /*0520*/  @P1 IMAD R6, R26, c[0x0][0x1e8], RZ ;  /* 0x00007a001a061a24 */ /* 0x000fe200078e02ff */
[----:B------:R-:W-:Y:S01]  /*0530*/  IADD3 R21, R21, R9, RZ ;  /* 0x0000000915157210 */ /* 0x000fe20007ffe0ff */
[C---:B------:R-:W-:Y:S02]  /*0540*/  @P1 IMAD R7, R27.reuse, c[0x0][0x374], R4 ;  /* 0x0000dd001b071a24 */ /* 0x040fe400078e0204 */
[----:B------:R-:W-:-:S04]  /*0550*/  @P1 IMAD.WIDE.U32 R12, R27, c[0x0][0x370], R22 ;  /* 0x0000dc001b0c1a25 */ /* 0x000fc800078e0016 */
[----:B------:R-:W-:Y:S01]  /*0560*/  @P1 IMAD R9, R27, c[0x0][0x1ec], R6 ;  /* 0x00007b001b091a24 */ /* 0x000fe200078e0206 */
[----:B------:R-:W-:Y:S01]  /*0570*/  @P1 IADD3 R7, R13, R7, RZ ;  /* 0x000000070d071210 */ /* 0x000fe20007ffe0ff */
[----:B------:R-:W-:Y:S01]  /*0580*/  @P1 IMAD.WIDE.U32 R4, R27, c[0x0][0x1e8], R20 ;  /* 0x00007a001b041a25 */ /* 0x000fe200078e0014 */
[----:B------:R-:W-:-:S04]  /*0590*/  @P1 LEA R10, P2, R12, c[0x0][0x330], 0x1 ;  /* 0x0000cc000c0a1a11 */ /* 0x000fc800078408ff */
[----:B------:R-:W-:Y:S02]  /*05a0*/  @P1 IADD3 R5, R5, R9, RZ ;  /* 0x0000000905051210 */ /* 0x000fe40007ffe0ff */
[----:B------:R-:W-:Y:S02]  /*05b0*/  @P1 LEA R6, P3, R4, c[0x0][0x1d0], 0x1 ;  /* 0x0000740004061a11 */ /* 0x000fe400078608ff */
[----:B------:R-:W-:Y:S02]  /*05c0*/  @P1 LEA.HI.X R11, R12, c[0x0][0x334], R7, 0x1, P2 ;  /* 0x0000cd000c0b1a11 */ /* 0x000fe400010f0c07 */
[----:B------:R-:W-:Y:S01]  /*05d0*/  CS2R R12, SRZ ;  /* 0x00000000000c7805 */ /* 0x000fe2000001ff00 */
[----:B------:R-:W-:-:S05]  /*05e0*/  @P1 LEA.HI.X R7, R4, c[0x0][0x1d4], R5, 0x1, P3 ;  /* 0x0000750004071a11 */ /* 0x000fca00018f0c05 */
[----:B------:R0:W2:Y:S04]  /*05f0*/  @P1 LDG.E.128 R12, [R10.64] ;  /* 0x000000040a0c1981 */ /* 0x0000a8000c1e1d00 */
[----:B------:R1:W3:Y:S01]  /*0600*/  @P1 LDG.E.128 R16, [R6.64] ;  /* 0x0000000406101981 */ /* 0x0002e2000c1e1d00 */
[C---:B------:R-:W-:Y:S02]  /*0610*/  IADD3 R5, R27.reuse, 0x20, RZ ;  /* 0x000000201b057810 */ /* 0x040fe40007ffe0ff */
[----:B------:R-:W-:Y:S02]  /*0620*/  IADD3 R25, R27, 0x40, RZ ;  /* 0x000000401b197810 */ /* 0x000fe40007ffe0ff */
[----:B------:R-:W-:Y:S02]  /*0630*/  ISETP.LT.AND P2, PT, R5, R8, !P0 ;  /* 0x000000080500720c */ /* 0x000fe40004741270 */
[----:B-1----:R-:W-:-:S11]  /*0640*/  IADD3 R7, R27, 0x60, RZ ;  /* 0x000000601b077810 */ /* 0x002fd60007ffe0ff */
[----:B------:R-:W-:Y:S02]  /*0650*/  @P2 IADD3 R29, P1, R27, 0x20, RZ ;  /* 0x000000201b1d2810 */ /* 0x000fe40007f3e0ff */
[----:B------:R-:W-:Y:S02]  /*0660*/  @P2 MOV R5, R23 ;  /* 0x0000001700052202 */ /* 0x000fe40000000f00 */
[----:B------:R-:W-:Y:S02]  /*0670*/  @P2 IADD3.X R4, RZ, R26, RZ, P1, !PT ;  /* 0x0000001aff042210 */ /* 0x000fe40000ffe4ff */
[-C--:B------:R-:W-:Y:S02]  /*0680*/  ISETP.LT.AND P1, PT, R25, R8.reuse, !P0 ;  /* 0x000000081900720c */ /* 0x080fe40004721270 */
[----:B------:R-:W-:Y:S01]  /*0690*/  ISETP.LT.AND P0, PT, R7, R8, !P0 ;  /* 0x000000080700720c */ /* 0x000fe20004701270 */
[----:B------:R-:W-:-:S04]  /*06a0*/  @P2 IMAD R4, R4, c[0x0][0x370], RZ ;  /* 0x0000dc0004042a24 */ /* 0x000fc800078e02ff */
[----:B------:R-:W-:Y:S01]  /*06b0*/  @P2 IMAD R9, R29, c[0x0][0x374], R4 ;  /* 0x0000dd001d092a24 */ /* 0x000fe200078e0204 */
[----:B------:R-:W-:-:S05]  /*06c0*/  @P2 MOV R4, R22 ;  /* 0x0000001600042202 */ /* 0x000fca0000000f00 */
[----:B------:R-:W-:-:S05]  /*06d0*/  @P2 IMAD.WIDE.U32 R4, R29, c[0x0][0x370], R4 ;  /* 0x0000dc001d042a25 */ /* 0x000fca00078e0004 */
[----:B------:R-:W-:Y:S02]  /*06e0*/  @P2 IADD3 R9, R5, R9, RZ ;  /* 0x0000000905092210 */ /* 0x000fe40007ffe0ff */
[----:B------:R-:W-:-:S04]  /*06f0*/  @P2 LEA R24, P3, R4, c[0x0][0x330], 0x1 ;  /* 0x0000cc0004182a11 */ /* 0x000fc800078608ff */
[----:B------:R-:W-:Y:S02]  /*0700*/  @P2 LEA.HI.X R25, R4, c[0x0][0x334], R9, 0x1, P3 ;  /* 0x0000cd0004192a11 */ /* 0x000fe400018f0c09 */
[----:B------:R-:W-:-:S04]  /*0710*/  @P2 IADD3 R7, P3, R27, 0x20, RZ ;  /* 0x000000201b072810 */ /* 0x000fc80007f7e0ff */
[----:B------:R-:W-:-:S05]  /*0720*/  @P2 IADD3.X R4, RZ, R26, RZ, P3, !PT ;  /* 0x0000001aff042210 */ /* 0x000fca0001ffe4ff */
[----:B------:R-:W-:-:S04]  /*0730*/  @P2 IMAD R4, R4, c[0x0][0x1e8], RZ ;  /* 0x00007a0004042a24 */ /* 0x000fc800078e02ff */
[----:B------:R-:W-:Y:S01]  /*0740*/  @P2 IMAD R9, R7, c[0x0][0x1ec], R4 ;  /* 0x00007b0007092a24 */ /* 0x000fe200078e0204 */
[----:B------:R-:W-:Y:S01]  /*0750*/  @P2 MOV R4, R20 ;  /* 0x0000001400042202 */ /* 0x000fe20000000f00 */
[----:B0-----:R-:W-:Y:S01]  /*0760*/  CS2R R10, SRZ ;  /* 0x00000000000a7805 */ /* 0x001fe2000001ff00 */
[----:B--2---:R-:W-:Y:S02]  /*0770*/  HADD2.F32 R5, -RZ, R12.H1_H1 ;  /* 0x3000000cff057230 */ /* 0x004fe40000004100 */
[----:B---3--:R-:W-:-:S05]  /*0780*/  HADD2.F32 R6, -RZ, R16.H1_H1 ;  /* 0x30000010ff067230 */ /* 0x008fca0000004100 */
[----:B------:R-:W-:Y:S01]  /*0790*/  FMUL.FTZ R8, R5, R6 ;  /* 0x0000000605087220 */ /* 0x000fe20000410000 */
[----:B------:R-:W-:Y:S02]  /*07a0*/  HADD2.F32 R6, -RZ, R12.H0_H0 ;  /* 0x2000000cff067230 */ /* 0x000fe40000004100 */
[----:B------:R-:W-:Y:S02]  /*07b0*/  HADD2.F32 R5, -RZ, R16.H0_H0 ;  /* 0x20000010ff057230 */ /* 0x000fe40000004100 */
[----:B------:R-:W-:-:S03]  /*07c0*/  HADD2.F32 R16, -RZ, R14.H0_H0 ;  /* 0x2000000eff107230 */ /* 0x000fc60000004100 */
[----:B------:R-:W-:Y:S01]  /*07d0*/  FFMA.FTZ R6, R6, R5, R8 ;  /* 0x0000000506067223 */ /* 0x000fe20000010008 */
[----:B------:R-:W-:Y:S01]  /*07e0*/  @P2 MOV R5, R21 ;  /* 0x0000001500052202 */ /* 0x000fe20000000f00 */
[--C-:B------:R-:W-:Y:S02]  /*07f0*/  HADD2.F32 R8, -RZ, R17.reuse.H0_H0 ;  /* 0x20000011ff087230 */ /* 0x100fe40000004100 */
[----:B------:R-:W-:Y:S02]  /*0800*/  HADD2.F32 R17, -RZ, R17.H1_H1 ;  /* 0x30000011ff117230 */ /* 0x000fe40000004100 */
[----:B------:R-:W-:Y:S01]  /*0810*/  @P2 IMAD.WIDE.U32 R4, R7, c[0x0][0x1e8], R4 ;  /* 0x00007a0007042a25 */ /* 0x000fe200078e0004 */
[----:B------:R-:W-:-:S04]  /*0820*/  HADD2.F32 R7, -RZ, R13.H0_H0 ;  /* 0x2000000dff077230 */ /* 0x000fc80000004100 */
[----:B------:R-:W-:Y:S01]  /*0830*/  @P2 IADD3 R9, R5, R9, RZ ;  /* 0x0000000905092210 */ /* 0x000fe20007ffe0ff */
[----:B------:R-:W-:Y:S01]  /*0840*/  HADD2.F32 R5, -RZ, R13.H1_H1 ;  /* 0x3000000dff057230 */ /* 0x000fe20000004100 */
[----:B------:R-:W-:Y:S01]  /*0850*/  @P2 LEA R12, P3, R4, c[0x0][0x1d0], 0x1 ;  /* 0x00007400040c2a11 */ /* 0x000fe200078608ff */
[----:B------:R-:W-:-:S03]  /*0860*/  FFMA.FTZ R6, R7, R8, R6 ;  /* 0x0000000807067223 */ /* 0x000fc60000010006 */
[----:B------:R-:W-:Y:S01]  /*0870*/  @P2 LEA.HI.X R13, R4, c[0x0][0x1d4], R9, 0x1, P3 ;  /* 0x00007500040d2a11 */ /* 0x000fe200018f0c09 */
[----:B------:R-:W-:Y:S01]  /*0880*/  HADD2.F32 R9, -RZ, R18.H0_H0 ;  /* 0x20000012ff097230 */ /* 0x000fe20000004100 */
[----:B------:R-:W-:Y:S02]  /*0890*/  FFMA.FTZ R17, R5, R17, R6 ;  /* 0x0000001105117223 */ /* 0x000fe40000010006 */
[----:B------:R-:W-:Y:S01]  /*08a0*/  CS2R R6, SRZ ;  /* 0x0000000000067805 */ /* 0x000fe2000001ff00 */
[----:B------:R-:W-:Y:S01]  /*08b0*/  CS2R R4, SRZ ;  /* 0x0000000000047805 */ /* 0x000fe2000001ff00 */
[----:B------:R-:W-:Y:S02]  /*08c0*/  FFMA.FTZ R16, R16, R9, R17 ;  /* 0x0000000910107223 */ /* 0x000fe40000010011 */
[----:B------:R-:W-:-:S03]  /*08d0*/  CS2R R8, SRZ ;  /* 0x0000000000087805 */ /* 0x000fc6000001ff00 */
[----:B------:R-:W2:Y:S04]  /*08e0*/  @P2 LDG.E.128 R4, [R24.64] ;  /* 0x0000000418042981 */ /* 0x000ea8000c1e1d00 */
[----:B------:R0:W3:Y:S01]  /*08f0*/  @P2 LDG.E.128 R8, [R12.64] ;  /* 0x000000040c082981 */ /* 0x0000e2000c1e1d00 */
[----:B------:R-:W-:Y:S02]  /*0900*/  HADD2.F32 R29, -RZ, R14.H1_H1 ;  /* 0x3000000eff1d7230 */ /* 0x000fe40000004100 */
[----:B------:R-:W-:Y:S02]  /*0910*/  HADD2.F32 R18, -RZ, R18.H1_H1 ;  /* 0x30000012ff127230 */ /* 0x000fe40000004100 */
[--C-:B0-----:R-:W-:Y:S02]  /*0920*/  HADD2.F32 R13, -RZ, R15.reuse.H0_H0 ;  /* 0x2000000fff0d7230 */ /* 0x101fe40000004100 */
[----:B------:R-:W-:-:S02]  /*0930*/  HADD2.F32 R15, -RZ, R15.H1_H1 ;  /* 0x3000000fff0f7230 */ /* 0x000fc40000004100 */
[--C-:B--2---:R-:W-:Y:S02]  /*0940*/  HADD2.F32 R17, -RZ, R4.reuse.H1_H1 ;  /* 0x30000004ff117230 */ /* 0x104fe40000004100 */
[----:B------:R-:W-:Y:S01]  /*0950*/  HADD2.F32 R14, -RZ, R4.H0_H0 ;  /* 0x20000004ff0e7230 */ /* 0x000fe20000004100 */
[----:B------:R-:W-:Y:S01]  /*0960*/  FFMA.FTZ R4, R29, R18, R16 ;  /* 0x000000121d047223 */ /* 0x000fe20000010010 */
[--C-:B---3--:R-:W-:Y:S01]  /*0970*/  HADD2.F32 R28, -RZ, R8.reuse.H1_H1 ;  /* 0x30000008ff1c7230 */ /* 0x108fe20000004100 */
[----:B------:R-:W-:Y:S01]  /*0980*/  @P1 MOV R16, R20 ;  /* 0x0000001400101202 */ /* 0x000fe20000000f00 */
[----:B------:R-:W-:-:S03]  /*0990*/  HADD2.F32 R8, -RZ, R8.H0_H0 ;  /* 0x20000008ff087230 */ /* 0x000fc60000004100 */
[----:B------:R-:W-:-:S04]  /*09a0*/  FMUL.FTZ R17, R17, R28 ;  /* 0x0000001c11117220 */ /* 0x000fc80000410000 */
[----:B------:R-:W-:Y:S01]  /*09b0*/  FFMA.FTZ R8, R14, R8, R17 ;  /* 0x000000080e087223 */ /* 0x000fe20000010011 */
[----:B------:R-:W-:Y:S01]  /*09c0*/  @P1 IADD3 R17, P2, R27, 0x40, RZ ;  /* 0x000000401b111810 */ /* 0x000fe20007f5e0ff */
[--C-:B------:R-:W-:Y:S02]  /*09d0*/  HADD2.F32 R14, -RZ, R19.reuse.H0_H0 ;  /* 0x20000013ff0e7230 */ /* 0x100fe40000004100 */
[----:B------:R-:W-:Y:S01]  /*09e0*/  HADD2.F32 R19, -RZ, R19.H1_H1 ;  /* 0x30000013ff137230 */ /* 0x000fe20000004100 */
[----:B------:R-:W-:Y:S02]  /*09f0*/  @P1 IADD3.X R12, RZ, R26, RZ, P2, !PT ;  /* 0x0000001aff0c1210 */ /* 0x000fe400017fe4ff */
[----:B------:R-:W-:Y:S01]  /*0a00*/  FFMA.FTZ R4, R13, R14, R4 ;  /* 0x0000000e0d047223 */ /* 0x000fe20000010004 */
[----:B------:R-:W-:Y:S02]  /*0a10*/  HADD2.F32 R13, -RZ, R5.H0_H0 ;  /* 0x20000005ff0d7230 */ /* 0x000fe40000004100 */
[--C-:B------:R-:W-:Y:S01]  /*0a20*/  HADD2.F32 R14, -RZ, R9.reuse.H0_H0 ;  /* 0x20000009ff0e7230 */ /* 0x100fe20000004100 */
[----:B------:R-:W-:Y:S01]  /*0a30*/  @P1 IMAD R12, R12, c[0x0][0x370], RZ ;  /* 0x0000dc000c0c1a24 */ /* 0x000fe200078e02ff */
[----:B------:R-:W-:Y:S01]  /*0a40*/  HADD2.F32 R9, -RZ, R9.H1_H1 ;  /* 0x30000009ff097230 */ /* 0x000fe20000004100 */
[----:B------:R-:W-:-:S02]  /*0a50*/  FFMA.FTZ R4, R15, R19, R4 ;  /* 0x000000130f047223 */ /* 0x000fc40000010004 */
[----:B------:R-:W-:Y:S01]  /*0a60*/  FFMA.FTZ R8, R13, R14, R8 ;  /* 0x0000000e0d087223 */ /* 0x000fe20000010008 */
[----:B------:R-:W-:Y:S01]  /*0a70*/  @P1 MOV R13, R23 ;  /* 0x00000017000d1202 */ /* 0x000fe20000000f00 */
[----:B------:R-:W-:Y:S01]  /*0a80*/  @P1 IMAD R25, R17, c[0x0][0x374], R12 ;  /* 0x0000dd0011191a24 */ /* 0x000fe200078e020c */
[----:B------:R-:W-:Y:S01]  /*0a90*/  @P1 MOV R12, R22 ;  /* 0x00000016000c1202 */ /* 0x000fe20000000f00 */
[----:B------:R-:W-:Y:S01]  /*0aa0*/  CS2R R18, SRZ ;  /* 0x0000000000127805 */ /* 0x000fe2000001ff00 */
[----:B------:R-:W-:-:S03]  /*0ab0*/  CS2R R14, SRZ ;  /* 0x00000000000e7805 */ /* 0x000fc6000001ff00 */
[----:B------:R-:W-:Y:S01]  /*0ac0*/  @P1 IMAD.WIDE.U32 R12, R17, c[0x0][0x370], R12 ;  /* 0x0000dc00110c1a25 */ /* 0x000fe200078e000c */
[----:B------:R-:W-:-:S04]  /*0ad0*/  @P1 MOV R17, R21 ;  /* 0x0000001500111202 */ /* 0x000fc80000000f00 */
[----:B------:R-:W-:Y:S02]  /*0ae0*/  @P1 IADD3 R13, R13, R25, RZ ;  /* 0x000000190d0d1210 */ /* 0x000fe40007ffe0ff */
[----:B------:R-:W-:-:S04]  /*0af0*/  @P1 LEA R28, P2, R12, c[0x0][0x330], 0x1 ;  /* 0x0000cc000c1c1a11 */ /* 0x000fc800078408ff */
[----:B------:R-:W-:Y:S02]  /*0b00*/  @P1 LEA.HI.X R29, R12, c[0x0][0x334], R13, 0x1, P2 ;  /* 0x0000cd000c1d1a11 */ /* 0x000fe400010f0c0d */
[----:B------:R-:W-:-:S04]  /*0b10*/  @P1 IADD3 R12, P2, R27, 0x40, RZ ;  /* 0x000000401b0c1810 */ /* 0x000fc80007f5e0ff */
[----:B------:R-:W-:-:S05]  /*0b20*/  @P1 IADD3.X R13, RZ, R26, RZ, P2, !PT ;  /* 0x0000001aff0d1210 */ /* 0x000fca00017fe4ff */
[----:B------:R-:W-:-:S04]  /*0b30*/  @P1 IMAD R13, R13, c[0x0][0x1e8], RZ ;  /* 0x00007a000d0d1a24 */ /* 0x000fc800078e02ff */
[C---:B------:R-:W-:Y:S02]  /*0b40*/  @P1 IMAD R25, R12.reuse, c[0x0][0x1ec], R13 ;  /* 0x00007b000c191a24 */ /* 0x040fe400078e020d */
[----:B------:R-:W-:Y:S01]  /*0b50*/  @P1 IMAD.WIDE.U32 R12, R12, c[0x0][0x1e8], R16 ;  /* 0x00007a000c0c1a25 */ /* 0x000fe200078e0010 */
[----:B------:R-:W-:-:S04]  /*0b60*/  HADD2.F32 R17, -RZ, R5.H1_H1 ;  /* 0x30000005ff117230 */ /* 0x000fc80000004100 */
[----:B------:R-:W-:Y:S01]  /*0b70*/  @P1 IADD3 R13, R13, R25, RZ ;  /* 0x000000190d0d1210 */ /* 0x000fe20007ffe0ff */
[----:B------:R-:W-:Y:S01]  /*0b80*/  FFMA.FTZ R8, R17, R9, R8 ;  /* 0x0000000911087223 */ /* 0x000fe20000010008 */
[----:B------:R-:W-:Y:S01]  /*0b90*/  @P1 LEA R24, P2, R12, c[0x0][0x1d0], 0x1 ;  /* 0x000074000c181a11 */ /* 0x000fe200078408ff */
[----:B------:R-:W-:-:S03]  /*0ba0*/  CS2R R16, SRZ ;  /* 0x0000000000107805 */ /* 0x000fc6000001ff00 */
[----:B------:R-:W-:Y:S02]  /*0bb0*/  @P1 LEA.HI.X R25, R12, c[0x0][0x1d4], R13, 0x1, P2 ;  /* 0x000075000c191a11 */ /* 0x000fe400010f0c0d */
[C---:B------:R-:W-:Y:S02]  /*0bc0*/  @P0 IADD3 R13, P2, R27.reuse, 0x60, RZ ;  /* 0x000000601b0d0810 */ /* 0x040fe40007f5e0ff */
[----:B------:R-:W-:Y:S01]  /*0bd0*/  @P0 IADD3 R27, P3, R27, 0x60, RZ ;  /* 0x000000601b1b0810 */ /* 0x000fe20007f7e0ff */
[----:B------:R0:W2:Y:S01]  /*0be0*/  @P1 LDG.E.128 R16, [R24.64] ;  /* 0x0000000418101981 */ /* 0x0000a2000c1e1d00 */
[-C--:B------:R-:W-:Y:S01]  /*0bf0*/  @P0 IADD3.X R12, RZ, R26.reuse, RZ, P2, !PT ;  /* 0x0000001aff0c0210 */ /* 0x080fe200017fe4ff */
[----:B------:R-:W-:Y:S01]  /*0c00*/  @P0 IMAD.WIDE.U32 R22, R13, c[0x0][0x370], R22 ;  /* 0x0000dc000d160a25 */ /* 0x000fe200078e0016 */
[----:B------:R-:W-:-:S03]  /*0c10*/  @P0 IADD3.X R26, RZ, R26, RZ, P3, !PT ;  /* 0x0000001aff1a0210 */ /* 0x000fc60001ffe4ff */
[----:B------:R-:W-:Y:S02]  /*0c20*/  @P0 IMAD R12, R12, c[0x0][0x370], RZ ;  /* 0x0000dc000c0c0a24 */ /* 0x000fe400078e02ff */
[----:B------:R-:W-:Y:S02]  /*0c30*/  @P0 IMAD R26, R26, c[0x0][0x1e8], RZ ;  /* 0x00007a001a1a0a24 */ /* 0x000fe400078e02ff */
[----:B------:R-:W-:Y:S01]  /*0c40*/  @P0 IMAD R5, R13, c[0x0][0x374], R12 ;  /* 0x0000dd000d050a24 */ /* 0x000fe200078e020c */
[----:B------:R-:W-:Y:S01]  /*0c50*/  HADD2.F32 R13, -RZ, R6.H0_H0 ;  /* 0x20000006ff0d7230 */ /* 0x000fe20000004100 */
[C---:B------:R-:W-:Y:S01]  /*0c60*/  @P0 IMAD R9, R27.reuse, c[0x0][0x1ec], R26 ;  /* 0x00007b001b090a24 */ /* 0x040fe200078e021a */
[--C-:B------:R-:W-:Y:S01]  /*0c70*/  HADD2.F32 R12, -RZ, R10.reuse.H0_H0 ;  /* 0x2000000aff0c7230 */ /* 0x100fe20000004100 */
[----:B------:R-:W-:Y:S01]  /*0c80*/  @P0 IMAD.WIDE.U32 R20, R27, c[0x0][0x1e8], R20 ;  /* 0x00007a001b140a25 */ /* 0x000fe200078e0014 */
[----:B------:R-:W-:Y:S01]  /*0c90*/  @P0 IADD3 R5, R23, R5, RZ ;  /* 0x0000000517050210 */ /* 0x000fe20007ffe0ff */
[----:B------:R-:W-:Y:S01]  /*0ca0*/  HADD2.F32 R10, -RZ, R10.H1_H1 ;  /* 0x3000000aff0a7230 */ /* 0x000fe20000004100 */
[----:B------:R-:W-:Y:S01]  /*0cb0*/  @P0 LEA R26, P2, R22, c[0x0][0x330], 0x1 ;  /* 0x0000cc00161a0a11 */ /* 0x000fe200078408ff */
[----:B------:R-:W-:Y:S01]  /*0cc0*/  FFMA.FTZ R12, R13, R12, R8 ;  /* 0x0000000c0d0c7223 */ /* 0x000fe20000010008 */
[----:B------:R-:W-:Y:S01]  /*0cd0*/  @P0 IADD3 R9, R21, R9, RZ ;  /* 0x0000000915090210 */ /* 0x000fe20007ffe0ff */
[----:B------:R-:W-:Y:S01]  /*0ce0*/  HADD2.F32 R13, -RZ, R6.H1_H1 ;  /* 0x30000006ff0d7230 */ /* 0x000fe20000004100 */
[----:B------:R-:W-:-:S02]  /*0cf0*/  @P0 LEA R8, P3, R20, c[0x0][0x1d0], 0x1 ;  /* 0x0000740014080a11 */ /* 0x000fc400078608ff */
[----:B------:R-:W-:Y:S02]  /*0d00*/  @P0 LEA.HI.X R27, R22, c[0x0][0x334], R5, 0x1, P2 ;  /* 0x0000cd00161b0a11 */ /* 0x000fe400010f0c05 */
[----:B------:R-:W-:Y:S01]  /*0d10*/  @P0 LEA.HI.X R9, R20, c[0x0][0x1d4], R9, 0x1, P3 ;  /* 0x0000750014090a11 */ /* 0x000fe200018f0c09 */
[----:B------:R-:W-:Y:S01]  /*0d20*/  FFMA.FTZ R5, R13, R10, R12 ;  /* 0x0000000a0d057223 */ /* 0x000fe2000001000c */
[----:B------:R-:W-:Y:S01]  /*0d30*/  CS2R R22, SRZ ;  /* 0x0000000000167805 */ /* 0x000fe2000001ff00 */
[----:B------:R-:W-:Y:S01]  /*0d40*/  CS2R R20, SRZ ;  /* 0x0000000000147805 */ /* 0x000fe2000001ff00 */
[----:B------:R-:W-:Y:S01]  /*0d50*/  CS2R R12, SRZ ;  /* 0x00000000000c7805 */ /* 0x000fe2000001ff00 */
[----:B0-----:R-:W-:-:S04]  /*0d60*/  CS2R R24, SRZ ;  /* 0x0000000000187805 */ /* 0x001fc8000001ff00 */
[----:B------:R0:W3:Y:S04]  /*0d70*/  @P0 LDG.E.128 R20, [R26.64] ;  /* 0x000000041a140981 */ /* 0x0000e8000c1e1d00 */
[----:B------:R2:W4:Y:S01]  /*0d80*/  @P1 LDG.E.128 R12, [R28.64] ;  /* 0x000000041c0c1981 */ /* 0x000522000c1e1d00 */
[----:B0-----:R-:W-:-:S06]  /*0d90*/  CS2R R26, SRZ ;  /* 0x00000000001a7805 */ /* 0x001fcc000001ff00 */
[----:B------:R-:W5:Y:S01]  /*0da0*/  @P0 LDG.E.128 R24, [R8.64] ;  /* 0x0000000408180981 */ /* 0x000f62000c1e1d00 */
[----:B------:R-:W-:Y:S02]  /*0db0*/  HADD2.F32 R6, -RZ, R7.H0_H0 ;  /* 0x20000007ff067230 */ /* 0x000fe40000004100 */
[----:B------:R-:W-:-:S05]  /*0dc0*/  HADD2.F32 R10, -RZ, R11.H0_H0 ;  /* 0x2000000bff0a7230 */ /* 0x000fca0000004100 */
[----:B------:R-:W-:Y:S01]  /*0dd0*/  FFMA.FTZ R5, R6, R10, R5 ;  /* 0x0000000a06057223 */ /* 0x000fe20000010005 */
[----:B------:R-:W-:Y:S01]  /*0de0*/  HADD2.F32 R11, -RZ, R11.H1_H1 ;  /* 0x3000000bff0b7230 */ /* 0x000fe20000004100 */
[----:B------:R-:W-:Y:S02]  /*0df0*/  IADD3 R3, R3, R0, RZ ;  /* 0x0000000003037210 */ /* 0x000fe40007ffe0ff */
[C---:B------:R-:W-:Y:S02]  /*0e00*/  LOP3.LUT P0, RZ, R2.reuse, 0x7, RZ, 0xc0, !PT ;  /* 0x0000000702ff7812 */ /* 0x040fe4000780c0ff */
[----:B------:R-:W-:-:S04]  /*0e10*/  LEA.HI R0, P1, R2, R3, RZ, 0x1d ;  /* 0x0000000302007211 */ /* 0x000fc8000783e8ff */
[----:B------:R-:W-:Y:S02]  /*0e20*/  LEA.HI.X.SX32 R3, R3, RZ, 0x1, P1 ;  /* 0x000000ff03037211 */ /* 0x000fe400008f0eff */
[----:B------:R-:W-:-:S04]  /*0e30*/  LEA R2, P1, R0, c[0x0][0x3c8], 0x2 ;  /* 0x0000f20000027a11 */ /* 0x000fc800078210ff */
[----:B------:R-:W-:Y:S01]  /*0e40*/  LEA.HI.X R3, R0, c[0x0][0x3cc], R3, 0x2, P1 ;  /* 0x0000f30000037a11 */ /* 0x000fe200008f1403 */
[--C-:B--2---:R-:W-:Y:S02]  /*0e50*/  HADD2.F32 R29, -RZ, R16.reuse.H1_H1 ;  /* 0x30000010ff1d7230 */ /* 0x104fe40000004100 */
[----:B------:R-:W-:Y:S02]  /*0e60*/  HADD2.F32 R16, -RZ, R16.H0_H0 ;  /* 0x20000010ff107230 */ /* 0x000fe40000004100 */
[----:B----4-:R-:W-:Y:S02]  /*0e70*/  HADD2.F32 R10, -RZ, R12.H1_H1 ;  /* 0x3000000cff0a7230 */ /* 0x010fe40000004100 */
[----:B---3--:R-:W-:-:S03]  /*0e80*/  HADD2.F32 R6, -RZ, R20.H1_H1 ;  /* 0x30000014ff067230 */ /* 0x008fc60000004100 */
[----:B------:R-:W-:Y:S01]  /*0e90*/  FMUL.FTZ R10, R10, R29 ;  /* 0x0000001d0a0a7220 */ /* 0x000fe20000410000 */
[----:B-----5:R-:W-:Y:S02]  /*0ea0*/  HADD2.F32 R29, -RZ, R24.H1_H1 ;  /* 0x30000018ff1d7230 */ /* 0x020fe40000004100 */
[----:B------:R-:W-:-:S03]  /*0eb0*/  HADD2.F32 R20, -RZ, R20.H0_H0 ;  /* 0x20000014ff147230 */ /* 0x000fc60000004100 */
[----:B------:R-:W-:Y:S01]  /*0ec0*/  FMUL.FTZ R6, R6, R29 ;  /* 0x0000001d06067220 */ /* 0x000fe20000410000 */
[----:B------:R-:W-:Y:S02]  /*0ed0*/  HADD2.F32 R29, -RZ, R12.H0_H0 ;  /* 0x2000000cff1d7230 */ /* 0x000fe40000004100 */
[----:B------:R-:W-:Y:S02]  /*0ee0*/  HADD2.F32 R24, -RZ, R24.H0_H0 ;  /* 0x20000018ff187230 */ /* 0x000fe40000004100 */
[----:B------:R-:W-:Y:S01]  /*0ef0*/  HADD2.F32 R12, -RZ, R25.H0_H0 ;  /* 0x20000019ff0c7230 */ /* 0x000fe20000004100 */
[----:B------:R-:W-:Y:S01]  /*0f00*/  FFMA.FTZ R8, R29, R16, R10 ;  /* 0x000000101d087223 */ /* 0x000fe2000001000a */
[----:B------:R-:W-:Y:S01]  /*0f10*/  HADD2.F32 R29, -RZ, R21.H0_H0 ;  /* 0x20000015ff1d7230 */ /* 0x000fe20000004100 */
[----:B------:R-:W-:Y:S01]  /*0f20*/  FFMA.FTZ R10, R20, R24, R6 ;  /* 0x00000018140a7223 */ /* 0x000fe20000010006 */
[----:B------:R-:W-:Y:S02]  /*0f30*/  HADD2.F32 R9, -RZ, R13.H0_H0 ;  /* 0x2000000dff097230 */ /* 0x000fe40000004100 */
[----:B------:R-:W-:Y:S01]  /*0f40*/  HADD2.F32 R6, -RZ, R17.H0_H0 ;  /* 0x20000011ff067230 */ /* 0x000fe20000004100 */
[----:B------:R-:W-:Y:S01]  /*0f50*/  FFMA.FTZ R10, R29, R12, R10 ;  /* 0x0000000c1d0a7223 */ /* 0x000fe2000001000a */
[----:B------:R-:W-:-:S02]  /*0f60*/  HADD2.F32 R13, -RZ, R13.H1_H1 ;  /* 0x3000000dff0d7230 */ /* 0x000fc40000004100 */
[----:B------:R-:W-:Y:S01]  /*0f70*/  HADD2.F32 R12, -RZ, R17.H1_H1 ;  /* 0x30000011ff0c7230 */ /* 0x000fe20000004100 */
[----:B------:R-:W-:Y:S01]  /*0f80*/  FFMA.FTZ R8, R9, R6, R8 ;  /* 0x0000000609087223 */ /* 0x000fe20000010008 */
[----:B------:R-:W-:Y:S02]  /*0f90*/  HADD2.F32 R21, -RZ, R21.H1_H1 ;  /* 0x30000015ff157230 */ /* 0x000fe40000004100 */
[----:B------:R-:W-:Y:S01]  /*0fa0*/  HADD2.F32 R25, -RZ, R25.H1_H1 ;  /* 0x30000019ff197230 */ /* 0x000fe20000004100 */
[----:B------:R-:W-:Y:S01]  /*0fb0*/  FFMA.FTZ R12, R13, R12, R8 ;  /* 0x0000000c0d0c7223 */ /* 0x000fe20000010008 */
[----:B------:R-:W-:Y:S02]  /*0fc0*/  HADD2.F32 R9, -RZ, R14.H0_H0 ;  /* 0x2000000eff097230 */ /* 0x000fe40000004100 */
[----:B------:R-:W-:Y:S01]  /*0fd0*/  HADD2.F32 R17, -RZ, R18.H0_H0 ;  /* 0x20000012ff117230 */ /* 0x000fe20000004100 */
[----:B------:R-:W-:Y:S01]  /*0fe0*/  FFMA.FTZ R13, R21, R25, R10 ;  /* 0x00000019150d7223 */ /* 0x000fe2000001000a */
[----:B------:R-:W-:-:S02]  /*0ff0*/  HADD2.F32 R14, -RZ, R14.H1_H1 ;  /* 0x3000000eff0e7230 */ /* 0x000fc40000004100 */
[----:B------:R-:W-:Y:S01]  /*1000*/  HADD2.F32 R18, -RZ, R18.H1_H1 ;  /* 0x30000012ff127230 */ /* 0x000fe20000004100 */
[----:B------:R-:W-:Y:S01]  /*1010*/  FFMA.FTZ R9, R9, R17, R12 ;  /* 0x0000001109097223 */ /* 0x000fe2000001000c */
[----:B------:R-:W-:Y:S02]  /*1020*/  HADD2.F32 R16, -RZ, R22.H0_H0 ;  /* 0x20000016ff107230 */ /* 0x000fe40000004100 */
[----:B------:R-:W-:Y:S02]  /*1030*/  HADD2.F32 R20, -RZ, R26.H0_H0 ;  /* 0x2000001aff147230 */ /* 0x000fe40000004100 */
[----:B------:R-:W-:Y:S01]  /*1040*/  HADD2.F32 R6, -RZ, R7.H1_H1 ;  /* 0x30000007ff067230 */ /* 0x000fe20000004100 */
[----:B------:R-:W-:Y:S01]  /*1050*/  FFMA.FTZ R9, R14, R18, R9 ;  /* 0x000000120e097223 */ /* 0x000fe20000010009 */
[----:B------:R-:W-:Y:S01]  /*1060*/  HADD2.F32 R7, -RZ, R15.H0_H0 ;  /* 0x2000000fff077230 */ /* 0x000fe20000004100 */
[----:B------:R-:W-:Y:S01]  /*1070*/  FFMA.FTZ R13, R16, R20, R13 ;  /* 0x00000014100d7223 */ /* 0x000fe2000001000d */
[----:B------:R-:W-:-:S02]  /*1080*/  HADD2.F32 R10, -RZ, R19.H0_H0 ;  /* 0x20000013ff0a7230 */ /* 0x000fc40000004100 */
[----:B------:R-:W-:Y:S02]  /*1090*/  HADD2.F32 R22, -RZ, R22.H1_H1 ;  /* 0x30000016ff167230 */ /* 0x000fe40000004100 */
        /* <DEDUP_REMOVED lines=8> */
[----:B------:R-:W-:Y:S01]  /*1120*/  HADD2.F32 R10, -RZ, R23.H1_H1 ;  /* 0x30000017ff0a7230 */ /* 0x000fe20000004100 */
[----:B------:R-:W-:Y:S01]  /*1130*/  FFMA.FTZ R15, R15, R8, R7 ;  /* 0x000000080f0f7223 */ /* 0x000fe20000010007 */
[----:B------:R-:W-:Y:S01]  /*1140*/  HADD2.F32 R27, -RZ, R27.H1_H1 ;  /* 0x3000001bff1b7230 */ /* 0x000fe20000004100 */
[----:B------:R-:W-:Y:S01]  /*1150*/  FFMA.FTZ R13, R12, R14, R13 ;  /* 0x0000000e0c0d7223 */ /* 0x000fe2000001000d */
[----:B------:R-:W0:Y:S03]  /*1160*/  SHFL.BFLY PT, R5, R4, 0x4, 0x1f ;  /* 0x0c801f0004057f89 */ /* 0x000e2600000e0000 */
[----:B------:R-:W-:Y:S01]  /*1170*/  FFMA.FTZ R13, R10, R27, R13 ;  /* 0x0000001b0a0d7223 */ /* 0x000fe2000001000d */
[----:B------:R-:W1:Y:S04]  /*1180*/  SHFL.BFLY PT, R6, R11, 0x4, 0x1f ;  /* 0x0c801f000b067f89 */ /* 0x000e6800000e0000 */
[----:B------:R-:W2:Y:S04]  /*1190*/  SHFL.BFLY PT, R10, R15, 0x4, 0x1f ;  /* 0x0c801f000f0a7f89 */ /* 0x000ea800000e0000 */
[----:B------:R-:W3:Y:S01]  /*11a0*/  SHFL.BFLY PT, R12, R13, 0x4, 0x1f ;  /* 0x0c801f000d0c7f89 */ /* 0x000ee200000e0000 */
[----:B0-----:R-:W-:-:S02]  /*11b0*/  FADD.FTZ R5, R4, R5 ;  /* 0x0000000504057221 */ /* 0x001fc40000010000 */
[----:B-1----:R-:W-:Y:S02]  /*11c0*/  FADD.FTZ R8, R11, R6 ;  /* 0x000000060b087221 */ /* 0x002fe40000010000 */
[----:B--2---:R-:W-:Y:S01]  /*11d0*/  FADD.FTZ R10, R15, R10 ;  /* 0x0000000a0f0a7221 */ /* 0x004fe20000010000 */
[----:B------:R-:W0:Y:S04]  /*11e0*/  SHFL.BFLY PT, R6, R5, 0x2, 0x1f ;  /* 0x0c401f0005067f89 */ /* 0x000e2800000e0000 */
[----:B------:R-:W1:Y:S04]  /*11f0*/  SHFL.BFLY PT, R7, R8, 0x2, 0x1f ;  /* 0x0c401f0008077f89 */ /* 0x000e6800000e0000 */
[----:B------:R-:W2:Y:S01]  /*1200*/  SHFL.BFLY PT, R9, R10, 0x2, 0x1f ;  /* 0x0c401f000a097f89 */ /* 0x000ea200000e0000 */
[----:B---3--:R-:W-:-:S05]  /*1210*/  FADD.FTZ R14, R13, R12 ;  /* 0x0000000c0d0e7221 */ /* 0x008fca0000010000 */
[----:B------:R-:W3:Y:S01]  /*1220*/  SHFL.BFLY PT, R17, R14, 0x2, 0x1f ;  /* 0x0c401f000e117f89 */ /* 0x000ee200000e0000 */
[----:B0-----:R-:W-:Y:S02]  /*1230*/  FADD.FTZ R6, R5, R6 ;  /* 0x0000000605067221 */ /* 0x001fe40000010000 */
        /* <DEDUP_REMOVED lines=9> */
[----:B--2---:R-:W-:Y:S02]  /*12d0*/  FADD.FTZ R12, R11, R12 ;  /* 0x0000000c0b0c7221 */ /* 0x004fe40000010000 */
[----:B------:R-:W-:Y:S02]  /*12e0*/  FMUL.FTZ R7, R7, c[0x0][0x2d4] ;  /* 0x0000b50007077a20 */ /* 0x000fe40000410000 */
[----:B------:R-:W-:Y:S02]  /*12f0*/  FMUL.FTZ R9, R9, c[0x0][0x2d4] ;  /* 0x0000b50009097a20 */ /* 0x000fe40000410000 */
[----:B------:R-:W-:Y:S01]  /*1300*/  FMUL.FTZ R5, R12, c[0x0][0x2d4] ;  /* 0x0000b5000c057a20 */ /* 0x000fe20000410000 */
[----:B------:R0:W-:Y:S01]  /*1310*/  @!P0 STG.E [R2.64], R7 ;  /* 0x0000000702008986 */ /* 0x0001e2000c101904 */
[----:B---3--:R-:W-:-:S03]  /*1320*/  FADD.FTZ R16, R17, R16 ;  /* 0x0000001011107221 */ /* 0x008fc60000010000 */
[----:B------:R0:W-:Y:S04]  /*1330*/  @!P0 STG.E [R2.64+0x80], R9 ;  /* 0x0000800902008986 */ /* 0x0001e8000c101904 */
[----:B------:R0:W-:Y:S01]  /*1340*/  @!P0 STG.E [R2.64+0x100], R5 ;  /* 0x0001000502008986 */ /* 0x0001e2000c101904 */
[----:B------:R-:W-:Y:S05]  /*1350*/  @P0 EXIT ;  /* 0x000000000000094d */ /* 0x000fea0003800000 */
[----:B0-----:R-:W-:-:S05]  /*1360*/  FMUL.FTZ R5, R16, c[0x0][0x2d4] ;  /* 0x0000b50010057a20 */ /* 0x001fca0000410000 */
[----:B------:R-:W-:Y:S01]  /*1370*/  STG.E [R2.64+0x180], R5 ;  /* 0x0001800502007986 */ /* 0x000fe2000c101904 */
[----:B------:R-:W-:Y:S05]  /*1380*/  EXIT ;  /* 0x000000000000794d */ /* 0x000fea0003800000 */
.L_x_1247:
        /* <DEDUP_REMOVED lines=15> */
.L_x_1279:


//--------------------- .text._ZN5flash25flash_bwd_dot_do_o_kernelILb1E23Flash_bwd_kernel_traitsILi64ELi128ELi128ELi8ELi4ELi4ELi4ELb0ELb0EN7cutlass6half_tE19Flash_kernel_traitsILi64ELi128ELi128ELi8ES3_EEEEvNS_16Flash_bwd_paramsE --------------------------
	.section	.text._ZN5flash25flash_bwd_dot_do_o_kernelILb1E23Flash_bwd_kernel_traitsILi64ELi128ELi128ELi8ELi4ELi4ELi4ELb0ELb0EN7cutlass6half_tE19Flash_kernel_traitsILi64ELi128ELi128ELi8ES3_EEEEvNS_16Flash_bwd_paramsE,"ax",@progbits
	.sectioninfo	@"SHI_REGISTERS=32"
	.align	128
        .global         _ZN5flash25flash_bwd_dot_do_o_kernelILb1E23Flash_bwd_kernel_traitsILi64ELi128ELi128ELi8ELi4ELi4ELi4ELb0ELb0EN7cutlass6half_tE19Flash_kernel_traitsILi64ELi128ELi128ELi8ES3_EEEEvNS_16Flash_bwd_paramsE
        .type           _ZN5flash25flash_bwd_dot_do_o_kernelILb1E23Flash_bwd_kernel_traitsILi64ELi128ELi128ELi8ELi4ELi4ELi4ELb0ELb0EN7cutlass6half_tE19Flash_kernel_traitsILi64ELi128ELi128ELi8ES3_EEEEvNS_16Flash_bwd_paramsE,@function
        .size           _ZN5flash25flash_bwd_dot_do_o_kernelILb1E23Flash_bwd_kernel_traitsILi64ELi128ELi128ELi8ELi4ELi4ELi4ELb0ELb0EN7cutlass6half_tE19Flash_kernel_traitsILi64ELi128ELi128ELi8ES3_EEEEvNS_16Flash_bwd_paramsE,(.L_x_1280 - _ZN5flash25flash_bwd_dot_do_o_kernelILb1E23Flash_bwd_kernel_traitsILi64ELi128ELi128ELi8ELi4ELi4ELi4ELb0ELb0EN7cutlass6half_tE19Flash_kernel_traitsILi64ELi128ELi128ELi8ES3_EEEEvNS_16Flash_bwd_paramsE)
        .other          _ZN5flash25flash_bwd_dot_do_o_kernelILb1E23Flash_bwd_kernel_traitsILi64ELi128ELi128ELi8ELi4ELi4ELi4ELb0ELb0EN7cutlass6half_tE19Flash_kernel_traitsILi64ELi128ELi128ELi8ES3_EEEEvNS_16Flash_bwd_paramsE,@"STO_CUDA_ENTRY STV_DEFAULT"
_ZN5flash25flash_bwd_dot_do_o_kernelILb1E23Flash_bwd_kernel_traitsILi64ELi128ELi128ELi8ELi4ELi4ELi4ELb0ELb0EN7cutlass6half_tE19Flash_kernel_traitsILi64ELi128ELi128ELi8ES3_EEEEvNS_16Flash_bwd_paramsE:
.text._ZN5flash25flash_bwd_dot_do_o_kernelILb1E23Flash_bwd_kernel_traitsILi64ELi128ELi128ELi8ELi4ELi4ELi4ELb0ELb0EN7cutlass6half_tE19Flash_kernel_traitsILi64ELi128ELi128ELi8ES3_EEEEvNS_16Flash_bwd_paramsE:
        /* <DEDUP_REMOVED lines=24> */
[----:B------:R-:W-:Y:S01]  /*0180*/  IMAD R4, R7, c[0x0][0x1c0], RZ ;  /* 0x0000700007047a24 */ /* 0x000fe200078e02ff */
[----:B------:R-:W-:-:S02]  /*0190*/  SHF.R.S32.HI R5, RZ, 0x1f, R12 ;  /* 0x0000001fff057819 */ /* 0x000fc4000001140c */
[----:B------:R-:W-:Y:S01]  /*01a0*/  MOV R19, RZ ;  /* 0x000000ff00137202 */ /* 0x000fe20000000f00 */
[----:B------:R-:W-:Y:S01]  /*01b0*/  @P1 IMAD.WIDE.U32 R14, R13, c[0x0][0x1e8], RZ ;  /* 0x00007a000d0e1a25 */ /* 0x000fe200078e00ff */
[--C-:B------:R-:W-:Y:S02]  /*01c0*/  @!P1 SHF.R.S32.HI R8, RZ, 0x1f, R2.reuse ;  /* 0x0000001fff089819 */ /* 0x100fe40000011402 */
[----:B------:R-:W-:Y:S01]  /*01d0*/  @!P1 SHF.R.S32.HI R3, RZ, 0x1f, R2 ;  /* 0x0000001fff039819 */ /* 0x000fe20000011402 */
[----:B------:R-:W-:Y:S02]  /*01e0*/  IMAD R25, R6, R5, R4 ;  /* 0x0000000506197224 */ /* 0x000fe400078e0204 */
[----:B------:R-:W-:Y:S01]  /*01f0*/  @!P1 IMAD R7, R8, c[0x0][0x1e0], RZ ;  /* 0x0000780008079a24 */ /* 0x000fe200078e02ff */
[----:B------:R-:W-:Y:S01]  /*0200*/  MOV R8, c[0x0][0x22c] ;  /* 0x00008b0000087a02 */ /* 0x000fe20000000f00 */
[----:B------:R-:W-:Y:S02]  /*0210*/  @!P1 IMAD R3, R3, c[0x0][0x368], RZ ;  /* 0x0000da0003039a24 */ /* 0x000fe400078e02ff */
[----:B------:R-:W-:-:S04]  /*0220*/  @!P1 IMAD.WIDE.U32 R4, R2, c[0x0][0x1e0], RZ ;  /* 0x0000780002049a25 */ /* 0x000fc800078e00ff */
[----:B------:R-:W-:Y:S01]  /*0230*/  @!P1 IMAD R7, R2, c[0x0][0x1e4], R7 ;  /* 0x0000790002079a24 */ /* 0x000fe200078e0207 */
[----:B------:R-:W-:Y:S01]  /*0240*/  @!P1 MOV R14, R4 ;  /* 0x00000004000e9202 */ /* 0x000fe20000000f00 */
[----:B------:R-:W-:-:S04]  /*0250*/  @P1 IMAD.WIDE.U32 R22, R13, c[0x0][0x370], RZ ;  /* 0x0000dc000d161a25 */ /* 0x000fc800078e00ff */
[----:B------:R-:W-:-:S04]  /*0260*/  @!P1 IMAD.WIDE.U32 R10, R2, c[0x0][0x368], RZ ;  /* 0x0000da00020a9a25 */ /* 0x000fc800078e00ff */
[----:B------:R-:W-:Y:S01]  /*0270*/  @!P1 IMAD R3, R2, c[0x0][0x36c], R3 ;  /* 0x0000db0002039a24 */ /* 0x000fe200078e0203 */
[----:B------:R-:W-:Y:S01]  /*0280*/  @!P1 MOV R22, R10 ;  /* 0x0000000a00169202 */ /* 0x000fe20000000f00 */
[----:B------:R-:W-:Y:S01]  /*0290*/  @P1 IMAD R15, R13, c[0x0][0x1ec], R15 ;  /* 0x00007b000d0f1a24 */ /* 0x000fe200078e020f */
[----:B------:R-:W-:Y:S01]  /*02a0*/  @!P1 IADD3 R15, R5, R7, RZ ;  /* 0x00000007050f9210 */ /* 0x000fe20007ffe0ff */
[----:B------:R-:W-:Y:S01]  /*02b0*/  @P1 IMAD R17, R13, c[0x0][0x374], R23 ;  /* 0x0000dd000d111a24 */ /* 0x000fe200078e0217 */
[----:B------:R-:W-:Y:S01]  /*02c0*/  @!P1 IADD3 R17, R11, R3, RZ ;  /* 0x000000030b119210 */ /* 0x000fe20007ffe0ff */
[----:B------:R-:W-:Y:S01]  /*02d0*/  IMAD.WIDE.U32 R6, R6, c[0x0][0x1c0], RZ ;  /* 0x0000700006067a25 */ /* 0x000fe200078e00ff */
[----:B------:R-:W0:Y:S01]  /*02e0*/  S2R R11, SR_CTAID.Z ;  /* 0x00000000000b7919 */ /* 0x000e220000002700 */
[----:B------:R-:W-:Y:S02]  /*02f0*/  @P1 MOV R23, R13 ;  /* 0x0000000d00171202 */ /* 0x000fe40000000f00 */
[----:B------:R-:W-:Y:S01]  /*0300*/  @!P1 MOV R23, 0xffffffff ;  /* 0xffffffff00179802 */ /* 0x000fe20000000f00 */
[----:B------:R-:W-:Y:S01]  /*0310*/  IMAD.WIDE R4, R12, c[0x0][0x22c], RZ ;  /* 0x00008b000c047a25 */ /* 0x000fe200078e02ff */
[----:B------:R-:W-:-:S02]  /*0320*/  IADD3 R3, R7, R25, RZ ;  /* 0x0000001907037210 */ /* 0x000fc40007ffe0ff */
[----:B------:R-:W-:Y:S02]  /*0330*/  IADD3 R25, P0, R21, R0, RZ ;  /* 0x0000000015197210 */ /* 0x000fe40007f1e0ff */
[----:B------:R-:W-:Y:S01]  /*0340*/  SHF.R.S32.HI R7, RZ, 0x1f, R8 ;  /* 0x0000001fff077819 */ /* 0x000fe20000011408 */
[----:B------:R-:W-:Y:S01]  /*0350*/  IMAD R0, R3, c[0x0][0x22c], RZ ;  /* 0x00008b0003007a24 */ /* 0x000fe200078e02ff */
[----:B------:R-:W-:Y:S01]  /*0360*/  IADD3.X R9, R16, R9, RZ, P0, !PT ;  /* 0x0000000910097210 */ /* 0x000fe200007fe4ff */
[----:B------:R-:W1:Y:S01]  /*0370*/  S2R R3, SR_TID.X ;  /* 0x0000000000037919 */ /* 0x000e620000002100 */
[----:B------:R-:W-:Y:S01]  /*0380*/  ISETP.NE.AND P0, PT, RZ, UR6, PT ;  /* 0x00000006ff007c0c */ /* 0x000fe2000bf05270 */
[----:B------:R-:W-:Y:S02]  /*0390*/  IMAD R27, R7, R6, R0 ;  /* 0x00000006071b7224 */ /* 0x000fe400078e0200 */
[----:B------:R-:W-:-:S04]  /*03a0*/  IMAD.WIDE.U32 R6, R6, c[0x0][0x22c], RZ ;  /* 0x00008b0006067a25 */ /* 0x000fc800078e00ff */
[----:B------:R-:W-:Y:S01]  /*03b0*/  IMAD R8, R5, R23, RZ ;  /* 0x0000001705087224 */ /* 0x000fe200078e02ff */
[----:B------:R-:W-:Y:S01]  /*03c0*/  IADD3 R0, R7, R27, RZ ;  /* 0x0000001b07007210 */ /* 0x000fe20007ffe0ff */
[----:B------:R-:W-:Y:S02]  /*03d0*/  IMAD R10, R9, R4, RZ ;  /* 0x00000004090a7224 */ /* 0x000fe400078e02ff */
[C---:B------:R-:W-:Y:S02]  /*03e0*/  IMAD R19, R4.reuse, R19, R8 ;  /* 0x0000001304137224 */ /* 0x040fe400078e0208 */
[----:B------:R-:W-:-:S04]  /*03f0*/  IMAD.WIDE.U32 R8, R4, R23, RZ ;  /* 0x0000001704087225 */ /* 0x000fc800078e00ff */
[----:B------:R-:W-:Y:S01]  /*0400*/  IMAD R27, R5, R25, R10 ;  /* 0x00000019051b7224 */ /* 0x000fe200078e020a */
[----:B------:R-:W-:Y:S01]  /*0410*/  SEL R7, R6, R8, !P1 ;  /* 0x0000000806077207 */ /* 0x000fe20004800000 */
[----:B0-----:R-:W-:Y:S01]  /*0420*/  IMAD R23, R11, c[0x0][0x22c], RZ ;  /* 0x00008b000b177a24 */ /* 0x001fe200078e02ff */
[----:B------:R-:W-:Y:S01]  /*0430*/  @P1 IADD3 R0, R9, R19, RZ ;  /* 0x0000001309001210 */ /* 0x000fe20007ffe0ff */
[----:B------:R-:W-:Y:S01]  /*0440*/  IMAD.WIDE.U32 R4, R25, R4, RZ ;  /* 0x0000000419047225 */ /* 0x000fe200078e00ff */
[----:B------:R-:W-:Y:S02]  /*0450*/  SHF.R.S32.HI R6, RZ, 0x1f, R11 ;  /* 0x0000001fff067819 */ /* 0x000fe4000001140b */
[----:B------:R-:W-:Y:S02]  /*0460*/  SHF.R.S32.HI R19, RZ, 0x1f, R23 ;  /* 0x0000001fff137819 */ /* 0x000fe40000011417 */
[----:B------:R-:W-:Y:S01]  /*0470*/  IADD3 R10, R5, R27, RZ ;  /* 0x0000001b050a7210 */ /* 0x000fe20007ffe0ff */
[----:B------:R-:W-:Y:S05]  /*0480*/  @!P0 BRA `(.L_x_1248) ;  /* 0x0000007000008947 */ /* 0x000fea0003800000 */
[----:B-1----:R-:W-:Y:S01]  /*0490*/  HFMA2.MMA R18, -RZ, RZ, 0, 7.62939453125e-06 ;  /* 0x00000080ff127435 */ /* 0x002fe200000001ff */
[----:B------:R-:W-:Y:S01]  /*04a0*/  @!P1 IMAD R13, R2, c[0x0][0x224], RZ ;  /* 0x00008900020d9a24 */ /* 0x000fe200078e02ff */
[----:B------:R-:W-:-:S04]  /*04b0*/  MOV R9, c[0x0][0x210] ;  /* 0x0000840000097a02 */ /* 0x000fc80000000f00 */
[----:B------:R-:W-:-:S04]  /*04c0*/  LEA R2, R2, R13, 0x7 ;  /* 0x0000000d02027211 */ /* 0x000fc800078e38ff */
[----:B------:R-:W-:-:S04]  /*04d0*/  IMAD R18, R18, R9, c[0x0][0x234] ;  /* 0x00008d0012127624 */ /* 0x000fc800078e0209 */
[----:B------:R-:W-:Y:S01]  /*04e0*/  IMAD R18, R18, R11, R2 ;  /* 0x0000000b12127224 */ /* 0x000fe200078e0202 */
[----:B------:R-:W-:Y:S05]  /*04f0*/  BRA `(.L_x_1249) ;  /* 0x0000002000007947 */ /* 0x000fea0003800000 */
.L_x_1248:
[----:B-1----:R-:W-:-:S04]  /*0500*/  IMAD R2, R2, c[0x0][0x1c0], R11 ;  /* 0x0000700002027a24 */ /* 0x002fc800078e020b */
[----:B------:R-:W-:Y:S02]  /*0510*/  IMAD R18, R2, c[0x0][0x224], RZ ;  /* 0x0000890002127a24 */ /* 0x000fe400078e02ff */
.L_x_1249:
[----:B------:R-:W-:Y:S01]  /*0520*/  SHF.R.S32.HI R13, RZ, 0x1f, R3 ;  /* 0x0000001fff0d7819 */ /* 0x000fe20000011403 */
[----:B------:R-:W-:-:S03]  /*0530*/  IMAD R24, R16, c[0x0][0x1e8], RZ ;  /* 0x00007a0010187a24 */ /* 0x000fc600078e02ff */
[----:B------:R-:W-:Y:S01]  /*0540*/  LEA.HI R5, R13, R3, RZ, 0x3 ;  /* 0x000000030d057211 */ /* 0x000fe200078f18ff */
[----:B------:R-:W-:-:S03]  /*0550*/  IMAD R24, R21, c[0x0][0x1ec], R24 ;  /* 0x00007b0015187a24 */ /* 0x000fc600078e0218 */
[----:B------:R-:W-:-:S04]  /*0560*/  LOP3.LUT R2, R5, 0x1ffffff8, RZ, 0xc0, !PT ;  /* 0x1ffffff805027812 */ /* 0x000fc800078ec0ff */
[----:B------:R-:W-:-:S04]  /*0570*/  IADD3 R2, -R2, R3, RZ ;  /* 0x0000000302027210 */ /* 0x000fc80007ffe1ff */
[----:B------:R-:W-:Y:S02]  /*0580*/  SHF.L.U32 R8, R2, 0x3, RZ ;  /* 0x0000000302087819 */ /* 0x000fe400000006ff */
[----:B------:R-:W-:Y:S02]  /*0590*/  IADD3 R2, P2, P3, R4, R7, R23 ;  /* 0x0000000704027210 */ /* 0x000fe40007b5e017 */
[--C-:B------:R-:W-:Y:S02]  /*05a0*/  SHF.R.S32.HI R9, RZ, 0x1f, R8.reuse ;  /* 0x0000001fff097819 */ /* 0x100fe40000011408 */
[C---:B------:R-:W-:Y:S01]  /*05b0*/  IADD3 R7, -R21.reuse, R20, RZ ;  /* 0x0000001415077210 */ /* 0x040fe20007ffe1ff */
[----:B------:R-:W-:Y:S01]  /*05c0*/  IMAD R20, R16, c[0x0][0x370], RZ ;  /* 0x0000dc0010147a24 */ /* 0x000fe200078e02ff */
[----:B------:R-:W-:Y:S01]  /*05d0*/  SHF.R.S32.HI R16, RZ, 0x3, R5 ;  /* 0x00000003ff107819 */ /* 0x000fe20000011405 */
[----:B------:R-:W-:Y:S01]  /*05e0*/  IMAD.WIDE.U32 R4, R21, c[0x0][0x370], R8 ;  /* 0x0000dc0015047a25 */ /* 0x000fe200078e0008 */
[----:B------:R-:W-:-:S02]  /*05f0*/  ISETP.GE.AND P0, PT, R8, c[0x0][0x220], PT ;  /* 0x0000880008007a0c */ /* 0x000fc40003f06270 */
[----:B------:R-:W-:Y:S01]  /*0600*/  IADD3.X R0, R10, R0, R19, P2, P3 ;  /* 0x000000000a007210 */ /* 0x000fe200017e6413 */
[C---:B------:R-:W-:Y:S01]  /*0610*/  IMAD R20, R21.reuse, c[0x0][0x374], R20 ;  /* 0x0000dd0015147a24 */ /* 0x040fe200078e0214 */
[----:B------:R-:W-:Y:S01]  /*0620*/  IADD3 R22, P4, R22, R4, RZ ;  /* 0x0000000416167210 */ /* 0x000fe20007f9e0ff */
[----:B------:R-:W-:Y:S01]  /*0630*/  IMAD.WIDE.U32 R8, R21, c[0x0][0x1e8], R8 ;  /* 0x00007a0015087a25 */ /* 0x000fe200078e0008 */
[----:B------:R-:W-:Y:S02]  /*0640*/  ISETP.LT.AND P1, PT, R16, R7, !P0 ;  /* 0x000000071000720c */ /* 0x000fe40004721270 */
[----:B------:R-:W-:Y:S01]  /*0650*/  IADD3.X R23, R17, R5, R20, P4, !PT ;  /* 0x0000000511177210 */ /* 0x000fe200027fe414 */
[----:B------:R-:W-:Y:S01]  /*0660*/  IMAD R4, R6, c[0x0][0x378], RZ ;  /* 0x0000de0006047a24 */ /* 0x000fe200078e02ff */
[----:B------:R-:W-:Y:S01]  /*0670*/  IADD3 R14, P5, R14, R8, RZ ;  /* 0x000000080e0e7210 */ /* 0x000fe20007fbe0ff */
[----:B------:R-:W-:Y:S01]  /*0680*/  IMAD R6, R6, c[0x0][0x1f0], RZ ;  /* 0x00007c0006067a24 */ /* 0x000fe200078e02ff */
[----:B------:R-:W-:Y:S01]  /*0690*/  SHF.R.S32.HI R17, RZ, 0x1f, R16 ;  /* 0x0000001fff117819 */ /* 0x000fe20000011410 */
[----:B------:R-:W-:Y:S01]  /*06a0*/  IMAD R5, R11, c[0x0][0x37c], R4 ;  /* 0x0000df000b057a24 */ /* 0x000fe200078e0204 */
[----:B------:R-:W-:Y:S01]  /*06b0*/  IADD3.X R15, R15, R9, R24, P5, !PT ;  /* 0x000000090f0f7210 */ /* 0x000fe20002ffe418 */
[----:B------:R-:W-:Y:S01]  /*06c0*/  IMAD.WIDE.U32 R22, R11, c[0x0][0x378], R22 ;  /* 0x0000de000b167a25 */ /* 0x000fe200078e0016 */
[----:B------:R-:W-:-:S02]  /*06d0*/  IADD3 R4, R16, 0x20, RZ ;  /* 0x0000002010047810 */ /* 0x000fc40007ffe0ff */
[----:B------:R-:W-:Y:S01]  /*06e0*/  IADD3 R8, R16, 0x60, RZ ;  /* 0x0000006010087810 */ /* 0x000fe20007ffe0ff */
[----:B------:R-:W-:Y:S01]  /*06f0*/  IMAD R19, R11, c[0x0][0x1f4], R6 ;  /* 0x00007d000b137a24 */ /* 0x000fe200078e0206 */
[----:B------:R-:W-:Y:S01]  /*0700*/  IADD3 R23, R23, R5, RZ ;  /* 0x0000000517177210 */ /* 0x000fe20007ffe0ff */
[----:B------:R-:W-:Y:S01]  /*0710*/  @P1 IMAD R9, R17, c[0x0][0x370], RZ ;  /* 0x0000dc0011091a24 */ /* 0x000fe200078e02ff */
[----:B------:R-:W-:Y:S01]  /*0720*/  ISETP.LT.AND P3, PT, R4, R7, !P0 ;  /* 0x000000070400720c */ /* 0x000fe20004761270 */
[----:B------:R-:W-:Y:S01]  /*0730*/  IMAD.WIDE.U32 R14, R11, c[0x0][0x1f0], R14 ;  /* 0x00007c000b0e7a25 */ /* 0x000fe200078e000e */
[----:B------:R-:W-:-:S03]  /*0740*/  IADD3 R6, R16, 0x40, RZ ;  /* 0x0000004010067810 */ /* 0x000fc60007ffe0ff */
[C---:B------:R-:W-:Y:S01]  /*0750*/  @P1 IMAD R9, R16.reuse, c[0x0][0x374], R9 ;  /* 0x0000dd0010091a24 */ /* 0x040fe200078e0209 */
[----:B------:R-:W-:Y:S01]  /*0760*/  IADD3 R15, R15, R19, RZ ;  /* 0x000000130f0f7210 */ /* 0x000fe20007ffe0ff */
[----:B------:R-:W-:Y:S01]  /*0770*/  @P1 IMAD.WIDE.U32 R4, R16, c[0x0][0x370], R22 ;  /* 0x0000dc0010041a25 */ /* 0x000fe200078e0016 */
[-C--:B------:R-:W-:Y:S02]  /*0780*/  ISETP.LT.AND P2, PT, R6, R7.reuse, !P0 ;  /* 0x000000070600720c */ /* 0x080fe40004741270 */
[----:B------:R-:W-:Y:S01]  /*0790*/  ISETP.LT.AND P0, PT, R8, R7, !P0 ;  /* 0x000000070800720c */ /* 0x000fe20004701270 */
[----:B------:R-:W-:Y:S01]  /*07a0*/  @P1 IMAD R11, R17, c[0x0][0x1e8], RZ ;  /* 0x00007a00110b1a24 */ /* 0x000fe200078e02ff */
[----:B------:R-:W-:Y:S01]  /*07b0*/  @P1 IADD3 R5, R5, R9, RZ ;  /* 0x0000000905051210 */ /* 0x000fe20007ffe0ff */
[----:B------:R-:W-:Y:S01]  /*07c0*/  @P1 IMAD.WIDE.U32 R8, R16, c[0x0][0x1e8], R14 ;  /* 0x00007a0010081a25 */ /* 0x000fe200078e000e */
[----:B------:R-:W-:-:S03]  /*07d0*/  @P1 LEA R10, P4, R4, c[0x0][0x330], 0x1 ;  /* 0x0000cc00040a1a11 */ /* 0x000fc600078808ff */
[----:B------:R-:W-:Y:S01]  /*07e0*/  @P1 IMAD R7, R16, c[0x0][0x1ec], R11 ;  /* 0x00007b0010071a24 */ /* 0x000fe200078e020b */
[----:B------:R-:W-:Y:S02]  /*07f0*/  @P1 LEA.HI.X R11, R4, c[0x0][0x334], R5, 0x1, P4 ;  /* 0x0000cd00040b1a11 */ /* 0x000fe400020f0c05 */
[----:B------:R-:W-:Y:S01]  /*0800*/  CS2R R4, SRZ ;  /* 0x0000000000047805 */ /* 0x000fe2000001ff00 */
[C---:B------:R-:W-:Y:S02]  /*0810*/  @P1 LEA R24, P4, R8.reuse, c[0x0][0x1d0], 0x1 ;  /* 0x0000740008181a11 */ /* 0x040fe400078808ff */
[----:B------:R-:W-:Y:S02]  /*0820*/  @P1 IADD3 R9, R9, R7, RZ ;  /* 0x0000000709091210 */ /* 0x000fe40007ffe0ff */
[----:B------:R-:W-:Y:S02]  /*0830*/  CS2R R6, SRZ ;  /* 0x0000000000067805 */ /* 0x000fe4000001ff00 */
[----:B------:R-:W-:-:S02]  /*0840*/  @P1 LEA.HI.X R25, R8, c[0x0][0x1d4], R9, 0x1, P4 ;  /* 0x0000750008191a11 */ /* 0x000fc400020f0c09 */
[----:B------:R-:W-:Y:S02]  /*0850*/  CS2R R8, SRZ ;  /* 0x0000000000087805 */ /* 0x000fe4000001ff00 */
[----:B------:R0:W2:Y:S02]  /*0860*/  @P1 LDG.E.128 R4, [R10.64] ;  /* 0x000000040a041981 */ /* 0x0000a4000c1e1d00 */
[----:B0-----:R-:W-:-:S06]  /*0870*/  CS2R R10, SRZ ;  /* 0x00000000000a7805 */ /* 0x001fcc000001ff00 */
[----:B------:R0:W3:Y:S01]  /*0880*/  @P1 LDG.E.128 R8, [R24.64] ;  /* 0x0000000418081981 */ /* 0x0000e2000c1e1d00 */
[----:B------:R-:W-:Y:S02]  /*0890*/  @P3 IADD3 R27, P1, R16, 0x20, RZ ;  /* 0x00000020101b3810 */ /* 0x000fe40007f3e0ff */
[----:B0-----:R-:W-:Y:S02]  /*08a0*/  @P3 MOV R24, R22 ;  /* 0x0000001600183202 */ /* 0x001fe40000000f00 */
[----:B------:R-:W-:-:S05]  /*08b0*/  @P3 MOV R25, R23 ;  /* 0x0000001700193202 */ /* 0x000fca0000000f00 */
[----:B------:R-:W-:Y:S01]  /*08c0*/  @P3 IMAD.WIDE.U32 R24, R27, c[0x0][0x370], R24 ;  /* 0x0000dc001b183a25 */ /* 0x000fe200078e0018 */
[--C-:B--2---:R-:W-:Y:S02]  /*08d0*/  HADD2.F32 R19, -RZ, R4.reuse.H1_H1 ;  /* 0x30000004ff137230 */ /* 0x104fe40000004100 */
[----:B------:R-:W-:Y:S02]  /*08e0*/  HADD2.F32 R4, -RZ, R4.H0_H0 ;  /* 0x20000004ff047230 */ /* 0x000fe40000004100 */
[----:B---3--:R-:W-:-:S05]  /*08f0*/  HADD2.F32 R20, -RZ, R8.H1_H1 ;  /* 0x30000008ff147230 */ /* 0x008fca0000004100 */
[----:B------:R-:W-:Y:S01]  /*0900*/  FMUL.FTZ R20, R19, R20 ;  /* 0x0000001413147220 */ /* 0x000fe20000410000 */
[----:B------:R-:W-:Y:S01]  /*0910*/  HADD2.F32 R19, -RZ, R8.H0_H0 ;  /* 0x20000008ff137230 */ /* 0x000fe20000004100 */
[----:B------:R-:W-:-:S04]  /*0920*/  @P3 IADD3.X R8, RZ, R17, RZ, P1, !PT ;  /* 0x00000011ff083210 */ /* 0x000fc80000ffe4ff */
[----:B------:R-:W-:Y:S01]  /*0930*/  FFMA.FTZ R20, R4, R19, R20 ;  /* 0x0000001304147223 */ /* 0x000fe20000010014 */
[----:B------:R-:W-:Y:S01]  /*0940*/  HADD2.F32 R4, -RZ, R5.H0_H0 ;  /* 0x20000005ff047230 */ /* 0x000fe20000004100 */
[----:B------:R-:W-:Y:S01]  /*0950*/  @P3 IMAD R8, R8, c[0x0][0x370], RZ ;  /* 0x0000dc0008083a24 */ /* 0x000fe200078e02ff */
[----:B------:R-:W-:Y:S02]  /*0960*/  HADD2.F32 R19, -RZ, R9.H0_H0 ;  /* 0x20000009ff137230 */ /* 0x000fe40000004100 */
[----:B------:R-:W-:-:S03]  /*0970*/  HADD2.F32 R5, -RZ, R5.H1_H1 ;  /* 0x30000005ff057230 */ /* 0x000fc60000004100 */
[----:B------:R-:W-:Y:S01]  /*0980*/  FFMA.FTZ R4, R4, R19, R20 ;  /* 0x0000001304047223 */ /* 0x000fe20000010014 */
[----:B------:R-:W-:Y:S01]  /*0990*/  HADD2.F32 R20, -RZ, R9.H1_H1 ;  /* 0x30000009ff147230 */ /* 0x000fe20000004100 */
[----:B------:R-:W-:Y:S01]  /*09a0*/  @P3 IMAD R19, R27, c[0x0][0x374], R8 ;  /* 0x0000dd001b133a24 */ /* 0x000fe200078e0208 */
[----:B------:R-:W-:-:S04]  /*09b0*/  @P3 LEA R8, P1, R24, c[0x0][0x330], 0x1 ;  /* 0x0000cc0018083a11 */ /* 0x000fc800078208ff */
[----:B------:R-:W-:-:S04]  /*09c0*/  @P3 IADD3 R19, R25, R19, RZ ;  /* 0x0000001319133210 */ /* 0x000fc80007ffe0ff */
[----:B------:R-:W-:Y:S01]  /*09d0*/  @P3 LEA.HI.X R9, R24, c[0x0][0x334], R19, 0x1, P1 ;  /* 0x0000cd0018093a11 */ /* 0x000fe200008f0c13 */
[----:B------:R-:W-:Y:S01]  /*09e0*/  FFMA.FTZ R19, R5, R20, R4 ;  /* 0x0000001405137223 */ /* 0x000fe20000010004 */
[----:B------:R-:W-:Y:S01]  /*09f0*/  @P3 IADD3 R4, P1, R16, 0x20, RZ ;  /* 0x0000002010043810 */ /* 0x000fe20007f3e0ff */
[----:B------:R-:W-:Y:S02]  /*0a00*/  HADD2.F32 R5, -RZ, R6.H0_H0 ;  /* 0x20000006ff057230 */ /* 0x000fe40000004100 */
[----:B------:R-:W-:Y:S01]  /*0a10*/  HADD2.F32 R20, -RZ, R10.H0_H0 ;  /* 0x2000000aff147230 */ /* 0x000fe20000004100 */
[----:B------:R-:W-:Y:S01]  /*0a20*/  @P3 IADD3.X R25, RZ, R17, RZ, P1, !PT ;  /* 0x00000011ff193210 */ /* 0x000fe20000ffe4ff */
[----:B------:R-:W-:-:S03]  /*0a30*/  HADD2.F32 R6, -RZ, R6.H1_H1 ;  /* 0x30000006ff067230 */ /* 0x000fc60000004100 */
[----:B------:R-:W-:Y:S01]  /*0a40*/  FFMA.FTZ R19, R5, R20, R19 ;  /* 0x0000001405137223 */ /* 0x000fe20000010013 */
[----:B------:R-:W-:Y:S01]  /*0a50*/  HADD2.F32 R5, -RZ, R10.H1_H1 ;  /* 0x3000000aff057230 */ /* 0x000fe20000004100 */
[----:B------:R-:W-:Y:S01]  /*0a60*/  @P3 IMAD R25, R25, c[0x0][0x1e8], RZ ;  /* 0x00007a0019193a24 */ /* 0x000fe200078e02ff */
[--C-:B------:R-:W-:Y:S02]  /*0a70*/  HADD2.F32 R20, -RZ, R11.reuse.H0_H0 ;  /* 0x2000000bff147230 */ /* 0x100fe40000004100 */
[----:B------:R-:W-:Y:S01]  /*0a80*/  HADD2.F32 R11, -RZ, R11.H1_H1 ;  /* 0x3000000bff0b7230 */ /* 0x000fe20000004100 */
[----:B------:R-:W-:Y:S01]  /*0a90*/  FFMA.FTZ R6, R6, R5, R19 ;  /* 0x0000000506067223 */ /* 0x000fe20000010013 */
[--C-:B------:R-:W-:Y:S01]  /*0aa0*/  HADD2.F32 R19, -RZ, R7.reuse.H0_H0 ;  /* 0x20000007ff137230 */ /* 0x100fe20000004100 */
[C---:B------:R-:W-:Y:S01]  /*0ab0*/  @P3 IMAD R10, R4.reuse, c[0x0][0x1ec], R25 ;  /* 0x00007b00040a3a24 */ /* 0x040fe200078e0219 */
[----:B------:R-:W-:Y:S01]  /*0ac0*/  HADD2.F32 R7, -RZ, R7.H1_H1 ;  /* 0x30000007ff077230 */ /* 0x000fe20000004100 */
[----:B------:R-:W-:-:S04]  /*0ad0*/  @P3 IMAD.WIDE.U32 R4, R4, c[0x0][0x1e8], R14 ;  /* 0x00007a0004043a25 */ /* 0x000fc800078e000e */
[----:B------:R-:W-:Y:S01]  /*0ae0*/  FFMA.FTZ R20, R19, R20, R6 ;  /* 0x0000001413147223 */ /* 0x000fe20000010006 */
[----:B------:R-:W-:Y:S02]  /*0af0*/  @P3 IADD3 R5, R5, R10, RZ ;  /* 0x0000000a05053210 */ /* 0x000fe40007ffe0ff */
[C---:B------:R-:W-:Y:S01]  /*0b00*/  @P3 LEA R24, P1, R4.reuse, c[0x0][0x1d0], 0x1 ;  /* 0x0000740004183a11 */ /* 0x040fe200078208ff */
[----:B------:R-:W-:Y:S02]  /*0b10*/  FFMA.FTZ R20, R7, R11, R20 ;  /* 0x0000000b07147223 */ /* 0x000fe40000010014 */
[----:B------:R-:W-:Y:S01]  /*0b20*/  CS2R R6, SRZ ;  /* 0x0000000000067805 */ /* 0x000fe2000001ff00 */
[----:B------:R-:W-:Y:S02]  /*0b30*/  @P3 LEA.HI.X R25, R4, c[0x0][0x1d4], R5, 0x1, P1 ;  /* 0x0000750004193a11 */ /* 0x000fe400008f0c05 */
[----:B------:R-:W-:Y:S01]  /*0b40*/  CS2R R4, SRZ ;  /* 0x0000000000047805 */ /* 0x000fe2000001ff00 */
[----:B------:R-:W-:-:S05]  /*0b50*/  CS2R R10, SRZ ;  /* 0x00000000000a7805 */ /* 0x000fca000001ff00 */
[----:B------:R0:W2:Y:S02]  /*0b60*/  @P3 LDG.E.128 R4, [R8.64] ;  /* 0x0000000408043981 */ /* 0x0000a4000c1e1d00 */
[----:B0-----:R-:W-:-:S06]  /*0b70*/  CS2R R8, SRZ ;  /* 0x0000000000087805 */ /* 0x001fcc000001ff00 */
[----:B------:R-:W3:Y:S01]  /*0b80*/  @P3 LDG.E.128 R8, [R24.64] ;  /* 0x0000000418083981 */ /* 0x000ee2000c1e1d00 */
[----:B------:R-:W-:Y:S02]  /*0b90*/  IADD3 R21, R21, R18, RZ ;  /* 0x0000001215157210 */ /* 0x000fe40007ffe0ff */
[----:B------:R-:W-:Y:S02]  /*0ba0*/  @P2 MOV R18, R14 ;  /* 0x0000000e00122202 */ /* 0x000fe40000000f00 */
[----:B------:R-:W-:Y:S01]  /*0bb0*/  @P0 IADD3 R29, P3, R16, 0x60, RZ ;  /* 0x00000060101d0810 */ /* 0x000fe20007f7e0ff */
[--C-:B--2---:R-:W-:Y:S02]  /*0bc0*/  HADD2.F32 R19, -RZ, R4.reuse.H1_H1 ;  /* 0x30000004ff137230 */ /* 0x104fe40000004100 */
[----:B------:R-:W-:Y:S02]  /*0bd0*/  HADD2.F32 R4, -RZ, R4.H0_H0 ;  /* 0x20000004ff047230 */ /* 0x000fe40000004100 */
[----:B---3--:R-:W-:-:S05]  /*0be0*/  HADD2.F32 R26, -RZ, R8.H1_H1 ;  /* 0x30000008ff1a7230 */ /* 0x008fca0000004100 */
[----:B------:R-:W-:Y:S01]  /*0bf0*/  FMUL.FTZ R19, R19, R26 ;  /* 0x0000001a13137220 */ /* 0x000fe20000410000 */
[----:B------:R-:W-:Y:S02]  /*0c00*/  HADD2.F32 R26, -RZ, R8.H0_H0 ;  /* 0x20000008ff1a7230 */ /* 0x000fe40000004100 */
[----:B------:R-:W-:-:S03]  /*0c10*/  HADD2.F32 R8, -RZ, R9.H0_H0 ;  /* 0x20000009ff087230 */ /* 0x000fc60000004100 */
[----:B------:R-:W-:Y:S01]  /*0c20*/  FFMA.FTZ R19, R4, R26, R19 ;  /* 0x0000001a04137223 */ /* 0x000fe20000010013 */
[----:B------:R-:W-:-:S05]  /*0c30*/  HADD2.F32 R4, -RZ, R5.H0_H0 ;  /* 0x20000005ff047230 */ /* 0x000fca0000004100 */
[----:B------:R-:W-:Y:S01]  /*0c40*/  FFMA.FTZ R19, R4, R8, R19 ;  /* 0x0000000804137223 */ /* 0x000fe20000010013 */
[----:B------:R-:W-:Y:S02]  /*0c50*/  HADD2.F32 R8, -RZ, R5.H1_H1 ;  /* 0x30000005ff087230 */ /* 0x000fe40000004100 */
[----:B------:R-:W-:Y:S01]  /*0c60*/  HADD2.F32 R4, -RZ, R9.H1_H1 ;  /* 0x30000009ff047230 */ /* 0x000fe20000004100 */
[----:B------:R-:W-:Y:S01]  /*0c70*/  @P2 IADD3 R9, P1, R16, 0x40, RZ ;  /* 0x0000004010092810 */ /* 0x000fe20007f3e0ff */
[--C-:B------:R-:W-:Y:S02]  /*0c80*/  HADD2.F32 R5, -RZ, R6.reuse.H0_H0 ;  /* 0x20000006ff057230 */ /* 0x100fe40000004100 */
[----:B------:R-:W-:Y:S01]  /*0c90*/  HADD2.F32 R6, -RZ, R6.H1_H1 ;  /* 0x30000006ff067230 */ /* 0x000fe20000004100 */
[----:B------:R-:W-:Y:S01]  /*0ca0*/  FFMA.FTZ R8, R8, R4, R19 ;  /* 0x0000000408087223 */ /* 0x000fe20000010013 */
[----:B------:R-:W-:Y:S01]  /*0cb0*/  @P2 IADD3.X R4, RZ, R17, RZ, P1, !PT ;  /* 0x00000011ff042210 */ /* 0x000fe20000ffe4ff */
[----:B------:R-:W-:-:S02]  /*0cc0*/  HADD2.F32 R19, -RZ, R10.H0_H0 ;  /* 0x2000000aff137230 */ /* 0x000fc40000004100 */
[----:B------:R-:W-:Y:S02]  /*0cd0*/  HADD2.F32 R10, -RZ, R10.H1_H1 ;  /* 0x3000000aff0a7230 */ /* 0x000fe40000004100 */
[----:B------:R-:W-:Y:S02]  /*0ce0*/  @P2 IMAD R4, R4, c[0x0][0x370], RZ ;  /* 0x0000dc0004042a24 */ /* 0x000fe400078e02ff */
[----:B------:R-:W-:Y:S01]  /*0cf0*/  FFMA.FTZ R8, R5, R19, R8 ;  /* 0x0000001305087223 */ /* 0x000fe20000010008 */
[----:B------:R-:W-:Y:S01]  /*0d00*/  @P2 MOV R5, R23 ;  /* 0x0000001700052202 */ /* 0x000fe20000000f00 */
[C---:B------:R-:W-:Y:S01]  /*0d10*/  @P2 IMAD R19, R9.reuse, c[0x0][0x374], R4 ;  /* 0x0000dd0009132a24 */ /* 0x040fe200078e0204 */
[----:B------:R-:W-:Y:S01]  /*0d20*/  @P2 MOV R4, R22 ;  /* 0x0000001600042202 */ /* 0x000fe20000000f00 */
[----:B------:R-:W-:Y:S01]  /*0d30*/  FFMA.FTZ R8, R6, R10, R8 ;  /* 0x0000000a06087223 */ /* 0x000fe20000010008 */
[--C-:B------:R-:W-:Y:S02]  /*0d40*/  HADD2.F32 R10, -RZ, R7.reuse.H0_H0 ;  /* 0x20000007ff0a7230 */ /* 0x100fe40000004100 */
[----:B------:R-:W-:Y:S01]  /*0d50*/  HADD2.F32 R7, -RZ, R7.H1_H1 ;  /* 0x30000007ff077230 */ /* 0x000fe20000004100 */
[----:B------:R-:W-:Y:S01]  /*0d60*/  @P2 IMAD.WIDE.U32 R4, R9, c[0x0][0x370], R4 ;  /* 0x0000dc0009042a25 */ /* 0x000fe200078e0004 */
[----:B------:R-:W-:-:S04]  /*0d70*/  HADD2.F32 R6, -RZ, R11.H1_H1 ;  /* 0x3000000bff067230 */ /* 0x000fc80000004100 */
[----:B------:R-:W-:Y:S02]  /*0d80*/  @P2 IADD3 R5, R5, R19, RZ ;  /* 0x0000001305052210 */ /* 0x000fe40007ffe0ff */
[C---:B------:R-:W-:Y:S02]  /*0d90*/  @P2 LEA R24, P1, R4.reuse, c[0x0][0x330], 0x1 ;  /* 0x0000cc0004182a11 */ /* 0x040fe400078208ff */
[----:B------:R-:W-:Y:S02]  /*0da0*/  @P2 MOV R19, R15 ;  /* 0x0000000f00132202 */ /* 0x000fe40000000f00 */
[----:B------:R-:W-:Y:S02]  /*0db0*/  @P2 LEA.HI.X R25, R4, c[0x0][0x334], R5, 0x1, P1 ;  /* 0x0000cd0004192a11 */ /* 0x000fe400008f0c05 */
[----:B------:R-:W-:-:S04]  /*0dc0*/  @P2 IADD3 R4, P1, R16, 0x40, RZ ;  /* 0x0000004010042810 */ /* 0x000fc80007f3e0ff */
[-C--:B------:R-:W-:Y:S02]  /*0dd0*/  @P2 IADD3.X R5, RZ, R17.reuse, RZ, P1, !PT ;  /* 0x00000011ff052210 */ /* 0x080fe40000ffe4ff */
[----:B------:R-:W-:Y:S02]  /*0de0*/  @P0 IADD3 R27, P1, R16, 0x60, RZ ;  /* 0x00000060101b0810 */ /* 0x000fe40007f3e0ff */
[----:B------:R-:W-:Y:S01]  /*0df0*/  @P0 IADD3.X R16, RZ, R17, RZ, P3, !PT ;  /* 0x00000011ff100210 */ /* 0x000fe20001ffe4ff */
[----:B------:R-:W-:-:S04]  /*0e00*/  @P2 IMAD R5, R5, c[0x0][0x1e8], RZ ;  /* 0x00007a0005052a24 */ /* 0x000fc800078e02ff */
[C---:B------:R-:W-:Y:S02]  /*0e10*/  @P2 IMAD R9, R4.reuse, c[0x0][0x1ec], R5 ;  /* 0x00007b0004092a24 */ /* 0x040fe400078e0205 */
[----:B------:R-:W-:Y:S01]  /*0e20*/  @P2 IMAD.WIDE.U32 R4, R4, c[0x0][0x1e8], R18 ;  /* 0x00007a0004042a25 */ /* 0x000fe200078e0012 */
[----:B------:R-:W-:-:S03]  /*0e30*/  @P0 IADD3.X R18, RZ, R17, RZ, P1, !PT ;  /* 0x00000011ff120210 */ /* 0x000fc60000ffe4ff */
[----:B------:R-:W-:Y:S01]  /*0e40*/  @P0 IMAD R16, R16, c[0x0][0x1e8], RZ ;  /* 0x00007a0010100a24 */ /* 0x000fe200078e02ff */
[----:B------:R-:W-:Y:S01]  /*0e50*/  @P2 IADD3 R9, R5, R9, RZ ;  /* 0x0000000905092210 */ /* 0x000fe20007ffe0ff */
[----:B------:R-:W-:-:S04]  /*0e60*/  @P0 IMAD R18, R18, c[0x0][0x370], RZ ;  /* 0x0000dc0012120a24 */ /* 0x000fc800078e02ff */
[C---:B------:R-:W-:Y:S02]  /*0e70*/  @P0 IMAD R17, R27.reuse, c[0x0][0x374], R18 ;  /* 0x0000dd001b110a24 */ /* 0x040fe400078e0212 */
[----:B------:R-:W-:Y:S01]  /*0e80*/  @P0 IMAD.WIDE.U32 R18, R27, c[0x0][0x370], R22 ;  /* 0x0000dc001b120a25 */ /* 0x000fe200078e0016 */
[----:B------:R-:W-:-:S03]  /*0e90*/  HADD2.F32 R22, -RZ, R11.H0_H0 ;  /* 0x2000000bff167230 */ /* 0x000fc60000004100 */
[----:B------:R-:W-:Y:S01]  /*0ea0*/  @P0 IMAD R23, R29, c[0x0][0x1ec], R16 ;  /* 0x00007b001d170a24 */ /* 0x000fe200078e0210 */
[----:B------:R-:W-:Y:S01]  /*0eb0*/  @P0 IADD3 R17, R19, R17, RZ ;  /* 0x0000001113110210 */ /* 0x000fe20007ffe0ff */
[----:B------:R-:W-:Y:S01]  /*0ec0*/  @P0 IMAD.WIDE.U32 R26, R29, c[0x0][0x1e8], R14 ;  /* 0x00007a001d1a0a25 */ /* 0x000fe200078e000e */
[----:B------:R-:W-:Y:S02]  /*0ed0*/  @P2 LEA R14, P3, R4, c[0x0][0x1d0], 0x1 ;  /* 0x00007400040e2a11 */ /* 0x000fe400078608ff */
[----:B------:R-:W-:Y:S01]  /*0ee0*/  @P0 LEA R16, P1, R18, c[0x0][0x330], 0x1 ;  /* 0x0000cc0012100a11 */ /* 0x000fe200078208ff */
[----:B------:R-:W-:Y:S01]  /*0ef0*/  FFMA.FTZ R8, R10, R22, R8 ;  /* 0x000000160a087223 */ /* 0x000fe20000010008 */
[----:B------:R-:W-:Y:S01]  /*0f00*/  @P0 IADD3 R23, R27, R23, RZ ;  /* 0x000000171b170210 */ /* 0x000fe20007ffe0ff */
[----:B------:R-:W-:Y:S01]  /*0f10*/  CS2R R10, SRZ ;  /* 0x00000000000a7805 */ /* 0x000fe2000001ff00 */
[----:B------:R-:W-:Y:S02]  /*0f20*/  @P0 LEA R22, P4, R26, c[0x0][0x1d0], 0x1 ;  /* 0x000074001a160a11 */ /* 0x000fe400078808ff */
[----:B------:R-:W-:-:S02]  /*0f30*/  @P2 LEA.HI.X R15, R4, c[0x0][0x1d4], R9, 0x1, P3 ;  /* 0x00007500040f2a11 */ /* 0x000fc400018f0c09 */
[----:B------:R-:W-:Y:S01]  /*0f40*/  @P0 LEA.HI.X R23, R26, c[0x0][0x1d4], R23, 0x1, P4 ;  /* 0x000075001a170a11 */ /* 0x000fe200020f0c17 */
[----:B------:R-:W-:Y:S01]  /*0f50*/  FFMA.FTZ R26, R7, R6, R8 ;  /* 0x00000006071a7223 */ /* 0x000fe20000010008 */
[----:B------:R-:W-:Y:S01]  /*0f60*/  CS2R R4, SRZ ;  /* 0x0000000000047805 */ /* 0x000fe2000001ff00 */
[----:B------:R-:W-:Y:S01]  /*0f70*/  CS2R R6, SRZ ;  /* 0x0000000000067805 */ /* 0x000fe2000001ff00 */
[----:B------:R-:W-:Y:S01]  /*0f80*/  CS2R R8, SRZ ;  /* 0x0000000000087805 */ /* 0x000fe2000001ff00 */
[----:B------:R-:W-:Y:S02]  /*0f90*/  @P0 LEA.HI.X R17, R18, c[0x0][0x334], R17, 0x1, P1 ;  /* 0x0000cd0012110a11 */ /* 0x000fe400008f0c11 */
[----:B------:R-:W-:Y:S02]  /*0fa0*/  LEA.HI R18, R13, R3, RZ, 0x4 ;  /* 0x000000030d127211 */ /* 0x000fe400078f20ff */
[----:B------:R0:W2:Y:S02]  /*0fb0*/  @P2 LDG.E.128 R4, [R24.64] ;  /* 0x0000000418042981 */ /* 0x0000a4000c1e1d00 */
[----:B------:R-:W-:-:S02]  /*0fc0*/  LOP3.LUT R28, R18, 0x3ffffff0, RZ, 0xc0, !PT ;  /* 0x3ffffff0121c7812 */ /* 0x000fc400078ec0ff */
[----:B------:R1:W3:Y:S01]  /*0fd0*/  @P2 LDG.E.128 R8, [R14.64] ;  /* 0x000000040e082981 */ /* 0x0002e2000c1e1d00 */
[----:B------:R-:W-:Y:S01]  /*0fe0*/  IMAD R27, R12, c[0x0][0x22c], RZ ;  /* 0x00008b000c1b7a24 */ /* 0x000fe200078e02ff */
[----:B------:R-:W-:Y:S01]  /*0ff0*/  IADD3 R28, -R28, R3, RZ ;  /* 0x000000031c1c7210 */ /* 0x000fe20007ffe1ff */
[----:B------:R-:W-:Y:S01]  /*1000*/  CS2R R12, SRZ ;  /* 0x00000000000c7805 */ /* 0x000fe2000001ff00 */
[----:B------:R-:W-:Y:S02]  /*1010*/  SHF.R.S32.HI R18, RZ, 0x4, R18 ;  /* 0x00000004ff127819 */ /* 0x000fe40000011412 */
[----:B------:R-:W-:Y:S01]  /*1020*/  SHF.L.U32 R28, R28, 0x2, RZ ;  /* 0x000000021c1c7819 */ /* 0x000fe200000006ff */
[----:B-1----:R-:W-:-:S04]  /*1030*/  CS2R R14, SRZ ;  /* 0x00000000000e7805 */ /* 0x002fc8000001ff00 */
[----:B0-----:R-:W-:Y:S02]  /*1040*/  IMAD R25, R18, R27, R28 ;  /* 0x0000001b12197224 */ /* 0x001fe400078e021c */
[----:B------:R-:W-:Y:S01]  /*1050*/  CS2R R18, SRZ ;  /* 0x0000000000127805 */ /* 0x000fe2000001ff00 */
[----:B------:R0:W4:Y:S02]  /*1060*/  @P0 LDG.E.128 R12, [R16.64] ;  /* 0x00000004100c0981 */ /* 0x000124000c1e1d00 */
[----:B0-----:R-:W-:-:S06]  /*1070*/  CS2R R16, SRZ ;  /* 0x0000000000107805 */ /* 0x001fcc000001ff00 */
[----:B------:R0:W5:Y:S01]  /*1080*/  @P0 LDG.E.128 R16, [R22.64] ;  /* 0x0000000416100981 */ /* 0x000162000c1e1d00 */
[----:B------:R-:W-:Y:S02]  /*1090*/  LOP3.LUT P0, RZ, R3, 0x7, RZ, 0xc0, !PT ;  /* 0x0000000703ff7812 */ /* 0x000fe4000780c0ff */
[----:B------:R-:W-:Y:S01]  /*10a0*/  IADD3 R24, P1, R25, R2, RZ ;  /* 0x0000000219187210 */ /* 0x000fe20007f3e0ff */
[----:B------:R-:W1:Y:S01]  /*10b0*/  SHFL.BFLY PT, R29, R20, 0x4, 0x1f ;  /* 0x0c801f00141d7f89 */ /* 0x000e6200000e0000 */
[----:B------:R-:W-:Y:S02]  /*10c0*/  LEA.HI R3, P2, R3, R21, RZ, 0x1d ;  /* 0x0000001503037211 */ /* 0x000fe4000785e8ff */
[----:B------:R-:W-:Y:S02]  /*10d0*/  LEA.HI.X.SX32 R25, R25, R0, 0x1, P1 ;  /* 0x0000000019197211 */ /* 0x000fe400008f0eff */
[----:B------:R-:W-:Y:S02]  /*10e0*/  LEA.HI.X.SX32 R0, R21, RZ, 0x1, P2 ;  /* 0x000000ff15007211 */ /* 0x000fe400010f0eff */
[----:B------:R-:W-:-:S04]  /*10f0*/  LEA R2, P1, R3, c[0x0][0x3c8], 0x2 ;  /* 0x0000f20003027a11 */ /* 0x000fc800078210ff */
[----:B------:R-:W-:Y:S01]  /*1100*/  LEA.HI.X R3, R3, c[0x0][0x3cc], R0, 0x2, P1 ;  /* 0x0000f30003037a11 */ /* 0x000fe200008f1400 */
[----:B-1----:R-:W-:Y:S01]  /*1110*/  FADD.FTZ R20, R20, R29 ;  /* 0x0000001d14147221 */ /* 0x002fe20000010000 */
[----:B--2---:R-:W-:Y:S02]  /*1120*/  HADD2.F32 R0, -RZ, R4.H1_H1 ;  /* 0x30000004ff007230 */ /* 0x004fe40000004100 */
[----:B0-----:R-:W-:Y:S02]  /*1130*/  HADD2.F32 R23, -RZ, R5.H0_H0 ;  /* 0x20000005ff177230 */ /* 0x001fe40000004100 */
[--C-:B---3--:R-:W-:Y:S02]  /*1140*/  HADD2.F32 R21, -RZ, R8.reuse.H1_H1 ;  /* 0x30000008ff157230 */ /* 0x108fe40000004100 */
[----:B------:R-:W-:-:S03]  /*1150*/  HADD2.F32 R8, -RZ, R8.H0_H0 ;  /* 0x20000008ff087230 */ /* 0x000fc60000004100 */
[----:B------:R-:W-:Y:S01]  /*1160*/  FMUL.FTZ R0, R0, R21 ;  /* 0x0000001500007220 */ /* 0x000fe20000410000 */
[----:B------:R-:W-:Y:S02]  /*1170*/  HADD2.F32 R21, -RZ, R4.H0_H0 ;  /* 0x20000004ff157230 */ /* 0x000fe40000004100 */
[--C-:B------:R-:W-:Y:S02]  /*1180*/  HADD2.F32 R4, -RZ, R9.reuse.H0_H0 ;  /* 0x20000009ff047230 */ /* 0x100fe40000004100 */
[----:B------:R-:W-:Y:S01]  /*1190*/  HADD2.F32 R9, -RZ, R9.H1_H1 ;  /* 0x30000009ff097230 */ /* 0x000fe20000004100 */
[----:B------:R-:W-:Y:S02]  /*11a0*/  FFMA.FTZ R0, R21, R8, R0 ;  /* 0x0000000815007223 */ /* 0x000fe40000010000 */
[----:B------:R-:W0:Y:S02]  /*11b0*/  SHFL.BFLY PT, R21, R26, 0x4, 0x1f ;  /* 0x0c801f001a157f89 */ /* 0x000e2400000e0000 */
[----:B------:R-:W-:Y:S01]  /*11c0*/  FFMA.FTZ R4, R23, R4, R0 ;  /* 0x0000000417047223 */ /* 0x000fe20000010000 */
[----:B----4-:R-:W-:-:S02]  /*11d0*/  HADD2.F32 R0, -RZ, R12.H1_H1 ;  /* 0x3000000cff007230 */ /* 0x010fc40000004100 */
[----:B-----5:R-:W-:Y:S02]  /*11e0*/  HADD2.F32 R23, -RZ, R16.H1_H1 ;  /* 0x30000010ff177230 */ /* 0x020fe40000004100 */
[--C-:B------:R-:W-:Y:S02]  /*11f0*/  HADD2.F32 R8, -RZ, R17.reuse.H0_H0 ;  /* 0x20000011ff087230 */ /* 0x100fe40000004100 */
[----:B------:R-:W-:Y:S01]  /*1200*/  HADD2.F32 R17, -RZ, R17.H1_H1 ;  /* 0x30000011ff117230 */ /* 0x000fe20000004100 */
[----:B------:R-:W-:Y:S01]  /*1210*/  FMUL.FTZ R0, R0, R23 ;  /* 0x0000001700007220 */ /* 0x000fe20000410000 */
[----:B------:R-:W-:Y:S02]  /*1220*/  HADD2.F32 R23, -RZ, R12.H0_H0 ;  /* 0x2000000cff177230 */ /* 0x000fe40000004100 */
[----:B------:R-:W-:Y:S02]  /*1230*/  HADD2.F32 R12, -RZ, R16.H0_H0 ;  /* 0x20000010ff0c7230 */ /* 0x000fe40000004100 */
[----:B------:R-:W-:-:S03]  /*1240*/  HADD2.F32 R16, -RZ, R10.H0_H0 ;  /* 0x2000000aff107230 */ /* 0x000fc60000004100 */
[----:B------:R-:W-:Y:S01]  /*1250*/  FFMA.FTZ R12, R23, R12, R0 ;  /* 0x0000000c170c7223 */ /* 0x000fe20000010000 */
[----:B------:R-:W-:Y:S01]  /*1260*/  HADD2.F32 R23, -RZ, R13.H0_H0 ;  /* 0x2000000dff177230 */ /* 0x000fe20000004100 */
[----:B0-----:R-:W-:Y:S01]  /*1270*/  FADD.FTZ R0, R26, R21 ;  /* 0x000000151a007221 */ /* 0x001fe20000010000 */
[----:B------:R-:W-:Y:S02]  /*1280*/  HADD2.F32 R21, -RZ, R5.H1_H1 ;  /* 0x30000005ff157230 */ /* 0x000fe40000004100 */
[----:B------:R-:W-:Y:S01]  /*1290*/  HADD2.F32 R13, -RZ, R13.H1_H1 ;  /* 0x3000000dff0d7230 */ /* 0x000fe20000004100 */
[----:B------:R-:W-:Y:S01]  /*12a0*/  FFMA.FTZ R12, R23, R8, R12 ;  /* 0x00000008170c7223 */ /* 0x000fe2000001000c */
[----:B------:R-:W-:Y:S01]  /*12b0*/  HADD2.F32 R8, -RZ, R6.H0_H0 ;  /* 0x20000006ff087230 */ /* 0x000fe20000004100 */
[----:B------:R-:W-:Y:S01]  /*12c0*/  FFMA.FTZ R9, R21, R9, R4 ;  /* 0x0000000915097223 */ /* 0x000fe20000010004 */
[----:B------:R-:W-:Y:S01]  /*12d0*/  HADD2.F32 R21, -RZ, R18.H0_H0 ;  /* 0x20000012ff157230 */ /* 0x000fe20000004100 */
[----:B------:R-:W-:Y:S01]  /*12e0*/  FFMA.FTZ R12, R13, R17, R12 ;  /* 0x000000110d0c7223 */ /* 0x000fe2000001000c */
[----:B------:R-:W-:-:S02]  /*12f0*/  HADD2.F32 R13, -RZ, R14.H0_H0 ;  /* 0x2000000eff0d7230 */ /* 0x000fc40000004100 */
[----:B------:R-:W-:Y:S02]  /*1300*/  HADD2.F32 R17, -RZ, R10.H1_H1 ;  /* 0x3000000aff117230 */ /* 0x000fe40000004100 */
[----:B------:R-:W-:Y:S01]  /*1310*/  HADD2.F32 R6, -RZ, R6.H1_H1 ;  /* 0x30000006ff067230 */ /* 0x000fe20000004100 */
[----:B------:R-:W-:Y:S01]  /*1320*/  FFMA.FTZ R12, R13, R21, R12 ;  /* 0x000000150d0c7223 */ /* 0x000fe2000001000c */
[--C-:B------:R-:W-:Y:S02]  /*1330*/  HADD2.F32 R10, -RZ, R11.reuse.H0_H0 ;  /* 0x2000000bff0a7230 */ /* 0x100fe40000004100 */
[----:B------:R-:W-:Y:S01]  /*1340*/  HADD2.F32 R4, -RZ, R11.H1_H1 ;  /* 0x3000000bff047230 */ /* 0x000fe20000004100 */
[----:B------:R-:W-:Y:S01]  /*1350*/  FFMA.FTZ R11, R8, R16, R9 ;  /* 0x00000010080b7223 */ /* 0x000fe20000010009 */
[----:B------:R-:W-:Y:S01]  /*1360*/  HADD2.F32 R13, -RZ, R14.H1_H1 ;  /* 0x3000000eff0d7230 */ /* 0x000fe20000004100 */
[----:B------:R-:W0:Y:S01]  /*1370*/  SHFL.BFLY PT, R9, R20, 0x2, 0x1f ;  /* 0x0c401f0014097f89 */ /* 0x000e2200000e0000 */
[----:B------:R-:W-:Y:S01]  /*1380*/  HADD2.F32 R18, -RZ, R18.H1_H1 ;  /* 0x30000012ff127230 */ /* 0x000fe20000004100 */
[----:B------:R-:W-:Y:S01]  /*1390*/  FFMA.FTZ R6, R6, R17, R11 ;  /* 0x0000001106067223 */ /* 0x000fe2000001000b */
[----:B------:R-:W-:-:S02]  /*13a0*/  HADD2.F32 R5, -RZ, R7.H0_H0 ;  /* 0x20000007ff057230 */ /* 0x000fc40000004100 */
[----:B------:R-:W-:Y:S01]  /*13b0*/  HADD2.F32 R11, -RZ, R15.H0_H0 ;  /* 0x2000000fff0b7230 */ /* 0x000fe20000004100 */
[----:B------:R-:W-:Y:S01]  /*13c0*/  FFMA.FTZ R12, R13, R18, R12 ;  /* 0x000000120d0c7223 */ /* 0x000fe2000001000c */
[----:B------:R-:W-:Y:S01]  /*13d0*/  HADD2.F32 R8, -RZ, R19.H0_H0 ;  /* 0x20000013ff087230 */ /* 0x000fe20000004100 */
[----:B------:R-:W-:Y:S01]  /*13e0*/  FFMA.FTZ R5, R5, R10, R6 ;  /* 0x0000000a05057223 */ /* 0x000fe20000010006 */
[----:B------:R-:W-:Y:S02]  /*13f0*/  HADD2.F32 R7, -RZ, R7.H1_H1 ;  /* 0x30000007ff077230 */ /* 0x000fe40000004100 */
[----:B------:R-:W-:Y:S01]  /*1400*/  HADD2.F32 R15, -RZ, R15.H1_H1 ;  /* 0x3000000fff0f7230 */ /* 0x000fe20000004100 */
[----:B------:R-:W-:Y:S01]  /*1410*/  FFMA.FTZ R12, R11, R8, R12 ;  /* 0x000000080b0c7223 */ /* 0x000fe2000001000c */
[----:B------:R-:W-:Y:S01]  /*1420*/  HADD2.F32 R19, -RZ, R19.H1_H1 ;  /* 0x30000013ff137230 */ /* 0x000fe20000004100 */
[----:B------:R-:W-:Y:S02]  /*1430*/  FFMA.FTZ R7, R7, R4, R5 ;  /* 0x0000000407077223 */ /* 0x000fe40000010005 */
[----:B------:R-:W1:Y:S02]  /*1440*/  SHFL.BFLY PT, R5, R0, 0x2, 0x1f ;  /* 0x0c401f0000057f89 */ /* 0x000e6400000e0000 */
[----:B------:R-:W-:-:S02]  /*1450*/  FFMA.FTZ R12, R15, R19, R12 ;  /* 0x000000130f0c7223 */ /* 0x000fc4000001000c */
[----:B------:R-:W2:Y:S04]  /*1460*/  SHFL.BFLY PT, R4, R7, 0x4, 0x1f ;  /* 0x0c801f0007047f89 */ /* 0x000ea800000e0000 */
[----:B------:R-:W3:Y:S01]  /*1470*/  SHFL.BFLY PT, R11, R12, 0x4, 0x1f ;  /* 0x0c801f000c0b7f89 */ /* 0x000ee200000e0000 */
[----:B0-----:R-:W-:-:S05]  /*1480*/  FADD.FTZ R9, R20, R9 ;  /* 0x0000000914097221 */ /* 0x001fca0000010000 */
[----:B------:R-:W0:Y:S01]  /*1490*/  SHFL.BFLY PT, R8, R9, 0x1, 0x1f ;  /* 0x0c201f0009087f89 */ /* 0x000e2200000e0000 */
[----:B-1----:R-:W-:Y:S02]  /*14a0*/  FADD.FTZ R16, R0, R5 ;  /* 0x0000000500107221 */ /* 0x002fe40000010000 */
[----:B--2---:R-:W-:Y:S01]  /*14b0*/  FADD.FTZ R10, R7, R4 ;  /* 0x00000004070a7221 */ /* 0x004fe20000010000 */
[----:B------:R-:W-:Y:S02]  /*14c0*/  LEA R4, P1, R24, c[0x0][0x350], 0x2 ;  /* 0x0000d40018047a11 */ /* 0x000fe400078210ff */
[----:B------:R-:W1:Y:S01]  /*14d0*/  SHFL.BFLY PT, R17, R16, 0x1, 0x1f ;  /* 0x0c201f0010117f89 */ /* 0x000e6200000e0000 */
[----:B------:R-:W-:Y:S01]  /*14e0*/  SHF.L.U32 R7, R27, 0x2, RZ ;  /* 0x000000021b077819 */ /* 0x000fe200000006ff */
[----:B---3--:R-:W-:Y:S01]  /*14f0*/  FADD.FTZ R13, R12, R11 ;  /* 0x0000000b0c0d7221 */ /* 0x008fe20000010000 */
[----:B------:R-:W-:Y:S01]  /*1500*/  LEA.HI.X R5, R24, c[0x0][0x354], R25, 0x2, P1 ;  /* 0x0000d50018057a11 */ /* 0x000fe200008f1419 */
[----:B------:R-:W2:Y:S04]  /*1510*/  SHFL.BFLY PT, R11, R10, 0x2, 0x1f ;  /* 0x0c401f000a0b7f89 */ /* 0x000ea800000e0000 */
[----:B------:R-:W3:Y:S01]  /*1520*/  SHFL.BFLY PT, R6, R13, 0x2, 0x1f ;  /* 0x0c401f000d067f89 */ /* 0x000ee200000e0000 */
[----:B0-----:R-:W-:-:S04]  /*1530*/  FADD.FTZ R0, R9, R8 ;  /* 0x0000000809007221 */ /* 0x001fc80000010000 */
[----:B------:R-:W-:-:S05]  /*1540*/  FMUL.FTZ R25, R0, c[0x0][0x2d4] ;  /* 0x0000b50000197a20 */ /* 0x000fca0000410000 */
[----:B------:R-:W-:Y:S01]  /*1550*/  @!P0 STG.E [R2.64], R25 ;  /* 0x0000001902008986 */ /* 0x000fe2000c101904 */
[----:B-1----:R-:W-:Y:S02]  /*1560*/  FADD.FTZ R17, R16, R17 ;  /* 0x0000001110117221 */ /* 0x002fe40000010000 */
[----:B--2---:R-:W-:Y:S02]  /*1570*/  FADD.FTZ R20, R10, R11 ;  /* 0x0000000b0a147221 */ /* 0x004fe40000010000 */
[----:B------:R-:W-:Y:S02]  /*1580*/  FMUL.FTZ R29, R17, c[0x0][0x2d4] ;  /* 0x0000b500111d7a20 */ /* 0x000fe40000410000 */
[----:B---3--:R-:W-:Y:S01]  /*1590*/  FADD.FTZ R22, R13, R6 ;  /* 0x000000060d167221 */ /* 0x008fe20000010000 */
[----:B------:R-:W0:Y:S01]  /*15a0*/  SHFL.BFLY PT, R19, R20, 0x1, 0x1f ;  /* 0x0c201f0014137f89 */ /* 0x000e2200000e0000 */
[----:B------:R-:W-:-:S03]  /*15b0*/  IMAD.WIDE R6, R7, 0x10, R4 ;  /* 0x0000001007067825 */ /* 0x000fc600078e0204 */
[----:B------:R-:W1:Y:S03]  /*15c0*/  SHFL.BFLY PT, R23, R22, 0x1, 0x1f ;  /* 0x0c201f0016177f89 */ /* 0x000e6600000e0000 */
[C---:B------:R-:W-:Y:S01]  /*15d0*/  IMAD.WIDE R8, R27.reuse, 0x40, R6 ;  /* 0x000000401b087825 */ /* 0x040fe200078e0206 */
[----:B------:R-:W-:Y:S05]  /*15e0*/  @!P0 STG.E [R2.64+0x80], R29 ;  /* 0x0000801d02008986 */ /* 0x000fea000c101904 */
[----:B------:R-:W-:-:S06]  /*15f0*/  IMAD.WIDE R10, R27, 0x40, R8 ;  /* 0x000000401b0a7825 */ /* 0x000fcc00078e0208 */
[----:B------:R-:W-:-:S04]  /*1600*/  IMAD.WIDE R12, R27, 0x40, R10 ;  /* 0x000000401b0c7825 */ /* 0x000fc800078e020a */
[----:B0-----:R-:W-:Y:S02]  /*1610*/  FADD.FTZ R21, R20, R19 ;  /* 0x0000001314157221 */ /* 0x001fe40000010000 */
[----:B------:R-:W-:-:S04]  /*1620*/  IMAD.WIDE R14, R27, 0x40, R12 ;  /* 0x000000401b0e7825 */ /* 0x000fc800078e020c */
[----:B-1----:R-:W-:Y:S02]  /*1630*/  FADD.FTZ R23, R22, R23 ;  /* 0x0000001716177221 */ /* 0x002fe40000010000 */
[----:B------:R-:W-:Y:S02]  /*1640*/  FMUL.FTZ R21, R21, c[0x0][0x2d4] ;  /* 0x0000b50015157a20 */ /* 0x000fe40000410000 */
[----:B------:R-:W-:Y:S02]  /*1650*/  FMUL.FTZ R23, R23, c[0x0][0x2d4] ;  /* 0x0000b50017177a20 */ /* 0x000fe40000410000 */
[C---:B------:R-:W-:Y:S01]  /*1660*/  IMAD.WIDE R18, R27.reuse, 0x40, R14 ;  /* 0x000000401b127825 */ /* 0x040fe200078e020e */
[----:B------:R-:W-:Y:S04]  /*1670*/  @!P0 STG.E [R2.64+0x100], R21 ;  /* 0x0001001502008986 */ /* 0x000fe8000c101904 */
[----:B------:R-:W-:Y:S01]  /*1680*/  @!P0 STG.E [R2.64+0x180], R23 ;  /* 0x0001801702008986 */ /* 0x000fe2000c101904 */
[----:B------:R-:W-:-:S03]  /*1690*/  IMAD.WIDE R16, R27, 0x40, R18 ;  /* 0x000000401b107825 */ /* 0x000fc600078e0212 */
[----:B------:R-:W-:Y:S04]  /*16a0*/  STG.E.128 [R4.64], RZ ;  /* 0x000000ff04007986 */ /* 0x000fe8000c101d04 */
[----:B------:R-:W-:Y:S04]  /*16b0*/  STG.E.128 [R6.64], RZ ;  /* 0x000000ff06007986 */ /* 0x000fe8000c101d04 */
[----:B------:R-:W-:Y:S04]  /*16c0*/  STG.E.128 [R8.64], RZ ;  /* 0x000000ff08007986 */ /* 0x000fe8000c101d04 */
[----:B------:R-:W-:Y:S04]  /*16d0*/  STG.E.128 [R10.64], RZ ;  /* 0x000000ff0a007986 */ /* 0x000fe8000c101d04 */
[----:B------:R-:W-:Y:S04]  /*16e0*/  STG.E.128 [R12.64], RZ ;  /* 0x000000ff0c007986 */ /* 0x000fe8000c101d04 */
[----:B------:R-:W-:Y:S04]  /*16f0*/  STG.E.128 [R14.64], RZ ;  /* 0x000000ff0e007986 */ /* 0x000fe8000c101d04 */
[----:B------:R-:W-:Y:S04]  /*1700*/  STG.E.128 [R18.64], RZ ;  /* 0x000000ff12007986 */ /* 0x000fe8000c101d04 */
[----:B------:R-:W-:Y:S01]  /*1710*/  STG.E.128 [R16.64], RZ ;  /* 0x000000ff10007986 */ /* 0x000fe2000c101d04 */
[----:B------:R-:W-:Y:S05]  /*1720*/  EXIT ;  /* 0x000000000000794d */ /* 0x000fea0003800000 */
.L_x_1250:
        /* <DEDUP_REMOVED lines=13> */
.L_x_1280:


//--------------------- .nv.shared._ZN5flash44flash_bwd_dq_dk_dv_loop_seqk_parallel_kernelI23Flash_bwd_kernel_traitsILi64ELi64ELi128ELi8ELi2ELi4ELi4ELb1ELb0EN7cutlass6half_tE19Flash_kernel_traitsILi64ELi64ELi128ELi8ES3_EELb0ELb1ELb0ELb0ELb0ELb0ELb0EEEvNS_16Flash_bwd_paramsE --------------------------
	.section	.nv.shared._ZN5flash44flash_bwd_dq_dk_dv_loop_seqk_parallel_kernelI23Flash_bwd_kernel_traitsILi64ELi64ELi128ELi8ELi2ELi4ELi4ELb1ELb0EN7cutlass6half_tE19Flash_kernel_traitsILi64ELi64ELi128ELi8ES3_EELb0ELb1ELb0ELb0ELb0ELb0ELb0EEEvNS_16Flash_bwd_paramsE,"aw",@nobits
	.sectionflags	@""
	.align	16


//--------------------- .nv.global                --------------------------
	.section	.nv.global,"aw",@nobits
.nv.global:
	.type		_ZN72_INTERNAL_5bd93074_36_flash_bwd_hdim64_fp16_causal_sm80_cu_d53ad458_28124cute1_E,@object
	.size		_ZN72_INTERNAL_5bd93074_36_flash_bwd_hdim64_fp16_causal_sm80_cu_d53ad458_28124cute1_E,(_ZN72_INTERNAL_5bd93074_36_flash_bwd_hdim64_fp16_causal_sm80_cu_d53ad458_28124cuda3std3__45__cpo6cbeginE - _ZN72_INTERNAL_5bd93074_36_flash_bwd_hdim64_fp16_causal_sm80_cu_d53ad458_28124cute1_E)
_ZN72_INTERNAL_5bd93074_36_flash_bwd_hdim64_fp16_causal_sm80_cu_d53ad458_28124cute1_E:
	.zero		1
	.type		_ZN72_INTERNAL_5bd93074_36_flash_bwd_hdim64_fp16_causal_sm80_cu_d53ad458_28124cuda3std3__45__cpo6cbeginE,@object
	.size		_ZN72_INTERNAL_5bd93074_36_flash_bwd_hdim64_fp16_causal_sm80_cu_d53ad458_28124cuda3std3__45__cpo6cbeginE,(_ZN72_INTERNAL_5bd93074_36_flash_bwd_hdim64_fp16_causal_sm80_cu_d53ad458_28124cuda3std3__48in_placeE - _ZN72_INTERNAL_5bd93074_36_flash_bwd_hdim64_fp16_causal_sm80_cu_d53ad458_28124cuda3std3__45__cpo6cbeginE)
_ZN72_INTERNAL_5bd93074_36_flash_bwd_hdim64_fp16_causal_sm80_cu_d53ad458_28124cuda3std3__45__cpo6cbeginE:
	.zero		1
	.type		_ZN72_INTERNAL_5bd93074_36_flash_bwd_hdim64_fp16_causal_sm80_cu_d53ad458_28124cuda3std3__48in_placeE,@object
	.size		_ZN72_INTERNAL_5bd93074_36_flash_bwd_hdim64_fp16_causal_sm80_cu_d53ad458_28124cuda3std3__48in_placeE,(_ZN72_INTERNAL_5bd93074_36_flash_bwd_hdim64_fp16_causal_sm80_cu_d53ad458_28124cuda3std6ranges3__45__cpo9iter_moveE - _ZN72_INTERNAL_5bd93074_36_flash_bwd_hdim64_fp16_causal_sm80_cu_d53ad458_28124cuda3std3__48in_placeE)
_ZN72_INTERNAL_5bd93074_36_flash_bwd_hdim64_fp16_causal_sm80_cu_d53ad458_28124cuda3std3__48in_placeE:
	.zero		1
	.type		_ZN72_INTERNAL_5bd93074_36_flash_bwd_hdim64_fp16_causal_sm80_cu_d53ad458_28124cuda3std6ranges3__45__cpo9iter_moveE,@object
	.size		_ZN72_INTERNAL_5bd93074_36_flash_bwd_hdim64_fp16_causal_sm80_cu_d53ad458_28124cuda3std6ranges3__45__cpo9iter_moveE,(_ZN72_INTERNAL_5bd93074_36_flash_bwd_hdim64_fp16_causal_sm80_cu_d53ad458_28124cuda3std3__45__cpo5beginE - _ZN72_INTERNAL_5bd93074_36_flash_bwd_hdim64_fp16_causal_sm80_cu_d53ad458_28124cuda3std6ranges3__45__cpo9iter_moveE)
_ZN72_INTERNAL_5bd93074_36_flash_bwd_hdim64_fp16_causal_sm80_cu_d53ad458_28124cuda3std6ranges3__45__cpo9iter_moveE:
	.zero		1
	.type		_ZN72_INTERNAL_5bd93074_36_flash_bwd_hdim64_fp16_causal_sm80_cu_d53ad458_28124cuda3std3__45__cpo5beginE,@object
	.size		_ZN72_INTERNAL_5bd93074_36_flash_bwd_hdim64_fp16_causal_sm80_cu_d53ad458_28124cuda3std3__45__cpo5beginE,(_ZN72_INTERNAL_5bd93074_36_flash_bwd_hdim64_fp16_causal_sm80_cu_d53ad458_28124cuda3std3__474_GLOBAL__N__5bd93074_36_flash_bwd_hdim64_fp16_causal_sm80_cu_d53ad458_28126ignoreE - _ZN72_INTERNAL_5bd93074_36_flash_bwd_hdim64_fp16_causal_sm80_cu_d53ad458_28124cuda3std3__45__cpo5beginE)
_ZN72_INTERNAL_5bd93074_36_flash_bwd_hdim64_fp16_causal_sm80_cu_d53ad458_28124cuda3std3__45__cpo5beginE:
	.zero		1
	.type		_ZN72_INTERNAL_5bd93074_36_flash_bwd_hdim64_fp16_causal_sm80_cu_d53ad458_28124cuda3std3__474_GLOBAL__N__5bd93074_36_flash_bwd_hdim64_fp16_causal_sm80_cu_d53ad458_28126ignoreE,@object
	.size		_ZN72_INTERNAL_5bd93074_36_flash_bwd_hdim64_fp16_causal_sm80_cu_d53ad458_28124cuda3std3__474_GLOBAL__N__5bd93074_36_flash_bwd_hdim64_fp16_causal_sm80_cu_d53ad458_28126ignoreE,(_ZN72_INTERNAL_5bd93074_36_flash_bwd_hdim64_fp16_causal_sm80_cu_d53ad458_28124cute7productE - _ZN72_INTERNAL_5bd93074_36_flash_bwd_hdim64_fp16_causal_sm80_cu_d53ad458_28124cuda3std3__474_GLOBAL__N__5bd93074_36_flash_bwd_hdim64_fp16_causal_sm80_cu_d53ad458_28126ignoreE)
_ZN72_INTERNAL_5bd93074_36_flash_bwd_hdim64_fp16_causal_sm80_cu_d53ad458_28124cuda3std3__474_GLOBAL__N__5bd93074_36_flash_bwd_hdim64_fp16_causal_sm80_cu_d53ad458_28126ignoreE:
	.zero		1
	.type		_ZN72_INTERNAL_5bd93074_36_flash_bwd_hdim64_fp16_causal_sm80_cu_d53ad458_28124cute7productE,@object
	.size		_ZN72_INTERNAL_5bd93074_36_flash_bwd_hdim64_fp16_causal_sm80_cu_d53ad458_28124cute7productE,(_ZN72_INTERNAL_5bd93074_36_flash_bwd_hdim64_fp16_causal_sm80_cu_d53ad458_28124cuda3std3__45__cpo3endE - _ZN72_INTERNAL_5bd93074_36_flash_bwd_hdim64_fp16_causal_sm80_cu_d53ad458_28124cute7productE)
_ZN72_INTERNAL_5bd93074_36_flash_bwd_hdim64_fp16_causal_sm80_cu_d53ad458_28124cute7productE:
	.zero		1
	.type		_ZN72_INTERNAL_5bd93074_36_flash_bwd_hdim64_fp16_causal_sm80_cu_d53ad458_28124cuda3std3__45__cpo3endE,@object
	.size		_ZN72_INTERNAL_5bd93074_36_flash_bwd_hdim64_fp16_causal_sm80_cu_d53ad458_28124cuda3std3__45__cpo3endE,(_ZN72_INTERNAL_5bd93074_36_flash_bwd_hdim64_fp16_causal_sm80_cu_d53ad458_28124cuda3std3__419piecewise_constructE - _ZN72_INTERNAL_5bd93074_36_flash_bwd_hdim64_fp16_causal_sm80_cu_d53ad458_28124cuda3std3__45__cpo3endE)
_ZN72_INTERNAL_5bd93074_36_flash_bwd_hdim64_fp16_causal_sm80_cu_d53ad458_28124cuda3std3__45__cpo3endE:
	.zero		1
	.type		_ZN72_INTERNAL_5bd93074_36_flash_bwd_hdim64_fp16_causal_sm80_cu_d53ad458_28124cuda3std3__419piecewise_constructE,@object
	.size		_ZN72_INTERNAL_5bd93074_36_flash_bwd_hdim64_fp16_causal_sm80_cu_d53ad458_28124cuda3std3__419piecewise_constructE,(_ZN72_INTERNAL_5bd93074_36_flash_bwd_hdim64_fp16_causal_sm80_cu_d53ad458_28124cuda3std3__45__cpo4cendE - _ZN72_INTERNAL_5bd93074_36_flash_bwd_hdim64_fp16_causal_sm80_cu_d53ad458_28124cuda3std3__419piecewise_constructE)
_ZN72_INTERNAL_5bd93074_36_flash_bwd_hdim64_fp16_causal_sm80_cu_d53ad458_28124cuda3std3__419piecewise_constructE:
	.zero		1
	.type		_ZN72_INTERNAL_5bd93074_36_flash_bwd_hdim64_fp16_causal_sm80_cu_d53ad458_28124cuda3std3__45__cpo4cendE,@object
	.size		_ZN72_INTERNAL_5bd93074_36_flash_bwd_hdim64_fp16_causal_sm80_cu_d53ad458_28124cuda3std3__45__cpo4cendE,(_ZN72_INTERNAL_5bd93074_36_flash_bwd_hdim64_fp16_causal_sm80_cu_d53ad458_28124cuda3std6ranges3__45__cpo4swapE - _ZN72_INTERNAL_5bd93074_36_flash_bwd_hdim64_fp16_causal_sm80_cu_d53ad458_28124cuda3std3__45__cpo4cendE)
_ZN72_INTERNAL_5bd93074_36_flash_bwd_hdim64_fp16_causal_sm80_cu_d53ad458_28124cuda3std3__45__cpo4cendE:
	.zero		1
	.type		_ZN72_INTERNAL_5bd93074_36_flash_bwd_hdim64_fp16_causal_sm80_cu_d53ad458_28124cuda3std6ranges3__45__cpo4swapE,@object
	.size		_ZN72_INTERNAL_5bd93074_36_flash_bwd_hdim64_fp16_causal_sm80_cu_d53ad458_28124cuda3std6ranges3__45__cpo4swapE,(.L_7 - _ZN72_INTERNAL_5bd93074_36_flash_bwd_hdim64_fp16_causal_sm80_cu_d53ad458_28124cuda3std6ranges3__45__cpo4swapE)
_ZN72_INTERNAL_5bd93074_36_flash_bwd_hdim64_fp16_causal_sm80_cu_d53ad458_28124cuda3std6ranges3__45__cpo4swapE:
	.zero		1
.L_7:


//--------------------- .nv.shared._ZN5flash44flash_bwd_dq_dk_dv_loop_seqk_parallel_kernelI23Flash_bwd_kernel_traitsILi64ELi64ELi128ELi8ELi2ELi4ELi4ELb1ELb0EN7cutlass6half_tE19Flash_kernel_traitsILi64ELi64ELi128ELi8ES3_EELb0ELb1ELb0ELb0ELb1ELb1ELb0EEEvNS_16Flash_bwd_paramsE --------------------------
	.section	.nv.shared._ZN5flash44flash_bwd_dq_dk_dv_loop_seqk_parallel_kernelI23Flash_bwd_kernel_traitsILi64ELi64ELi128ELi8ELi2ELi4ELi4ELb1ELb0EN7cutlass6half_tE19Flash_kernel_traitsILi64ELi64ELi128ELi8ES3_EELb0ELb1ELb0ELb0ELb1ELb1ELb0EEEvNS_16Flash_bwd_paramsE,"aw",@nobits
	.sectionflags	@""
	.align	16


//--------------------- .nv.shared._ZN5flash44flash_bwd_dq_dk_dv_loop_seqk_parallel_kernelI23Flash_bwd_kernel_traitsILi64ELi64ELi128ELi8ELi2ELi4ELi4ELb1ELb0EN7cutlass6half_tE19Flash_kernel_traitsILi64ELi64ELi128ELi8ES3_EELb0ELb1ELb0ELb0ELb0ELb1ELb0EEEvNS_16Flash_bwd_paramsE --------------------------
	.section	.nv.shared._ZN5flash44flash_bwd_dq_dk_dv_loop_seqk_parallel_kernelI23Flash_bwd_kernel_traitsILi64ELi64ELi128ELi8ELi2ELi4ELi4ELb1ELb0EN7cutlass6half_tE19Flash_kernel_traitsILi64ELi64ELi128ELi8ES3_EELb0ELb1ELb0ELb0ELb0ELb1ELb0EEEvNS_16Flash_bwd_paramsE,"aw",@nobits
	.sectionflags	@""
	.align	16


//--------------------- .nv.shared._ZN5flash44flash_bwd_dq_dk_dv_loop_seqk_parallel_kernelI23Flash_bwd_kernel_traitsILi64ELi64ELi128ELi8ELi2ELi4ELi4ELb1ELb0EN7cutlass6half_tE19Flash_kernel_traitsILi64ELi64ELi128ELi8ES3_EELb0ELb1ELb0ELb1ELb0ELb0ELb0EEEvNS_16Flash_bwd_paramsE --------------------------
	.section	.nv.shared._ZN5flash44flash_bwd_dq_dk_dv_loop_seqk_parallel_kernelI23Flash_bwd_kernel_traitsILi64ELi64ELi128ELi8ELi2ELi4ELi4ELb1ELb0EN7cutlass6half_tE19Flash_kernel_traitsILi64ELi64ELi128ELi8ES3_EELb0ELb1ELb0ELb1ELb0ELb0ELb0EEEvNS_16Flash_bwd_paramsE,"aw",@nobits
	.sectionflags	@""
	.align	16


//--------------------- .nv.shared._ZN5flash44flash_bwd_dq_dk_dv_loop_seqk_parallel_kernelI23Flash_bwd_kernel_traitsILi64ELi128ELi128ELi8ELi4ELi4ELi4ELb0ELb0EN7cutlass6half_tE19Flash_kernel_traitsILi64ELi128ELi128ELi8ES3_EELb0ELb1ELb0ELb0ELb0ELb0ELb0EEEvNS_16Flash_bwd_paramsE --------------------------
	.section	.nv.shared._ZN5flash44flash_bwd_dq_dk_dv_loop_seqk_parallel_kernelI23Flash_bwd_kernel_traitsILi64ELi128ELi128ELi8ELi4ELi4ELi4ELb0ELb0EN7cutlass6half_tE19Flash_kernel_traitsILi64ELi128ELi128ELi8ES3_EELb0ELb1ELb0ELb0ELb0ELb0ELb0EEEvNS_16Flash_bwd_paramsE,"aw",@nobits
	.sectionflags	@""
	.align	16


//--------------------- .nv.shared._ZN5flash44flash_bwd_dq_dk_dv_loop_seqk_parallel_kernelI23Flash_bwd_kernel_traitsILi64ELi128ELi128ELi8ELi4ELi4ELi4ELb0ELb0EN7cutlass6half_tE19Flash_kernel_traitsILi64ELi128ELi128ELi8ES3_EELb0ELb1ELb0ELb0ELb1ELb1ELb0EEEvNS_16Flash_bwd_paramsE --------------------------
	.section	.nv.shared._ZN5flash44flash_bwd_dq_dk_dv_loop_seqk_parallel_kernelI23Flash_bwd_kernel_traitsILi64ELi128ELi128ELi8ELi4ELi4ELi4ELb0ELb0EN7cutlass6half_tE19Flash_kernel_traitsILi64ELi128ELi128ELi8ES3_EELb0ELb1ELb0ELb0ELb1ELb1ELb0EEEvNS_16Flash_bwd_paramsE,"aw",@nobits
	.sectionflags	@""
	.align	16


//--------------------- .nv.shared._ZN5flash44flash_bwd_dq_dk_dv_loop_seqk_parallel_kernelI23Flash_bwd_kernel_traitsILi64ELi128ELi128ELi8ELi4ELi4ELi4ELb0ELb0EN7cutlass6half_tE19Flash_kernel_traitsILi64ELi128ELi128ELi8ES3_EELb0ELb1ELb0ELb0ELb0ELb1ELb0EEEvNS_16Flash_bwd_paramsE --------------------------
	.section	.nv.shared._ZN5flash44flash_bwd_dq_dk_dv_loop_seqk_parallel_kernelI23Flash_bwd_kernel_traitsILi64ELi128ELi128ELi8ELi4ELi4ELi4ELb0ELb0EN7cutlass6half_tE19Flash_kernel_traitsILi64ELi128ELi128ELi8ES3_EELb0ELb1ELb0ELb0ELb0ELb1ELb0EEEvNS_16Flash_bwd_paramsE,"aw",@nobits
	.sectionflags	@""
	.align	16


//--------------------- .nv.shared._ZN5flash44flash_bwd_dq_dk_dv_loop_seqk_parallel_kernelI23Flash_bwd_kernel_traitsILi64ELi128ELi128ELi8ELi4ELi4ELi4ELb0ELb0EN7cutlass6half_tE19Flash_kernel_traitsILi64ELi128ELi128ELi8ES3_EELb0ELb1ELb0ELb1ELb0ELb0ELb0EEEvNS_16Flash_bwd_paramsE --------------------------
	.section	.nv.shared._ZN5flash44flash_bwd_dq_dk_dv_loop_seqk_parallel_kernelI23Flash_bwd_kernel_traitsILi64ELi128ELi128ELi8ELi4ELi4ELi4ELb0ELb0EN7cutlass6half_tE19Flash_kernel_traitsILi64ELi128ELi128ELi8ES3_EELb0ELb1ELb0ELb1ELb0ELb0ELb0EEEvNS_16Flash_bwd_paramsE,"aw",@nobits
	.sectionflags	@""
	.align	16


//--------------------- .nv.shared._ZN5flash27flash_bwd_convert_dq_kernelI23Flash_bwd_kernel_traitsILi64ELi64ELi128ELi8ELi2ELi4ELi4ELb1ELb0EN7cutlass6half_tE19Flash_kernel_traitsILi64ELi64ELi128ELi8ES3_EEEEvNS_16Flash_bwd_paramsEi --------------------------
	.section	.nv.shared._ZN5flash27flash_bwd_convert_dq_kernelI23Flash_bwd_kernel_traitsILi64ELi64ELi128ELi8ELi2ELi4ELi4ELb1ELb0EN7cutlass6half_tE19Flash_kernel_traitsILi64ELi64ELi128ELi8ES3_EEEEvNS_16Flash_bwd_paramsEi,"aw",@nobits
	.sectionflags	@""
	.align	16


//--------------------- .nv.shared._ZN5flash44flash_bwd_dq_dk_dv_loop_seqk_parallel_kernelI23Flash_bwd_kernel_traitsILi64ELi64ELi128ELi8ELi2ELi4ELi4ELb1ELb0EN7cutlass6half_tE19Flash_kernel_traitsILi64ELi64ELi128ELi8ES3_EELb1ELb1ELb0ELb0ELb0ELb0ELb0EEEvNS_16Flash_bwd_paramsE --------------------------
	.section	.nv.shared._ZN5flash44flash_bwd_dq_dk_dv_loop_seqk_parallel_kernelI23Flash_bwd_kernel_traitsILi64ELi64ELi128ELi8ELi2ELi4ELi4ELb1ELb0EN7cutlass6half_tE19Flash_kernel_traitsILi64ELi64ELi128ELi8ES3_EELb1ELb1ELb0ELb0ELb0ELb0ELb0EEEvNS_16Flash_bwd_paramsE,"aw",@nobits
	.sectionflags	@""
	.align	16


//--------------------- .nv.shared._ZN5flash44flash_bwd_dq_dk_dv_loop_seqk_parallel_kernelI23Flash_bwd_kernel_traitsILi64ELi64ELi128ELi8ELi2ELi4ELi4ELb1ELb0EN7cutlass6half_tE19Flash_kernel_traitsILi64ELi64ELi128ELi8ES3_EELb0ELb1ELb0ELb0ELb0ELb0ELb1EEEvNS_16Flash_bwd_paramsE --------------------------
	.section	.nv.shared._ZN5flash44flash_bwd_dq_dk_dv_loop_seqk_parallel_kernelI23Flash_bwd_kernel_traitsILi64ELi64ELi128ELi8ELi2ELi4ELi4ELb1ELb0EN7cutlass6half_tE19Flash_kernel_traitsILi64ELi64ELi128ELi8ES3_EELb0ELb1ELb0ELb0ELb0ELb0ELb1EEEvNS_16Flash_bwd_paramsE,"aw",@nobits
	.sectionflags	@""
	.align	16


//--------------------- .nv.shared._ZN5flash44flash_bwd_dq_dk_dv_loop_seqk_parallel_kernelI23Flash_bwd_kernel_traitsILi64ELi64ELi128ELi8ELi2ELi4ELi4ELb1ELb0EN7cutlass6half_tE19Flash_kernel_traitsILi64ELi64ELi128ELi8ES3_EELb1ELb1ELb0ELb0ELb1ELb1ELb0EEEvNS_16Flash_bwd_paramsE --------------------------
	.section	.nv.shared._ZN5flash44flash_bwd_dq_dk_dv_loop_seqk_parallel_kernelI23Flash_bwd_kernel_traitsILi64ELi64ELi128ELi8ELi2ELi4ELi4ELb1ELb0EN7cutlass6half_tE19Flash_kernel_traitsILi64ELi64ELi128ELi8ES3_EELb1ELb1ELb0ELb0ELb1ELb1ELb0EEEvNS_16Flash_bwd_paramsE,"aw",@nobits
	.sectionflags	@""
	.align	16


//--------------------- .nv.shared._ZN5flash44flash_bwd_dq_dk_dv_loop_seqk_parallel_kernelI23Flash_bwd_kernel_traitsILi64ELi64ELi128ELi8ELi2ELi4ELi4ELb1ELb0EN7cutlass6half_tE19Flash_kernel_traitsILi64ELi64ELi128ELi8ES3_EELb0ELb1ELb0ELb0ELb1ELb1ELb1EEEvNS_16Flash_bwd_paramsE --------------------------
	.section	.nv.shared._ZN5flash44flash_bwd_dq_dk_dv_loop_seqk_parallel_kernelI23Flash_bwd_kernel_traitsILi64ELi64ELi128ELi8ELi2ELi4ELi4ELb1ELb0EN7cutlass6half_tE19Flash_kernel_traitsILi64ELi64ELi128ELi8ES3_EELb0ELb1ELb0ELb0ELb1ELb1ELb1EEEvNS_16Flash_bwd_paramsE,"aw",@nobits
	.sectionflags	@""
	.align	16


//--------------------- .nv.shared._ZN5flash44flash_bwd_dq_dk_dv_loop_seqk_parallel_kernelI23Flash_bwd_kernel_traitsILi64ELi64ELi128ELi8ELi2ELi4ELi4ELb1ELb0EN7cutlass6half_tE19Flash_kernel_traitsILi64ELi64ELi128ELi8ES3_EELb1ELb1ELb0ELb0ELb0ELb1ELb0EEEvNS_16Flash_bwd_paramsE --------------------------
	.section	.nv.shared._ZN5flash44flash_bwd_dq_dk_dv_loop_seqk_parallel_kernelI23Flash_bwd_kernel_traitsILi64ELi64ELi128ELi8ELi2ELi4ELi4ELb1ELb0EN7cutlass6half_tE19Flash_kernel_traitsILi64ELi64ELi128ELi8ES3_EELb1ELb1ELb0ELb0ELb0ELb1ELb0EEEvNS_16Flash_bwd_paramsE,"aw",@nobits
	.sectionflags	@""
	.align	16


//--------------------- .nv.shared._ZN5flash44flash_bwd_dq_dk_dv_loop_seqk_parallel_kernelI23Flash_bwd_kernel_traitsILi64ELi64ELi128ELi8ELi2ELi4ELi4ELb1ELb0EN7cutlass6half_tE19Flash_kernel_traitsILi64ELi64ELi128ELi8ES3_EELb0ELb1ELb0ELb0ELb0ELb1ELb1EEEvNS_16Flash_bwd_paramsE --------------------------
	.section	.nv.shared._ZN5flash44flash_bwd_dq_dk_dv_loop_seqk_parallel_kernelI23Flash_bwd_kernel_traitsILi64ELi64ELi128ELi8ELi2ELi4ELi4ELb1ELb0EN7cutlass6half_tE19Flash_kernel_traitsILi64ELi64ELi128ELi8ES3_EELb0ELb1ELb0ELb0ELb0ELb1ELb1EEEvNS_16Flash_bwd_paramsE,"aw",@nobits
	.sectionflags	@""
	.align	16


//--------------------- .nv.shared._ZN5flash44flash_bwd_dq_dk_dv_loop_seqk_parallel_kernelI23Flash_bwd_kernel_traitsILi64ELi64ELi128ELi8ELi2ELi4ELi4ELb1ELb0EN7cutlass6half_tE19Flash_kernel_traitsILi64ELi64ELi128ELi8ES3_EELb1ELb1ELb0ELb1ELb0ELb0ELb0EEEvNS_16Flash_bwd_paramsE --------------------------
	.section	.nv.shared._ZN5flash44flash_bwd_dq_dk_dv_loop_seqk_parallel_kernelI23Flash_bwd_kernel_traitsILi64ELi64ELi128ELi8ELi2ELi4ELi4ELb1ELb0EN7cutlass6half_tE19Flash_kernel_traitsILi64ELi64ELi128ELi8ES3_EELb1ELb1ELb0ELb1ELb0ELb0ELb0EEEvNS_16Flash_bwd_paramsE,"aw",@nobits
	.sectionflags	@""
	.align	16


//--------------------- .nv.shared._ZN5flash44flash_bwd_dq_dk_dv_loop_seqk_parallel_kernelI23Flash_bwd_kernel_traitsILi64ELi64ELi128ELi8ELi2ELi4ELi4ELb1ELb0EN7cutlass6half_tE19Flash_kernel_traitsILi64ELi64ELi128ELi8ES3_EELb0ELb1ELb0ELb1ELb0ELb0ELb1EEEvNS_16Flash_bwd_paramsE --------------------------
	.section	.nv.shared._ZN5flash44flash_bwd_dq_dk_dv_loop_seqk_parallel_kernelI23Flash_bwd_kernel_traitsILi64ELi64ELi128ELi8ELi2ELi4ELi4ELb1ELb0EN7cutlass6half_tE19Flash_kernel_traitsILi64ELi64ELi128ELi8ES3_EELb0ELb1ELb0ELb1ELb0ELb0ELb1EEEvNS_16Flash_bwd_paramsE,"aw",@nobits
	.sectionflags	@""
	.align	16


//--------------------- .nv.shared._ZN5flash25flash_bwd_dot_do_o_kernelILb0E23Flash_bwd_kernel_traitsILi64ELi64ELi128ELi8ELi2ELi4ELi4ELb1ELb0EN7cutlass6half_tE19Flash_kernel_traitsILi64ELi64ELi128ELi8ES3_EEEEvNS_16Flash_bwd_paramsE --------------------------
	.section	.nv.shared._ZN5flash25flash_bwd_dot_do_o_kernelILb0E23Flash_bwd_kernel_traitsILi64ELi64ELi128ELi8ELi2ELi4ELi4ELb1ELb0EN7cutlass6half_tE19Flash_kernel_traitsILi64ELi64ELi128ELi8ES3_EEEEvNS_16Flash_bwd_paramsE,"aw",@nobits
	.sectionflags	@""
	.align	16


//--------------------- .nv.shared._ZN5flash25flash_bwd_dot_do_o_kernelILb1E23Flash_bwd_kernel_traitsILi64ELi64ELi128ELi8ELi2ELi4ELi4ELb1ELb0EN7cutlass6half_tE19Flash_kernel_traitsILi64ELi64ELi128ELi8ES3_EEEEvNS_16Flash_bwd_paramsE --------------------------
	.section	.nv.shared._ZN5flash25flash_bwd_dot_do_o_kernelILb1E23Flash_bwd_kernel_traitsILi64ELi64ELi128ELi8ELi2ELi4ELi4ELb1ELb0EN7cutlass6half_tE19Flash_kernel_traitsILi64ELi64ELi128ELi8ES3_EEEEvNS_16Flash_bwd_paramsE,"aw",@nobits
	.sectionflags	@""
	.align	16


//--------------------- .nv.shared._ZN5flash27flash_bwd_convert_dq_kernelI23Flash_bwd_kernel_traitsILi64ELi128ELi128ELi8ELi4ELi4ELi4ELb0ELb0EN7cutlass6half_tE19Flash_kernel_traitsILi64ELi128ELi128ELi8ES3_EEEEvNS_16Flash_bwd_paramsEi --------------------------
	.section	.nv.shared._ZN5flash27flash_bwd_convert_dq_kernelI23Flash_bwd_kernel_traitsILi64ELi128ELi128ELi8ELi4ELi4ELi4ELb0ELb0EN7cutlass6half_tE19Flash_kernel_traitsILi64ELi128ELi128ELi8ES3_EEEEvNS_16Flash_bwd_paramsEi,"aw",@nobits
	.sectionflags	@""
	.align	16


//--------------------- .nv.shared._ZN5flash44flash_bwd_dq_dk_dv_loop_seqk_parallel_kernelI23Flash_bwd_kernel_traitsILi64ELi128ELi128ELi8ELi4ELi4ELi4ELb0ELb0EN7cutlass6half_tE19Flash_kernel_traitsILi64ELi128ELi128ELi8ES3_EELb1ELb1ELb0ELb0ELb0ELb0ELb0EEEvNS_16Flash_bwd_paramsE --------------------------
	.section	.nv.shared._ZN5flash44flash_bwd_dq_dk_dv_loop_seqk_parallel_kernelI23Flash_bwd_kernel_traitsILi64ELi128ELi128ELi8ELi4ELi4ELi4ELb0ELb0EN7cutlass6half_tE19Flash_kernel_traitsILi64ELi128ELi128ELi8ES3_EELb1ELb1ELb0ELb0ELb0ELb0ELb0EEEvNS_16Flash_bwd_paramsE,"aw",@nobits
	.sectionflags	@""
	.align	16


//--------------------- .nv.shared._ZN5flash44flash_bwd_dq_dk_dv_loop_seqk_parallel_kernelI23Flash_bwd_kernel_traitsILi64ELi128ELi128ELi8ELi4ELi4ELi4ELb0ELb0EN7cutlass6half_tE19Flash_kernel_traitsILi64ELi128ELi128ELi8ES3_EELb0ELb1ELb0ELb0ELb0ELb0ELb1EEEvNS_16Flash_bwd_paramsE --------------------------
	.section	.nv.shared._ZN5flash44flash_bwd_dq_dk_dv_loop_seqk_parallel_kernelI23Flash_bwd_kernel_traitsILi64ELi128ELi128ELi8ELi4ELi4ELi4ELb0ELb0EN7cutlass6half_tE19Flash_kernel_traitsILi64ELi128ELi128ELi8ES3_EELb0ELb1ELb0ELb0ELb0ELb0ELb1EEEvNS_16Flash_bwd_paramsE,"aw",@nobits
	.sectionflags	@""
	.align	16


//--------------------- .nv.shared._ZN5flash44flash_bwd_dq_dk_dv_loop_seqk_parallel_kernelI23Flash_bwd_kernel_traitsILi64ELi128ELi128ELi8ELi4ELi4ELi4ELb0ELb0EN7cutlass6half_tE19Flash_kernel_traitsILi64ELi128ELi128ELi8ES3_EELb1ELb1ELb0ELb0ELb1ELb1ELb0EEEvNS_16Flash_bwd_paramsE --------------------------
	.section	.nv.shared._ZN5flash44flash_bwd_dq_dk_dv_loop_seqk_parallel_kernelI23Flash_bwd_kernel_traitsILi64ELi128ELi128ELi8ELi4ELi4ELi4ELb0ELb0EN7cutlass6half_tE19Flash_kernel_traitsILi64ELi128ELi128ELi8ES3_EELb1ELb1ELb0ELb0ELb1ELb1ELb0EEEvNS_16Flash_bwd_paramsE,"aw",@nobits
	.sectionflags	@""
	.align	16


//--------------------- .nv.shared._ZN5flash44flash_bwd_dq_dk_dv_loop_seqk_parallel_kernelI23Flash_bwd_kernel_traitsILi64ELi128ELi128ELi8ELi4ELi4ELi4ELb0ELb0EN7cutlass6half_tE19Flash_kernel_traitsILi64ELi128ELi128ELi8ES3_EELb0ELb1ELb0ELb0ELb1ELb1ELb1EEEvNS_16Flash_bwd_paramsE --------------------------
	.section	.nv.shared._ZN5flash44flash_bwd_dq_dk_dv_loop_seqk_parallel_kernelI23Flash_bwd_kernel_traitsILi64ELi128ELi128ELi8ELi4ELi4ELi4ELb0ELb0EN7cutlass6half_tE19Flash_kernel_traitsILi64ELi128ELi128ELi8ES3_EELb0ELb1ELb0ELb0ELb1ELb1ELb1EEEvNS_16Flash_bwd_paramsE,"aw",@nobits
	.sectionflags	@""
	.align	16


//--------------------- .nv.shared._ZN5flash44flash_bwd_dq_dk_dv_loop_seqk_parallel_kernelI23Flash_bwd_kernel_traitsILi64ELi128ELi128ELi8ELi4ELi4ELi4ELb0ELb0EN7cutlass6half_tE19Flash_kernel_traitsILi64ELi128ELi128ELi8ES3_EELb1ELb1ELb0ELb0ELb0ELb1ELb0EEEvNS_16Flash_bwd_paramsE --------------------------
	.section	.nv.shared._ZN5flash44flash_bwd_dq_dk_dv_loop_seqk_parallel_kernelI23Flash_bwd_kernel_traitsILi64ELi128ELi128ELi8ELi4ELi4ELi4ELb0ELb0EN7cutlass6half_tE19Flash_kernel_traitsILi64ELi128ELi128ELi8ES3_EELb1ELb1ELb0ELb0ELb0ELb1ELb0EEEvNS_16Flash_bwd_paramsE,"aw",@nobits
	.sectionflags	@""
	.align	16


//--------------------- .nv.shared._ZN5flash44flash_bwd_dq_dk_dv_loop_seqk_parallel_kernelI23Flash_bwd_kernel_traitsILi64ELi128ELi128ELi8ELi4ELi4ELi4ELb0ELb0EN7cutlass6half_tE19Flash_kernel_traitsILi64ELi128ELi128ELi8ES3_EELb0ELb1ELb0ELb0ELb0ELb1ELb1EEEvNS_16Flash_bwd_paramsE --------------------------
	.section	.nv.shared._ZN5flash44flash_bwd_dq_dk_dv_loop_seqk_parallel_kernelI23Flash_bwd_kernel_traitsILi64ELi128ELi128ELi8ELi4ELi4ELi4ELb0ELb0EN7cutlass6half_tE19Flash_kernel_traitsILi64ELi128ELi128ELi8ES3_EELb0ELb1ELb0ELb0ELb0ELb1ELb1EEEvNS_16Flash_bwd_paramsE,"aw",@nobits
	.sectionflags	@""
	.align	16


//--------------------- .nv.shared._ZN5flash44flash_bwd_dq_dk_dv_loop_seqk_parallel_kernelI23Flash_bwd_kernel_traitsILi64ELi128ELi128ELi8ELi4ELi4ELi4ELb0ELb0EN7cutlass6half_tE19Flash_kernel_traitsILi64ELi128ELi128ELi8ES3_EELb1ELb1ELb0ELb1ELb0ELb0ELb0EEEvNS_16Flash_bwd_paramsE --------------------------
	.section	.nv.shared._ZN5flash44flash_bwd_dq_dk_dv_loop_seqk_parallel_kernelI23Flash_bwd_kernel_traitsILi64ELi128ELi128ELi8ELi4ELi4ELi4ELb0ELb0EN7cutlass6half_tE19Flash_kernel_traitsILi64ELi128ELi128ELi8ES3_EELb1ELb1ELb0ELb1ELb0ELb0ELb0EEEvNS_16Flash_bwd_paramsE,"aw",@nobits
	.sectionflags	@""
	.align	16


//--------------------- .nv.shared._ZN5flash44flash_bwd_dq_dk_dv_loop_seqk_parallel_kernelI23Flash_bwd_kernel_traitsILi64ELi128ELi128ELi8ELi4ELi4ELi4ELb0ELb0EN7cutlass6half_tE19Flash_kernel_traitsILi64ELi128ELi128ELi8ES3_EELb0ELb1ELb0ELb1ELb0ELb0ELb1EEEvNS_16Flash_bwd_paramsE --------------------------
	.section	.nv.shared._ZN5flash44flash_bwd_dq_dk_dv_loop_seqk_parallel_kernelI23Flash_bwd_kernel_traitsILi64ELi128ELi128ELi8ELi4ELi4ELi4ELb0ELb0EN7cutlass6half_tE19Flash_kernel_traitsILi64ELi128ELi128ELi8ES3_EELb0ELb1ELb0ELb1ELb0ELb0ELb1EEEvNS_16Flash_bwd_paramsE,"aw",@nobits
	.sectionflags	@""
	.align	16


//--------------------- .nv.shared._ZN5flash25flash_bwd_dot_do_o_kernelILb0E23Flash_bwd_kernel_traitsILi64ELi128ELi128ELi8ELi4ELi4ELi4ELb0ELb0EN7cutlass6half_tE19Flash_kernel_traitsILi64ELi128ELi128ELi8ES3_EEEEvNS_16Flash_bwd_paramsE --------------------------
	.section	.nv.shared._ZN5flash25flash_bwd_dot_do_o_kernelILb0E23Flash_bwd_kernel_traitsILi64ELi128ELi128ELi8ELi4ELi4ELi4ELb0ELb0EN7cutlass6half_tE19Flash_kernel_traitsILi64ELi128ELi128ELi8ES3_EEEEvNS_16Flash_bwd_paramsE,"aw",@nobits
	.sectionflags	@""
	.align	16


//--------------------- .nv.shared._ZN5flash25flash_bwd_dot_do_o_kernelILb1E23Flash_bwd_kernel_traitsILi64ELi128ELi128ELi8ELi4ELi4ELi4ELb0ELb0EN7cutlass6half_tE19Flash_kernel_traitsILi64ELi128ELi128ELi8ES3_EEEEvNS_16Flash_bwd_paramsE --------------------------
	.section	.nv.shared._ZN5flash25flash_bwd_dot_do_o_kernelILb1E23Flash_bwd_kernel_traitsILi64ELi128ELi128ELi8ELi4ELi4ELi4ELb0ELb0EN7cutlass6half_tE19Flash_kernel_traitsILi64ELi128ELi128ELi8ES3_EEEEvNS_16Flash_bwd_paramsE,"aw",@nobits
	.sectionflags	@""
	.align	16
